	.target	sm_90a

	.elftype	@"ET_EXEC"


//--------------------- .note.nv.tkinfo           --------------------------
	.section	.note.nv.tkinfo,"",@"SHT_NOTE"
	.sectionflags	@"SHF_NOTE_NV_TKINFO"
	.tkinfo
        /*0018*/ 	.word	0x00000002
        /*0030*/ 	.string	""
        /*0030*/ 	.string	"ptxas"
        /*0030*/ 	.string	"Cuda compilation tools, release 13.0, V13.0.88"
        /*0030*/ 	.string	"Build cuda_13.0.r13.0/compiler.36424714_0"
        /*0030*/ 	.string	"-arch sm_90a -m 64 "



//--------------------- .note.nv.cuinfo           --------------------------
	.section	.note.nv.cuinfo,"",@"SHT_NOTE"
	.sectionflags	@"SHF_NOTE_NV_CUINFO"
        /*0018*/ 	.short	0x0002
        /*001a*/ 	.short	0x005a
        /*001c*/ 	.short	0x0082
	.zero		2


//--------------------- .nv.info                  --------------------------
	.section	.nv.info,"",@"SHT_CUDA_INFO"
	.align	4


	//----- nvinfo : EIATTR_REGCOUNT
	.align		4
        /*0000*/ 	.byte	0x04, 0x2f
        /*0002*/ 	.short	(.L_20 - .L_19)
	.align		4
.L_19:
        /*0004*/ 	.word	index@(_ZN7cutlass13device_kernelIN5flash11enable_sm90INS1_16FlashAttnFwdSm90INS1_25CollectiveMainloopFwdSm90ILi2EN4cute5tupleIJNS5_1CILi1EEES8_S8_EEENS6_IJNS7_ILi128EEENS7_ILi96EEENS7_ILi192EEEEEELi128ENS_10bfloat16_tEfNS_4arch4Sm90ELb1ELb0ELb0ELb1ELb1ELb1ELb0ELb1ELb1ELb1ELb1ELb0EEENS1_21CollectiveEpilogueFwdINS6_IJSA_SA_SB_EEES9_SE_SG_Li256ELb1ELb1ELb1ELb0EEENS1_36VarlenDynamicPersistentTileSchedulerILi128ELi96ELi256ELi128ELb1ELb1ELb1ELb1ELb1ELb1EEEEEEEEEvNT_6ParamsE)
        /*0008*/ 	.word	0x000000a8


	//----- nvinfo : EIATTR_FRAME_SIZE
	.align		4
.L_20:
        /*000c*/ 	.byte	0x04, 0x11
        /*000e*/ 	.short	(.L_22 - .L_21)
	.align		4
.L_21:
        /*0010*/ 	.word	index@(_ZN7cutlass13device_kernelIN5flash11enable_sm90INS1_16FlashAttnFwdSm90INS1_25CollectiveMainloopFwdSm90ILi2EN4cute5tupleIJNS5_1CILi1EEES8_S8_EEENS6_IJNS7_ILi128EEENS7_ILi96EEENS7_ILi192EEEEEELi128ENS_10bfloat16_tEfNS_4arch4Sm90ELb1ELb0ELb0ELb1ELb1ELb1ELb0ELb1ELb1ELb1ELb1ELb0EEENS1_21CollectiveEpilogueFwdINS6_IJSA_SA_SB_EEES9_SE_SG_Li256ELb1ELb1ELb1ELb0EEENS1_36VarlenDynamicPersistentTileSchedulerILi128ELi96ELi256ELi128ELb1ELb1ELb1ELb1ELb1ELb1EEEEEEEEEvNT_6ParamsE)
        /*0014*/ 	.word	0x00000070


	//----- nvinfo : EIATTR_REGCOUNT
	.align		4
.L_22:
        /*0018*/ 	.byte	0x04, 0x2f
        /*001a*/ 	.short	(.L_24 - .L_23)
	.align		4
.L_23:
        /*001c*/ 	.word	index@(_ZN7cutlass13device_kernelIN5flash11enable_sm90INS1_16FlashAttnFwdSm90INS1_25CollectiveMainloopFwdSm90ILi2EN4cute5tupleIJNS5_1CILi1EEES8_S8_EEENS6_IJNS7_ILi128EEENS7_ILi96EEENS7_ILi192EEEEEELi128ENS_10bfloat16_tEfNS_4arch4Sm90ELb1ELb0ELb0ELb1ELb1ELb0ELb0ELb1ELb1ELb1ELb1ELb0EEENS1_21CollectiveEpilogueFwdINS6_IJSA_SA_SB_EEES9_SE_SG_Li256ELb1ELb1ELb1ELb0EEENS1_36VarlenDynamicPersistentTileSchedulerILi128ELi96ELi256ELi128ELb1ELb1ELb1ELb1ELb1ELb1EEEEEEEEEvNT_6ParamsE)
        /*0020*/ 	.word	0x000000a8


	//----- nvinfo : EIATTR_FRAME_SIZE
	.align		4
.L_24:
        /*0024*/ 	.byte	0x04, 0x11
        /*0026*/ 	.short	(.L_26 - .L_25)
	.align		4
.L_25:
        /*0028*/ 	.word	index@(_ZN7cutlass13device_kernelIN5flash11enable_sm90INS1_16FlashAttnFwdSm90INS1_25CollectiveMainloopFwdSm90ILi2EN4cute5tupleIJNS5_1CILi1EEES8_S8_EEENS6_IJNS7_ILi128EEENS7_ILi96EEENS7_ILi192EEEEEELi128ENS_10bfloat16_tEfNS_4arch4Sm90ELb1ELb0ELb0ELb1ELb1ELb0ELb0ELb1ELb1ELb1ELb1ELb0EEENS1_21CollectiveEpilogueFwdINS6_IJSA_SA_SB_EEES9_SE_SG_Li256ELb1ELb1ELb1ELb0EEENS1_36VarlenDynamicPersistentTileSchedulerILi128ELi96ELi256ELi128ELb1ELb1ELb1ELb1ELb1ELb1EEEEEEEEEvNT_6ParamsE)
        /*002c*/ 	.word	0x00000020


	//----- nvinfo : EIATTR_REGCOUNT
	.align		4
.L_26:
        /*0030*/ 	.byte	0x04, 0x2f
        /*0032*/ 	.short	(.L_28 - .L_27)
	.align		4
.L_27:
        /*0034*/ 	.word	index@(_ZN7cutlass13device_kernelIN5flash11enable_sm90INS1_16FlashAttnFwdSm90INS1_25CollectiveMainloopFwdSm90ILi2EN4cute5tupleIJNS5_1CILi1EEES8_S8_EEENS6_IJNS7_ILi128EEENS7_ILi96EEENS7_ILi192EEEEEELi128ENS_10bfloat16_tEfNS_4arch4Sm90ELb1ELb0ELb0ELb0ELb1ELb0ELb0ELb1ELb1ELb1ELb1ELb0EEENS1_21CollectiveEpilogueFwdINS6_IJSA_SA_SB_EEES9_SE_SG_Li256ELb0ELb1ELb1ELb0EEENS1_19SingleTileSchedulerILb0ELb1ELb1ELi128EEEEEEEEEvNT_6ParamsE)
        /*0038*/ 	.word	0x000000a8


	//----- nvinfo : EIATTR_FRAME_SIZE
	.align		4
.L_28:
        /*003c*/ 	.byte	0x04, 0x11
        /*003e*/ 	.short	(.L_30 - .L_29)
	.align		4
.L_29:
        /*0040*/ 	.word	index@(_ZN7cutlass13device_kernelIN5flash11enable_sm90INS1_16FlashAttnFwdSm90INS1_25CollectiveMainloopFwdSm90ILi2EN4cute5tupleIJNS5_1CILi1EEES8_S8_EEENS6_IJNS7_ILi128EEENS7_ILi96EEENS7_ILi192EEEEEELi128ENS_10bfloat16_tEfNS_4arch4Sm90ELb1ELb0ELb0ELb0ELb1ELb0ELb0ELb1ELb1ELb1ELb1ELb0EEENS1_21CollectiveEpilogueFwdINS6_IJSA_SA_SB_EEES9_SE_SG_Li256ELb0ELb1ELb1ELb0EEENS1_19SingleTileSchedulerILb0ELb1ELb1ELi128EEEEEEEEEvNT_6ParamsE)
        /*0044*/ 	.word	0x00000000


	//----- nvinfo : EIATTR_REGCOUNT
	.align		4
.L_30:
        /*0048*/ 	.byte	0x04, 0x2f
        /*004a*/ 	.short	(.L_32 - .L_31)
	.align		4
.L_31:
        /*004c*/ 	.word	index@(_ZN7cutlass13device_kernelIN5flash11enable_sm90INS1_16FlashAttnFwdSm90INS1_25CollectiveMainloopFwdSm90ILi2EN4cute5tupleIJNS5_1CILi1EEES8_S8_EEENS6_IJNS7_ILi128EEENS7_ILi96EEENS7_ILi192EEEEEELi128ENS_10bfloat16_tEfNS_4arch4Sm90ELb0ELb1ELb0ELb1ELb1ELb1ELb0ELb1ELb1ELb1ELb1ELb0EEENS1_21CollectiveEpilogueFwdINS6_IJSA_SA_SB_EEES9_SE_SG_Li256ELb1ELb1ELb1ELb0EEENS1_36VarlenDynamicPersistentTileSchedulerILi128ELi96ELi256ELi128ELb1ELb1ELb1ELb1ELb0ELb1EEEEEEEEEvNT_6ParamsE)
        /*0050*/ 	.word	0x000000a8


	//----- nvinfo : EIATTR_FRAME_SIZE
	.align		4
.L_32:
        /*0054*/ 	.byte	0x04, 0x11
        /*0056*/ 	.short	(.L_34 - .L_33)
	.align		4
.L_33:
        /*0058*/ 	.word	index@(_ZN7cutlass13device_kernelIN5flash11enable_sm90INS1_16FlashAttnFwdSm90INS1_25CollectiveMainloopFwdSm90ILi2EN4cute5tupleIJNS5_1CILi1EEES8_S8_EEENS6_IJNS7_ILi128EEENS7_ILi96EEENS7_ILi192EEEEEELi128ENS_10bfloat16_tEfNS_4arch4Sm90ELb0ELb1ELb0ELb1ELb1ELb1ELb0ELb1ELb1ELb1ELb1ELb0EEENS1_21CollectiveEpilogueFwdINS6_IJSA_SA_SB_EEES9_SE_SG_Li256ELb1ELb1ELb1ELb0EEENS1_36VarlenDynamicPersistentTileSchedulerILi128ELi96ELi256ELi128ELb1ELb1ELb1ELb1ELb0ELb1EEEEEEEEEvNT_6ParamsE)
        /*005c*/ 	.word	0x00000060


	//----- nvinfo : EIATTR_REGCOUNT
	.align		4
.L_34:
        /*0060*/ 	.byte	0x04, 0x2f
        /*0062*/ 	.short	(.L_36 - .L_35)
	.align		4
.L_35:
        /*0064*/ 	.word	index@(_ZN7cutlass13device_kernelIN5flash11enable_sm90INS1_16FlashAttnFwdSm90INS1_25CollectiveMainloopFwdSm90ILi2EN4cute5tupleIJNS5_1CILi1EEES8_S8_EEENS6_IJNS7_ILi128EEENS7_ILi96EEENS7_ILi192EEEEEELi128ENS_10bfloat16_tEfNS_4arch4Sm90ELb0ELb1ELb0ELb1ELb1ELb0ELb0ELb1ELb1ELb1ELb1ELb0EEENS1_21CollectiveEpilogueFwdINS6_IJSA_SA_SB_EEES9_SE_SG_Li256ELb1ELb1ELb1ELb0EEENS1_36VarlenDynamicPersistentTileSchedulerILi128ELi96ELi256ELi128ELb1ELb1ELb1ELb1ELb0ELb1EEEEEEEEEvNT_6ParamsE)
        /*0068*/ 	.word	0x000000a8


	//----- nvinfo : EIATTR_FRAME_SIZE
	.align		4
.L_36:
        /*006c*/ 	.byte	0x04, 0x11
        /*006e*/ 	.short	(.L_38 - .L_37)
	.align		4
.L_37:
        /*0070*/ 	.word	index@(_ZN7cutlass13device_kernelIN5flash11enable_sm90INS1_16FlashAttnFwdSm90INS1_25CollectiveMainloopFwdSm90ILi2EN4cute5tupleIJNS5_1CILi1EEES8_S8_EEENS6_IJNS7_ILi128EEENS7_ILi96EEENS7_ILi192EEEEEELi128ENS_10bfloat16_tEfNS_4arch4Sm90ELb0ELb1ELb0ELb1ELb1ELb0ELb0ELb1ELb1ELb1ELb1ELb0EEENS1_21CollectiveEpilogueFwdINS6_IJSA_SA_SB_EEES9_SE_SG_Li256ELb1ELb1ELb1ELb0EEENS1_36VarlenDynamicPersistentTileSchedulerILi128ELi96ELi256ELi128ELb1ELb1ELb1ELb1ELb0ELb1EEEEEEEEEvNT_6ParamsE)
        /*0074*/ 	.word	0x00000018


	//----- nvinfo : EIATTR_REGCOUNT
	.align		4
.L_38:
        /*0078*/ 	.byte	0x04, 0x2f
        /*007a*/ 	.short	(.L_40 - .L_39)
	.align		4
.L_39:
        /*007c*/ 	.word	index@(_ZN7cutlass13device_kernelIN5flash11enable_sm90INS1_16FlashAttnFwdSm90INS1_25CollectiveMainloopFwdSm90ILi2EN4cute5tupleIJNS5_1CILi1EEES8_S8_EEENS6_IJNS7_ILi128EEENS7_ILi96EEENS7_ILi192EEEEEELi128ENS_10bfloat16_tEfNS_4arch4Sm90ELb0ELb1ELb0ELb0ELb1ELb0ELb0ELb1ELb1ELb1ELb1ELb0EEENS1_21CollectiveEpilogueFwdINS6_IJSA_SA_SB_EEES9_SE_SG_Li256ELb0ELb1ELb1ELb0EEENS1_19SingleTileSchedulerILb0ELb1ELb1ELi128EEEEEEEEEvNT_6ParamsE)
        /*0080*/ 	.word	0x000000a8


	//----- nvinfo : EIATTR_FRAME_SIZE
	.align		4
.L_40:
        /*0084*/ 	.byte	0x04, 0x11
        /*0086*/ 	.short	(.L_42 - .L_41)
	.align		4
.L_41:
        /*0088*/ 	.word	index@(_ZN7cutlass13device_kernelIN5flash11enable_sm90INS1_16FlashAttnFwdSm90INS1_25CollectiveMainloopFwdSm90ILi2EN4cute5tupleIJNS5_1CILi1EEES8_S8_EEENS6_IJNS7_ILi128EEENS7_ILi96EEENS7_ILi192EEEEEELi128ENS_10bfloat16_tEfNS_4arch4Sm90ELb0ELb1ELb0ELb0ELb1ELb0ELb0ELb1ELb1ELb1ELb1ELb0EEENS1_21CollectiveEpilogueFwdINS6_IJSA_SA_SB_EEES9_SE_SG_Li256ELb0ELb1ELb1ELb0EEENS1_19SingleTileSchedulerILb0ELb1ELb1ELi128EEEEEEEEEvNT_6ParamsE)
        /*008c*/ 	.word	0x00000008


	//----- nvinfo : EIATTR_REGCOUNT
	.align		4
.L_42:
        /*0090*/ 	.byte	0x04, 0x2f
        /*0092*/ 	.short	(.L_44 - .L_43)
	.align		4
.L_43:
        /*0094*/ 	.word	index@(_ZN7cutlass13device_kernelIN5flash11enable_sm90INS1_16FlashAttnFwdSm90INS1_25CollectiveMainloopFwdSm90ILi2EN4cute5tupleIJNS5_1CILi1EEES8_S8_EEENS6_IJNS7_ILi128EEENS7_ILi96EEENS7_ILi192EEEEEELi128ENS_10bfloat16_tEfNS_4arch4Sm90ELb0ELb0ELb0ELb1ELb1ELb1ELb0ELb1ELb1ELb1ELb1ELb0EEENS1_21CollectiveEpilogueFwdINS6_IJSA_SA_SB_EEES9_SE_SG_Li256ELb1ELb1ELb1ELb0EEENS1_36VarlenDynamicPersistentTileSchedulerILi128ELi96ELi256ELi128ELb1ELb1ELb1ELb0ELb1ELb1EEEEEEEEEvNT_6ParamsE)
        /*0098*/ 	.word	0x000000a8


	//----- nvinfo : EIATTR_FRAME_SIZE
	.align		4
.L_44:
        /*009c*/ 	.byte	0x04, 0x11
        /*009e*/ 	.short	(.L_46 - .L_45)
	.align		4
.L_45:
        /*00a0*/ 	.word	index@(_ZN7cutlass13device_kernelIN5flash11enable_sm90INS1_16FlashAttnFwdSm90INS1_25CollectiveMainloopFwdSm90ILi2EN4cute5tupleIJNS5_1CILi1EEES8_S8_EEENS6_IJNS7_ILi128EEENS7_ILi96EEENS7_ILi192EEEEEELi128ENS_10bfloat16_tEfNS_4arch4Sm90ELb0ELb0ELb0ELb1ELb1ELb1ELb0ELb1ELb1ELb1ELb1ELb0EEENS1_21CollectiveEpilogueFwdINS6_IJSA_SA_SB_EEES9_SE_SG_Li256ELb1ELb1ELb1ELb0EEENS1_36VarlenDynamicPersistentTileSchedulerILi128ELi96ELi256ELi128ELb1ELb1ELb1ELb0ELb1ELb1EEEEEEEEEvNT_6ParamsE)
        /*00a4*/ 	.word	0x00000088


	//----- nvinfo : EIATTR_REGCOUNT
	.align		4
.L_46:
        /*00a8*/ 	.byte	0x04, 0x2f
        /*00aa*/ 	.short	(.L_48 - .L_47)
	.align		4
.L_47:
        /*00ac*/ 	.word	index@(_ZN7cutlass13device_kernelIN5flash11enable_sm90INS1_16FlashAttnFwdSm90INS1_25CollectiveMainloopFwdSm90ILi2EN4cute5tupleIJNS5_1CILi1EEES8_S8_EEENS6_IJNS7_ILi128EEENS7_ILi96EEENS7_ILi192EEEEEELi128ENS_10bfloat16_tEfNS_4arch4Sm90ELb0ELb0ELb0ELb1ELb1ELb0ELb0ELb1ELb1ELb1ELb1ELb0EEENS1_21CollectiveEpilogueFwdINS6_IJSA_SA_SB_EEES9_SE_SG_Li256ELb1ELb1ELb1ELb0EEENS1_36VarlenDynamicPersistentTileSchedulerILi128ELi96ELi256ELi128ELb1ELb1ELb1ELb0ELb1ELb1EEEEEEEEEvNT_6ParamsE)
        /*00b0*/ 	.word	0x000000a8


	//----- nvinfo : EIATTR_FRAME_SIZE
	.align		4
.L_48:
        /*00b4*/ 	.byte	0x04, 0x11
        /*00b6*/ 	.short	(.L_50 - .L_49)
	.align		4
.L_49:
        /*00b8*/ 	.word	index@(_ZN7cutlass13device_kernelIN5flash11enable_sm90INS1_16FlashAttnFwdSm90INS1_25CollectiveMainloopFwdSm90ILi2EN4cute5tupleIJNS5_1CILi1EEES8_S8_EEENS6_IJNS7_ILi128EEENS7_ILi96EEENS7_ILi192EEEEEELi128ENS_10bfloat16_tEfNS_4arch4Sm90ELb0ELb0ELb0ELb1ELb1ELb0ELb0ELb1ELb1ELb1ELb1ELb0EEENS1_21CollectiveEpilogueFwdINS6_IJSA_SA_SB_EEES9_SE_SG_Li256ELb1ELb1ELb1ELb0EEENS1_36VarlenDynamicPersistentTileSchedulerILi128ELi96ELi256ELi128ELb1ELb1ELb1ELb0ELb1ELb1EEEEEEEEEvNT_6ParamsE)
        /*00bc*/ 	.word	0x00000020


	//----- nvinfo : EIATTR_REGCOUNT
	.align		4
.L_50:
        /*00c0*/ 	.byte	0x04, 0x2f
        /*00c2*/ 	.short	(.L_52 - .L_51)
	.align		4
.L_51:
        /*00c4*/ 	.word	index@(_ZN7cutlass13device_kernelIN5flash11enable_sm90INS1_16FlashAttnFwdSm90INS1_25CollectiveMainloopFwdSm90ILi2EN4cute5tupleIJNS5_1CILi1EEES8_S8_EEENS6_IJNS7_ILi128EEENS7_ILi96EEENS7_ILi192EEEEEELi128ENS_10bfloat16_tEfNS_4arch4Sm90ELb0ELb0ELb0ELb0ELb1ELb0ELb0ELb1ELb1ELb1ELb1ELb0EEENS1_21CollectiveEpilogueFwdINS6_IJSA_SA_SB_EEES9_SE_SG_Li256ELb0ELb1ELb1ELb0EEENS1_19SingleTileSchedulerILb0ELb1ELb1ELi128EEEEEEEEEvNT_6ParamsE)
        /*00c8*/ 	.word	0x000000a8


	//----- nvinfo : EIATTR_FRAME_SIZE
	.align		4
.L_52:
        /*00cc*/ 	.byte	0x04, 0x11
        /*00ce*/ 	.short	(.L_54 - .L_53)
	.align		4
.L_53:
        /*00d0*/ 	.word	index@(_ZN7cutlass13device_kernelIN5flash11enable_sm90INS1_16FlashAttnFwdSm90INS1_25CollectiveMainloopFwdSm90ILi2EN4cute5tupleIJNS5_1CILi1EEES8_S8_EEENS6_IJNS7_ILi128EEENS7_ILi96EEENS7_ILi192EEEEEELi128ENS_10bfloat16_tEfNS_4arch4Sm90ELb0ELb0ELb0ELb0ELb1ELb0ELb0ELb1ELb1ELb1ELb1ELb0EEENS1_21CollectiveEpilogueFwdINS6_IJSA_SA_SB_EEES9_SE_SG_Li256ELb0ELb1ELb1ELb0EEENS1_19SingleTileSchedulerILb0ELb1ELb1ELi128EEEEEEEEEvNT_6ParamsE)
        /*00d4*/ 	.word	0x00000000


	//----- nvinfo : EIATTR_MIN_STACK_SIZE
	.align		4
.L_54:
        /*00d8*/ 	.byte	0x04, 0x12
        /*00da*/ 	.short	(.L_56 - .L_55)
	.align		4
.L_55:
        /*00dc*/ 	.word	index@(_ZN7cutlass13device_kernelIN5flash11enable_sm90INS1_16FlashAttnFwdSm90INS1_25CollectiveMainloopFwdSm90ILi2EN4cute5tupleIJNS5_1CILi1EEES8_S8_EEENS6_IJNS7_ILi128EEENS7_ILi96EEENS7_ILi192EEEEEELi128ENS_10bfloat16_tEfNS_4arch4Sm90ELb0ELb0ELb0ELb0ELb1ELb0ELb0ELb1ELb1ELb1ELb1ELb0EEENS1_21CollectiveEpilogueFwdINS6_IJSA_SA_SB_EEES9_SE_SG_Li256ELb0ELb1ELb1ELb0EEENS1_19SingleTileSchedulerILb0ELb1ELb1ELi128EEEEEEEEEvNT_6ParamsE)
        /*00e0*/ 	.word	0x00000000


	//----- nvinfo : EIATTR_MIN_STACK_SIZE
	.align		4
.L_56:
        /*00e4*/ 	.byte	0x04, 0x12
        /*00e6*/ 	.short	(.L_58 - .L_57)
	.align		4
.L_57:
        /*00e8*/ 	.word	index@(_ZN7cutlass13device_kernelIN5flash11enable_sm90INS1_16FlashAttnFwdSm90INS1_25CollectiveMainloopFwdSm90ILi2EN4cute5tupleIJNS5_1CILi1EEES8_S8_EEENS6_IJNS7_ILi128EEENS7_ILi96EEENS7_ILi192EEEEEELi128ENS_10bfloat16_tEfNS_4arch4Sm90ELb0ELb0ELb0ELb1ELb1ELb0ELb0ELb1ELb1ELb1ELb1ELb0EEENS1_21CollectiveEpilogueFwdINS6_IJSA_SA_SB_EEES9_SE_SG_Li256ELb1ELb1ELb1ELb0EEENS1_36VarlenDynamicPersistentTileSchedulerILi128ELi96ELi256ELi128ELb1ELb1ELb1ELb0ELb1ELb1EEEEEEEEEvNT_6ParamsE)
        /*00ec*/ 	.word	0x00000020


	//----- nvinfo : EIATTR_MIN_STACK_SIZE
	.align		4
.L_58:
        /*00f0*/ 	.byte	0x04, 0x12
        /*00f2*/ 	.short	(.L_60 - .L_59)
	.align		4
.L_59:
        /*00f4*/ 	.word	index@(_ZN7cutlass13device_kernelIN5flash11enable_sm90INS1_16FlashAttnFwdSm90INS1_25CollectiveMainloopFwdSm90ILi2EN4cute5tupleIJNS5_1CILi1EEES8_S8_EEENS6_IJNS7_ILi128EEENS7_ILi96EEENS7_ILi192EEEEEELi128ENS_10bfloat16_tEfNS_4arch4Sm90ELb0ELb0ELb0ELb1ELb1ELb1ELb0ELb1ELb1ELb1ELb1ELb0EEENS1_21CollectiveEpilogueFwdINS6_IJSA_SA_SB_EEES9_SE_SG_Li256ELb1ELb1ELb1ELb0EEENS1_36VarlenDynamicPersistentTileSchedulerILi128ELi96ELi256ELi128ELb1ELb1ELb1ELb0ELb1ELb1EEEEEEEEEvNT_6ParamsE)
        /*00f8*/ 	.word	0x00000088


	//----- nvinfo : EIATTR_MIN_STACK_SIZE
	.align		4
.L_60:
        /*00fc*/ 	.byte	0x04, 0x12
        /*00fe*/ 	.short	(.L_62 - .L_61)
	.align		4
.L_61:
        /*0100*/ 	.word	index@(_ZN7cutlass13device_kernelIN5flash11enable_sm90INS1_16FlashAttnFwdSm90INS1_25CollectiveMainloopFwdSm90ILi2EN4cute5tupleIJNS5_1CILi1EEES8_S8_EEENS6_IJNS7_ILi128EEENS7_ILi96EEENS7_ILi192EEEEEELi128ENS_10bfloat16_tEfNS_4arch4Sm90ELb0ELb1ELb0ELb0ELb1ELb0ELb0ELb1ELb1ELb1ELb1ELb0EEENS1_21CollectiveEpilogueFwdINS6_IJSA_SA_SB_EEES9_SE_SG_Li256ELb0ELb1ELb1ELb0EEENS1_19SingleTileSchedulerILb0ELb1ELb1ELi128EEEEEEEEEvNT_6ParamsE)
        /*0104*/ 	.word	0x00000008


	//----- nvinfo : EIATTR_MIN_STACK_SIZE
	.align		4
.L_62:
        /*0108*/ 	.byte	0x04, 0x12
        /*010a*/ 	.short	(.L_64 - .L_63)
	.align		4
.L_63:
        /*010c*/ 	.word	index@(_ZN7cutlass13device_kernelIN5flash11enable_sm90INS1_16FlashAttnFwdSm90INS1_25CollectiveMainloopFwdSm90ILi2EN4cute5tupleIJNS5_1CILi1EEES8_S8_EEENS6_IJNS7_ILi128EEENS7_ILi96EEENS7_ILi192EEEEEELi128ENS_10bfloat16_tEfNS_4arch4Sm90ELb0ELb1ELb0ELb1ELb1ELb0ELb0ELb1ELb1ELb1ELb1ELb0EEENS1_21CollectiveEpilogueFwdINS6_IJSA_SA_SB_EEES9_SE_SG_Li256ELb1ELb1ELb1ELb0EEENS1_36VarlenDynamicPersistentTileSchedulerILi128ELi96ELi256ELi128ELb1ELb1ELb1ELb1ELb0ELb1EEEEEEEEEvNT_6ParamsE)
        /*0110*/ 	.word	0x00000018


	//----- nvinfo : EIATTR_MIN_STACK_SIZE
	.align		4
.L_64:
        /*0114*/ 	.byte	0x04, 0x12
        /*0116*/ 	.short	(.L_66 - .L_65)
	.align		4
.L_65:
        /*0118*/ 	.word	index@(_ZN7cutlass13device_kernelIN5flash11enable_sm90INS1_16FlashAttnFwdSm90INS1_25CollectiveMainloopFwdSm90ILi2EN4cute5tupleIJNS5_1CILi1EEES8_S8_EEENS6_IJNS7_ILi128EEENS7_ILi96EEENS7_ILi192EEEEEELi128ENS_10bfloat16_tEfNS_4arch4Sm90ELb0ELb1ELb0ELb1ELb1ELb1ELb0ELb1ELb1ELb1ELb1ELb0EEENS1_21CollectiveEpilogueFwdINS6_IJSA_SA_SB_EEES9_SE_SG_Li256ELb1ELb1ELb1ELb0EEENS1_36VarlenDynamicPersistentTileSchedulerILi128ELi96ELi256ELi128ELb1ELb1ELb1ELb1ELb0ELb1EEEEEEEEEvNT_6ParamsE)
        /*011c*/ 	.word	0x00000060


	//----- nvinfo : EIATTR_MIN_STACK_SIZE
	.align		4
.L_66:
        /*0120*/ 	.byte	0x04, 0x12
        /*0122*/ 	.short	(.L_68 - .L_67)
	.align		4
.L_67:
        /*0124*/ 	.word	index@(_ZN7cutlass13device_kernelIN5flash11enable_sm90INS1_16FlashAttnFwdSm90INS1_25CollectiveMainloopFwdSm90ILi2EN4cute5tupleIJNS5_1CILi1EEES8_S8_EEENS6_IJNS7_ILi128EEENS7_ILi96EEENS7_ILi192EEEEEELi128ENS_10bfloat16_tEfNS_4arch4Sm90ELb1ELb0ELb0ELb0ELb1ELb0ELb0ELb1ELb1ELb1ELb1ELb0EEENS1_21CollectiveEpilogueFwdINS6_IJSA_SA_SB_EEES9_SE_SG_Li256ELb0ELb1ELb1ELb0EEENS1_19SingleTileSchedulerILb0ELb1ELb1ELi128EEEEEEEEEvNT_6ParamsE)
        /*0128*/ 	.word	0x00000000


	//----- nvinfo : EIATTR_MIN_STACK_SIZE
	.align		4
.L_68:
        /*012c*/ 	.byte	0x04, 0x12
        /*012e*/ 	.short	(.L_70 - .L_69)
	.align		4
.L_69:
        /*0130*/ 	.word	index@(_ZN7cutlass13device_kernelIN5flash11enable_sm90INS1_16FlashAttnFwdSm90INS1_25CollectiveMainloopFwdSm90ILi2EN4cute5tupleIJNS5_1CILi1EEES8_S8_EEENS6_IJNS7_ILi128EEENS7_ILi96EEENS7_ILi192EEEEEELi128ENS_10bfloat16_tEfNS_4arch4Sm90ELb1ELb0ELb0ELb1ELb1ELb0ELb0ELb1ELb1ELb1ELb1ELb0EEENS1_21CollectiveEpilogueFwdINS6_IJSA_SA_SB_EEES9_SE_SG_Li256ELb1ELb1ELb1ELb0EEENS1_36VarlenDynamicPersistentTileSchedulerILi128ELi96ELi256ELi128ELb1ELb1ELb1ELb1ELb1ELb1EEEEEEEEEvNT_6ParamsE)
        /*0134*/ 	.word	0x00000020


	//----- nvinfo : EIATTR_MIN_STACK_SIZE
	.align		4
.L_70:
        /*0138*/ 	.byte	0x04, 0x12
        /*013a*/ 	.short	(.L_72 - .L_71)
	.align		4
.L_71:
        /*013c*/ 	.word	index@(_ZN7cutlass13device_kernelIN5flash11enable_sm90INS1_16FlashAttnFwdSm90INS1_25CollectiveMainloopFwdSm90ILi2EN4cute5tupleIJNS5_1CILi1EEES8_S8_EEENS6_IJNS7_ILi128EEENS7_ILi96EEENS7_ILi192EEEEEELi128ENS_10bfloat16_tEfNS_4arch4Sm90ELb1ELb0ELb0ELb1ELb1ELb1ELb0ELb1ELb1ELb1ELb1ELb0EEENS1_21CollectiveEpilogueFwdINS6_IJSA_SA_SB_EEES9_SE_SG_Li256ELb1ELb1ELb1ELb0EEENS1_36VarlenDynamicPersistentTileSchedulerILi128ELi96ELi256ELi128ELb1ELb1ELb1ELb1ELb1ELb1EEEEEEEEEvNT_6ParamsE)
        /*0140*/ 	.word	0x00000070
.L_72:


//--------------------- .nv.compat                --------------------------
	.section	.nv.compat,"",@"SHT_CUDA_COMPAT_INFO"
	.align	4
        /*0000*/ 	.byte	0x02, 0x09, 0x01, 0x00, 0x02, 0x02, 0x04, 0x00, 0x02, 0x05, 0x05, 0x00, 0x03, 0x07, 0x01, 0x01
        /*0010*/ 	.byte	0x02, 0x03, 0x01, 0x00, 0x02, 0x06, 0x01, 0x00, 0x04, 0x0b, 0x08, 0x00, 0x00, 0x00, 0x00, 0x00
        /*0020*/ 	.byte	0x00, 0x00, 0x00, 0x00


//--------------------- .nv.info._ZN7cutlass13device_kernelIN5flash11enable_sm90INS1_16FlashAttnFwdSm90INS1_25CollectiveMainloopFwdSm90ILi2EN4cute5tupleIJNS5_1CILi1EEES8_S8_EEENS6_IJNS7_ILi128EEENS7_ILi96EEENS7_ILi192EEEEEELi128ENS_10bfloat16_tEfNS_4arch4Sm90ELb0ELb0ELb0ELb0ELb1ELb0ELb0ELb1ELb1ELb1ELb1ELb0EEENS1_21CollectiveEpilogueFwdINS6_IJSA_SA_SB_EEES9_SE_SG_Li256ELb0ELb1ELb1ELb0EEENS1_19SingleTileSchedulerILb0ELb1ELb1ELi128EEEEEEEEEvNT_6ParamsE --------------------------
	.section	.nv.info._ZN7cutlass13device_kernelIN5flash11enable_sm90INS1_16FlashAttnFwdSm90INS1_25CollectiveMainloopFwdSm90ILi2EN4cute5tupleIJNS5_1CILi1EEES8_S8_EEENS6_IJNS7_ILi128EEENS7_ILi96EEENS7_ILi192EEEEEELi128ENS_10bfloat16_tEfNS_4arch4Sm90ELb0ELb0ELb0ELb0ELb1ELb0ELb0ELb1ELb1ELb1ELb1ELb0EEENS1_21CollectiveEpilogueFwdINS6_IJSA_SA_SB_EEES9_SE_SG_Li256ELb0ELb1ELb1ELb0EEENS1_19SingleTileSchedulerILb0ELb1ELb1ELi128EEEEEEEEEvNT_6ParamsE,"",@"SHT_CUDA_INFO"
	.sectionflags	@""
	.align	4


	//----- nvinfo : EIATTR_CUDA_API_VERSION
	.align		4
        /*0000*/ 	.byte	0x04, 0x37
        /*0002*/ 	.short	(.L_74 - .L_73)
.L_73:
        /*0004*/ 	.word	0x00000082


	//----- nvinfo : EIATTR_KPARAM_INFO
	.align		4
.L_74:
        /*0008*/ 	.byte	0x04, 0x17
        /*000a*/ 	.short	(.L_76 - .L_75)
.L_75:
        /*000c*/ 	.word	0x00000000
        /*0010*/ 	.short	0x0000
        /*0012*/ 	.short	0x0070
        /*0014*/ 	.byte	0x00, 0xf0, 0x01, 0x28


	//----- nvinfo : EIATTR_SPARSE_MMA_MASK
	.align		4
.L_76:
        /*0018*/ 	.byte	0x03, 0x50
        /*001a*/ 	.short	0x0000


	//----- nvinfo : EIATTR_MAXREG_COUNT
	.align		4
        /*001c*/ 	.byte	0x03, 0x1b
        /*001e*/ 	.short	0x00a8


	//----- nvinfo : EIATTR_NUM_BARRIERS
	.align		4
        /*0020*/ 	.byte	0x02, 0x4c
        /*0022*/ 	.byte	0x09
	.zero		1


	//----- nvinfo : EIATTR_EXTERNS
	.align		4
        /*0024*/ 	.byte	0x04, 0x0f
        /*0026*/ 	.short	(.L_78 - .L_77)


	//   ....[0]....
	.align		4
.L_77:
        /*0028*/ 	.word	index@(__assertfail)


	//----- nvinfo : EIATTR_MERCURY_ISA_VERSION
	.align		4
.L_78:
        /*002c*/ 	.byte	0x03, 0x5f
        /*002e*/ 	.short	0x0101


	//----- nvinfo : EIATTR_INT_WARP_WIDE_INSTR_OFFSETS
	.align		4
        /*0030*/ 	.byte	0x04, 0x31
        /*0032*/ 	.short	(.L_80 - .L_79)


	//   ....[0]....
.L_79:
        /*0034*/ 	.word	0x000000b0


	//   ....[1]....
        /*0038*/ 	.word	0x000000c0


	//   ....[2]....
        /*003c*/ 	.word	0x00000160


	//----- nvinfo : EIATTR_COOP_GROUP_MASK_REGIDS
	.align		4
.L_80:
        /*0040*/ 	.byte	0x04, 0x29
        /*0042*/ 	.short	(.L_82 - .L_81)


	//   ....[0]....
.L_81:
        /*0044*/ 	.word	0xffffffff


	//   ....[1]....
        /*0048*/ 	.word	0xffffffff


	//   ....[2]....
        /*004c*/ 	.word	0xffffffff


	//   ....[3]....
        /*0050*/ 	.word	0xffffffff


	//   ....[4]....
        /*0054*/ 	.word	0xffffffff


	//   ....[5]....
        /*0058*/ 	.word	0xffffffff


	//   ....[6]....
        /*005c*/ 	.word	0xffffffff


	//   ....[7]....
        /*0060*/ 	.word	0xffffffff


	//   ....[8]....
        /*0064*/ 	.word	0xffffffff


	//   ....[9]....
        /*0068*/ 	.word	0xffffffff


	//   ....[10]....
        /*006c*/ 	.word	0xffffffff


	//   ....[11]....
        /*0070*/ 	.word	0xffffffff


	//   ....[12]....
        /*0074*/ 	.word	0xffffffff


	//   ....[13]....
        /*0078*/ 	.word	0xffffffff


	//   ....[14]....
        /*007c*/ 	.word	0xffffffff


	//   ....[15]....
        /*0080*/ 	.word	0xffffffff


	//   ....[16]....
        /*0084*/ 	.word	0xffffffff


	//   ....[17]....
        /*0088*/ 	.word	0xffffffff


	//   ....[18]....
        /*008c*/ 	.word	0xffffffff


	//   ....[19]....
        /*0090*/ 	.word	0xffffffff


	//   ....[20]....
        /*0094*/ 	.word	0xffffffff


	//   ....[21]....
        /*0098*/ 	.word	0xffffffff


	//   ....[22]....
        /*009c*/ 	.word	0xffffffff


	//   ....[23]....
        /*00a0*/ 	.word	0xffffffff


	//   ....[24]....
        /*00a4*/ 	.word	0xffffffff


	//   ....[25]....
        /*00a8*/ 	.word	0xffffffff


	//   ....[26]....
        /*00ac*/ 	.word	0xffffffff


	//   ....[27]....
        /*00b0*/ 	.word	0xffffffff


	//   ....[28]....
        /*00b4*/ 	.word	0xffffffff


	//   ....[29]....
        /*00b8*/ 	.word	0xffffffff


	//   ....[30]....
        /*00bc*/ 	.word	0xffffffff


	//   ....[31]....
        /*00c0*/ 	.word	0xffffffff


	//   ....[32]....
        /*00c4*/ 	.word	0xffffffff


	//   ....[33]....
        /*00c8*/ 	.word	0xffffffff


	//   ....[34]....
        /*00cc*/ 	.word	0xffffffff


	//   ....[35]....
        /*00d0*/ 	.word	0xffffffff


	//   ....[36]....
        /*00d4*/ 	.word	0xffffffff


	//   ....[37]....
        /*00d8*/ 	.word	0xffffffff


	//   ....[38]....
        /*00dc*/ 	.word	0xffffffff


	//   ....[39]....
        /*00e0*/ 	.word	0xffffffff


	//   ....[40]....
        /*00e4*/ 	.word	0xffffffff


	//   ....[41]....
        /*00e8*/ 	.word	0xffffffff


	//   ....[42]....
        /*00ec*/ 	.word	0xffffffff


	//   ....[43]....
        /*00f0*/ 	.word	0xffffffff


	//   ....[44]....
        /*00f4*/ 	.word	0xffffffff


	//   ....[45]....
        /*00f8*/ 	.word	0xffffffff


	//   ....[46]....
        /*00fc*/ 	.word	0xffffffff


	//   ....[47]....
        /*0100*/ 	.word	0xffffffff


	//   ....[48]....
        /*0104*/ 	.word	0xffffffff


	//   ....[49]....
        /*0108*/ 	.word	0xffffffff


	//   ....[50]....
        /*010c*/ 	.word	0xffffffff


	//   ....[51]....
        /*0110*/ 	.word	0xffffffff


	//   ....[52]....
        /*0114*/ 	.word	0xffffffff


	//   ....[53]....
        /*0118*/ 	.word	0xffffffff


	//   ....[54]....
        /*011c*/ 	.word	0xffffffff


	//   ....[55]....
        /*0120*/ 	.word	0xffffffff


	//   ....[56]....
        /*0124*/ 	.word	0xffffffff


	//   ....[57]....
        /*0128*/ 	.word	0xffffffff


	//   ....[58]....
        /*012c*/ 	.word	0xffffffff


	//   ....[59]....
        /*0130*/ 	.word	0xffffffff


	//   ....[60]....
        /*0134*/ 	.word	0xffffffff


	//   ....[61]....
        /*0138*/ 	.word	0xffffffff


	//   ....[62]....
        /*013c*/ 	.word	0xffffffff


	//   ....[63]....
        /*0140*/ 	.word	0xffffffff


	//   ....[64]....
        /*0144*/ 	.word	0xffffffff


	//   ....[65]....
        /*0148*/ 	.word	0xffffffff


	//   ....[66]....
        /*014c*/ 	.word	0xffffffff


	//   ....[67]....
        /*0150*/ 	.word	0xffffffff


	//   ....[68]....
        /*0154*/ 	.word	0xffffffff


	//   ....[69]....
        /*0158*/ 	.word	0xffffffff


	//   ....[70]....
        /*015c*/ 	.word	0xffffffff


	//   ....[71]....
        /*0160*/ 	.word	0xffffffff


	//   ....[72]....
        /*0164*/ 	.word	0xffffffff


	//   ....[73]....
        /*0168*/ 	.word	0xffffffff


	//   ....[74]....
        /*016c*/ 	.word	0xffffffff


	//   ....[75]....
        /*0170*/ 	.word	0xffffffff


	//   ....[76]....
        /*0174*/ 	.word	0xffffffff


	//   ....[77]....
        /*0178*/ 	.word	0xffffffff


	//   ....[78]....
        /*017c*/ 	.word	0xffffffff


	//   ....[79]....
        /*0180*/ 	.word	0xffffffff


	//   ....[80]....
        /*0184*/ 	.word	0xffffffff


	//   ....[81]....
        /*0188*/ 	.word	0xffffffff


	//   ....[82]....
        /*018c*/ 	.word	0xffffffff


	//   ....[83]....
        /*0190*/ 	.word	0xffffffff


	//   ....[84]....
        /*0194*/ 	.word	0xffffffff


	//   ....[85]....
        /*0198*/ 	.word	0xffffffff


	//   ....[86]....
        /*019c*/ 	.word	0xffffffff


	//   ....[87]....
        /*01a0*/ 	.word	0xffffffff


	//   ....[88]....
        /*01a4*/ 	.word	0xffffffff


	//   ....[89]....
        /*01a8*/ 	.word	0xffffffff


	//   ....[90]....
        /*01ac*/ 	.word	0xffffffff


	//   ....[91]....
        /*01b0*/ 	.word	0xffffffff


	//   ....[92]....
        /*01b4*/ 	.word	0xffffffff


	//   ....[93]....
        /*01b8*/ 	.word	0x0500000f


	//   ....[94]....
        /*01bc*/ 	.word	0x0500000f


	//   ....[95]....
        /*01c0*/ 	.word	0x0500000f


	//   ....[96]....
        /*01c4*/ 	.word	0x0500000f


	//   ....[97]....
        /*01c8*/ 	.word	0x0500000f


	//   ....[98]....
        /*01cc*/ 	.word	0x0500000f


	//   ....[99]....
        /*01d0*/ 	.word	0x0500000f


	//   ....[100]....
        /*01d4*/ 	.word	0x0500000f


	//   ....[101]....
        /*01d8*/ 	.word	0x0500000f


	//   ....[102]....
        /*01dc*/ 	.word	0x0500000f


	//   ....[103]....
        /*01e0*/ 	.word	0x0500000f


	//   ....[104]....
        /*01e4*/ 	.word	0x0500000f


	//   ....[105]....
        /*01e8*/ 	.word	0x0500000f


	//   ....[106]....
        /*01ec*/ 	.word	0x0500000f


	//   ....[107]....
        /*01f0*/ 	.word	0x0500000f


	//   ....[108]....
        /*01f4*/ 	.word	0x0500000f


	//   ....[109]....
        /*01f8*/ 	.word	0x0500000f


	//   ....[110]....
        /*01fc*/ 	.word	0x0500000f


	//   ....[111]....
        /*0200*/ 	.word	0x0500000f


	//   ....[112]....
        /*0204*/ 	.word	0x0500000f


	//   ....[113]....
        /*0208*/ 	.word	0x0500000f


	//   ....[114]....
        /*020c*/ 	.word	0x0500000f


	//   ....[115]....
        /*0210*/ 	.word	0x0500000f


	//   ....[116]....
        /*0214*/ 	.word	0x0500000f


	//   ....[117]....
        /*0218*/ 	.word	0x0500000f


	//   ....[118]....
        /*021c*/ 	.word	0x0500000f


	//   ....[119]....
        /*0220*/ 	.word	0x0500000f


	//   ....[120]....
        /*0224*/ 	.word	0x0500000f


	//   ....[121]....
        /*0228*/ 	.word	0x0500000f


	//   ....[122]....
        /*022c*/ 	.word	0x0500000f


	//   ....[123]....
        /*0230*/ 	.word	0x0500000f


	//   ....[124]....
        /*0234*/ 	.word	0x0500000f


	//   ....[125]....
        /*0238*/ 	.word	0x0500000f


	//   ....[126]....
        /*023c*/ 	.word	0x0500000f


	//   ....[127]....
        /*0240*/ 	.word	0x0500000f


	//   ....[128]....
        /*0244*/ 	.word	0x0500000f


	//   ....[129]....
        /*0248*/ 	.word	0x0500000f


	//   ....[130]....
        /*024c*/ 	.word	0x0500000f


	//   ....[131]....
        /*0250*/ 	.word	0x0500000f


	//   ....[132]....
        /*0254*/ 	.word	0x0500000f


	//   ....[133]....
        /*0258*/ 	.word	0x0500000f


	//   ....[134]....
        /*025c*/ 	.word	0x0500000f


	//   ....[135]....
        /*0260*/ 	.word	0x0500000f


	//   ....[136]....
        /*0264*/ 	.word	0x0500000f


	//   ....[137]....
        /*0268*/ 	.word	0x0500000f


	//   ....[138]....
        /*026c*/ 	.word	0x0500000f


	//   ....[139]....
        /*0270*/ 	.word	0x0500000f


	//   ....[140]....
        /*0274*/ 	.word	0x0500000f


	//   ....[141]....
        /*0278*/ 	.word	0x0500000f


	//   ....[142]....
        /*027c*/ 	.word	0x0500000f


	//   ....[143]....
        /*0280*/ 	.word	0x0500000f


	//   ....[144]....
        /*0284*/ 	.word	0x0500000f


	//   ....[145]....
        /*0288*/ 	.word	0x0500000f


	//   ....[146]....
        /*028c*/ 	.word	0x0500000f


	//   ....[147]....
        /*0290*/ 	.word	0x0500000f


	//   ....[148]....
        /*0294*/ 	.word	0x0500000f


	//   ....[149]....
        /*0298*/ 	.word	0x0500000f


	//   ....[150]....
        /*029c*/ 	.word	0x0500000f


	//   ....[151]....
        /*02a0*/ 	.word	0x0500000f


	//   ....[152]....
        /*02a4*/ 	.word	0x0500000f


	//   ....[153]....
        /*02a8*/ 	.word	0x0500000f


	//   ....[154]....
        /*02ac*/ 	.word	0x0500000f


	//   ....[155]....
        /*02b0*/ 	.word	0x0500000f


	//   ....[156]....
        /*02b4*/ 	.word	0x0500000f


	//   ....[157]....
        /*02b8*/ 	.word	0x0500000f


	//   ....[158]....
        /*02bc*/ 	.word	0x0500000f


	//----- nvinfo : EIATTR_COOP_GROUP_INSTR_OFFSETS
	.align		4
.L_82:
        /*02c0*/ 	.byte	0x04, 0x28
        /*02c2*/ 	.short	(.L_84 - .L_83)


	//   ....[0]....
.L_83:
        /*02c4*/ 	.word	0x00000060


	//   ....[1]....
        /*02c8*/ 	.word	0x000000a0


	//   ....[2]....
        /*02cc*/ 	.word	0x000002c0


	//   ....[3]....
        /*02d0*/ 	.word	0x00000420


	//   ....[4]....
        /*02d4*/ 	.word	0x00000540


	//   ....[5]....
        /*02d8*/ 	.word	0x000006a0


	//   ....[6]....
        /*02dc*/ 	.word	0x00000f60


	//   ....[7]....
        /*02e0*/ 	.word	0x00001f80


	//   ....[8]....
        /*02e4*/ 	.word	0x00002090


	//   ....[9]....
        /*02e8*/ 	.word	0x00002510


	//   ....[10]....
        /*02ec*/ 	.word	0x00002580


	//   ....[11]....
        /*02f0*/ 	.word	0x000041e0


	//   ....[12]....
        /*02f4*/ 	.word	0x000041f0


	//   ....[13]....
        /*02f8*/ 	.word	0x00004220


	//   ....[14]....
        /*02fc*/ 	.word	0x00004240


	//   ....[15]....
        /*0300*/ 	.word	0x00005340


	//   ....[16]....
        /*0304*/ 	.word	0x00005370


	//   ....[17]....
        /*0308*/ 	.word	0x00005410


	//   ....[18]....
        /*030c*/ 	.word	0x00005420


	//   ....[19]....
        /*0310*/ 	.word	0x000062b0


	//   ....[20]....
        /*0314*/ 	.word	0x000062f0


	//   ....[21]....
        /*0318*/ 	.word	0x00006330


	//   ....[22]....
        /*031c*/ 	.word	0x00006360


	//   ....[23]....
        /*0320*/ 	.word	0x00006380


	//   ....[24]....
        /*0324*/ 	.word	0x000063a0


	//   ....[25]....
        /*0328*/ 	.word	0x000069e0


	//   ....[26]....
        /*032c*/ 	.word	0x000069f0


	//   ....[27]....
        /*0330*/ 	.word	0x00007400


	//   ....[28]....
        /*0334*/ 	.word	0x00008620


	//   ....[29]....
        /*0338*/ 	.word	0x00008640


	//   ....[30]....
        /*033c*/ 	.word	0x00008650


	//   ....[31]....
        /*0340*/ 	.word	0x00008660


	//   ....[32]....
        /*0344*/ 	.word	0x00008670


	//   ....[33]....
        /*0348*/ 	.word	0x00008680


	//   ....[34]....
        /*034c*/ 	.word	0x00008690


	//   ....[35]....
        /*0350*/ 	.word	0x000086f0


	//   ....[36]....
        /*0354*/ 	.word	0x00008730


	//   ....[37]....
        /*0358*/ 	.word	0x00008790


	//   ....[38]....
        /*035c*/ 	.word	0x000087a0


	//   ....[39]....
        /*0360*/ 	.word	0x00008860


	//   ....[40]....
        /*0364*/ 	.word	0x00008e90


	//   ....[41]....
        /*0368*/ 	.word	0x00008ed0


	//   ....[42]....
        /*036c*/ 	.word	0x00008f00


	//   ....[43]....
        /*0370*/ 	.word	0x00008f10


	//   ....[44]....
        /*0374*/ 	.word	0x00008f20


	//   ....[45]....
        /*0378*/ 	.word	0x00008fa0


	//   ....[46]....
        /*037c*/ 	.word	0x00008fe0


	//   ....[47]....
        /*0380*/ 	.word	0x00009030


	//   ....[48]....
        /*0384*/ 	.word	0x00009060


	//   ....[49]....
        /*0388*/ 	.word	0x000090c0


	//   ....[50]....
        /*038c*/ 	.word	0x00009100


	//   ....[51]....
        /*0390*/ 	.word	0x00009150


	//   ....[52]....
        /*0394*/ 	.word	0x00009180


	//   ....[53]....
        /*0398*/ 	.word	0x000091d0


	//   ....[54]....
        /*039c*/ 	.word	0x00009210


	//   ....[55]....
        /*03a0*/ 	.word	0x00009260


	//   ....[56]....
        /*03a4*/ 	.word	0x000099b0


	//   ....[57]....
        /*03a8*/ 	.word	0x000099d0


	//   ....[58]....
        /*03ac*/ 	.word	0x000099e0


	//   ....[59]....
        /*03b0*/ 	.word	0x000099f0


	//   ....[60]....
        /*03b4*/ 	.word	0x00009a00


	//   ....[61]....
        /*03b8*/ 	.word	0x00009a20


	//   ....[62]....
        /*03bc*/ 	.word	0x00009a80


	//   ....[63]....
        /*03c0*/ 	.word	0x00009ab0


	//   ....[64]....
        /*03c4*/ 	.word	0x00009b20


	//   ....[65]....
        /*03c8*/ 	.word	0x00009b50


	//   ....[66]....
        /*03cc*/ 	.word	0x00009b60


	//   ....[67]....
        /*03d0*/ 	.word	0x00009b70


	//   ....[68]....
        /*03d4*/ 	.word	0x00009e20


	//   ....[69]....
        /*03d8*/ 	.word	0x00009e40


	//   ....[70]....
        /*03dc*/ 	.word	0x00009e50


	//   ....[71]....
        /*03e0*/ 	.word	0x00009e70


	//   ....[72]....
        /*03e4*/ 	.word	0x00009ef0


	//   ....[73]....
        /*03e8*/ 	.word	0x00009f20


	//   ....[74]....
        /*03ec*/ 	.word	0x00009f70


	//   ....[75]....
        /*03f0*/ 	.word	0x00009fa0


	//   ....[76]....
        /*03f4*/ 	.word	0x00009ff0


	//   ....[77]....
        /*03f8*/ 	.word	0x0000a020


	//   ....[78]....
        /*03fc*/ 	.word	0x0000a070


	//   ....[79]....
        /*0400*/ 	.word	0x0000a0a0


	//   ....[80]....
        /*0404*/ 	.word	0x0000a500


	//   ....[81]....
        /*0408*/ 	.word	0x0000a530


	//   ....[82]....
        /*040c*/ 	.word	0x0000a560


	//   ....[83]....
        /*0410*/ 	.word	0x0000a590


	//   ....[84]....
        /*0414*/ 	.word	0x0000a5c0


	//   ....[85]....
        /*0418*/ 	.word	0x0000a5d0


	//   ....[86]....
        /*041c*/ 	.word	0x0000a5e0


	//   ....[87]....
        /*0420*/ 	.word	0x0000a600


	//   ....[88]....
        /*0424*/ 	.word	0x0000a630


	//   ....[89]....
        /*0428*/ 	.word	0x0000a660


	//   ....[90]....
        /*042c*/ 	.word	0x0000a670


	//   ....[91]....
        /*0430*/ 	.word	0x0000a6a0


	//   ....[92]....
        /*0434*/ 	.word	0x0000aa90


	//   ....[93]....
        /*0438*/ 	.word	0x0000af30


	//   ....[94]....
        /*043c*/ 	.word	0x0000b020


	//   ....[95]....
        /*0440*/ 	.word	0x0000b0c0


	//   ....[96]....
        /*0444*/ 	.word	0x0000b120


	//   ....[97]....
        /*0448*/ 	.word	0x0000b1f0


	//   ....[98]....
        /*044c*/ 	.word	0x0000b260


	//   ....[99]....
        /*0450*/ 	.word	0x0000b330


	//   ....[100]....
        /*0454*/ 	.word	0x0000b3b0


	//   ....[101]....
        /*0458*/ 	.word	0x0000b480


	//   ....[102]....
        /*045c*/ 	.word	0x0000b500


	//   ....[103]....
        /*0460*/ 	.word	0x0000b5e0


	//   ....[104]....
        /*0464*/ 	.word	0x0000b660


	//   ....[105]....
        /*0468*/ 	.word	0x0000b720


	//   ....[106]....
        /*046c*/ 	.word	0x0000b7b0


	//   ....[107]....
        /*0470*/ 	.word	0x0000b810


	//   ....[108]....
        /*0474*/ 	.word	0x0000b8b0


	//   ....[109]....
        /*0478*/ 	.word	0x0000b980


	//   ....[110]....
        /*047c*/ 	.word	0x0000ba00


	//   ....[111]....
        /*0480*/ 	.word	0x0000bad0


	//   ....[112]....
        /*0484*/ 	.word	0x0000bb50


	//   ....[113]....
        /*0488*/ 	.word	0x0000bc20


	//   ....[114]....
        /*048c*/ 	.word	0x0000bca0


	//   ....[115]....
        /*0490*/ 	.word	0x0000bd70


	//   ....[116]....
        /*0494*/ 	.word	0x0000bdf0


	//   ....[117]....
        /*0498*/ 	.word	0x0000bec0


	//   ....[118]....
        /*049c*/ 	.word	0x0000bf40


	//   ....[119]....
        /*04a0*/ 	.word	0x0000c010


	//   ....[120]....
        /*04a4*/ 	.word	0x0000c080


	//   ....[121]....
        /*04a8*/ 	.word	0x0000c140


	//   ....[122]....
        /*04ac*/ 	.word	0x0000c280


	//   ....[123]....
        /*04b0*/ 	.word	0x0000c320


	//   ....[124]....
        /*04b4*/ 	.word	0x0000c380


	//   ....[125]....
        /*04b8*/ 	.word	0x0000c440


	//   ....[126]....
        /*04bc*/ 	.word	0x0000c4a0


	//   ....[127]....
        /*04c0*/ 	.word	0x0000c560


	//   ....[128]....
        /*04c4*/ 	.word	0x0000c5e0


	//   ....[129]....
        /*04c8*/ 	.word	0x0000c690


	//   ....[130]....
        /*04cc*/ 	.word	0x0000c6f0


	//   ....[131]....
        /*04d0*/ 	.word	0x0000c7b0


	//   ....[132]....
        /*04d4*/ 	.word	0x0000c830


	//   ....[133]....
        /*04d8*/ 	.word	0x0000c8e0


	//   ....[134]....
        /*04dc*/ 	.word	0x0000c9c0


	//   ....[135]....
        /*04e0*/ 	.word	0x0000ca60


	//   ....[136]....
        /*04e4*/ 	.word	0x0000cac0


	//   ....[137]....
        /*04e8*/ 	.word	0x0000cb90


	//   ....[138]....
        /*04ec*/ 	.word	0x0000cc30


	//   ....[139]....
        /*04f0*/ 	.word	0x0000ccf0


	//   ....[140]....
        /*04f4*/ 	.word	0x0000cd90


	//   ....[141]....
        /*04f8*/ 	.word	0x0000ce50


	//   ....[142]....
        /*04fc*/ 	.word	0x0000cef0


	//   ....[143]....
        /*0500*/ 	.word	0x0000cfb0


	//   ....[144]....
        /*0504*/ 	.word	0x0000d050


	//   ....[145]....
        /*0508*/ 	.word	0x0000d110


	//   ....[146]....
        /*050c*/ 	.word	0x0000d230


	//   ....[147]....
        /*0510*/ 	.word	0x0000d2f0


	//   ....[148]....
        /*0514*/ 	.word	0x0000d380


	//   ....[149]....
        /*0518*/ 	.word	0x0000d450


	//   ....[150]....
        /*051c*/ 	.word	0x0000d4c0


	//   ....[151]....
        /*0520*/ 	.word	0x0000d590


	//   ....[152]....
        /*0524*/ 	.word	0x0000d610


	//   ....[153]....
        /*0528*/ 	.word	0x0000d6f0


	//   ....[154]....
        /*052c*/ 	.word	0x0000d760


	//   ....[155]....
        /*0530*/ 	.word	0x0000d840


	//   ....[156]....
        /*0534*/ 	.word	0x0000d8b0


	//   ....[157]....
        /*0538*/ 	.word	0x0000d970


	//   ....[158]....
        /*053c*/ 	.word	0x0000da80


	//----- nvinfo : EIATTR_REG_RECONFIG
	.align		4
.L_84:
        /*0540*/ 	.byte	0x01, 0x54
	.zero		2


	//----- nvinfo : EIATTR_SYSCALL_OFFSETS
	.align		4
        /*0544*/ 	.byte	0x04, 0x46
        /*0546*/ 	.short	(.L_86 - .L_85)


	//   ....[0]....
.L_85:
        /*0548*/ 	.word	0x00001120


	//   ....[1]....
        /*054c*/ 	.word	0x00007b40


	//   ....[2]....
        /*0550*/ 	.word	0x00007c80


	//   ....[3]....
        /*0554*/ 	.word	0x00007d70


	//   ....[4]....
        /*0558*/ 	.word	0x00008c00


	//----- nvinfo : EIATTR_MBARRIER_INSTR_OFFSETS
	.align		4
.L_86:
        /*055c*/ 	.byte	0x04, 0x39
        /*055e*/ 	.short	(.L_88 - .L_87)


	//   ....[0]....
.L_87:
        /*0560*/ 	.word	0x00000170
        /*0564*/ 	.word	0x000000ff
        /*0568*/ 	.word	0x0002a800
        /*056c*/ 	.short	0x0100
        /*056e*/ 	.byte	0x08
	.zero		1


	//   ....[1]....
        /*0570*/ 	.word	0x00000180
        /*0574*/ 	.word	0x000000ff
        /*0578*/ 	.word	0x0002a820
        /*057c*/ 	.short	0x0100
        /*057e*/ 	.byte	0x08
	.zero		1


	//   ....[2]....
        /*0580*/ 	.word	0x00000270
        /*0584*/ 	.word	0x000000ff
        /*0588*/ 	.word	0x0002a830
        /*058c*/ 	.short	0x0100
        /*058e*/ 	.byte	0x08
	.zero		1


	//   ....[3]....
        /*0590*/ 	.word	0x00000280
        /*0594*/ 	.word	0x000000ff
        /*0598*/ 	.word	0x0002a840
        /*059c*/ 	.short	0x0100
        /*059e*/ 	.byte	0x08
	.zero		1


	//   ....[4]....
        /*05a0*/ 	.word	0x00000290
        /*05a4*/ 	.word	0x000000ff
        /*05a8*/ 	.word	0x0002a838
        /*05ac*/ 	.short	0x0100
        /*05ae*/ 	.byte	0x08
	.zero		1


	//   ....[5]....
        /*05b0*/ 	.word	0x000002a0
        /*05b4*/ 	.word	0x000000ff
        /*05b8*/ 	.word	0x0002a848
        /*05bc*/ 	.short	0x0100
        /*05be*/ 	.byte	0x08
	.zero		1


	//   ....[6]....
        /*05c0*/ 	.word	0x000003d0
        /*05c4*/ 	.word	0x000000ff
        /*05c8*/ 	.word	0x0002a850
        /*05cc*/ 	.short	0x0100
        /*05ce*/ 	.byte	0x08
	.zero		1


	//   ....[7]....
        /*05d0*/ 	.word	0x000003e0
        /*05d4*/ 	.word	0x000000ff
        /*05d8*/ 	.word	0x0002a860
        /*05dc*/ 	.short	0x0100
        /*05de*/ 	.byte	0x08
	.zero		1


	//   ....[8]....
        /*05e0*/ 	.word	0x000003f0
        /*05e4*/ 	.word	0x000000ff
        /*05e8*/ 	.word	0x0002a858
        /*05ec*/ 	.short	0x0100
        /*05ee*/ 	.byte	0x08
	.zero		1


	//   ....[9]....
        /*05f0*/ 	.word	0x00000400
        /*05f4*/ 	.word	0x000000ff
        /*05f8*/ 	.word	0x0002a868
        /*05fc*/ 	.short	0x0100
        /*05fe*/ 	.byte	0x08
	.zero		1


	//   ....[10]....
        /*0600*/ 	.word	0x000004f0
        /*0604*/ 	.word	0x000000ff
        /*0608*/ 	.word	0x0002a870
        /*060c*/ 	.short	0x0100
        /*060e*/ 	.byte	0x06
	.zero		1


	//   ....[11]....
        /*0610*/ 	.word	0x00000500
        /*0614*/ 	.word	0x000000ff
        /*0618*/ 	.word	0x0002a880
        /*061c*/ 	.short	0x0100
        /*061e*/ 	.byte	0x06
	.zero		1


	//   ....[12]....
        /*0620*/ 	.word	0x00000510
        /*0624*/ 	.word	0x000000ff
        /*0628*/ 	.word	0x0002a878
        /*062c*/ 	.short	0x0100
        /*062e*/ 	.byte	0x06
	.zero		1


	//   ....[13]....
        /*0630*/ 	.word	0x00000520
        /*0634*/ 	.word	0x000000ff
        /*0638*/ 	.word	0x0002a888
        /*063c*/ 	.short	0x0100
        /*063e*/ 	.byte	0x06
	.zero		1


	//   ....[14]....
        /*0640*/ 	.word	0x00000650
        /*0644*/ 	.word	0x000000ff
        /*0648*/ 	.word	0x0002a890
        /*064c*/ 	.short	0x0100
        /*064e*/ 	.byte	0x08
	.zero		1


	//   ....[15]....
        /*0650*/ 	.word	0x00000660
        /*0654*/ 	.word	0x000000ff
        /*0658*/ 	.word	0x0002a8a0
        /*065c*/ 	.short	0x0100
        /*065e*/ 	.byte	0x08
	.zero		1


	//   ....[16]....
        /*0660*/ 	.word	0x00000670
        /*0664*/ 	.word	0x000000ff
        /*0668*/ 	.word	0x0002a898
        /*066c*/ 	.short	0x0100
        /*066e*/ 	.byte	0x08
	.zero		1


	//   ....[17]....
        /*0670*/ 	.word	0x00000680
        /*0674*/ 	.word	0x000000ff
        /*0678*/ 	.word	0x0002a8a8
        /*067c*/ 	.short	0x0100
        /*067e*/ 	.byte	0x08
	.zero		1


	//   ....[18]....
        /*0680*/ 	.word	0x000007c0
        /*0684*/ 	.word	0x000000ff
        /*0688*/ 	.word	0x0002a8b0
        /*068c*/ 	.short	0x0100
        /*068e*/ 	.byte	0x08
	.zero		1


	//   ....[19]....
        /*0690*/ 	.word	0x000007d0
        /*0694*/ 	.word	0x000000ff
        /*0698*/ 	.word	0x0002a8c0
        /*069c*/ 	.short	0x0100
        /*069e*/ 	.byte	0x08
	.zero		1


	//   ....[20]....
        /*06a0*/ 	.word	0x000007e0
        /*06a4*/ 	.word	0x000000ff
        /*06a8*/ 	.word	0x0002a8b8
        /*06ac*/ 	.short	0x0100
        /*06ae*/ 	.byte	0x08
	.zero		1


	//   ....[21]....
        /*06b0*/ 	.word	0x000007f0
        /*06b4*/ 	.word	0x000000ff
        /*06b8*/ 	.word	0x0002a8c8
        /*06bc*/ 	.short	0x0100
        /*06be*/ 	.byte	0x08
	.zero		1


	//   ....[22]....
        /*06c0*/ 	.word	0x00001140
        /*06c4*/ 	.word	0x000000ff
        /*06c8*/ 	.word	0x0002a800
        /*06cc*/ 	.short	0x010a
        /*06ce*/ 	.byte	0x25
	.zero		1


	//   ....[23]....
        /*06d0*/ 	.word	0x000011b0
        /*06d4*/ 	.word	0x000000ff
        /*06d8*/ 	.word	0x0002a830
        /*06dc*/ 	.short	0x010a
        /*06de*/ 	.byte	0x25
	.zero		1


	//   ....[24]....
        /*06e0*/ 	.word	0x00001210
        /*06e4*/ 	.word	0x000000ff
        /*06e8*/ 	.word	0x0002a830
        /*06ec*/ 	.short	0x010a
        /*06ee*/ 	.byte	0x25
	.zero		1


	//   ....[25]....
        /*06f0*/ 	.word	0x00002000
        /*06f4*/ 	.word	0x000000ff
        /*06f8*/ 	.word	0x00000000
        /*06fc*/ 	.short	0x0101
        /*06fe*/ 	.byte	0x04
	.zero		1


	//   ....[26]....
        /*0700*/ 	.word	0x00003320
        /*0704*/ 	.word	0x000000ff
        /*0708*/ 	.word	0x0002a830
        /*070c*/ 	.short	0x010a
        /*070e*/ 	.byte	0x3b
	.zero		1


	//   ....[27]....
        /*0710*/ 	.word	0x00003360
        /*0714*/ 	.word	0x000000ff
        /*0718*/ 	.word	0x0002a830
        /*071c*/ 	.short	0x010a
        /*071e*/ 	.byte	0x3b
	.zero		1


	//   ....[28]....
        /*0720*/ 	.word	0x00003bb0
        /*0724*/ 	.word	0x000000ff
        /*0728*/ 	.word	0x0002a850
        /*072c*/ 	.short	0x010a
        /*072e*/ 	.byte	0x05
	.zero		1


	//   ....[29]....
        /*0730*/ 	.word	0x00003bf0
        /*0734*/ 	.word	0x000000ff
        /*0738*/ 	.word	0x0002a850
        /*073c*/ 	.short	0x010a
        /*073e*/ 	.byte	0x05
	.zero		1


	//   ....[30]....
        /*0740*/ 	.word	0x00003f50
        /*0744*/ 	.word	0x000000ff
        /*0748*/ 	.word	0x00000000
        /*074c*/ 	.short	0x0101
        /*074e*/ 	.byte	0x3b
	.zero		1


	//   ....[31]....
        /*0750*/ 	.word	0x00004cc0
        /*0754*/ 	.word	0x000000ff
        /*0758*/ 	.word	0x00000000
        /*075c*/ 	.short	0x0101
        /*075e*/ 	.byte	0x04
	.zero		1


	//   ....[32]....
        /*0760*/ 	.word	0x00005290
        /*0764*/ 	.word	0x000000ff
        /*0768*/ 	.word	0x0002a850
        /*076c*/ 	.short	0x010a
        /*076e*/ 	.byte	0x05
	.zero		1


	//   ....[33]....
        /*0770*/ 	.word	0x000052d0
        /*0774*/ 	.word	0x000000ff
        /*0778*/ 	.word	0x0002a850
        /*077c*/ 	.short	0x010a
        /*077e*/ 	.byte	0x05
	.zero		1


	//   ....[34]....
        /*0780*/ 	.word	0x000057b0
        /*0784*/ 	.word	0x000000ff
        /*0788*/ 	.word	0x00000000
        /*078c*/ 	.short	0x0101
        /*078e*/ 	.byte	0x04
	.zero		1


	//   ....[35]....
        /*0790*/ 	.word	0x00006390
        /*0794*/ 	.word	0x000000ff
        /*0798*/ 	.word	0x00000000
        /*079c*/ 	.short	0x0101
        /*079e*/ 	.byte	0x04
	.zero		1


	//   ....[36]....
        /*07a0*/ 	.word	0x000083e0
        /*07a4*/ 	.word	0x000000ff
        /*07a8*/ 	.word	0x0002a840
        /*07ac*/ 	.short	0x010a
        /*07ae*/ 	.byte	0x2d
	.zero		1


	//   ....[37]....
        /*07b0*/ 	.word	0x000089c0
        /*07b4*/ 	.word	0x000000ff
        /*07b8*/ 	.word	0x0002a830
        /*07bc*/ 	.short	0x0107
        /*07be*/ 	.byte	0x2d
	.zero		1


	//   ....[38]....
        /*07c0*/ 	.word	0x00008a30
        /*07c4*/ 	.word	0x000000ff
        /*07c8*/ 	.word	0x0002a830
        /*07cc*/ 	.short	0x0101
        /*07ce*/ 	.byte	0x2d
	.zero		1


	//   ....[39]....
        /*07d0*/ 	.word	0x000093b0
        /*07d4*/ 	.word	0x000000ff
        /*07d8*/ 	.word	0x0002a800
        /*07dc*/ 	.short	0x0107
        /*07de*/ 	.byte	0x2d
	.zero		1


	//   ....[40]....
        /*07e0*/ 	.word	0x00009410
        /*07e4*/ 	.word	0x000000ff
        /*07e8*/ 	.word	0x0002a800
        /*07ec*/ 	.short	0x0101
        /*07ee*/ 	.byte	0x2d
	.zero		1


	//   ....[41]....
        /*07f0*/ 	.word	0x00009420
        /*07f4*/ 	.word	0x000000ff
        /*07f8*/ 	.word	0x0002a820
        /*07fc*/ 	.short	0x010a
        /*07fe*/ 	.byte	0x2d
	.zero		1


	//   ....[42]....
        /*0800*/ 	.word	0x00009790
        /*0804*/ 	.word	0x00000008
        /*0808*/ 	.word	0x0002a840
        /*080c*/ 	.short	0x010a
        /*080e*/ 	.byte	0x3f
	.zero		1


	//   ....[43]....
        /*0810*/ 	.word	0x00009ca0
        /*0814*/ 	.word	0x00000008
        /*0818*/ 	.word	0x0002a830
        /*081c*/ 	.short	0x0107
        /*081e*/ 	.byte	0x3f
	.zero		1


	//   ....[44]....
        /*0820*/ 	.word	0x00009d50
        /*0824*/ 	.word	0x00000008
        /*0828*/ 	.word	0x0002a830
        /*082c*/ 	.short	0x0101
        /*082e*/ 	.byte	0x3f
	.zero		1


	//   ....[45]....
        /*0830*/ 	.word	0x00009db0
        /*0834*/ 	.word	0x00000004
        /*0838*/ 	.word	0x0002a860
        /*083c*/ 	.short	0x010a
        /*083e*/ 	.byte	0x3f
	.zero		1


	//   ....[46]....
        /*0840*/ 	.word	0x0000a1b0
        /*0844*/ 	.word	0x00000004
        /*0848*/ 	.word	0x0002a850
        /*084c*/ 	.short	0x0107
        /*084e*/ 	.byte	0x3f
	.zero		1


	//   ....[47]....
        /*0850*/ 	.word	0x0000a310
        /*0854*/ 	.word	0x00000004
        /*0858*/ 	.word	0x0002a850
        /*085c*/ 	.short	0x0101
        /*085e*/ 	.byte	0x3f
	.zero		1


	//   ....[48]....
        /*0860*/ 	.word	0x0000a490
        /*0864*/ 	.word	0x00000000
        /*0868*/ 	.word	0x0002a860
        /*086c*/ 	.short	0x010a
        /*086e*/ 	.byte	0x3f
	.zero		1


	//   ....[49]....
        /*0870*/ 	.word	0x0000a8d0
        /*0874*/ 	.word	0x00000000
        /*0878*/ 	.word	0x0002a850
        /*087c*/ 	.short	0x0107
        /*087e*/ 	.byte	0x3f
	.zero		1


	//   ....[50]....
        /*0880*/ 	.word	0x0000a990
        /*0884*/ 	.word	0x00000000
        /*0888*/ 	.word	0x0002a850
        /*088c*/ 	.short	0x0101
        /*088e*/ 	.byte	0x3f
	.zero		1


	//   ....[51]....
        /*0890*/ 	.word	0x0000aa20
        /*0894*/ 	.word	0x00000007
        /*0898*/ 	.word	0x0002a820
        /*089c*/ 	.short	0x010a
        /*089e*/ 	.byte	0x3f
	.zero		1


	//   ....[52]....
        /*08a0*/ 	.word	0x0000ab80
        /*08a4*/ 	.word	0x00000005
        /*08a8*/ 	.word	0x0002a840
        /*08ac*/ 	.short	0x010a
        /*08ae*/ 	.byte	0x3f
	.zero		1


	//   ....[53]....
        /*08b0*/ 	.word	0x0000ac20
        /*08b4*/ 	.word	0x00000003
        /*08b8*/ 	.word	0x0002a840
        /*08bc*/ 	.short	0x010a
        /*08be*/ 	.byte	0x3f
	.zero		1


	//   ....[54]....
        /*08c0*/ 	.word	0x0000ac60
        /*08c4*/ 	.word	0x00000005
        /*08c8*/ 	.word	0x0002a860
        /*08cc*/ 	.short	0x010a
        /*08ce*/ 	.byte	0x3f
	.zero		1


	//   ....[55]....
        /*08d0*/ 	.word	0x0000aca0
        /*08d4*/ 	.word	0x00000003
        /*08d8*/ 	.word	0x0002a860
        /*08dc*/ 	.short	0x010a
        /*08de*/ 	.byte	0x3f
	.zero		1


	//   ....[56]....
        /*08e0*/ 	.word	0x0000ad10
        /*08e4*/ 	.word	0x00000000
        /*08e8*/ 	.word	0x0002a800
        /*08ec*/ 	.short	0x010a
        /*08ee*/ 	.byte	0x3f
	.zero		1


	//   ....[57]....
        /*08f0*/ 	.word	0x0000ad70
        /*08f4*/ 	.word	0x00000004
        /*08f8*/ 	.word	0x0002a830
        /*08fc*/ 	.short	0x010a
        /*08fe*/ 	.byte	0x3f
	.zero		1


	//   ....[58]....
        /*0900*/ 	.word	0x0000add0
        /*0904*/ 	.word	0x00000004
        /*0908*/ 	.word	0x0002a830
        /*090c*/ 	.short	0x010a
        /*090e*/ 	.byte	0x3f
	.zero		1


	//   ....[59]....
        /*0910*/ 	.word	0x0000ae30
        /*0914*/ 	.word	0x00000004
        /*0918*/ 	.word	0x0002a850
        /*091c*/ 	.short	0x010a
        /*091e*/ 	.byte	0x3f
	.zero		1


	//   ....[60]....
        /*0920*/ 	.word	0x0000ae90
        /*0924*/ 	.word	0x00000006
        /*0928*/ 	.word	0x0002a850
        /*092c*/ 	.short	0x010a
        /*092e*/ 	.byte	0x3f
	.zero		1


	//   ....[61]....
        /*0930*/ 	.word	0x0000af70
        /*0934*/ 	.word	0x00000003
        /*0938*/ 	.word	0x0002a840
        /*093c*/ 	.short	0x010a
        /*093e*/ 	.byte	0x3f
	.zero		1


	//   ....[62]....
        /*0940*/ 	.word	0x0000c180
        /*0944*/ 	.word	0x00000003
        /*0948*/ 	.word	0x0002a820
        /*094c*/ 	.short	0x010a
        /*094e*/ 	.byte	0x3f
	.zero		1


	//   ....[63]....
        /*0950*/ 	.word	0x0000c1d0
        /*0954*/ 	.word	0x00000008
        /*0958*/ 	.word	0x0002a840
        /*095c*/ 	.short	0x010a
        /*095e*/ 	.byte	0x3f
	.zero		1


	//   ....[64]....
        /*0960*/ 	.word	0x0000c910
        /*0964*/ 	.word	0x00000004
        /*0968*/ 	.word	0x0002a860
        /*096c*/ 	.short	0x010a
        /*096e*/ 	.byte	0x3f
	.zero		1


	//   ....[65]....
        /*0970*/ 	.word	0x0000d180
        /*0974*/ 	.word	0x00000000
        /*0978*/ 	.word	0x0002a860
        /*097c*/ 	.short	0x010a
        /*097e*/ 	.byte	0x3f
	.zero		1


	//   ....[66]....
        /*0980*/ 	.word	0x0000d9a0
        /*0984*/ 	.word	0x00000007
        /*0988*/ 	.word	0x0002a820
        /*098c*/ 	.short	0x010a
        /*098e*/ 	.byte	0x3f
	.zero		1


	//   ....[67]....
        /*0990*/ 	.word	0x0000db40
        /*0994*/ 	.word	0x00000005
        /*0998*/ 	.word	0x0002a840
        /*099c*/ 	.short	0x010a
        /*099e*/ 	.byte	0x3f
	.zero		1


	//   ....[68]....
        /*09a0*/ 	.word	0x0000db90
        /*09a4*/ 	.word	0x00000003
        /*09a8*/ 	.word	0x0002a840
        /*09ac*/ 	.short	0x010a
        /*09ae*/ 	.byte	0x3f
	.zero		1


	//   ....[69]....
        /*09b0*/ 	.word	0x0000dbe0
        /*09b4*/ 	.word	0x00000005
        /*09b8*/ 	.word	0x0002a860
        /*09bc*/ 	.short	0x010a
        /*09be*/ 	.byte	0x3f
	.zero		1


	//----- nvinfo : EIATTR_NUM_MBARRIERS
	.align		4
.L_88:
        /*09c0*/ 	.byte	0x03, 0x38
        /*09c2*/ 	.short	0x0016


	//----- nvinfo : EIATTR_EXIT_INSTR_OFFSETS
	.align		4
        /*09c4*/ 	.byte	0x04, 0x1c
        /*09c6*/ 	.short	(.L_90 - .L_89)


	//   ....[0]....
.L_89:
        /*09c8*/ 	.word	0x0000acf0


	//----- nvinfo : EIATTR_MAX_THREADS
	.align		4
.L_90:
        /*09cc*/ 	.byte	0x04, 0x05
        /*09ce*/ 	.short	(.L_92 - .L_91)
.L_91:
        /*09d0*/ 	.word	0x00000180
        /*09d4*/ 	.word	0x00000001
        /*09d8*/ 	.word	0x00000001


	//----- nvinfo : EIATTR_CRS_STACK_SIZE
	.align		4
.L_92:
        /*09dc*/ 	.byte	0x04, 0x1e
        /*09de*/ 	.short	(.L_94 - .L_93)
.L_93:
        /*09e0*/ 	.word	0x00000000


	//----- nvinfo : EIATTR_CBANK_PARAM_SIZE
	.align		4
.L_94:
        /*09e4*/ 	.byte	0x03, 0x19
        /*09e6*/ 	.short	0x0a70


	//----- nvinfo : EIATTR_PARAM_CBANK
	.align		4
        /*09e8*/ 	.byte	0x04, 0x0a
        /*09ea*/ 	.short	(.L_96 - .L_95)
	.align		4
.L_95:
        /*09ec*/ 	.word	index@(.nv.constant0._ZN7cutlass13device_kernelIN5flash11enable_sm90INS1_16FlashAttnFwdSm90INS1_25CollectiveMainloopFwdSm90ILi2EN4cute5tupleIJNS5_1CILi1EEES8_S8_EEENS6_IJNS7_ILi128EEENS7_ILi96EEENS7_ILi192EEEEEELi128ENS_10bfloat16_tEfNS_4arch4Sm90ELb0ELb0ELb0ELb0ELb1ELb0ELb0ELb1ELb1ELb1ELb1ELb0EEENS1_21CollectiveEpilogueFwdINS6_IJSA_SA_SB_EEES9_SE_SG_Li256ELb0ELb1ELb1ELb0EEENS1_19SingleTileSchedulerILb0ELb1ELb1ELi128EEEEEEEEEvNT_6ParamsE)
        /*09f0*/ 	.short	0x0210
        /*09f2*/ 	.short	0x0a70


	//----- nvinfo : EIATTR_SW_WAR
	.align		4
.L_96:
        /*09f4*/ 	.byte	0x04, 0x36
        /*09f6*/ 	.short	(.L_98 - .L_97)
.L_97:
        /*09f8*/ 	.word	0x00000008
.L_98:


//--------------------- .nv.info._ZN7cutlass13device_kernelIN5flash11enable_sm90INS1_16FlashAttnFwdSm90INS1_25CollectiveMainloopFwdSm90ILi2EN4cute5tupleIJNS5_1CILi1EEES8_S8_EEENS6_IJNS7_ILi128EEENS7_ILi96EEENS7_ILi192EEEEEELi128ENS_10bfloat16_tEfNS_4arch4Sm90ELb0ELb0ELb0ELb1ELb1ELb0ELb0ELb1ELb1ELb1ELb1ELb0EEENS1_21CollectiveEpilogueFwdINS6_IJSA_SA_SB_EEES9_SE_SG_Li256ELb1ELb1ELb1ELb0EEENS1_36VarlenDynamicPersistentTileSchedulerILi128ELi96ELi256ELi128ELb1ELb1ELb1ELb0ELb1ELb1EEEEEEEEEvNT_6ParamsE --------------------------
	.section	.nv.info._ZN7cutlass13device_kernelIN5flash11enable_sm90INS1_16FlashAttnFwdSm90INS1_25CollectiveMainloopFwdSm90ILi2EN4cute5tupleIJNS5_1CILi1EEES8_S8_EEENS6_IJNS7_ILi128EEENS7_ILi96EEENS7_ILi192EEEEEELi128ENS_10bfloat16_tEfNS_4arch4Sm90ELb0ELb0ELb0ELb1ELb1ELb0ELb0ELb1ELb1ELb1ELb1ELb0EEENS1_21CollectiveEpilogueFwdINS6_IJSA_SA_SB_EEES9_SE_SG_Li256ELb1ELb1ELb1ELb0EEENS1_36VarlenDynamicPersistentTileSchedulerILi128ELi96ELi256ELi128ELb1ELb1ELb1ELb0ELb1ELb1EEEEEEEEEvNT_6ParamsE,"",@"SHT_CUDA_INFO"
	.sectionflags	@""
	.align	4


	//----- nvinfo : EIATTR_CUDA_API_VERSION
	.align		4
        /*0000*/ 	.byte	0x04, 0x37
        /*0002*/ 	.short	(.L_100 - .L_99)
.L_99:
        /*0004*/ 	.word	0x00000082


	//----- nvinfo : EIATTR_KPARAM_INFO
	.align		4
.L_100:
        /*0008*/ 	.byte	0x04, 0x17
        /*000a*/ 	.short	(.L_102 - .L_101)
.L_101:
        /*000c*/ 	.word	0x00000000
        /*0010*/ 	.short	0x0000
        /*0012*/ 	.short	0x0070
        /*0014*/ 	.byte	0x00, 0xf0, 0x01, 0x2a


	//----- nvinfo : EIATTR_SPARSE_MMA_MASK
	.align		4
.L_102:
        /*0018*/ 	.byte	0x03, 0x50
        /*001a*/ 	.short	0x0000


	//----- nvinfo : EIATTR_MAXREG_COUNT
	.align		4
        /*001c*/ 	.byte	0x03, 0x1b
        /*001e*/ 	.short	0x00a8


	//----- nvinfo : EIATTR_NUM_BARRIERS
	.align		4
        /*0020*/ 	.byte	0x02, 0x4c
        /*0022*/ 	.byte	0x09
	.zero		1


	//----- nvinfo : EIATTR_EXTERNS
	.align		4
        /*0024*/ 	.byte	0x04, 0x0f
        /*0026*/ 	.short	(.L_104 - .L_103)


	//   ....[0]....
	.align		4
.L_103:
        /*0028*/ 	.word	index@(__assertfail)


	//----- nvinfo : EIATTR_ANNOTATIONS
	.align		4
.L_104:
        /*002c*/ 	.byte	0x04, 0x55
        /*002e*/ 	.short	(.L_106 - .L_105)


	//   ....[0]....
.L_105:
        /*0030*/ 	.word	0x00000001
        /*0034*/ 	.byte	0xa0, 0x08, 0x00, 0x00, 0x01, 0x00, 0x00, 0x00, 0xa0, 0x09, 0x00, 0x00, 0x01, 0x00, 0x00, 0x00
        /* <DEDUP_REMOVED lines=10> */
        /*00e4*/ 	.byte	0x90, 0xee, 0x00, 0x00


	//----- nvinfo : EIATTR_MERCURY_ISA_VERSION
	.align		4
.L_106:
        /*00e8*/ 	.byte	0x03, 0x5f
        /*00ea*/ 	.short	0x0101


	//----- nvinfo : EIATTR_UNUSED_LOAD_BYTE_OFFSET
	.align		4
        /*00ec*/ 	.byte	0x04, 0x44
        /*00ee*/ 	.short	(.L_108 - .L_107)


	//   ....[0]....
.L_107:
        /*00f0*/ 	.word	0x00000950
        /*00f4*/ 	.word	0x0000fff0


	//   ....[1]....
        /*00f8*/ 	.word	0x00006680
        /*00fc*/ 	.word	0x0000fff0


	//----- nvinfo : EIATTR_INT_WARP_WIDE_INSTR_OFFSETS
	.align		4
.L_108:
        /*0100*/ 	.byte	0x04, 0x31
        /*0102*/ 	.short	(.L_110 - .L_109)


	//   ....[0]....
.L_109:
        /*0104*/ 	.word	0x000000c0


	//   ....[1]....
        /*0108*/ 	.word	0x000000d0


	//   ....[2]....
        /*010c*/ 	.word	0x00000170


	//   ....[3]....
        /*0110*/ 	.word	0x0000ab60


	//   ....[4]....
        /*0114*/ 	.word	0x0000abf0


	//   ....[5]....
        /*0118*/ 	.word	0x0000da10


	//   ....[6]....
        /*011c*/ 	.word	0x0000daa0


	//----- nvinfo : EIATTR_COOP_GROUP_MASK_REGIDS
	.align		4
.L_110:
        /*0120*/ 	.byte	0x04, 0x29
        /*0122*/ 	.short	(.L_112 - .L_111)


	//   ....[0]....
.L_111:
        /*0124*/ 	.word	0xffffffff


	//   ....[1]....
        /*0128*/ 	.word	0xffffffff


	//   ....[2]....
        /*012c*/ 	.word	0xffffffff


	//   ....[3]....
        /*0130*/ 	.word	0xffffffff


	//   ....[4]....
        /*0134*/ 	.word	0xffffffff


	//   ....[5]....
        /*0138*/ 	.word	0xffffffff


	//   ....[6]....
        /*013c*/ 	.word	0xffffffff


	//   ....[7]....
        /*0140*/ 	.word	0xffffffff


	//   ....[8]....
        /*0144*/ 	.word	0xffffffff


	//   ....[9]....
        /*0148*/ 	.word	0xffffffff


	//   ....[10]....
        /*014c*/ 	.word	0xffffffff


	//   ....[11]....
        /*0150*/ 	.word	0xffffffff


	//   ....[12]....
        /*0154*/ 	.word	0xffffffff


	//   ....[13]....
        /*0158*/ 	.word	0xffffffff


	//   ....[14]....
        /*015c*/ 	.word	0xffffffff


	//   ....[15]....
        /*0160*/ 	.word	0xffffffff


	//   ....[16]....
        /*0164*/ 	.word	0xffffffff


	//   ....[17]....
        /*0168*/ 	.word	0xffffffff


	//   ....[18]....
        /*016c*/ 	.word	0xffffffff


	//   ....[19]....
        /*0170*/ 	.word	0xffffffff


	//   ....[20]....
        /*0174*/ 	.word	0xffffffff


	//   ....[21]....
        /*0178*/ 	.word	0xffffffff


	//   ....[22]....
        /*017c*/ 	.word	0xffffffff


	//   ....[23]....
        /*0180*/ 	.word	0xffffffff


	//   ....[24]....
        /*0184*/ 	.word	0xffffffff


	//   ....[25]....
        /*0188*/ 	.word	0xffffffff


	//   ....[26]....
        /*018c*/ 	.word	0xffffffff


	//   ....[27]....
        /*0190*/ 	.word	0xffffffff


	//   ....[28]....
        /*0194*/ 	.word	0xffffffff


	//   ....[29]....
        /*0198*/ 	.word	0xffffffff


	//   ....[30]....
        /*019c*/ 	.word	0xffffffff


	//   ....[31]....
        /*01a0*/ 	.word	0xffffffff


	//   ....[32]....
        /*01a4*/ 	.word	0xffffffff


	//   ....[33]....
        /*01a8*/ 	.word	0xffffffff


	//   ....[34]....
        /*01ac*/ 	.word	0xffffffff


	//   ....[35]....
        /*01b0*/ 	.word	0xffffffff


	//   ....[36]....
        /*01b4*/ 	.word	0xffffffff


	//   ....[37]....
        /*01b8*/ 	.word	0xffffffff


	//   ....[38]....
        /*01bc*/ 	.word	0xffffffff


	//   ....[39]....
        /*01c0*/ 	.word	0xffffffff


	//   ....[40]....
        /*01c4*/ 	.word	0xffffffff


	//   ....[41]....
        /*01c8*/ 	.word	0xffffffff


	//   ....[42]....
        /*01cc*/ 	.word	0xffffffff


	//   ....[43]....
        /*01d0*/ 	.word	0xffffffff


	//   ....[44]....
        /*01d4*/ 	.word	0xffffffff


	//   ....[45]....
        /*01d8*/ 	.word	0xffffffff


	//   ....[46]....
        /*01dc*/ 	.word	0xffffffff


	//   ....[47]....
        /*01e0*/ 	.word	0xffffffff


	//   ....[48]....
        /*01e4*/ 	.word	0xffffffff


	//   ....[49]....
        /*01e8*/ 	.word	0xffffffff


	//   ....[50]....
        /*01ec*/ 	.word	0xffffffff


	//   ....[51]....
        /*01f0*/ 	.word	0xffffffff


	//   ....[52]....
        /*01f4*/ 	.word	0xffffffff


	//   ....[53]....
        /*01f8*/ 	.word	0xffffffff


	//   ....[54]....
        /*01fc*/ 	.word	0xffffffff


	//   ....[55]....
        /*0200*/ 	.word	0xffffffff


	//   ....[56]....
        /*0204*/ 	.word	0xffffffff


	//   ....[57]....
        /*0208*/ 	.word	0xffffffff


	//   ....[58]....
        /*020c*/ 	.word	0xffffffff


	//   ....[59]....
        /*0210*/ 	.word	0xffffffff


	//   ....[60]....
        /*0214*/ 	.word	0xffffffff


	//   ....[61]....
        /*0218*/ 	.word	0xffffffff


	//   ....[62]....
        /*021c*/ 	.word	0xffffffff


	//   ....[63]....
        /*0220*/ 	.word	0xffffffff


	//   ....[64]....
        /*0224*/ 	.word	0xffffffff


	//   ....[65]....
        /*0228*/ 	.word	0xffffffff


	//   ....[66]....
        /*022c*/ 	.word	0xffffffff


	//   ....[67]....
        /*0230*/ 	.word	0xffffffff


	//   ....[68]....
        /*0234*/ 	.word	0xffffffff


	//   ....[69]....
        /*0238*/ 	.word	0xffffffff


	//   ....[70]....
        /*023c*/ 	.word	0xffffffff


	//   ....[71]....
        /*0240*/ 	.word	0xffffffff


	//   ....[72]....
        /*0244*/ 	.word	0xffffffff


	//   ....[73]....
        /*0248*/ 	.word	0xffffffff


	//   ....[74]....
        /*024c*/ 	.word	0xffffffff


	//   ....[75]....
        /*0250*/ 	.word	0xffffffff


	//   ....[76]....
        /*0254*/ 	.word	0xffffffff


	//   ....[77]....
        /*0258*/ 	.word	0xffffffff


	//   ....[78]....
        /*025c*/ 	.word	0xffffffff


	//   ....[79]....
        /*0260*/ 	.word	0xffffffff


	//   ....[80]....
        /*0264*/ 	.word	0xffffffff


	//   ....[81]....
        /*0268*/ 	.word	0xffffffff


	//   ....[82]....
        /*026c*/ 	.word	0xffffffff


	//   ....[83]....
        /*0270*/ 	.word	0xffffffff


	//   ....[84]....
        /*0274*/ 	.word	0xffffffff


	//   ....[85]....
        /*0278*/ 	.word	0xffffffff


	//   ....[86]....
        /*027c*/ 	.word	0xffffffff


	//   ....[87]....
        /*0280*/ 	.word	0xffffffff


	//   ....[88]....
        /*0284*/ 	.word	0xffffffff


	//   ....[89]....
        /*0288*/ 	.word	0xffffffff


	//   ....[90]....
        /*028c*/ 	.word	0xffffffff


	//   ....[91]....
        /*0290*/ 	.word	0xffffffff


	//   ....[92]....
        /*0294*/ 	.word	0xffffffff


	//   ....[93]....
        /*0298*/ 	.word	0xffffffff


	//   ....[94]....
        /*029c*/ 	.word	0xffffffff


	//   ....[95]....
        /*02a0*/ 	.word	0xffffffff


	//   ....[96]....
        /*02a4*/ 	.word	0xffffffff


	//   ....[97]....
        /*02a8*/ 	.word	0xffffffff


	//   ....[98]....
        /*02ac*/ 	.word	0xffffffff


	//   ....[99]....
        /*02b0*/ 	.word	0xffffffff


	//   ....[100]....
        /*02b4*/ 	.word	0xffffffff


	//   ....[101]....
        /*02b8*/ 	.word	0xffffffff


	//   ....[102]....
        /*02bc*/ 	.word	0xffffffff


	//   ....[103]....
        /*02c0*/ 	.word	0xffffffff


	//   ....[104]....
        /*02c4*/ 	.word	0xffffffff


	//   ....[105]....
        /*02c8*/ 	.word	0xffffffff


	//   ....[106]....
        /*02cc*/ 	.word	0xffffffff


	//   ....[107]....
        /*02d0*/ 	.word	0xffffffff


	//   ....[108]....
        /*02d4*/ 	.word	0xffffffff


	//   ....[109]....
        /*02d8*/ 	.word	0xffffffff


	//   ....[110]....
        /*02dc*/ 	.word	0xffffffff


	//   ....[111]....
        /*02e0*/ 	.word	0xffffffff


	//   ....[112]....
        /*02e4*/ 	.word	0xffffffff


	//   ....[113]....
        /*02e8*/ 	.word	0xffffffff


	//   ....[114]....
        /*02ec*/ 	.word	0xffffffff


	//   ....[115]....
        /*02f0*/ 	.word	0xffffffff


	//   ....[116]....
        /*02f4*/ 	.word	0xffffffff


	//   ....[117]....
        /*02f8*/ 	.word	0xffffffff


	//   ....[118]....
        /*02fc*/ 	.word	0xffffffff


	//   ....[119]....
        /*0300*/ 	.word	0xffffffff


	//   ....[120]....
        /*0304*/ 	.word	0xffffffff


	//   ....[121]....
        /*0308*/ 	.word	0xffffffff


	//   ....[122]....
        /*030c*/ 	.word	0xffffffff


	//   ....[123]....
        /*0310*/ 	.word	0xffffffff


	//   ....[124]....
        /*0314*/ 	.word	0xffffffff


	//   ....[125]....
        /*0318*/ 	.word	0xffffffff


	//   ....[126]....
        /*031c*/ 	.word	0xffffffff


	//   ....[127]....
        /*0320*/ 	.word	0xffffffff


	//   ....[128]....
        /*0324*/ 	.word	0xffffffff


	//   ....[129]....
        /*0328*/ 	.word	0xffffffff


	//   ....[130]....
        /*032c*/ 	.word	0xffffffff


	//   ....[131]....
        /*0330*/ 	.word	0xffffffff


	//   ....[132]....
        /*0334*/ 	.word	0xffffffff


	//   ....[133]....
        /*0338*/ 	.word	0xffffffff


	//   ....[134]....
        /*033c*/ 	.word	0xffffffff


	//   ....[135]....
        /*0340*/ 	.word	0xffffffff


	//   ....[136]....
        /*0344*/ 	.word	0xffffffff


	//   ....[137]....
        /*0348*/ 	.word	0xffffffff


	//   ....[138]....
        /*034c*/ 	.word	0xffffffff


	//   ....[139]....
        /*0350*/ 	.word	0xffffffff


	//   ....[140]....
        /*0354*/ 	.word	0xffffffff


	//   ....[141]....
        /*0358*/ 	.word	0xffffffff


	//   ....[142]....
        /*035c*/ 	.word	0xffffffff


	//   ....[143]....
        /*0360*/ 	.word	0x0500000f


	//   ....[144]....
        /*0364*/ 	.word	0x0500000f


	//   ....[145]....
        /*0368*/ 	.word	0x0500000f


	//   ....[146]....
        /*036c*/ 	.word	0x0500000f


	//   ....[147]....
        /*0370*/ 	.word	0x0500000f


	//   ....[148]....
        /*0374*/ 	.word	0x0500000f


	//   ....[149]....
        /*0378*/ 	.word	0x0500000f


	//   ....[150]....
        /*037c*/ 	.word	0x0500000f


	//   ....[151]....
        /*0380*/ 	.word	0x0500000f


	//   ....[152]....
        /*0384*/ 	.word	0x0500000f


	//   ....[153]....
        /*0388*/ 	.word	0x0500000f


	//   ....[154]....
        /*038c*/ 	.word	0x0500000f


	//   ....[155]....
        /*0390*/ 	.word	0x0500000f


	//   ....[156]....
        /*0394*/ 	.word	0x0500000f


	//   ....[157]....
        /*0398*/ 	.word	0x0500000f


	//   ....[158]....
        /*039c*/ 	.word	0x0500000f


	//   ....[159]....
        /*03a0*/ 	.word	0x0500000f


	//   ....[160]....
        /*03a4*/ 	.word	0x0500000f


	//   ....[161]....
        /*03a8*/ 	.word	0x0500000f


	//   ....[162]....
        /*03ac*/ 	.word	0x0500000f


	//   ....[163]....
        /*03b0*/ 	.word	0x0500000f


	//   ....[164]....
        /*03b4*/ 	.word	0x0500000f


	//   ....[165]....
        /*03b8*/ 	.word	0x0500000f


	//   ....[166]....
        /*03bc*/ 	.word	0x0500000f


	//   ....[167]....
        /*03c0*/ 	.word	0x0500000f


	//   ....[168]....
        /*03c4*/ 	.word	0x0500000f


	//   ....[169]....
        /*03c8*/ 	.word	0x0500000f


	//   ....[170]....
        /*03cc*/ 	.word	0x0500000f


	//   ....[171]....
        /*03d0*/ 	.word	0x0500000f


	//   ....[172]....
        /*03d4*/ 	.word	0x0500000f


	//   ....[173]....
        /*03d8*/ 	.word	0x0500000f


	//   ....[174]....
        /*03dc*/ 	.word	0x0500000f


	//   ....[175]....
        /*03e0*/ 	.word	0x0500000f


	//   ....[176]....
        /*03e4*/ 	.word	0x0500000f


	//   ....[177]....
        /*03e8*/ 	.word	0x0500000f


	//   ....[178]....
        /*03ec*/ 	.word	0x0500000f


	//   ....[179]....
        /*03f0*/ 	.word	0x0500000f


	//   ....[180]....
        /*03f4*/ 	.word	0x0500000f


	//   ....[181]....
        /*03f8*/ 	.word	0x0500000f


	//   ....[182]....
        /*03fc*/ 	.word	0x0500000f


	//   ....[183]....
        /*0400*/ 	.word	0x0500000f


	//   ....[184]....
        /*0404*/ 	.word	0x0500000f


	//   ....[185]....
        /*0408*/ 	.word	0x0500000f


	//   ....[186]....
        /*040c*/ 	.word	0x0500000f


	//   ....[187]....
        /*0410*/ 	.word	0x0500000f


	//   ....[188]....
        /*0414*/ 	.word	0x0500000f


	//   ....[189]....
        /*0418*/ 	.word	0x0500000f


	//   ....[190]....
        /*041c*/ 	.word	0x0500000f


	//   ....[191]....
        /*0420*/ 	.word	0x0500000f


	//   ....[192]....
        /*0424*/ 	.word	0x0500000f


	//   ....[193]....
        /*0428*/ 	.word	0x0500000f


	//   ....[194]....
        /*042c*/ 	.word	0x0500000f


	//   ....[195]....
        /*0430*/ 	.word	0x0500000f


	//   ....[196]....
        /*0434*/ 	.word	0x0500000f


	//   ....[197]....
        /*0438*/ 	.word	0x0500000f


	//   ....[198]....
        /*043c*/ 	.word	0x0500000f


	//   ....[199]....
        /*0440*/ 	.word	0x0500000f


	//   ....[200]....
        /*0444*/ 	.word	0x0500000f


	//   ....[201]....
        /*0448*/ 	.word	0x0500000f


	//   ....[202]....
        /*044c*/ 	.word	0x0500000f


	//   ....[203]....
        /*0450*/ 	.word	0x0500000f


	//   ....[204]....
        /*0454*/ 	.word	0x0500000f


	//   ....[205]....
        /*0458*/ 	.word	0x0500000f


	//   ....[206]....
        /*045c*/ 	.word	0x0500000f


	//   ....[207]....
        /*0460*/ 	.word	0x0500000f


	//   ....[208]....
        /*0464*/ 	.word	0x0500000f


	//   ....[209]....
        /*0468*/ 	.word	0x0500000f


	//   ....[210]....
        /*046c*/ 	.word	0x0500000f


	//   ....[211]....
        /*0470*/ 	.word	0x0500000f


	//   ....[212]....
        /*0474*/ 	.word	0x0500000f


	//   ....[213]....
        /*0478*/ 	.word	0x0500000f


	//   ....[214]....
        /*047c*/ 	.word	0x0500000f


	//   ....[215]....
        /*0480*/ 	.word	0x0500000f


	//   ....[216]....
        /*0484*/ 	.word	0x0500000f


	//   ....[217]....
        /*0488*/ 	.word	0x0500000f


	//   ....[218]....
        /*048c*/ 	.word	0x0500000f


	//   ....[219]....
        /*0490*/ 	.word	0x0500000f


	//   ....[220]....
        /*0494*/ 	.word	0x0500000f


	//   ....[221]....
        /*0498*/ 	.word	0x0500000f


	//   ....[222]....
        /*049c*/ 	.word	0x0500000f


	//   ....[223]....
        /*04a0*/ 	.word	0x0500000f


	//   ....[224]....
        /*04a4*/ 	.word	0x0500000f


	//   ....[225]....
        /*04a8*/ 	.word	0x0500000f


	//   ....[226]....
        /*04ac*/ 	.word	0x0500000f


	//----- nvinfo : EIATTR_COOP_GROUP_INSTR_OFFSETS
	.align		4
.L_112:
        /*04b0*/ 	.byte	0x04, 0x28
        /*04b2*/ 	.short	(.L_114 - .L_113)


	//   ....[0]....
.L_113:
        /*04b4*/ 	.word	0x00000070


	//   ....[1]....
        /*04b8*/ 	.word	0x000000b0


	//   ....[2]....
        /*04bc*/ 	.word	0x000002d0


	//   ....[3]....
        /*04c0*/ 	.word	0x00000430


	//   ....[4]....
        /*04c4*/ 	.word	0x00000550


	//   ....[5]....
        /*04c8*/ 	.word	0x000006b0


	//   ....[6]....
        /*04cc*/ 	.word	0x00001890


	//   ....[7]....
        /*04d0*/ 	.word	0x00002980


	//   ....[8]....
        /*04d4*/ 	.word	0x00002a20


	//   ....[9]....
        /*04d8*/ 	.word	0x00002ee0


	//   ....[10]....
        /*04dc*/ 	.word	0x00002f50


	//   ....[11]....
        /*04e0*/ 	.word	0x00004c40


	//   ....[12]....
        /*04e4*/ 	.word	0x00004c50


	//   ....[13]....
        /*04e8*/ 	.word	0x00004c80


	//   ....[14]....
        /*04ec*/ 	.word	0x00004ca0


	//   ....[15]....
        /*04f0*/ 	.word	0x00005dc0


	//   ....[16]....
        /*04f4*/ 	.word	0x00005e00


	//   ....[17]....
        /*04f8*/ 	.word	0x00005eb0


	//   ....[18]....
        /*04fc*/ 	.word	0x00005ec0


	//   ....[19]....
        /*0500*/ 	.word	0x00007220


	//   ....[20]....
        /*0504*/ 	.word	0x00007250


	//   ....[21]....
        /*0508*/ 	.word	0x00007270


	//   ....[22]....
        /*050c*/ 	.word	0x00007290


	//   ....[23]....
        /*0510*/ 	.word	0x000079e0


	//   ....[24]....
        /*0514*/ 	.word	0x00007a00


	//   ....[25]....
        /*0518*/ 	.word	0x00007ad0


	//   ....[26]....
        /*051c*/ 	.word	0x00007af0


	//   ....[27]....
        /*0520*/ 	.word	0x00007bb0


	//   ....[28]....
        /*0524*/ 	.word	0x00007bd0


	//   ....[29]....
        /*0528*/ 	.word	0x00007ca0


	//   ....[30]....
        /*052c*/ 	.word	0x00007cc0


	//   ....[31]....
        /*0530*/ 	.word	0x00008090


	//   ....[32]....
        /*0534*/ 	.word	0x000080a0


	//   ....[33]....
        /*0538*/ 	.word	0x000084d0


	//   ....[34]....
        /*053c*/ 	.word	0x000084e0


	//   ....[35]....
        /*0540*/ 	.word	0x000092c0


	//   ....[36]....
        /*0544*/ 	.word	0x000092e0


	//   ....[37]....
        /*0548*/ 	.word	0x000093a0


	//   ....[38]....
        /*054c*/ 	.word	0x000093c0


	//   ....[39]....
        /*0550*/ 	.word	0x00009480


	//   ....[40]....
        /*0554*/ 	.word	0x000094a0


	//   ....[41]....
        /*0558*/ 	.word	0x00009570


	//   ....[42]....
        /*055c*/ 	.word	0x00009590


	//   ....[43]....
        /*0560*/ 	.word	0x000096d0


	//   ....[44]....
        /*0564*/ 	.word	0x000098e0


	//   ....[45]....
        /*0568*/ 	.word	0x00009910


	//   ....[46]....
        /*056c*/ 	.word	0x00009940


	//   ....[47]....
        /*0570*/ 	.word	0x00009970


	//   ....[48]....
        /*0574*/ 	.word	0x000099a0


	//   ....[49]....
        /*0578*/ 	.word	0x000099d0


	//   ....[50]....
        /*057c*/ 	.word	0x00009b40


	//   ....[51]....
        /*0580*/ 	.word	0x00009b70


	//   ....[52]....
        /*0584*/ 	.word	0x00009ba0


	//   ....[53]....
        /*0588*/ 	.word	0x00009bd0


	//   ....[54]....
        /*058c*/ 	.word	0x00009c00


	//   ....[55]....
        /*0590*/ 	.word	0x00009c30


	//   ....[56]....
        /*0594*/ 	.word	0x00009cc0


	//   ....[57]....
        /*0598*/ 	.word	0x00009cf0


	//   ....[58]....
        /*059c*/ 	.word	0x00009d00


	//   ....[59]....
        /*05a0*/ 	.word	0x00009d90


	//   ....[60]....
        /*05a4*/ 	.word	0x0000b7d0


	//   ....[61]....
        /*05a8*/ 	.word	0x0000b7f0


	//   ....[62]....
        /*05ac*/ 	.word	0x0000b8a0


	//   ....[63]....
        /*05b0*/ 	.word	0x0000b8c0


	//   ....[64]....
        /*05b4*/ 	.word	0x0000b960


	//   ....[65]....
        /*05b8*/ 	.word	0x0000b980


	//   ....[66]....
        /*05bc*/ 	.word	0x0000ba20


	//   ....[67]....
        /*05c0*/ 	.word	0x0000ba40


	//   ....[68]....
        /*05c4*/ 	.word	0x0000bae0


	//   ....[69]....
        /*05c8*/ 	.word	0x0000bb00


	//   ....[70]....
        /*05cc*/ 	.word	0x0000bb10


	//   ....[71]....
        /*05d0*/ 	.word	0x0000bba0


	//   ....[72]....
        /*05d4*/ 	.word	0x0000c300


	//   ....[73]....
        /*05d8*/ 	.word	0x0000c330


	//   ....[74]....
        /*05dc*/ 	.word	0x0000c390


	//   ....[75]....
        /*05e0*/ 	.word	0x0000c3e0


	//   ....[76]....
        /*05e4*/ 	.word	0x0000c420


	//   ....[77]....
        /*05e8*/ 	.word	0x0000c490


	//   ....[78]....
        /*05ec*/ 	.word	0x0000c4e0


	//   ....[79]....
        /*05f0*/ 	.word	0x0000c540


	//   ....[80]....
        /*05f4*/ 	.word	0x0000c590


	//   ....[81]....
        /*05f8*/ 	.word	0x0000c5f0


	//   ....[82]....
        /*05fc*/ 	.word	0x0000c640


	//   ....[83]....
        /*0600*/ 	.word	0x0000c6a0


	//   ....[84]....
        /*0604*/ 	.word	0x0000c6f0


	//   ....[85]....
        /*0608*/ 	.word	0x0000c750


	//   ....[86]....
        /*060c*/ 	.word	0x0000c770


	//   ....[87]....
        /*0610*/ 	.word	0x0000c7a0


	//   ....[88]....
        /*0614*/ 	.word	0x0000cf30


	//   ....[89]....
        /*0618*/ 	.word	0x0000cf40


	//   ....[90]....
        /*061c*/ 	.word	0x0000cf60


	//   ....[91]....
        /*0620*/ 	.word	0x0000cfe0


	//   ....[92]....
        /*0624*/ 	.word	0x0000cff0


	//   ....[93]....
        /*0628*/ 	.word	0x0000d050


	//   ....[94]....
        /*062c*/ 	.word	0x0000d080


	//   ....[95]....
        /*0630*/ 	.word	0x0000d0c0


	//   ....[96]....
        /*0634*/ 	.word	0x0000d0f0


	//   ....[97]....
        /*0638*/ 	.word	0x0000d130


	//   ....[98]....
        /*063c*/ 	.word	0x0000d160


	//   ....[99]....
        /*0640*/ 	.word	0x0000d1a0


	//   ....[100]....
        /*0644*/ 	.word	0x0000d410


	//   ....[101]....
        /*0648*/ 	.word	0x0000d430


	//   ....[102]....
        /*064c*/ 	.word	0x0000d440


	//   ....[103]....
        /*0650*/ 	.word	0x0000d4c0


	//   ....[104]....
        /*0654*/ 	.word	0x0000d4d0


	//   ....[105]....
        /*0658*/ 	.word	0x0000d540


	//   ....[106]....
        /*065c*/ 	.word	0x0000d550


	//   ....[107]....
        /*0660*/ 	.word	0x0000d5c0


	//   ....[108]....
        /*0664*/ 	.word	0x0000d5d0


	//   ....[109]....
        /*0668*/ 	.word	0x0000d640


	//   ....[110]....
        /*066c*/ 	.word	0x0000d650


	//   ....[111]....
        /*0670*/ 	.word	0x0000d660


	//   ....[112]....
        /*0674*/ 	.word	0x0000dc10


	//   ....[113]....
        /*0678*/ 	.word	0x0000dc30


	//   ....[114]....
        /*067c*/ 	.word	0x0000dc40


	//   ....[115]....
        /*0680*/ 	.word	0x0000dc50


	//   ....[116]....
        /*0684*/ 	.word	0x0000dcc0


	//   ....[117]....
        /*0688*/ 	.word	0x0000dce0


	//   ....[118]....
        /*068c*/ 	.word	0x0000dd50


	//   ....[119]....
        /*0690*/ 	.word	0x0000dd70


	//   ....[120]....
        /*0694*/ 	.word	0x0000ddd0


	//   ....[121]....
        /*0698*/ 	.word	0x0000ddf0


	//   ....[122]....
        /*069c*/ 	.word	0x0000de40


	//   ....[123]....
        /*06a0*/ 	.word	0x0000de60


	//   ....[124]....
        /*06a4*/ 	.word	0x0000e2b0


	//   ....[125]....
        /*06a8*/ 	.word	0x0000e2c0


	//   ....[126]....
        /*06ac*/ 	.word	0x0000e300


	//   ....[127]....
        /*06b0*/ 	.word	0x0000e340


	//   ....[128]....
        /*06b4*/ 	.word	0x0000e370


	//   ....[129]....
        /*06b8*/ 	.word	0x0000e3a0


	//   ....[130]....
        /*06bc*/ 	.word	0x0000e3d0


	//   ....[131]....
        /*06c0*/ 	.word	0x0000e400


	//   ....[132]....
        /*06c4*/ 	.word	0x0000e5b0


	//   ....[133]....
        /*06c8*/ 	.word	0x0000e5e0


	//   ....[134]....
        /*06cc*/ 	.word	0x0000e610


	//   ....[135]....
        /*06d0*/ 	.word	0x0000e640


	//   ....[136]....
        /*06d4*/ 	.word	0x0000e670


	//   ....[137]....
        /*06d8*/ 	.word	0x0000e6a0


	//   ....[138]....
        /*06dc*/ 	.word	0x0000e760


	//   ....[139]....
        /*06e0*/ 	.word	0x0000e780


	//   ....[140]....
        /*06e4*/ 	.word	0x0000e790


	//   ....[141]....
        /*06e8*/ 	.word	0x0000e7f0


	//   ....[142]....
        /*06ec*/ 	.word	0x0000ee10


	//   ....[143]....
        /*06f0*/ 	.word	0x0000f300


	//   ....[144]....
        /*06f4*/ 	.word	0x0000f3f0


	//   ....[145]....
        /*06f8*/ 	.word	0x0000f490


	//   ....[146]....
        /*06fc*/ 	.word	0x0000f4f0


	//   ....[147]....
        /*0700*/ 	.word	0x0000f610


	//   ....[148]....
        /*0704*/ 	.word	0x0000f670


	//   ....[149]....
        /*0708*/ 	.word	0x0000f780


	//   ....[150]....
        /*070c*/ 	.word	0x0000f7f0


	//   ....[151]....
        /*0710*/ 	.word	0x0000f900


	//   ....[152]....
        /*0714*/ 	.word	0x0000f970


	//   ....[153]....
        /*0718*/ 	.word	0x0000fa80


	//   ....[154]....
        /*071c*/ 	.word	0x0000faf0


	//   ....[155]....
        /*0720*/ 	.word	0x0000fbd0


	//   ....[156]....
        /*0724*/ 	.word	0x0000fcd0


	//   ....[157]....
        /*0728*/ 	.word	0x0000fd40


	//   ....[158]....
        /*072c*/ 	.word	0x0000fdc0


	//   ....[159]....
        /*0730*/ 	.word	0x0000fe80


	//   ....[160]....
        /*0734*/ 	.word	0x0000ff00


	//   ....[161]....
        /*0738*/ 	.word	0x0000ffe0


	//   ....[162]....
        /*073c*/ 	.word	0x00010060


	//   ....[163]....
        /*0740*/ 	.word	0x00010140


	//   ....[164]....
        /*0744*/ 	.word	0x000101c0


	//   ....[165]....
        /*0748*/ 	.word	0x000102a0


	//   ....[166]....
        /*074c*/ 	.word	0x00010320


	//   ....[167]....
        /*0750*/ 	.word	0x00010400


	//   ....[168]....
        /*0754*/ 	.word	0x00010480


	//   ....[169]....
        /*0758*/ 	.word	0x00010560


	//   ....[170]....
        /*075c*/ 	.word	0x000105e0


	//   ....[171]....
        /*0760*/ 	.word	0x000106a0


	//   ....[172]....
        /*0764*/ 	.word	0x000107d0


	//   ....[173]....
        /*0768*/ 	.word	0x00010880


	//   ....[174]....
        /*076c*/ 	.word	0x00010900


	//   ....[175]....
        /*0770*/ 	.word	0x000109e0


	//   ....[176]....
        /*0774*/ 	.word	0x00010a40


	//   ....[177]....
        /*0778*/ 	.word	0x00010b10


	//   ....[178]....
        /*077c*/ 	.word	0x00010b70


	//   ....[179]....
        /*0780*/ 	.word	0x00010c40


	//   ....[180]....
        /*0784*/ 	.word	0x00010ca0


	//   ....[181]....
        /*0788*/ 	.word	0x00010d70


	//   ....[182]....
        /*078c*/ 	.word	0x00010dd0


	//   ....[183]....
        /*0790*/ 	.word	0x00010ea0


	//   ....[184]....
        /*0794*/ 	.word	0x00010f90


	//   ....[185]....
        /*0798*/ 	.word	0x00011030


	//   ....[186]....
        /*079c*/ 	.word	0x00011090


	//   ....[187]....
        /*07a0*/ 	.word	0x00011180


	//   ....[188]....
        /*07a4*/ 	.word	0x000111e0


	//   ....[189]....
        /*07a8*/ 	.word	0x000112c0


	//   ....[190]....
        /*07ac*/ 	.word	0x00011320


	//   ....[191]....
        /*07b0*/ 	.word	0x00011400


	//   ....[192]....
        /*07b4*/ 	.word	0x00011460


	//   ....[193]....
        /*07b8*/ 	.word	0x00011540


	//   ....[194]....
        /*07bc*/ 	.word	0x000115a0


	//   ....[195]....
        /*07c0*/ 	.word	0x00011670


	//   ....[196]....
        /*07c4*/ 	.word	0x00011790


	//   ....[197]....
        /*07c8*/ 	.word	0x00011880


	//   ....[198]....
        /*07cc*/ 	.word	0x00011920


	//   ....[199]....
        /*07d0*/ 	.word	0x000119f0


	//   ....[200]....
        /*07d4*/ 	.word	0x00011a50


	//   ....[201]....
        /*07d8*/ 	.word	0x00011b20


	//   ....[202]....
        /*07dc*/ 	.word	0x00011b80


	//   ....[203]....
        /*07e0*/ 	.word	0x00011c60


	//   ....[204]....
        /*07e4*/ 	.word	0x00011cc0


	//   ....[205]....
        /*07e8*/ 	.word	0x00011d90


	//   ....[206]....
        /*07ec*/ 	.word	0x00011df0


	//   ....[207]....
        /*07f0*/ 	.word	0x00011eb0


	//   ....[208]....
        /*07f4*/ 	.word	0x00011f40


	//   ....[209]....
        /*07f8*/ 	.word	0x00011fe0


	//   ....[210]....
        /*07fc*/ 	.word	0x00012140


	//   ....[211]....
        /*0800*/ 	.word	0x000121b0


	//   ....[212]....
        /*0804*/ 	.word	0x00012230


	//   ....[213]....
        /*0808*/ 	.word	0x000122a0


	//   ....[214]....
        /*080c*/ 	.word	0x00012310


	//   ....[215]....
        /*0810*/ 	.word	0x00012390


	//   ....[216]....
        /*0814*/ 	.word	0x00012410


	//   ....[217]....
        /*0818*/ 	.word	0x000124a0


	//   ....[218]....
        /*081c*/ 	.word	0x00012510


	//   ....[219]....
        /*0820*/ 	.word	0x00012580


	//   ....[220]....
        /*0824*/ 	.word	0x000125f0


	//   ....[221]....
        /*0828*/ 	.word	0x00012670


	//   ....[222]....
        /*082c*/ 	.word	0x000126e0


	//   ....[223]....
        /*0830*/ 	.word	0x00012780


	//   ....[224]....
        /*0834*/ 	.word	0x000127d0


	//   ....[225]....
        /*0838*/ 	.word	0x00012860


	//   ....[226]....
        /*083c*/ 	.word	0x00012990


	//----- nvinfo : EIATTR_REG_RECONFIG
	.align		4
.L_114:
        /*0840*/ 	.byte	0x01, 0x54
	.zero		2


	//----- nvinfo : EIATTR_SYSCALL_OFFSETS
	.align		4
        /*0844*/ 	.byte	0x04, 0x46
        /*0846*/ 	.short	(.L_116 - .L_115)


	//   ....[0]....
.L_115:
        /*0848*/ 	.word	0x00001a70


	//   ....[1]....
        /*084c*/ 	.word	0x0000ad50


	//   ....[2]....
        /*0850*/ 	.word	0x0000aea0


	//   ....[3]....
        /*0854*/ 	.word	0x0000af90


	//   ....[4]....
        /*0858*/ 	.word	0x0000bf30


	//----- nvinfo : EIATTR_MBARRIER_INSTR_OFFSETS
	.align		4
.L_116:
        /*085c*/ 	.byte	0x04, 0x39
        /*085e*/ 	.short	(.L_118 - .L_117)


	//   ....[0]....
.L_117:
        /*0860*/ 	.word	0x00000180
        /*0864*/ 	.word	0x000000ff
        /*0868*/ 	.word	0x0002a800
        /*086c*/ 	.short	0x0100
        /*086e*/ 	.byte	0x08
	.zero		1


	//   ....[1]....
        /*0870*/ 	.word	0x00000190
        /*0874*/ 	.word	0x000000ff
        /*0878*/ 	.word	0x0002a820
        /*087c*/ 	.short	0x0100
        /*087e*/ 	.byte	0x08
	.zero		1


	//   ....[2]....
        /*0880*/ 	.word	0x00000280
        /*0884*/ 	.word	0x000000ff
        /*0888*/ 	.word	0x0002a830
        /*088c*/ 	.short	0x0100
        /*088e*/ 	.byte	0x08
	.zero		1


	//   ....[3]....
        /*0890*/ 	.word	0x00000290
        /*0894*/ 	.word	0x000000ff
        /*0898*/ 	.word	0x0002a840
        /*089c*/ 	.short	0x0100
        /*089e*/ 	.byte	0x08
	.zero		1


	//   ....[4]....
        /*08a0*/ 	.word	0x000002a0
        /*08a4*/ 	.word	0x000000ff
        /*08a8*/ 	.word	0x0002a838
        /*08ac*/ 	.short	0x0100
        /*08ae*/ 	.byte	0x08
	.zero		1


	//   ....[5]....
        /*08b0*/ 	.word	0x000002b0
        /*08b4*/ 	.word	0x000000ff
        /*08b8*/ 	.word	0x0002a848
        /*08bc*/ 	.short	0x0100
        /*08be*/ 	.byte	0x08
	.zero		1


	//   ....[6]....
        /*08c0*/ 	.word	0x000003e0
        /*08c4*/ 	.word	0x000000ff
        /*08c8*/ 	.word	0x0002a850
        /*08cc*/ 	.short	0x0100
        /*08ce*/ 	.byte	0x08
	.zero		1


	//   ....[7]....
        /*08d0*/ 	.word	0x000003f0
        /*08d4*/ 	.word	0x000000ff
        /*08d8*/ 	.word	0x0002a860
        /*08dc*/ 	.short	0x0100
        /*08de*/ 	.byte	0x08
	.zero		1


	//   ....[8]....
        /*08e0*/ 	.word	0x00000400
        /*08e4*/ 	.word	0x000000ff
        /*08e8*/ 	.word	0x0002a858
        /*08ec*/ 	.short	0x0100
        /*08ee*/ 	.byte	0x08
	.zero		1


	//   ....[9]....
        /*08f0*/ 	.word	0x00000410
        /*08f4*/ 	.word	0x000000ff
        /*08f8*/ 	.word	0x0002a868
        /*08fc*/ 	.short	0x0100
        /*08fe*/ 	.byte	0x08
	.zero		1


	//   ....[10]....
        /*0900*/ 	.word	0x00000500
        /*0904*/ 	.word	0x000000ff
        /*0908*/ 	.word	0x0002a870
        /*090c*/ 	.short	0x0100
        /*090e*/ 	.byte	0x06
	.zero		1


	//   ....[11]....
        /*0910*/ 	.word	0x00000510
        /*0914*/ 	.word	0x000000ff
        /*0918*/ 	.word	0x0002a880
        /*091c*/ 	.short	0x0100
        /*091e*/ 	.byte	0x06
	.zero		1


	//   ....[12]....
        /*0920*/ 	.word	0x00000520
        /*0924*/ 	.word	0x000000ff
        /*0928*/ 	.word	0x0002a878
        /*092c*/ 	.short	0x0100
        /*092e*/ 	.byte	0x06
	.zero		1


	//   ....[13]....
        /*0930*/ 	.word	0x00000530
        /*0934*/ 	.word	0x000000ff
        /*0938*/ 	.word	0x0002a888
        /*093c*/ 	.short	0x0100
        /*093e*/ 	.byte	0x06
	.zero		1


	//   ....[14]....
        /*0940*/ 	.word	0x00000660
        /*0944*/ 	.word	0x000000ff
        /*0948*/ 	.word	0x0002a890
        /*094c*/ 	.short	0x0100
        /*094e*/ 	.byte	0x08
	.zero		1


	//   ....[15]....
        /*0950*/ 	.word	0x00000670
        /*0954*/ 	.word	0x000000ff
        /*0958*/ 	.word	0x0002a8a0
        /*095c*/ 	.short	0x0100
        /*095e*/ 	.byte	0x08
	.zero		1


	//   ....[16]....
        /*0960*/ 	.word	0x00000680
        /*0964*/ 	.word	0x000000ff
        /*0968*/ 	.word	0x0002a898
        /*096c*/ 	.short	0x0100
        /*096e*/ 	.byte	0x08
	.zero		1


	//   ....[17]....
        /*0970*/ 	.word	0x00000690
        /*0974*/ 	.word	0x000000ff
        /*0978*/ 	.word	0x0002a8a8
        /*097c*/ 	.short	0x0100
        /*097e*/ 	.byte	0x08
	.zero		1


	//   ....[18]....
        /*0980*/ 	.word	0x000007d0
        /*0984*/ 	.word	0x000000ff
        /*0988*/ 	.word	0x0002a8b0
        /*098c*/ 	.short	0x0100
        /*098e*/ 	.byte	0x08
	.zero		1


	//   ....[19]....
        /*0990*/ 	.word	0x000007e0
        /*0994*/ 	.word	0x000000ff
        /*0998*/ 	.word	0x0002a8c0
        /*099c*/ 	.short	0x0100
        /*099e*/ 	.byte	0x08
	.zero		1


	//   ....[20]....
        /*09a0*/ 	.word	0x000007f0
        /*09a4*/ 	.word	0x000000ff
        /*09a8*/ 	.word	0x0002a8b8
        /*09ac*/ 	.short	0x0100
        /*09ae*/ 	.byte	0x08
	.zero		1


	//   ....[21]....
        /*09b0*/ 	.word	0x00000800
        /*09b4*/ 	.word	0x000000ff
        /*09b8*/ 	.word	0x0002a8c8
        /*09bc*/ 	.short	0x0100
        /*09be*/ 	.byte	0x08
	.zero		1


	//   ....[22]....
        /*09c0*/ 	.word	0x00001b10
        /*09c4*/ 	.word	0x000000ff
        /*09c8*/ 	.word	0x0002a800
        /*09cc*/ 	.short	0x010a
        /*09ce*/ 	.byte	0x2b
	.zero		1


	//   ....[23]....
        /*09d0*/ 	.word	0x00001b90
        /*09d4*/ 	.word	0x00000008
        /*09d8*/ 	.word	0x0002a830
        /*09dc*/ 	.short	0x010a
        /*09de*/ 	.byte	0x3f
	.zero		1


	//   ....[24]....
        /*09e0*/ 	.word	0x00001be0
        /*09e4*/ 	.word	0x00000008
        /*09e8*/ 	.word	0x0002a830
        /*09ec*/ 	.short	0x010a
        /*09ee*/ 	.byte	0x3f
	.zero		1


	//   ....[25]....
        /*09f0*/ 	.word	0x00002a30
        /*09f4*/ 	.word	0x000000ff
        /*09f8*/ 	.word	0x00000000
        /*09fc*/ 	.short	0x0101
        /*09fe*/ 	.byte	0x04
	.zero		1


	//   ....[26]....
        /*0a00*/ 	.word	0x00003d20
        /*0a04*/ 	.word	0x000000ff
        /*0a08*/ 	.word	0x0002a830
        /*0a0c*/ 	.short	0x010a
        /*0a0e*/ 	.byte	0x08
	.zero		1


	//   ....[27]....
        /*0a10*/ 	.word	0x00003d60
        /*0a14*/ 	.word	0x000000ff
        /*0a18*/ 	.word	0x0002a830
        /*0a1c*/ 	.short	0x010a
        /*0a1e*/ 	.byte	0x08
	.zero		1


	//   ....[28]....
        /*0a20*/ 	.word	0x00004660
        /*0a24*/ 	.word	0x000000ff
        /*0a28*/ 	.word	0x0002a850
        /*0a2c*/ 	.short	0x010a
        /*0a2e*/ 	.byte	0x09
	.zero		1


	//   ....[29]....
        /*0a30*/ 	.word	0x000046a0
        /*0a34*/ 	.word	0x000000ff
        /*0a38*/ 	.word	0x0002a850
        /*0a3c*/ 	.short	0x010a
        /*0a3e*/ 	.byte	0x09
	.zero		1


	//   ....[30]....
        /*0a40*/ 	.word	0x000049b0
        /*0a44*/ 	.word	0x000000ff
        /*0a48*/ 	.word	0x00000000
        /*0a4c*/ 	.short	0x0101
        /*0a4e*/ 	.byte	0x08
	.zero		1


	//   ....[31]....
        /*0a50*/ 	.word	0x00005760
        /*0a54*/ 	.word	0x000000ff
        /*0a58*/ 	.word	0x00000000
        /*0a5c*/ 	.short	0x0101
        /*0a5e*/ 	.byte	0x09
	.zero		1


	//   ....[32]....
        /*0a60*/ 	.word	0x00005d30
        /*0a64*/ 	.word	0x000000ff
        /*0a68*/ 	.word	0x0002a850
        /*0a6c*/ 	.short	0x010a
        /*0a6e*/ 	.byte	0x05
	.zero		1


	//   ....[33]....
        /*0a70*/ 	.word	0x00005d70
        /*0a74*/ 	.word	0x000000ff
        /*0a78*/ 	.word	0x0002a850
        /*0a7c*/ 	.short	0x010a
        /*0a7e*/ 	.byte	0x05
	.zero		1


	//   ....[34]....
        /*0a80*/ 	.word	0x00006250
        /*0a84*/ 	.word	0x000000ff
        /*0a88*/ 	.word	0x00000000
        /*0a8c*/ 	.short	0x0101
        /*0a8e*/ 	.byte	0x04
	.zero		1


	//   ....[35]....
        /*0a90*/ 	.word	0x000079d0
        /*0a94*/ 	.word	0x00000000
        /*0a98*/ 	.word	0x00000000
        /*0a9c*/ 	.short	0x0101
        /*0a9e*/ 	.byte	0x3f
	.zero		1


	//   ....[36]....
        /*0aa0*/ 	.word	0x00008080
        /*0aa4*/ 	.word	0x00000006
        /*0aa8*/ 	.word	0x00000000
        /*0aac*/ 	.short	0x0101
        /*0aae*/ 	.byte	0x3f
	.zero		1


	//   ....[37]....
        /*0ab0*/ 	.word	0x0000b5b0
        /*0ab4*/ 	.word	0x00000007
        /*0ab8*/ 	.word	0x0002a840
        /*0abc*/ 	.short	0x010a
        /*0abe*/ 	.byte	0x3f
	.zero		1


	//   ....[38]....
        /*0ac0*/ 	.word	0x0000bc60
        /*0ac4*/ 	.word	0x00000007
        /*0ac8*/ 	.word	0x0002a830
        /*0acc*/ 	.short	0x0107
        /*0ace*/ 	.byte	0x3f
	.zero		1


	//   ....[39]....
        /*0ad0*/ 	.word	0x0000bd30
        /*0ad4*/ 	.word	0x00000007
        /*0ad8*/ 	.word	0x0002a830
        /*0adc*/ 	.short	0x0101
        /*0ade*/ 	.byte	0x3f
	.zero		1


	//   ....[40]....
        /*0ae0*/ 	.word	0x0000c8c0
        /*0ae4*/ 	.word	0x00000016
        /*0ae8*/ 	.word	0x0002a800
        /*0aec*/ 	.short	0x0107
        /*0aee*/ 	.byte	0x3f
	.zero		1


	//   ....[41]....
        /*0af0*/ 	.word	0x0000c9e0
        /*0af4*/ 	.word	0x00000016
        /*0af8*/ 	.word	0x0002a800
        /*0afc*/ 	.short	0x0101
        /*0afe*/ 	.byte	0x3f
	.zero		1


	//   ....[42]....
        /*0b00*/ 	.word	0x0000ca00
        /*0b04*/ 	.word	0x00000016
        /*0b08*/ 	.word	0x0002a820
        /*0b0c*/ 	.short	0x010a
        /*0b0e*/ 	.byte	0x3f
	.zero		1


	//   ....[43]....
        /*0b10*/ 	.word	0x0000cd60
        /*0b14*/ 	.word	0x00000006
        /*0b18*/ 	.word	0x0002a840
        /*0b1c*/ 	.short	0x010a
        /*0b1e*/ 	.byte	0x3f
	.zero		1


	//   ....[44]....
        /*0b20*/ 	.word	0x0000d240
        /*0b24*/ 	.word	0x00000006
        /*0b28*/ 	.word	0x0002a830
        /*0b2c*/ 	.short	0x0107
        /*0b2e*/ 	.byte	0x3f
	.zero		1


	//   ....[45]....
        /*0b30*/ 	.word	0x0000d2f0
        /*0b34*/ 	.word	0x00000006
        /*0b38*/ 	.word	0x0002a830
        /*0b3c*/ 	.short	0x0101
        /*0b3e*/ 	.byte	0x3f
	.zero		1


	//   ....[46]....
        /*0b40*/ 	.word	0x0000d350
        /*0b44*/ 	.word	0x00000004
        /*0b48*/ 	.word	0x0002a860
        /*0b4c*/ 	.short	0x010a
        /*0b4e*/ 	.byte	0x3f
	.zero		1


	//   ....[47]....
        /*0b50*/ 	.word	0x0000d7a0
        /*0b54*/ 	.word	0x00000004
        /*0b58*/ 	.word	0x0002a850
        /*0b5c*/ 	.short	0x0107
        /*0b5e*/ 	.byte	0x3f
	.zero		1


	//   ....[48]....
        /*0b60*/ 	.word	0x0000d8f0
        /*0b64*/ 	.word	0x00000004
        /*0b68*/ 	.word	0x0002a850
        /*0b6c*/ 	.short	0x0101
        /*0b6e*/ 	.byte	0x3f
	.zero		1


	//   ....[49]....
        /*0b70*/ 	.word	0x0000db40
        /*0b74*/ 	.word	0x00000000
        /*0b78*/ 	.word	0x0002a860
        /*0b7c*/ 	.short	0x010a
        /*0b7e*/ 	.byte	0x3f
	.zero		1


	//   ....[50]....
        /*0b80*/ 	.word	0x0000dfa0
        /*0b84*/ 	.word	0x00000000
        /*0b88*/ 	.word	0x0002a850
        /*0b8c*/ 	.short	0x0107
        /*0b8e*/ 	.byte	0x3f
	.zero		1


	//   ....[51]....
        /*0b90*/ 	.word	0x0000e050
        /*0b94*/ 	.word	0x00000000
        /*0b98*/ 	.word	0x0002a850
        /*0b9c*/ 	.short	0x0101
        /*0b9e*/ 	.byte	0x3f
	.zero		1


	//   ....[52]....
        /*0ba0*/ 	.word	0x0000ed90
        /*0ba4*/ 	.word	0x00000004
        /*0ba8*/ 	.word	0x0002a820
        /*0bac*/ 	.short	0x010a
        /*0bae*/ 	.byte	0x3f
	.zero		1


	//   ....[53]....
        /*0bb0*/ 	.word	0x0000ef30
        /*0bb4*/ 	.word	0x00000005
        /*0bb8*/ 	.word	0x0002a840
        /*0bbc*/ 	.short	0x010a
        /*0bbe*/ 	.byte	0x3f
	.zero		1


	//   ....[54]....
        /*0bc0*/ 	.word	0x0000efd0
        /*0bc4*/ 	.word	0x0000001b
        /*0bc8*/ 	.word	0x0002a840
        /*0bcc*/ 	.short	0x010a
        /*0bce*/ 	.byte	0x3f
	.zero		1


	//   ....[55]....
        /*0bd0*/ 	.word	0x0000f010
        /*0bd4*/ 	.word	0x00000005
        /*0bd8*/ 	.word	0x0002a860
        /*0bdc*/ 	.short	0x010a
        /*0bde*/ 	.byte	0x3f
	.zero		1


	//   ....[56]....
        /*0be0*/ 	.word	0x0000f050
        /*0be4*/ 	.word	0x0000001b
        /*0be8*/ 	.word	0x0002a860
        /*0bec*/ 	.short	0x010a
        /*0bee*/ 	.byte	0x3f
	.zero		1


	//   ....[57]....
        /*0bf0*/ 	.word	0x0000f0c0
        /*0bf4*/ 	.word	0x00000003
        /*0bf8*/ 	.word	0x0002a800
        /*0bfc*/ 	.short	0x010a
        /*0bfe*/ 	.byte	0x3f
	.zero		1


	//   ....[58]....
        /*0c00*/ 	.word	0x0000f110
        /*0c04*/ 	.word	0x00000008
        /*0c08*/ 	.word	0x0002a830
        /*0c0c*/ 	.short	0x010a
        /*0c0e*/ 	.byte	0x3f
	.zero		1


	//   ....[59]....
        /*0c10*/ 	.word	0x0000f170
        /*0c14*/ 	.word	0x00000003
        /*0c18*/ 	.word	0x0002a830
        /*0c1c*/ 	.short	0x010a
        /*0c1e*/ 	.byte	0x3f
	.zero		1


	//   ....[60]....
        /*0c20*/ 	.word	0x0000f1d0
        /*0c24*/ 	.word	0x00000003
        /*0c28*/ 	.word	0x0002a850
        /*0c2c*/ 	.short	0x010a
        /*0c2e*/ 	.byte	0x3f
	.zero		1


	//   ....[61]....
        /*0c30*/ 	.word	0x0000f230
        /*0c34*/ 	.word	0x00000005
        /*0c38*/ 	.word	0x0002a850
        /*0c3c*/ 	.short	0x010a
        /*0c3e*/ 	.byte	0x3f
	.zero		1


	//   ....[62]....
        /*0c40*/ 	.word	0x0000f340
        /*0c44*/ 	.word	0x00000007
        /*0c48*/ 	.word	0x0002a840
        /*0c4c*/ 	.short	0x010a
        /*0c4e*/ 	.byte	0x3f
	.zero		1


	//   ....[63]....
        /*0c50*/ 	.word	0x000106d0
        /*0c54*/ 	.word	0x00000016
        /*0c58*/ 	.word	0x0002a820
        /*0c5c*/ 	.short	0x010a
        /*0c5e*/ 	.byte	0x3f
	.zero		1


	//   ....[64]....
        /*0c60*/ 	.word	0x00010720
        /*0c64*/ 	.word	0x00000006
        /*0c68*/ 	.word	0x0002a840
        /*0c6c*/ 	.short	0x010a
        /*0c6e*/ 	.byte	0x3f
	.zero		1


	//   ....[65]....
        /*0c70*/ 	.word	0x00010ee0
        /*0c74*/ 	.word	0x00000004
        /*0c78*/ 	.word	0x0002a860
        /*0c7c*/ 	.short	0x010a
        /*0c7e*/ 	.byte	0x3f
	.zero		1


	//   ....[66]....
        /*0c80*/ 	.word	0x000116e0
        /*0c84*/ 	.word	0x00000000
        /*0c88*/ 	.word	0x0002a860
        /*0c8c*/ 	.short	0x010a
        /*0c8e*/ 	.byte	0x3f
	.zero		1


	//   ....[67]....
        /*0c90*/ 	.word	0x000128b0
        /*0c94*/ 	.word	0x00000004
        /*0c98*/ 	.word	0x0002a820
        /*0c9c*/ 	.short	0x010a
        /*0c9e*/ 	.byte	0x3f
	.zero		1


	//   ....[68]....
        /*0ca0*/ 	.word	0x00012a50
        /*0ca4*/ 	.word	0x00000005
        /*0ca8*/ 	.word	0x0002a840
        /*0cac*/ 	.short	0x010a
        /*0cae*/ 	.byte	0x3f
	.zero		1


	//   ....[69]....
        /*0cb0*/ 	.word	0x00012aa0
        /*0cb4*/ 	.word	0x0000001b
        /*0cb8*/ 	.word	0x0002a840
        /*0cbc*/ 	.short	0x010a
        /*0cbe*/ 	.byte	0x3f
	.zero		1


	//   ....[70]....
        /*0cc0*/ 	.word	0x00012af0
        /*0cc4*/ 	.word	0x00000005
        /*0cc8*/ 	.word	0x0002a860
        /*0ccc*/ 	.short	0x010a
        /*0cce*/ 	.byte	0x3f
	.zero		1


	//----- nvinfo : EIATTR_NUM_MBARRIERS
	.align		4
.L_118:
        /*0cd0*/ 	.byte	0x03, 0x38
        /*0cd2*/ 	.short	0x0016


	//----- nvinfo : EIATTR_EXIT_INSTR_OFFSETS
	.align		4
        /*0cd4*/ 	.byte	0x04, 0x1c
        /*0cd6*/ 	.short	(.L_120 - .L_119)


	//   ....[0]....
.L_119:
        /*0cd8*/ 	.word	0x00000990


	//   ....[1]....
        /*0cdc*/ 	.word	0x00009680


	//   ....[2]....
        /*0ce0*/ 	.word	0x0000f0a0


	//----- nvinfo : EIATTR_MAX_THREADS
	.align		4
.L_120:
        /*0ce4*/ 	.byte	0x04, 0x05
        /*0ce6*/ 	.short	(.L_122 - .L_121)
.L_121:
        /*0ce8*/ 	.word	0x00000180
        /*0cec*/ 	.word	0x00000001
        /*0cf0*/ 	.word	0x00000001


	//----- nvinfo : EIATTR_CRS_STACK_SIZE
	.align		4
.L_122:
        /*0cf4*/ 	.byte	0x04, 0x1e
        /*0cf6*/ 	.short	(.L_124 - .L_123)
.L_123:
        /*0cf8*/ 	.word	0x00000000


	//----- nvinfo : EIATTR_CBANK_PARAM_SIZE
	.align		4
.L_124:
        /*0cfc*/ 	.byte	0x03, 0x19
        /*0cfe*/ 	.short	0x0af0


	//----- nvinfo : EIATTR_PARAM_CBANK
	.align		4
        /*0d00*/ 	.byte	0x04, 0x0a
        /*0d02*/ 	.short	(.L_126 - .L_125)
	.align		4
.L_125:
        /*0d04*/ 	.word	index@(.nv.constant0._ZN7cutlass13device_kernelIN5flash11enable_sm90INS1_16FlashAttnFwdSm90INS1_25CollectiveMainloopFwdSm90ILi2EN4cute5tupleIJNS5_1CILi1EEES8_S8_EEENS6_IJNS7_ILi128EEENS7_ILi96EEENS7_ILi192EEEEEELi128ENS_10bfloat16_tEfNS_4arch4Sm90ELb0ELb0ELb0ELb1ELb1ELb0ELb0ELb1ELb1ELb1ELb1ELb0EEENS1_21CollectiveEpilogueFwdINS6_IJSA_SA_SB_EEES9_SE_SG_Li256ELb1ELb1ELb1ELb0EEENS1_36VarlenDynamicPersistentTileSchedulerILi128ELi96ELi256ELi128ELb1ELb1ELb1ELb0ELb1ELb1EEEEEEEEEvNT_6ParamsE)
        /*0d08*/ 	.short	0x0210
        /*0d0a*/ 	.short	0x0af0


	//----- nvinfo : EIATTR_SW_WAR
	.align		4
.L_126:
        /*0d0c*/ 	.byte	0x04, 0x36
        /*0d0e*/ 	.short	(.L_128 - .L_127)
.L_127:
        /*0d10*/ 	.word	0x00000008
.L_128:


//--------------------- .nv.info._ZN7cutlass13device_kernelIN5flash11enable_sm90INS1_16FlashAttnFwdSm90INS1_25CollectiveMainloopFwdSm90ILi2EN4cute5tupleIJNS5_1CILi1EEES8_S8_EEENS6_IJNS7_ILi128EEENS7_ILi96EEENS7_ILi192EEEEEELi128ENS_10bfloat16_tEfNS_4arch4Sm90ELb0ELb0ELb0ELb1ELb1ELb1ELb0ELb1ELb1ELb1ELb1ELb0EEENS1_21CollectiveEpilogueFwdINS6_IJSA_SA_SB_EEES9_SE_SG_Li256ELb1ELb1ELb1ELb0EEENS1_36VarlenDynamicPersistentTileSchedulerILi128ELi96ELi256ELi128ELb1ELb1ELb1ELb0ELb1ELb1EEEEEEEEEvNT_6ParamsE --------------------------
	.section	.nv.info._ZN7cutlass13device_kernelIN5flash11enable_sm90INS1_16FlashAttnFwdSm90INS1_25CollectiveMainloopFwdSm90ILi2EN4cute5tupleIJNS5_1CILi1EEES8_S8_EEENS6_IJNS7_ILi128EEENS7_ILi96EEENS7_ILi192EEEEEELi128ENS_10bfloat16_tEfNS_4arch4Sm90ELb0ELb0ELb0ELb1ELb1ELb1ELb0ELb1ELb1ELb1ELb1ELb0EEENS1_21CollectiveEpilogueFwdINS6_IJSA_SA_SB_EEES9_SE_SG_Li256ELb1ELb1ELb1ELb0EEENS1_36VarlenDynamicPersistentTileSchedulerILi128ELi96ELi256ELi128ELb1ELb1ELb1ELb0ELb1ELb1EEEEEEEEEvNT_6ParamsE,"",@"SHT_CUDA_INFO"
	.sectionflags	@""
	.align	4


	//----- nvinfo : EIATTR_CUDA_API_VERSION
	.align		4
        /*0000*/ 	.byte	0x04, 0x37
        /*0002*/ 	.short	(.L_130 - .L_129)
.L_129:
        /*0004*/ 	.word	0x00000082


	//----- nvinfo : EIATTR_KPARAM_INFO
	.align		4
.L_130:
        /*0008*/ 	.byte	0x04, 0x17
        /*000a*/ 	.short	(.L_132 - .L_131)
.L_131:
        /*000c*/ 	.word	0x00000000
        /*0010*/ 	.short	0x0000
        /*0012*/ 	.short	0x0070
        /*0014*/ 	.byte	0x00, 0xf0, 0x01, 0x2a


	//----- nvinfo : EIATTR_SPARSE_MMA_MASK
	.align		4
.L_132:
        /*0018*/ 	.byte	0x03, 0x50
        /*001a*/ 	.short	0x0000


	//----- nvinfo : EIATTR_MAXREG_COUNT
	.align		4
        /*001c*/ 	.byte	0x03, 0x1b
        /*001e*/ 	.short	0x00a8


	//----- nvinfo : EIATTR_NUM_BARRIERS
	.align		4
        /*0020*/ 	.byte	0x02, 0x4c
        /*0022*/ 	.byte	0x10
	.zero		1


	//----- nvinfo : EIATTR_EXTERNS
	.align		4
        /*0024*/ 	.byte	0x04, 0x0f
        /*0026*/ 	.short	(.L_134 - .L_133)


	//   ....[0]....
	.align		4
.L_133:
        /*0028*/ 	.word	index@(__assertfail)


	//----- nvinfo : EIATTR_ANNOTATIONS
	.align		4
.L_134:
        /*002c*/ 	.byte	0x04, 0x55
        /*002e*/ 	.short	(.L_136 - .L_135)


	//   ....[0]....
.L_135:
        /* <DEDUP_REMOVED lines=51> */


	//----- nvinfo : EIATTR_MERCURY_ISA_VERSION
	.align		4
.L_136:
        /*0348*/ 	.byte	0x03, 0x5f
        /*034a*/ 	.short	0x0101


	//----- nvinfo : EIATTR_UNUSED_LOAD_BYTE_OFFSET
	.align		4
        /*034c*/ 	.byte	0x04, 0x44
        /*034e*/ 	.short	(.L_138 - .L_137)


	//   ....[0]....
.L_137:
        /*0350*/ 	.word	0x00000a30
        /*0354*/ 	.word	0x0000fff0


	//   ....[1]....
        /*0358*/ 	.word	0x00016900
        /*035c*/ 	.word	0x0000fff0


	//----- nvinfo : EIATTR_INT_WARP_WIDE_INSTR_OFFSETS
	.align		4
.L_138:
        /*0360*/ 	.byte	0x04, 0x31
        /*0362*/ 	.short	(.L_140 - .L_139)


	//   ....[0]....
.L_139:
        /*0364*/ 	.word	0x00000130


	//   ....[1]....
        /*0368*/ 	.word	0x00000170


	//   ....[2]....
        /*036c*/ 	.word	0x000001e0


	//   ....[3]....
        /*0370*/ 	.word	0x0001c210


	//   ....[4]....
        /*0374*/ 	.word	0x0001c2a0


	//   ....[5]....
        /*0378*/ 	.word	0x0001f170


	//   ....[6]....
        /*037c*/ 	.word	0x0001f200


	//----- nvinfo : EIATTR_COOP_GROUP_MASK_REGIDS
	.align		4
.L_140:
        /*0380*/ 	.byte	0x04, 0x29
        /*0382*/ 	.short	(.L_142 - .L_141)


	//   ....[0]....
.L_141:
        /*0384*/ 	.word	0xffffffff


	//   ....[1]....
        /*0388*/ 	.word	0xffffffff


	//   ....[2]....
        /*038c*/ 	.word	0xffffffff


	//   ....[3]....
        /*0390*/ 	.word	0xffffffff


	//   ....[4]....
        /*0394*/ 	.word	0xffffffff


	//   ....[5]....
        /*0398*/ 	.word	0xffffffff


	//   ....[6]....
        /*039c*/ 	.word	0xffffffff


	//   ....[7]....
        /*03a0*/ 	.word	0xffffffff


	//   ....[8]....
        /*03a4*/ 	.word	0xffffffff


	//   ....[9]....
        /*03a8*/ 	.word	0xffffffff


	//   ....[10]....
        /*03ac*/ 	.word	0xffffffff


	//   ....[11]....
        /*03b0*/ 	.word	0xffffffff


	//   ....[12]....
        /*03b4*/ 	.word	0xffffffff


	//   ....[13]....
        /*03b8*/ 	.word	0xffffffff


	//   ....[14]....
        /*03bc*/ 	.word	0xffffffff


	//   ....[15]....
        /*03c0*/ 	.word	0xffffffff


	//   ....[16]....
        /*03c4*/ 	.word	0xffffffff


	//   ....[17]....
        /*03c8*/ 	.word	0xffffffff


	//   ....[18]....
        /*03cc*/ 	.word	0xffffffff


	//   ....[19]....
        /*03d0*/ 	.word	0xffffffff


	//   ....[20]....
        /*03d4*/ 	.word	0xffffffff


	//   ....[21]....
        /*03d8*/ 	.word	0xffffffff


	//   ....[22]....
        /*03dc*/ 	.word	0xffffffff


	//   ....[23]....
        /*03e0*/ 	.word	0xffffffff


	//   ....[24]....
        /*03e4*/ 	.word	0xffffffff


	//   ....[25]....
        /*03e8*/ 	.word	0xffffffff


	//   ....[26]....
        /*03ec*/ 	.word	0xffffffff


	//   ....[27]....
        /*03f0*/ 	.word	0xffffffff


	//   ....[28]....
        /*03f4*/ 	.word	0xffffffff


	//   ....[29]....
        /*03f8*/ 	.word	0xffffffff


	//   ....[30]....
        /*03fc*/ 	.word	0xffffffff


	//   ....[31]....
        /*0400*/ 	.word	0xffffffff


	//   ....[32]....
        /*0404*/ 	.word	0xffffffff


	//   ....[33]....
        /*0408*/ 	.word	0xffffffff


	//   ....[34]....
        /*040c*/ 	.word	0xffffffff


	//   ....[35]....
        /*0410*/ 	.word	0xffffffff


	//   ....[36]....
        /*0414*/ 	.word	0xffffffff


	//   ....[37]....
        /*0418*/ 	.word	0xffffffff


	//   ....[38]....
        /*041c*/ 	.word	0xffffffff


	//   ....[39]....
        /*0420*/ 	.word	0xffffffff


	//   ....[40]....
        /*0424*/ 	.word	0xffffffff


	//   ....[41]....
        /*0428*/ 	.word	0xffffffff


	//   ....[42]....
        /*042c*/ 	.word	0xffffffff


	//   ....[43]....
        /*0430*/ 	.word	0xffffffff


	//   ....[44]....
        /*0434*/ 	.word	0xffffffff


	//   ....[45]....
        /*0438*/ 	.word	0xffffffff


	//   ....[46]....
        /*043c*/ 	.word	0xffffffff


	//   ....[47]....
        /*0440*/ 	.word	0xffffffff


	//   ....[48]....
        /*0444*/ 	.word	0xffffffff


	//   ....[49]....
        /*0448*/ 	.word	0xffffffff


	//   ....[50]....
        /*044c*/ 	.word	0xffffffff


	//   ....[51]....
        /*0450*/ 	.word	0xffffffff


	//   ....[52]....
        /*0454*/ 	.word	0xffffffff


	//   ....[53]....
        /*0458*/ 	.word	0xffffffff


	//   ....[54]....
        /*045c*/ 	.word	0xffffffff


	//   ....[55]....
        /*0460*/ 	.word	0xffffffff


	//   ....[56]....
        /*0464*/ 	.word	0xffffffff


	//   ....[57]....
        /*0468*/ 	.word	0xffffffff


	//   ....[58]....
        /*046c*/ 	.word	0xffffffff


	//   ....[59]....
        /*0470*/ 	.word	0xffffffff


	//   ....[60]....
        /*0474*/ 	.word	0xffffffff


	//   ....[61]....
        /*0478*/ 	.word	0xffffffff


	//   ....[62]....
        /*047c*/ 	.word	0xffffffff


	//   ....[63]....
        /*0480*/ 	.word	0xffffffff


	//   ....[64]....
        /*0484*/ 	.word	0xffffffff


	//   ....[65]....
        /*0488*/ 	.word	0xffffffff


	//   ....[66]....
        /*048c*/ 	.word	0xffffffff


	//   ....[67]....
        /*0490*/ 	.word	0xffffffff


	//   ....[68]....
        /*0494*/ 	.word	0xffffffff


	//   ....[69]....
        /*0498*/ 	.word	0xffffffff


	//   ....[70]....
        /*049c*/ 	.word	0xffffffff


	//   ....[71]....
        /*04a0*/ 	.word	0xffffffff


	//   ....[72]....
        /*04a4*/ 	.word	0xffffffff


	//   ....[73]....
        /*04a8*/ 	.word	0xffffffff


	//   ....[74]....
        /*04ac*/ 	.word	0xffffffff


	//   ....[75]....
        /*04b0*/ 	.word	0xffffffff


	//   ....[76]....
        /*04b4*/ 	.word	0xffffffff


	//   ....[77]....
        /*04b8*/ 	.word	0xffffffff


	//   ....[78]....
        /*04bc*/ 	.word	0xffffffff


	//   ....[79]....
        /*04c0*/ 	.word	0xffffffff


	//   ....[80]....
        /*04c4*/ 	.word	0xffffffff


	//   ....[81]....
        /*04c8*/ 	.word	0xffffffff


	//   ....[82]....
        /*04cc*/ 	.word	0xffffffff


	//   ....[83]....
        /*04d0*/ 	.word	0xffffffff


	//   ....[84]....
        /*04d4*/ 	.word	0xffffffff


	//   ....[85]....
        /*04d8*/ 	.word	0xffffffff


	//   ....[86]....
        /*04dc*/ 	.word	0xffffffff


	//   ....[87]....
        /*04e0*/ 	.word	0xffffffff


	//   ....[88]....
        /*04e4*/ 	.word	0xffffffff


	//   ....[89]....
        /*04e8*/ 	.word	0xffffffff


	//   ....[90]....
        /*04ec*/ 	.word	0xffffffff


	//   ....[91]....
        /*04f0*/ 	.word	0xffffffff


	//   ....[92]....
        /*04f4*/ 	.word	0xffffffff


	//   ....[93]....
        /*04f8*/ 	.word	0xffffffff


	//   ....[94]....
        /*04fc*/ 	.word	0xffffffff


	//   ....[95]....
        /*0500*/ 	.word	0xffffffff


	//   ....[96]....
        /*0504*/ 	.word	0xffffffff


	//   ....[97]....
        /*0508*/ 	.word	0xffffffff


	//   ....[98]....
        /*050c*/ 	.word	0xffffffff


	//   ....[99]....
        /*0510*/ 	.word	0xffffffff


	//   ....[100]....
        /*0514*/ 	.word	0xffffffff


	//   ....[101]....
        /*0518*/ 	.word	0xffffffff


	//   ....[102]....
        /*051c*/ 	.word	0xffffffff


	//   ....[103]....
        /*0520*/ 	.word	0xffffffff


	//   ....[104]....
        /*0524*/ 	.word	0xffffffff


	//   ....[105]....
        /*0528*/ 	.word	0xffffffff


	//   ....[106]....
        /*052c*/ 	.word	0xffffffff


	//   ....[107]....
        /*0530*/ 	.word	0xffffffff


	//   ....[108]....
        /*0534*/ 	.word	0xffffffff


	//   ....[109]....
        /*0538*/ 	.word	0xffffffff


	//   ....[110]....
        /*053c*/ 	.word	0xffffffff


	//   ....[111]....
        /*0540*/ 	.word	0xffffffff


	//   ....[112]....
        /*0544*/ 	.word	0xffffffff


	//   ....[113]....
        /*0548*/ 	.word	0xffffffff


	//   ....[114]....
        /*054c*/ 	.word	0xffffffff


	//   ....[115]....
        /*0550*/ 	.word	0xffffffff


	//   ....[116]....
        /*0554*/ 	.word	0xffffffff


	//   ....[117]....
        /*0558*/ 	.word	0xffffffff


	//   ....[118]....
        /*055c*/ 	.word	0xffffffff


	//   ....[119]....
        /*0560*/ 	.word	0xffffffff


	//   ....[120]....
        /*0564*/ 	.word	0xffffffff


	//   ....[121]....
        /*0568*/ 	.word	0xffffffff


	//   ....[122]....
        /*056c*/ 	.word	0xffffffff


	//   ....[123]....
        /*0570*/ 	.word	0xffffffff


	//   ....[124]....
        /*0574*/ 	.word	0xffffffff


	//   ....[125]....
        /*0578*/ 	.word	0xffffffff


	//   ....[126]....
        /*057c*/ 	.word	0xffffffff


	//   ....[127]....
        /*0580*/ 	.word	0xffffffff


	//   ....[128]....
        /*0584*/ 	.word	0xffffffff


	//   ....[129]....
        /*0588*/ 	.word	0xffffffff


	//   ....[130]....
        /*058c*/ 	.word	0xffffffff


	//   ....[131]....
        /*0590*/ 	.word	0xffffffff


	//   ....[132]....
        /*0594*/ 	.word	0xffffffff


	//   ....[133]....
        /*0598*/ 	.word	0xffffffff


	//   ....[134]....
        /*059c*/ 	.word	0xffffffff


	//   ....[135]....
        /*05a0*/ 	.word	0xffffffff


	//   ....[136]....
        /*05a4*/ 	.word	0xffffffff


	//   ....[137]....
        /*05a8*/ 	.word	0xffffffff


	//   ....[138]....
        /*05ac*/ 	.word	0xffffffff


	//   ....[139]....
        /*05b0*/ 	.word	0xffffffff


	//   ....[140]....
        /*05b4*/ 	.word	0xffffffff


	//   ....[141]....
        /*05b8*/ 	.word	0xffffffff


	//   ....[142]....
        /*05bc*/ 	.word	0xffffffff


	//   ....[143]....
        /*05c0*/ 	.word	0xffffffff


	//   ....[144]....
        /*05c4*/ 	.word	0xffffffff


	//   ....[145]....
        /*05c8*/ 	.word	0xffffffff


	//   ....[146]....
        /*05cc*/ 	.word	0xffffffff


	//   ....[147]....
        /*05d0*/ 	.word	0xffffffff


	//   ....[148]....
        /*05d4*/ 	.word	0xffffffff


	//   ....[149]....
        /*05d8*/ 	.word	0xffffffff


	//   ....[150]....
        /*05dc*/ 	.word	0xffffffff


	//   ....[151]....
        /*05e0*/ 	.word	0xffffffff


	//   ....[152]....
        /*05e4*/ 	.word	0xffffffff


	//   ....[153]....
        /*05e8*/ 	.word	0xffffffff


	//   ....[154]....
        /*05ec*/ 	.word	0xffffffff


	//   ....[155]....
        /*05f0*/ 	.word	0xffffffff


	//   ....[156]....
        /*05f4*/ 	.word	0xffffffff


	//   ....[157]....
        /*05f8*/ 	.word	0xffffffff


	//   ....[158]....
        /*05fc*/ 	.word	0xffffffff


	//   ....[159]....
        /*0600*/ 	.word	0xffffffff


	//   ....[160]....
        /*0604*/ 	.word	0xffffffff


	//   ....[161]....
        /*0608*/ 	.word	0xffffffff


	//   ....[162]....
        /*060c*/ 	.word	0xffffffff


	//   ....[163]....
        /*0610*/ 	.word	0xffffffff


	//   ....[164]....
        /*0614*/ 	.word	0xffffffff


	//   ....[165]....
        /*0618*/ 	.word	0xffffffff


	//   ....[166]....
        /*061c*/ 	.word	0xffffffff


	//   ....[167]....
        /*0620*/ 	.word	0xffffffff


	//   ....[168]....
        /*0624*/ 	.word	0xffffffff


	//   ....[169]....
        /*0628*/ 	.word	0x0500000f


	//   ....[170]....
        /*062c*/ 	.word	0x0500000f


	//   ....[171]....
        /*0630*/ 	.word	0x0500000f


	//   ....[172]....
        /*0634*/ 	.word	0x0500000f


	//   ....[173]....
        /*0638*/ 	.word	0x0500000f


	//   ....[174]....
        /*063c*/ 	.word	0x0500000f


	//   ....[175]....
        /*0640*/ 	.word	0x0500000f


	//   ....[176]....
        /*0644*/ 	.word	0x0500000f


	//   ....[177]....
        /*0648*/ 	.word	0x0500000f


	//   ....[178]....
        /*064c*/ 	.word	0x0500000f


	//   ....[179]....
        /*0650*/ 	.word	0x0500000f


	//   ....[180]....
        /*0654*/ 	.word	0x0500000f


	//   ....[181]....
        /*0658*/ 	.word	0x0500000f


	//   ....[182]....
        /*065c*/ 	.word	0x0500000f


	//   ....[183]....
        /*0660*/ 	.word	0x0500000f


	//   ....[184]....
        /*0664*/ 	.word	0x0500000f


	//   ....[185]....
        /*0668*/ 	.word	0x0500000f


	//   ....[186]....
        /*066c*/ 	.word	0x0500000f


	//   ....[187]....
        /*0670*/ 	.word	0x0500000f


	//   ....[188]....
        /*0674*/ 	.word	0x0500000f


	//   ....[189]....
        /*0678*/ 	.word	0x0500000f


	//   ....[190]....
        /*067c*/ 	.word	0x0500000f


	//   ....[191]....
        /*0680*/ 	.word	0x0500000f


	//   ....[192]....
        /*0684*/ 	.word	0x0500000f


	//   ....[193]....
        /*0688*/ 	.word	0x0500000f


	//   ....[194]....
        /*068c*/ 	.word	0x0500000f


	//   ....[195]....
        /*0690*/ 	.word	0x0500000f


	//   ....[196]....
        /*0694*/ 	.word	0x0500000f


	//   ....[197]....
        /*0698*/ 	.word	0x0500000f


	//   ....[198]....
        /*069c*/ 	.word	0x0500000f


	//   ....[199]....
        /*06a0*/ 	.word	0x0500000f


	//   ....[200]....
        /*06a4*/ 	.word	0x0500000f


	//   ....[201]....
        /*06a8*/ 	.word	0x0500000f


	//   ....[202]....
        /*06ac*/ 	.word	0x0500000f


	//   ....[203]....
        /*06b0*/ 	.word	0x0500000f


	//   ....[204]....
        /*06b4*/ 	.word	0x0500000f


	//   ....[205]....
        /*06b8*/ 	.word	0x0500000f


	//   ....[206]....
        /*06bc*/ 	.word	0x0500000f


	//   ....[207]....
        /*06c0*/ 	.word	0x0500000f


	//   ....[208]....
        /*06c4*/ 	.word	0x0500000f


	//   ....[209]....
        /*06c8*/ 	.word	0x0500000f


	//   ....[210]....
        /*06cc*/ 	.word	0x0500000f


	//   ....[211]....
        /*06d0*/ 	.word	0x0500000f


	//   ....[212]....
        /*06d4*/ 	.word	0x0500000f


	//   ....[213]....
        /*06d8*/ 	.word	0x0500000f


	//   ....[214]....
        /*06dc*/ 	.word	0x0500000f


	//   ....[215]....
        /*06e0*/ 	.word	0x0500000f


	//   ....[216]....
        /*06e4*/ 	.word	0x0500000f


	//   ....[217]....
        /*06e8*/ 	.word	0x0500000f


	//   ....[218]....
        /*06ec*/ 	.word	0x0500000f


	//   ....[219]....
        /*06f0*/ 	.word	0x0500000f


	//   ....[220]....
        /*06f4*/ 	.word	0x0500000f


	//   ....[221]....
        /*06f8*/ 	.word	0x0500000f


	//   ....[222]....
        /*06fc*/ 	.word	0x0500000f


	//   ....[223]....
        /*0700*/ 	.word	0x0500000f


	//   ....[224]....
        /*0704*/ 	.word	0x0500000f


	//   ....[225]....
        /*0708*/ 	.word	0x0500000f


	//   ....[226]....
        /*070c*/ 	.word	0x0500000f


	//   ....[227]....
        /*0710*/ 	.word	0x0500000f


	//   ....[228]....
        /*0714*/ 	.word	0x0500000f


	//   ....[229]....
        /*0718*/ 	.word	0x0500000f


	//   ....[230]....
        /*071c*/ 	.word	0x0500000f


	//   ....[231]....
        /*0720*/ 	.word	0x0500000f


	//   ....[232]....
        /*0724*/ 	.word	0x0500000f


	//   ....[233]....
        /*0728*/ 	.word	0x0500000f


	//   ....[234]....
        /*072c*/ 	.word	0x0500000f


	//   ....[235]....
        /*0730*/ 	.word	0x0500000f


	//   ....[236]....
        /*0734*/ 	.word	0x0500000f


	//   ....[237]....
        /*0738*/ 	.word	0x0500000f


	//   ....[238]....
        /*073c*/ 	.word	0x0500000f


	//   ....[239]....
        /*0740*/ 	.word	0x0500000f


	//   ....[240]....
        /*0744*/ 	.word	0x0500000f


	//   ....[241]....
        /*0748*/ 	.word	0x0500000f


	//   ....[242]....
        /*074c*/ 	.word	0x0500000f


	//   ....[243]....
        /*0750*/ 	.word	0x0500000f


	//   ....[244]....
        /*0754*/ 	.word	0x0500000f


	//   ....[245]....
        /*0758*/ 	.word	0x0500000f


	//   ....[246]....
        /*075c*/ 	.word	0x0500000f


	//   ....[247]....
        /*0760*/ 	.word	0x0500000f


	//   ....[248]....
        /*0764*/ 	.word	0x0500000f


	//   ....[249]....
        /*0768*/ 	.word	0x0500000f


	//   ....[250]....
        /*076c*/ 	.word	0x0500000f


	//   ....[251]....
        /*0770*/ 	.word	0x0500000f


	//   ....[252]....
        /*0774*/ 	.word	0x0500000f


	//   ....[253]....
        /*0778*/ 	.word	0x0500000f


	//   ....[254]....
        /*077c*/ 	.word	0x0500000f


	//   ....[255]....
        /*0780*/ 	.word	0x0500000f


	//   ....[0]....
        /*0784*/ 	.word	0x0500000f


	//   ....[1]....
        /*0788*/ 	.word	0x0500000f


	//   ....[2]....
        /*078c*/ 	.word	0x0500000f


	//   ....[3]....
        /*0790*/ 	.word	0x0500000f


	//   ....[4]....
        /*0794*/ 	.word	0x0500000f


	//   ....[5]....
        /*0798*/ 	.word	0x0500000f


	//   ....[6]....
        /*079c*/ 	.word	0x0500000f


	//   ....[7]....
        /*07a0*/ 	.word	0x0500000f


	//   ....[8]....
        /*07a4*/ 	.word	0x0500000f


	//   ....[9]....
        /*07a8*/ 	.word	0x0500000f


	//   ....[10]....
        /*07ac*/ 	.word	0x0500000f


	//   ....[11]....
        /*07b0*/ 	.word	0x0500000f


	//   ....[12]....
        /*07b4*/ 	.word	0x0500000f


	//   ....[13]....
        /*07b8*/ 	.word	0x0500000f


	//   ....[14]....
        /*07bc*/ 	.word	0x0500000f


	//   ....[15]....
        /*07c0*/ 	.word	0x0500000f


	//   ....[16]....
        /*07c4*/ 	.word	0x0500000f


	//   ....[17]....
        /*07c8*/ 	.word	0x0500000f


	//----- nvinfo : EIATTR_COOP_GROUP_INSTR_OFFSETS
	.align		4
.L_142:
        /*07cc*/ 	.byte	0x04, 0x28
        /*07ce*/ 	.short	(.L_144 - .L_143)


	//   ....[0]....
.L_143:
        /*07d0*/ 	.word	0x00000060


	//   ....[1]....
        /*07d4*/ 	.word	0x00000140


	//   ....[2]....
        /*07d8*/ 	.word	0x00000190


	//   ....[3]....
        /*07dc*/ 	.word	0x000003c0


	//   ....[4]....
        /*07e0*/ 	.word	0x00000520


	//   ....[5]....
        /*07e4*/ 	.word	0x00000640


	//   ....[6]....
        /*07e8*/ 	.word	0x000007a0


	//   ....[7]....
        /*07ec*/ 	.word	0x00003c70


	//   ....[8]....
        /*07f0*/ 	.word	0x00003c80


	//   ....[9]....
        /*07f4*/ 	.word	0x00005320


	//   ....[10]....
        /*07f8*/ 	.word	0x00005330


	//   ....[11]....
        /*07fc*/ 	.word	0x00007560


	//   ....[12]....
        /*0800*/ 	.word	0x00007570


	//   ....[13]....
        /*0804*/ 	.word	0x00008e00


	//   ....[14]....
        /*0808*/ 	.word	0x00008e10


	//   ....[15]....
        /*080c*/ 	.word	0x0000a850


	//   ....[16]....
        /*0810*/ 	.word	0x0000a860


	//   ....[17]....
        /*0814*/ 	.word	0x0000aaf0


	//   ....[18]....
        /*0818*/ 	.word	0x0000ab00


	//   ....[19]....
        /*081c*/ 	.word	0x0000b020


	//   ....[20]....
        /*0820*/ 	.word	0x0000b050


	//   ....[21]....
        /*0824*/ 	.word	0x0000b1d0


	//   ....[22]....
        /*0828*/ 	.word	0x0000b1f0


	//   ....[23]....
        /*082c*/ 	.word	0x0000b9a0


	//   ....[24]....
        /*0830*/ 	.word	0x0000bef0


	//   ....[25]....
        /*0834*/ 	.word	0x0000bf00


	//   ....[26]....
        /*0838*/ 	.word	0x0000bf10


	//   ....[27]....
        /*083c*/ 	.word	0x0000bf20


	//   ....[28]....
        /*0840*/ 	.word	0x0000e990


	//   ....[29]....
        /*0844*/ 	.word	0x0000e9a0


	//   ....[30]....
        /*0848*/ 	.word	0x0000e9b0


	//   ....[31]....
        /*084c*/ 	.word	0x0000e9c0


	//   ....[32]....
        /*0850*/ 	.word	0x00012740


	//   ....[33]....
        /*0854*/ 	.word	0x00012760


	//   ....[34]....
        /*0858*/ 	.word	0x00012bd0


	//   ....[35]....
        /*085c*/ 	.word	0x00012c20


	//   ....[36]....
        /*0860*/ 	.word	0x00014e10


	//   ....[37]....
        /*0864*/ 	.word	0x00014e20


	//   ....[38]....
        /*0868*/ 	.word	0x00014e50


	//   ....[39]....
        /*086c*/ 	.word	0x00014e60


	//   ....[40]....
        /*0870*/ 	.word	0x000161f0


	//   ....[41]....
        /*0874*/ 	.word	0x00016270


	//   ....[42]....
        /*0878*/ 	.word	0x000162a0


	//   ....[43]....
        /*087c*/ 	.word	0x000162b0


	//   ....[44]....
        /*0880*/ 	.word	0x000173b0


	//   ....[45]....
        /*0884*/ 	.word	0x000173c0


	//   ....[46]....
        /*0888*/ 	.word	0x000173d0


	//   ....[47]....
        /*088c*/ 	.word	0x000173e0


	//   ....[48]....
        /*0890*/ 	.word	0x00017ac0


	//   ....[49]....
        /*0894*/ 	.word	0x00017af0


	//   ....[50]....
        /*0898*/ 	.word	0x00017bb0


	//   ....[51]....
        /*089c*/ 	.word	0x00017bd0


	//   ....[52]....
        /*08a0*/ 	.word	0x00017c90


	//   ....[53]....
        /*08a4*/ 	.word	0x00017cb0


	//   ....[54]....
        /*08a8*/ 	.word	0x00017d80


	//   ....[55]....
        /*08ac*/ 	.word	0x00017da0


	//   ....[56]....
        /*08b0*/ 	.word	0x00018240


	//   ....[57]....
        /*08b4*/ 	.word	0x00018250


	//   ....[58]....
        /*08b8*/ 	.word	0x00018690


	//   ....[59]....
        /*08bc*/ 	.word	0x000186a0


	//   ....[60]....
        /*08c0*/ 	.word	0x00019310


	//   ....[61]....
        /*08c4*/ 	.word	0x00019320


	//   ....[62]....
        /*08c8*/ 	.word	0x000193e0


	//   ....[63]....
        /*08cc*/ 	.word	0x00019400


	//   ....[64]....
        /*08d0*/ 	.word	0x000194c0


	//   ....[65]....
        /*08d4*/ 	.word	0x000194e0


	//   ....[66]....
        /*08d8*/ 	.word	0x000195b0


	//   ....[67]....
        /*08dc*/ 	.word	0x000195d0


	//   ....[68]....
        /*08e0*/ 	.word	0x00019720


	//   ....[69]....
        /*08e4*/ 	.word	0x00019930


	//   ....[70]....
        /*08e8*/ 	.word	0x00019960


	//   ....[71]....
        /*08ec*/ 	.word	0x00019990


	//   ....[72]....
        /*08f0*/ 	.word	0x000199c0


	//   ....[73]....
        /*08f4*/ 	.word	0x000199f0


	//   ....[74]....
        /*08f8*/ 	.word	0x00019a20


	//   ....[75]....
        /*08fc*/ 	.word	0x00019bb0


	//   ....[76]....
        /*0900*/ 	.word	0x00019be0


	//   ....[77]....
        /*0904*/ 	.word	0x00019c10


	//   ....[78]....
        /*0908*/ 	.word	0x00019c40


	//   ....[79]....
        /*090c*/ 	.word	0x00019c70


	//   ....[80]....
        /*0910*/ 	.word	0x00019ca0


	//   ....[81]....
        /*0914*/ 	.word	0x00019d30


	//   ....[82]....
        /*0918*/ 	.word	0x00019d60


	//   ....[83]....
        /*091c*/ 	.word	0x00019d70


	//   ....[84]....
        /*0920*/ 	.word	0x00019e00


	//   ....[85]....
        /*0924*/ 	.word	0x0001ad70


	//   ....[86]....
        /*0928*/ 	.word	0x0001cea0


	//   ....[87]....
        /*092c*/ 	.word	0x0001cec0


	//   ....[88]....
        /*0930*/ 	.word	0x0001cf70


	//   ....[89]....
        /*0934*/ 	.word	0x0001cf90


	//   ....[90]....
        /*0938*/ 	.word	0x0001d030


	//   ....[91]....
        /*093c*/ 	.word	0x0001d050


	//   ....[92]....
        /*0940*/ 	.word	0x0001d0f0


	//   ....[93]....
        /*0944*/ 	.word	0x0001d110


	//   ....[94]....
        /*0948*/ 	.word	0x0001d1b0


	//   ....[95]....
        /*094c*/ 	.word	0x0001d1d0


	//   ....[96]....
        /*0950*/ 	.word	0x0001d1e0


	//   ....[97]....
        /*0954*/ 	.word	0x0001d270


	//   ....[98]....
        /*0958*/ 	.word	0x0001da20


	//   ....[99]....
        /*095c*/ 	.word	0x0001da50


	//   ....[100]....
        /*0960*/ 	.word	0x0001da70


	//   ....[101]....
        /*0964*/ 	.word	0x0001db00


	//   ....[102]....
        /*0968*/ 	.word	0x0001db10


	//   ....[103]....
        /*096c*/ 	.word	0x0001dbb0


	//   ....[104]....
        /*0970*/ 	.word	0x0001dbc0


	//   ....[105]....
        /*0974*/ 	.word	0x0001dc60


	//   ....[106]....
        /*0978*/ 	.word	0x0001dc70


	//   ....[107]....
        /*097c*/ 	.word	0x0001dd10


	//   ....[108]....
        /*0980*/ 	.word	0x0001dd20


	//   ....[109]....
        /*0984*/ 	.word	0x0001ddc0


	//   ....[110]....
        /*0988*/ 	.word	0x0001ddd0


	//   ....[111]....
        /*098c*/ 	.word	0x0001de70


	//   ....[112]....
        /*0990*/ 	.word	0x0001de80


	//   ....[113]....
        /*0994*/ 	.word	0x0001de90


	//   ....[114]....
        /*0998*/ 	.word	0x0001e660


	//   ....[115]....
        /*099c*/ 	.word	0x0001e670


	//   ....[116]....
        /*09a0*/ 	.word	0x0001e680


	//   ....[117]....
        /*09a4*/ 	.word	0x0001e710


	//   ....[118]....
        /*09a8*/ 	.word	0x0001e720


	//   ....[119]....
        /*09ac*/ 	.word	0x0001e780


	//   ....[120]....
        /*09b0*/ 	.word	0x0001e7b0


	//   ....[121]....
        /*09b4*/ 	.word	0x0001e7f0


	//   ....[122]....
        /*09b8*/ 	.word	0x0001e820


	//   ....[123]....
        /*09bc*/ 	.word	0x0001e860


	//   ....[124]....
        /*09c0*/ 	.word	0x0001e890


	//   ....[125]....
        /*09c4*/ 	.word	0x0001e8d0


	//   ....[126]....
        /*09c8*/ 	.word	0x0001eb50


	//   ....[127]....
        /*09cc*/ 	.word	0x0001eb70


	//   ....[128]....
        /*09d0*/ 	.word	0x0001ec00


	//   ....[129]....
        /*09d4*/ 	.word	0x0001ec10


	//   ....[130]....
        /*09d8*/ 	.word	0x0001ec80


	//   ....[131]....
        /*09dc*/ 	.word	0x0001ec90


	//   ....[132]....
        /*09e0*/ 	.word	0x0001ed00


	//   ....[133]....
        /*09e4*/ 	.word	0x0001ed10


	//   ....[134]....
        /*09e8*/ 	.word	0x0001ed80


	//   ....[135]....
        /*09ec*/ 	.word	0x0001ed90


	//   ....[136]....
        /*09f0*/ 	.word	0x0001eda0


	//   ....[137]....
        /*09f4*/ 	.word	0x0001ee10


	//   ....[138]....
        /*09f8*/ 	.word	0x0001f390


	//   ....[139]....
        /*09fc*/ 	.word	0x0001f3c0


	//   ....[140]....
        /*0a00*/ 	.word	0x0001f3e0


	//   ....[141]....
        /*0a04*/ 	.word	0x0001f3f0


	//   ....[142]....
        /*0a08*/ 	.word	0x0001f430


	//   ....[143]....
        /*0a0c*/ 	.word	0x0001f450


	//   ....[144]....
        /*0a10*/ 	.word	0x0001f4c0


	//   ....[145]....
        /*0a14*/ 	.word	0x0001f4e0


	//   ....[146]....
        /*0a18*/ 	.word	0x0001f540


	//   ....[147]....
        /*0a1c*/ 	.word	0x0001f560


	//   ....[148]....
        /*0a20*/ 	.word	0x0001f5b0


	//   ....[149]....
        /*0a24*/ 	.word	0x0001f5d0


	//   ....[150]....
        /*0a28*/ 	.word	0x0001fa20


	//   ....[151]....
        /*0a2c*/ 	.word	0x0001fa50


	//   ....[152]....
        /*0a30*/ 	.word	0x0001fab0


	//   ....[153]....
        /*0a34*/ 	.word	0x0001fae0


	//   ....[154]....
        /*0a38*/ 	.word	0x0001fb10


	//   ....[155]....
        /*0a3c*/ 	.word	0x0001fb40


	//   ....[156]....
        /*0a40*/ 	.word	0x0001fb70


	//   ....[157]....
        /*0a44*/ 	.word	0x0001fba0


	//   ....[158]....
        /*0a48*/ 	.word	0x0001fd40


	//   ....[159]....
        /*0a4c*/ 	.word	0x0001fd70


	//   ....[160]....
        /*0a50*/ 	.word	0x0001fda0


	//   ....[161]....
        /*0a54*/ 	.word	0x0001fdd0


	//   ....[162]....
        /*0a58*/ 	.word	0x0001fe00


	//   ....[163]....
        /*0a5c*/ 	.word	0x0001fe30


	//   ....[164]....
        /*0a60*/ 	.word	0x0001fef0


	//   ....[165]....
        /*0a64*/ 	.word	0x0001ff10


	//   ....[166]....
        /*0a68*/ 	.word	0x0001ff20


	//   ....[167]....
        /*0a6c*/ 	.word	0x0001ff80


	//   ....[168]....
        /*0a70*/ 	.word	0x000205a0


	//   ....[169]....
        /*0a74*/ 	.word	0x000208c0


	//   ....[170]....
        /*0a78*/ 	.word	0x00020950


	//   ....[171]....
        /*0a7c*/ 	.word	0x000209f0


	//   ....[172]....
        /*0a80*/ 	.word	0x00020a80


	//   ....[173]....
        /*0a84*/ 	.word	0x00020b70


	//   ....[174]....
        /*0a88*/ 	.word	0x00020c00


	//   ....[175]....
        /*0a8c*/ 	.word	0x00020ca0


	//   ....[176]....
        /*0a90*/ 	.word	0x00020d30


	//   ....[177]....
        /*0a94*/ 	.word	0x00020e20


	//   ....[178]....
        /*0a98*/ 	.word	0x00020eb0


	//   ....[179]....
        /*0a9c*/ 	.word	0x00020f50


	//   ....[180]....
        /*0aa0*/ 	.word	0x00020fe0


	//   ....[181]....
        /*0aa4*/ 	.word	0x000210d0


	//   ....[182]....
        /*0aa8*/ 	.word	0x00021160


	//   ....[183]....
        /*0aac*/ 	.word	0x000211b0


	//   ....[184]....
        /*0ab0*/ 	.word	0x00021200


	//   ....[185]....
        /*0ab4*/ 	.word	0x000212f0


	//   ....[186]....
        /*0ab8*/ 	.word	0x00021380


	//   ....[187]....
        /*0abc*/ 	.word	0x000213d0


	//   ....[188]....
        /*0ac0*/ 	.word	0x00021420


	//   ....[189]....
        /*0ac4*/ 	.word	0x00021680


	//   ....[190]....
        /*0ac8*/ 	.word	0x00021960


	//   ....[191]....
        /*0acc*/ 	.word	0x00021a50


	//   ....[192]....
        /*0ad0*/ 	.word	0x00021af0


	//   ....[193]....
        /*0ad4*/ 	.word	0x00021b50


	//   ....[194]....
        /*0ad8*/ 	.word	0x00021c60


	//   ....[195]....
        /*0adc*/ 	.word	0x00021cd0


	//   ....[196]....
        /*0ae0*/ 	.word	0x00021de0


	//   ....[197]....
        /*0ae4*/ 	.word	0x00021e50


	//   ....[198]....
        /*0ae8*/ 	.word	0x00021f60


	//   ....[199]....
        /*0aec*/ 	.word	0x00021fd0


	//   ....[200]....
        /*0af0*/ 	.word	0x000220e0


	//   ....[201]....
        /*0af4*/ 	.word	0x00022150


	//   ....[202]....
        /*0af8*/ 	.word	0x000221f0


	//   ....[203]....
        /*0afc*/ 	.word	0x00022300


	//   ....[204]....
        /*0b00*/ 	.word	0x00022360


	//   ....[205]....
        /*0b04*/ 	.word	0x000223c0


	//   ....[206]....
        /*0b08*/ 	.word	0x000224c0


	//   ....[207]....
        /*0b0c*/ 	.word	0x00022520


	//   ....[208]....
        /*0b10*/ 	.word	0x00022630


	//   ....[209]....
        /*0b14*/ 	.word	0x00022690


	//   ....[210]....
        /*0b18*/ 	.word	0x000227a0


	//   ....[211]....
        /*0b1c*/ 	.word	0x00022800


	//   ....[212]....
        /*0b20*/ 	.word	0x00022910


	//   ....[213]....
        /*0b24*/ 	.word	0x00022970


	//   ....[214]....
        /*0b28*/ 	.word	0x00022a80


	//   ....[215]....
        /*0b2c*/ 	.word	0x00022ae0


	//   ....[216]....
        /*0b30*/ 	.word	0x00022bf0


	//   ....[217]....
        /*0b34*/ 	.word	0x00022c50


	//   ....[218]....
        /*0b38*/ 	.word	0x00022d40


	//   ....[219]....
        /*0b3c*/ 	.word	0x00022e70


	//   ....[220]....
        /*0b40*/ 	.word	0x00022f20


	//   ....[221]....
        /*0b44*/ 	.word	0x00022fa0


	//   ....[222]....
        /*0b48*/ 	.word	0x00023080


	//   ....[223]....
        /*0b4c*/ 	.word	0x000230e0


	//   ....[224]....
        /*0b50*/ 	.word	0x000231b0


	//   ....[225]....
        /*0b54*/ 	.word	0x00023210


	//   ....[226]....
        /*0b58*/ 	.word	0x000232e0


	//   ....[227]....
        /*0b5c*/ 	.word	0x00023340


	//   ....[228]....
        /*0b60*/ 	.word	0x00023410


	//   ....[229]....
        /*0b64*/ 	.word	0x00023470


	//   ....[230]....
        /*0b68*/ 	.word	0x00023540


	//   ....[231]....
        /*0b6c*/ 	.word	0x00023630


	//   ....[232]....
        /*0b70*/ 	.word	0x000236d0


	//   ....[233]....
        /*0b74*/ 	.word	0x00023730


	//   ....[234]....
        /*0b78*/ 	.word	0x00023820


	//   ....[235]....
        /*0b7c*/ 	.word	0x00023880


	//   ....[236]....
        /*0b80*/ 	.word	0x00023960


	//   ....[237]....
        /*0b84*/ 	.word	0x000239c0


	//   ....[238]....
        /*0b88*/ 	.word	0x00023aa0


	//   ....[239]....
        /*0b8c*/ 	.word	0x00023b00


	//   ....[240]....
        /*0b90*/ 	.word	0x00023be0


	//   ....[241]....
        /*0b94*/ 	.word	0x00023c40


	//   ....[242]....
        /*0b98*/ 	.word	0x00023d10


	//   ....[243]....
        /*0b9c*/ 	.word	0x00023e40


	//   ....[244]....
        /*0ba0*/ 	.word	0x00023f40


	//   ....[245]....
        /*0ba4*/ 	.word	0x00023fd0


	//   ....[246]....
        /*0ba8*/ 	.word	0x000240a0


	//   ....[247]....
        /*0bac*/ 	.word	0x00024100


	//   ....[248]....
        /*0bb0*/ 	.word	0x000241d0


	//   ....[249]....
        /*0bb4*/ 	.word	0x00024230


	//   ....[250]....
        /*0bb8*/ 	.word	0x00024310


	//   ....[251]....
        /*0bbc*/ 	.word	0x00024370


	//   ....[252]....
        /*0bc0*/ 	.word	0x00024440


	//   ....[253]....
        /*0bc4*/ 	.word	0x000244a0


	//   ....[254]....
        /*0bc8*/ 	.word	0x00024560


	//   ....[255]....
        /*0bcc*/ 	.word	0x000245f0


	//   ....[0]....
        /*0bd0*/ 	.word	0x00024690


	//   ....[1]....
        /*0bd4*/ 	.word	0x00024810


	//   ....[2]....
        /*0bd8*/ 	.word	0x00024880


	//   ....[3]....
        /*0bdc*/ 	.word	0x000248f0


	//   ....[4]....
        /*0be0*/ 	.word	0x00024960


	//   ....[5]....
        /*0be4*/ 	.word	0x000249d0


	//   ....[6]....
        /*0be8*/ 	.word	0x00024a50


	//   ....[7]....
        /*0bec*/ 	.word	0x00024ad0


	//   ....[8]....
        /*0bf0*/ 	.word	0x00024b60


	//   ....[9]....
        /*0bf4*/ 	.word	0x00024bd0


	//   ....[10]....
        /*0bf8*/ 	.word	0x00024c40


	//   ....[11]....
        /*0bfc*/ 	.word	0x00024cb0


	//   ....[12]....
        /*0c00*/ 	.word	0x00024d30


	//   ....[13]....
        /*0c04*/ 	.word	0x00024da0


	//   ....[14]....
        /*0c08*/ 	.word	0x00024e40


	//   ....[15]....
        /*0c0c*/ 	.word	0x00024e90


	//   ....[16]....
        /*0c10*/ 	.word	0x00024f20


	//   ....[17]....
        /*0c14*/ 	.word	0x00025050


	//----- nvinfo : EIATTR_REG_RECONFIG
	.align		4
.L_144:
        /*0c18*/ 	.byte	0x01, 0x54
	.zero		2


	//----- nvinfo : EIATTR_SYSCALL_OFFSETS
	.align		4
        /*0c1c*/ 	.byte	0x04, 0x46
        /*0c1e*/ 	.short	(.L_146 - .L_145)


	//   ....[0]....
.L_145:
        /*0c20*/ 	.word	0x00001f70


	//   ....[1]....
        /*0c24*/ 	.word	0x000020c0


	//   ....[2]....
        /*0c28*/ 	.word	0x0000bb10


	//   ....[3]....
        /*0c2c*/ 	.word	0x0000be70


	//   ....[4]....
        /*0c30*/ 	.word	0x0001c400


	//   ....[5]....
        /*0c34*/ 	.word	0x0001c550


	//   ....[6]....
        /*0c38*/ 	.word	0x0001c640


	//   ....[7]....
        /*0c3c*/ 	.word	0x0001d630


	//----- nvinfo : EIATTR_MBARRIER_INSTR_OFFSETS
	.align		4
.L_146:
        /*0c40*/ 	.byte	0x04, 0x39
        /*0c42*/ 	.short	(.L_148 - .L_147)


	//   ....[0]....
.L_147:
        /*0c44*/ 	.word	0x00000270
        /*0c48*/ 	.word	0x000000ff
        /*0c4c*/ 	.word	0x0002a800
        /*0c50*/ 	.short	0x0100
        /*0c52*/ 	.byte	0x08
	.zero		1


	//   ....[1]....
        /*0c54*/ 	.word	0x00000280
        /*0c58*/ 	.word	0x000000ff
        /*0c5c*/ 	.word	0x0002a820
        /*0c60*/ 	.short	0x0100
        /*0c62*/ 	.byte	0x08
	.zero		1


	//   ....[2]....
        /*0c64*/ 	.word	0x00000370
        /*0c68*/ 	.word	0x000000ff
        /*0c6c*/ 	.word	0x0002a830
        /*0c70*/ 	.short	0x0100
        /*0c72*/ 	.byte	0x08
	.zero		1


	//   ....[3]....
        /*0c74*/ 	.word	0x00000380
        /*0c78*/ 	.word	0x000000ff
        /*0c7c*/ 	.word	0x0002a840
        /*0c80*/ 	.short	0x0100
        /*0c82*/ 	.byte	0x08
	.zero		1


	//   ....[4]....
        /*0c84*/ 	.word	0x00000390
        /*0c88*/ 	.word	0x000000ff
        /*0c8c*/ 	.word	0x0002a838
        /*0c90*/ 	.short	0x0100
        /*0c92*/ 	.byte	0x08
	.zero		1


	//   ....[5]....
        /*0c94*/ 	.word	0x000003a0
        /*0c98*/ 	.word	0x000000ff
        /*0c9c*/ 	.word	0x0002a848
        /*0ca0*/ 	.short	0x0100
        /*0ca2*/ 	.byte	0x08
	.zero		1


	//   ....[6]....
        /*0ca4*/ 	.word	0x000004d0
        /*0ca8*/ 	.word	0x000000ff
        /*0cac*/ 	.word	0x0002a850
        /*0cb0*/ 	.short	0x0100
        /*0cb2*/ 	.byte	0x08
	.zero		1


	//   ....[7]....
        /*0cb4*/ 	.word	0x000004e0
        /*0cb8*/ 	.word	0x000000ff
        /*0cbc*/ 	.word	0x0002a860
        /*0cc0*/ 	.short	0x0100
        /*0cc2*/ 	.byte	0x08
	.zero		1


	//   ....[8]....
        /*0cc4*/ 	.word	0x000004f0
        /*0cc8*/ 	.word	0x000000ff
        /*0ccc*/ 	.word	0x0002a858
        /*0cd0*/ 	.short	0x0100
        /*0cd2*/ 	.byte	0x08
	.zero		1


	//   ....[9]....
        /*0cd4*/ 	.word	0x00000500
        /*0cd8*/ 	.word	0x000000ff
        /*0cdc*/ 	.word	0x0002a868
        /*0ce0*/ 	.short	0x0100
        /*0ce2*/ 	.byte	0x08
	.zero		1


	//   ....[10]....
        /*0ce4*/ 	.word	0x000005f0
        /*0ce8*/ 	.word	0x000000ff
        /*0cec*/ 	.word	0x0002a870
        /*0cf0*/ 	.short	0x0100
        /*0cf2*/ 	.byte	0x06
	.zero		1


	//   ....[11]....
        /*0cf4*/ 	.word	0x00000600
        /*0cf8*/ 	.word	0x000000ff
        /*0cfc*/ 	.word	0x0002a880
        /*0d00*/ 	.short	0x0100
        /*0d02*/ 	.byte	0x06
	.zero		1


	//   ....[12]....
        /*0d04*/ 	.word	0x00000610
        /*0d08*/ 	.word	0x000000ff
        /*0d0c*/ 	.word	0x0002a878
        /*0d10*/ 	.short	0x0100
        /*0d12*/ 	.byte	0x06
	.zero		1


	//   ....[13]....
        /*0d14*/ 	.word	0x00000620
        /*0d18*/ 	.word	0x000000ff
        /*0d1c*/ 	.word	0x0002a888
        /*0d20*/ 	.short	0x0100
        /*0d22*/ 	.byte	0x06
	.zero		1


	//   ....[14]....
        /*0d24*/ 	.word	0x00000750
        /*0d28*/ 	.word	0x000000ff
        /*0d2c*/ 	.word	0x0002a890
        /*0d30*/ 	.short	0x0100
        /*0d32*/ 	.byte	0x08
	.zero		1


	//   ....[15]....
        /*0d34*/ 	.word	0x00000760
        /*0d38*/ 	.word	0x000000ff
        /*0d3c*/ 	.word	0x0002a8a0
        /*0d40*/ 	.short	0x0100
        /*0d42*/ 	.byte	0x08
	.zero		1


	//   ....[16]....
        /*0d44*/ 	.word	0x00000770
        /*0d48*/ 	.word	0x000000ff
        /*0d4c*/ 	.word	0x0002a898
        /*0d50*/ 	.short	0x0100
        /*0d52*/ 	.byte	0x08
	.zero		1


	//   ....[17]....
        /*0d54*/ 	.word	0x00000780
        /*0d58*/ 	.word	0x000000ff
        /*0d5c*/ 	.word	0x0002a8a8
        /*0d60*/ 	.short	0x0100
        /*0d62*/ 	.byte	0x08
	.zero		1


	//   ....[18]....
        /*0d64*/ 	.word	0x000008b0
        /*0d68*/ 	.word	0x000000ff
        /*0d6c*/ 	.word	0x0002a8b0
        /*0d70*/ 	.short	0x0100
        /*0d72*/ 	.byte	0x08
	.zero		1


	//   ....[19]....
        /*0d74*/ 	.word	0x000008c0
        /*0d78*/ 	.word	0x000000ff
        /*0d7c*/ 	.word	0x0002a8c0
        /*0d80*/ 	.short	0x0100
        /*0d82*/ 	.byte	0x08
	.zero		1


	//   ....[20]....
        /*0d84*/ 	.word	0x000008d0
        /*0d88*/ 	.word	0x000000ff
        /*0d8c*/ 	.word	0x0002a8b8
        /*0d90*/ 	.short	0x0100
        /*0d92*/ 	.byte	0x08
	.zero		1


	//   ....[21]....
        /*0d94*/ 	.word	0x000008e0
        /*0d98*/ 	.word	0x000000ff
        /*0d9c*/ 	.word	0x0002a8c8
        /*0da0*/ 	.short	0x0100
        /*0da2*/ 	.byte	0x08
	.zero		1


	//   ....[22]....
        /*0da4*/ 	.word	0x00003c20
        /*0da8*/ 	.word	0x00000055
        /*0dac*/ 	.word	0x0002a890
        /*0db0*/ 	.short	0x010a
        /*0db2*/ 	.byte	0x3f
	.zero		1


	//   ....[23]....
        /*0db4*/ 	.word	0x000074f0
        /*0db8*/ 	.word	0x00000055
        /*0dbc*/ 	.word	0x0002a890
        /*0dc0*/ 	.short	0x010a
        /*0dc2*/ 	.byte	0x3f
	.zero		1


	//   ....[24]....
        /*0dc4*/ 	.word	0x0000a6b0
        /*0dc8*/ 	.word	0x00000055
        /*0dcc*/ 	.word	0x0002a890
        /*0dd0*/ 	.short	0x010a
        /*0dd2*/ 	.byte	0x3f
	.zero		1


	//   ....[25]....
        /*0dd4*/ 	.word	0x0000ae50
        /*0dd8*/ 	.word	0x0000000b
        /*0ddc*/ 	.word	0x00000000
        /*0de0*/ 	.short	0x0101
        /*0de2*/ 	.byte	0x3f
	.zero		1


	//   ....[26]....
        /*0de4*/ 	.word	0x0000ae90
        /*0de8*/ 	.word	0x00000055
        /*0dec*/ 	.word	0x0002a8b0
        /*0df0*/ 	.short	0x010a
        /*0df2*/ 	.byte	0x3f
	.zero		1


	//   ....[27]....
        /*0df4*/ 	.word	0x0000b420
        /*0df8*/ 	.word	0x00000055
        /*0dfc*/ 	.word	0x00000000
        /*0e00*/ 	.short	0x0101
        /*0e02*/ 	.byte	0x3f
	.zero		1


	//   ....[28]....
        /*0e04*/ 	.word	0x0000bb90
        /*0e08*/ 	.word	0x00000002
        /*0e0c*/ 	.word	0x0002a800
        /*0e10*/ 	.short	0x010a
        /*0e12*/ 	.byte	0x3f
	.zero		1


	//   ....[29]....
        /*0e14*/ 	.word	0x0000bbe0
        /*0e18*/ 	.word	0x00000002
        /*0e1c*/ 	.word	0x0002a800
        /*0e20*/ 	.short	0x010a
        /*0e22*/ 	.byte	0x3f
	.zero		1


	//   ....[30]....
        /*0e24*/ 	.word	0x0000c5e0
        /*0e28*/ 	.word	0x00000002
        /*0e2c*/ 	.word	0x0002a800
        /*0e30*/ 	.short	0x010a
        /*0e32*/ 	.byte	0x3f
	.zero		1


	//   ....[31]....
        /*0e34*/ 	.word	0x0000eea0
        /*0e38*/ 	.word	0x00000002
        /*0e3c*/ 	.word	0x0002a800
        /*0e40*/ 	.short	0x010a
        /*0e42*/ 	.byte	0x3f
	.zero		1


	//   ....[32]....
        /*0e44*/ 	.word	0x00011670
        /*0e48*/ 	.word	0x00000009
        /*0e4c*/ 	.word	0x0002a830
        /*0e50*/ 	.short	0x010a
        /*0e52*/ 	.byte	0x3f
	.zero		1


	//   ....[33]....
        /*0e54*/ 	.word	0x000116c0
        /*0e58*/ 	.word	0x00000009
        /*0e5c*/ 	.word	0x0002a830
        /*0e60*/ 	.short	0x010a
        /*0e62*/ 	.byte	0x3f
	.zero		1


	//   ....[34]....
        /*0e64*/ 	.word	0x00013150
        /*0e68*/ 	.word	0x00000007
        /*0e6c*/ 	.word	0x00000000
        /*0e70*/ 	.short	0x0101
        /*0e72*/ 	.byte	0x3f
	.zero		1


	//   ....[35]....
        /*0e74*/ 	.word	0x00013a60
        /*0e78*/ 	.word	0x0000000f
        /*0e7c*/ 	.word	0x0002a830
        /*0e80*/ 	.short	0x010a
        /*0e82*/ 	.byte	0x3f
	.zero		1


	//   ....[36]....
        /*0e84*/ 	.word	0x00013ae0
        /*0e88*/ 	.word	0x0000000f
        /*0e8c*/ 	.word	0x0002a830
        /*0e90*/ 	.short	0x010a
        /*0e92*/ 	.byte	0x3f
	.zero		1


	//   ....[37]....
        /*0e94*/ 	.word	0x00014790
        /*0e98*/ 	.word	0x00000014
        /*0e9c*/ 	.word	0x0002a850
        /*0ea0*/ 	.short	0x010a
        /*0ea2*/ 	.byte	0x3f
	.zero		1


	//   ....[38]....
        /*0ea4*/ 	.word	0x000147e0
        /*0ea8*/ 	.word	0x00000014
        /*0eac*/ 	.word	0x0002a850
        /*0eb0*/ 	.short	0x010a
        /*0eb2*/ 	.byte	0x3f
	.zero		1


	//   ....[39]....
        /*0eb4*/ 	.word	0x00015260
        /*0eb8*/ 	.word	0x00000063
        /*0ebc*/ 	.word	0x00000000
        /*0ec0*/ 	.short	0x0101
        /*0ec2*/ 	.byte	0x3f
	.zero		1


	//   ....[40]....
        /*0ec4*/ 	.word	0x000158f0
        /*0ec8*/ 	.word	0x00000014
        /*0ecc*/ 	.word	0x00000000
        /*0ed0*/ 	.short	0x0101
        /*0ed2*/ 	.byte	0x3f
	.zero		1


	//   ....[41]....
        /*0ed4*/ 	.word	0x00015ef0
        /*0ed8*/ 	.word	0x00000004
        /*0edc*/ 	.word	0x0002a850
        /*0ee0*/ 	.short	0x010a
        /*0ee2*/ 	.byte	0x3f
	.zero		1


	//   ....[42]....
        /*0ee4*/ 	.word	0x00015f90
        /*0ee8*/ 	.word	0x00000004
        /*0eec*/ 	.word	0x0002a850
        /*0ef0*/ 	.short	0x010a
        /*0ef2*/ 	.byte	0x3f
	.zero		1


	//   ....[43]....
        /*0ef4*/ 	.word	0x00016490
        /*0ef8*/ 	.word	0x00000004
        /*0efc*/ 	.word	0x00000000
        /*0f00*/ 	.short	0x0101
        /*0f02*/ 	.byte	0x3f
	.zero		1


	//   ....[44]....
        /*0f04*/ 	.word	0x00017ab0
        /*0f08*/ 	.word	0x00000000
        /*0f0c*/ 	.word	0x00000000
        /*0f10*/ 	.short	0x0101
        /*0f12*/ 	.byte	0x3f
	.zero		1


	//   ....[45]....
        /*0f14*/ 	.word	0x00018140
        /*0f18*/ 	.word	0x00000006
        /*0f1c*/ 	.word	0x00000000
        /*0f20*/ 	.short	0x0101
        /*0f22*/ 	.byte	0x3f
	.zero		1


	//   ....[46]....
        /*0f24*/ 	.word	0x0001ae50
        /*0f28*/ 	.word	0x00000016
        /*0f2c*/ 	.word	0x0002a820
        /*0f30*/ 	.short	0x010a
        /*0f32*/ 	.byte	0x3f
	.zero		1


	//   ....[47]....
        /*0f34*/ 	.word	0x0001aee0
        /*0f38*/ 	.word	0x0000000b
        /*0f3c*/ 	.word	0x0002a8a0
        /*0f40*/ 	.short	0x010a
        /*0f42*/ 	.byte	0x3f
	.zero		1


	//   ....[48]....
        /*0f44*/ 	.word	0x0001b320
        /*0f48*/ 	.word	0x0000000b
        /*0f4c*/ 	.word	0x0002a8c0
        /*0f50*/ 	.short	0x010a
        /*0f52*/ 	.byte	0x3f
	.zero		1


	//   ....[49]....
        /*0f54*/ 	.word	0x0001b750
        /*0f58*/ 	.word	0x0000000a
        /*0f5c*/ 	.word	0x0002a8a0
        /*0f60*/ 	.short	0x010a
        /*0f62*/ 	.byte	0x3f
	.zero		1


	//   ....[50]....
        /*0f64*/ 	.word	0x0001bb80
        /*0f68*/ 	.word	0x0000000a
        /*0f6c*/ 	.word	0x0002a8c0
        /*0f70*/ 	.short	0x010a
        /*0f72*/ 	.byte	0x3f
	.zero		1


	//   ....[51]....
        /*0f74*/ 	.word	0x0001cc70
        /*0f78*/ 	.word	0x00000007
        /*0f7c*/ 	.word	0x0002a840
        /*0f80*/ 	.short	0x010a
        /*0f82*/ 	.byte	0x3f
	.zero		1


	//   ....[52]....
        /*0f84*/ 	.word	0x0001d330
        /*0f88*/ 	.word	0x00000007
        /*0f8c*/ 	.word	0x0002a830
        /*0f90*/ 	.short	0x0107
        /*0f92*/ 	.byte	0x3f
	.zero		1


	//   ....[53]....
        /*0f94*/ 	.word	0x0001d400
        /*0f98*/ 	.word	0x00000007
        /*0f9c*/ 	.word	0x0002a830
        /*0fa0*/ 	.short	0x0101
        /*0fa2*/ 	.byte	0x3f
	.zero		1


	//   ....[54]....
        /*0fa4*/ 	.word	0x0001dfe0
        /*0fa8*/ 	.word	0x00000016
        /*0fac*/ 	.word	0x0002a800
        /*0fb0*/ 	.short	0x0107
        /*0fb2*/ 	.byte	0x3f
	.zero		1


	//   ....[55]....
        /*0fb4*/ 	.word	0x0001e0f0
        /*0fb8*/ 	.word	0x00000016
        /*0fbc*/ 	.word	0x0002a800
        /*0fc0*/ 	.short	0x0101
        /*0fc2*/ 	.byte	0x3f
	.zero		1


	//   ....[56]....
        /*0fc4*/ 	.word	0x0001e110
        /*0fc8*/ 	.word	0x00000016
        /*0fcc*/ 	.word	0x0002a820
        /*0fd0*/ 	.short	0x010a
        /*0fd2*/ 	.byte	0x3f
	.zero		1


	//   ....[57]....
        /*0fd4*/ 	.word	0x0001e480
        /*0fd8*/ 	.word	0x00000006
        /*0fdc*/ 	.word	0x0002a840
        /*0fe0*/ 	.short	0x010a
        /*0fe2*/ 	.byte	0x3f
	.zero		1


	//   ....[58]....
        /*0fe4*/ 	.word	0x0001e970
        /*0fe8*/ 	.word	0x00000006
        /*0fec*/ 	.word	0x0002a830
        /*0ff0*/ 	.short	0x0107
        /*0ff2*/ 	.byte	0x3f
	.zero		1


	//   ....[59]....
        /*0ff4*/ 	.word	0x0001ea30
        /*0ff8*/ 	.word	0x00000006
        /*0ffc*/ 	.word	0x0002a830
        /*1000*/ 	.short	0x0101
        /*1002*/ 	.byte	0x3f
	.zero		1


	//   ....[60]....
        /*1004*/ 	.word	0x0001ea90
        /*1008*/ 	.word	0x00000005
        /*100c*/ 	.word	0x0002a860
        /*1010*/ 	.short	0x010a
        /*1012*/ 	.byte	0x3f
	.zero		1


	//   ....[61]....
        /*1014*/ 	.word	0x0001eef0
        /*1018*/ 	.word	0x00000005
        /*101c*/ 	.word	0x0002a850
        /*1020*/ 	.short	0x0107
        /*1022*/ 	.byte	0x3f
	.zero		1


	//   ....[62]....
        /*1024*/ 	.word	0x0001f050
        /*1028*/ 	.word	0x00000005
        /*102c*/ 	.word	0x0002a850
        /*1030*/ 	.short	0x0101
        /*1032*/ 	.byte	0x3f
	.zero		1


	//   ....[63]....
        /*1034*/ 	.word	0x0001f2b0
        /*1038*/ 	.word	0x00000000
        /*103c*/ 	.word	0x0002a860
        /*1040*/ 	.short	0x010a
        /*1042*/ 	.byte	0x3f
	.zero		1


	//   ....[64]....
        /*1044*/ 	.word	0x0001f710
        /*1048*/ 	.word	0x00000000
        /*104c*/ 	.word	0x0002a850
        /*1050*/ 	.short	0x0107
        /*1052*/ 	.byte	0x3f
	.zero		1


	//   ....[65]....
        /*1054*/ 	.word	0x0001f7d0
        /*1058*/ 	.word	0x00000000
        /*105c*/ 	.word	0x0002a850
        /*1060*/ 	.short	0x0101
        /*1062*/ 	.byte	0x3f
	.zero		1


	//   ....[66]....
        /*1064*/ 	.word	0x00020520
        /*1068*/ 	.word	0x00000004
        /*106c*/ 	.word	0x0002a820
        /*1070*/ 	.short	0x010a
        /*1072*/ 	.byte	0x3f
	.zero		1


	//   ....[67]....
        /*1074*/ 	.word	0x00020690
        /*1078*/ 	.word	0x00000005
        /*107c*/ 	.word	0x0002a840
        /*1080*/ 	.short	0x010a
        /*1082*/ 	.byte	0x3f
	.zero		1


	//   ....[68]....
        /*1084*/ 	.word	0x00020730
        /*1088*/ 	.word	0x0000001b
        /*108c*/ 	.word	0x0002a840
        /*1090*/ 	.short	0x010a
        /*1092*/ 	.byte	0x3f
	.zero		1


	//   ....[69]....
        /*1094*/ 	.word	0x00020770
        /*1098*/ 	.word	0x00000005
        /*109c*/ 	.word	0x0002a860
        /*10a0*/ 	.short	0x010a
        /*10a2*/ 	.byte	0x3f
	.zero		1


	//   ....[70]....
        /*10a4*/ 	.word	0x000207b0
        /*10a8*/ 	.word	0x0000001b
        /*10ac*/ 	.word	0x0002a860
        /*10b0*/ 	.short	0x010a
        /*10b2*/ 	.byte	0x3f
	.zero		1


	//   ....[71]....
        /*10b4*/ 	.word	0x00020810
        /*10b8*/ 	.word	0x00000055
        /*10bc*/ 	.word	0x0002a890
        /*10c0*/ 	.short	0x010a
        /*10c2*/ 	.byte	0x3f
	.zero		1


	//   ....[72]....
        /*10c4*/ 	.word	0x00020ac0
        /*10c8*/ 	.word	0x00000055
        /*10cc*/ 	.word	0x0002a890
        /*10d0*/ 	.short	0x010a
        /*10d2*/ 	.byte	0x3f
	.zero		1


	//   ....[73]....
        /*10d4*/ 	.word	0x00020d70
        /*10d8*/ 	.word	0x00000055
        /*10dc*/ 	.word	0x0002a890
        /*10e0*/ 	.short	0x010a
        /*10e2*/ 	.byte	0x3f
	.zero		1


	//   ....[74]....
        /*10e4*/ 	.word	0x00021020
        /*10e8*/ 	.word	0x00000055
        /*10ec*/ 	.word	0x0002a8b0
        /*10f0*/ 	.short	0x010a
        /*10f2*/ 	.byte	0x3f
	.zero		1


	//   ....[75]....
        /*10f4*/ 	.word	0x00021240
        /*10f8*/ 	.word	0x00000002
        /*10fc*/ 	.word	0x0002a800
        /*1100*/ 	.short	0x010a
        /*1102*/ 	.byte	0x3f
	.zero		1


	//   ....[76]....
        /*1104*/ 	.word	0x00021460
        /*1108*/ 	.word	0x00000002
        /*110c*/ 	.word	0x0002a800
        /*1110*/ 	.short	0x010a
        /*1112*/ 	.byte	0x3f
	.zero		1


	//   ....[77]....
        /*1114*/ 	.word	0x000214b0
        /*1118*/ 	.word	0x00000009
        /*111c*/ 	.word	0x0002a830
        /*1120*/ 	.short	0x010a
        /*1122*/ 	.byte	0x3f
	.zero		1


	//   ....[78]....
        /*1124*/ 	.word	0x00021500
        /*1128*/ 	.word	0x0000000f
        /*112c*/ 	.word	0x0002a830
        /*1130*/ 	.short	0x010a
        /*1132*/ 	.byte	0x3f
	.zero		1


	//   ....[79]....
        /*1134*/ 	.word	0x00021550
        /*1138*/ 	.word	0x00000014
        /*113c*/ 	.word	0x0002a850
        /*1140*/ 	.short	0x010a
        /*1142*/ 	.byte	0x3f
	.zero		1


	//   ....[80]....
        /*1144*/ 	.word	0x000215a0
        /*1148*/ 	.word	0x00000004
        /*114c*/ 	.word	0x0002a850
        /*1150*/ 	.short	0x010a
        /*1152*/ 	.byte	0x3f
	.zero		1


	//   ....[81]....
        /*1154*/ 	.word	0x00021740
        /*1158*/ 	.word	0x00000016
        /*115c*/ 	.word	0x0002a820
        /*1160*/ 	.short	0x010a
        /*1162*/ 	.byte	0x3f
	.zero		1


	//   ....[82]....
        /*1164*/ 	.word	0x00021790
        /*1168*/ 	.word	0x0000000b
        /*116c*/ 	.word	0x0002a8a0
        /*1170*/ 	.short	0x010a
        /*1172*/ 	.byte	0x3f
	.zero		1


	//   ....[83]....
        /*1174*/ 	.word	0x000217e0
        /*1178*/ 	.word	0x0000000b
        /*117c*/ 	.word	0x0002a8c0
        /*1180*/ 	.short	0x010a
        /*1182*/ 	.byte	0x3f
	.zero		1


	//   ....[84]....
        /*1184*/ 	.word	0x00021830
        /*1188*/ 	.word	0x0000000a
        /*118c*/ 	.word	0x0002a8a0
        /*1190*/ 	.short	0x010a
        /*1192*/ 	.byte	0x3f
	.zero		1


	//   ....[85]....
        /*1194*/ 	.word	0x00021880
        /*1198*/ 	.word	0x0000000a
        /*119c*/ 	.word	0x0002a8c0
        /*11a0*/ 	.short	0x010a
        /*11a2*/ 	.byte	0x3f
	.zero		1


	//   ....[86]....
        /*11a4*/ 	.word	0x000219a0
        /*11a8*/ 	.word	0x00000007
        /*11ac*/ 	.word	0x0002a840
        /*11b0*/ 	.short	0x010a
        /*11b2*/ 	.byte	0x3f
	.zero		1


	//   ....[87]....
        /*11b4*/ 	.word	0x00022d70
        /*11b8*/ 	.word	0x00000016
        /*11bc*/ 	.word	0x0002a820
        /*11c0*/ 	.short	0x010a
        /*11c2*/ 	.byte	0x3f
	.zero		1


	//   ....[88]....
        /*11c4*/ 	.word	0x00022dc0
        /*11c8*/ 	.word	0x00000006
        /*11cc*/ 	.word	0x0002a840
        /*11d0*/ 	.short	0x010a
        /*11d2*/ 	.byte	0x3f
	.zero		1


	//   ....[89]....
        /*11d4*/ 	.word	0x00023580
        /*11d8*/ 	.word	0x00000005
        /*11dc*/ 	.word	0x0002a860
        /*11e0*/ 	.short	0x010a
        /*11e2*/ 	.byte	0x3f
	.zero		1


	//   ....[90]....
        /*11e4*/ 	.word	0x00023d90
        /*11e8*/ 	.word	0x00000000
        /*11ec*/ 	.word	0x0002a860
        /*11f0*/ 	.short	0x010a
        /*11f2*/ 	.byte	0x3f
	.zero		1


	//   ....[91]....
        /*11f4*/ 	.word	0x00024f70
        /*11f8*/ 	.word	0x00000004
        /*11fc*/ 	.word	0x0002a820
        /*1200*/ 	.short	0x010a
        /*1202*/ 	.byte	0x3f
	.zero		1


	//   ....[92]....
        /*1204*/ 	.word	0x00025110
        /*1208*/ 	.word	0x00000005
        /*120c*/ 	.word	0x0002a840
        /*1210*/ 	.short	0x010a
        /*1212*/ 	.byte	0x3f
	.zero		1


	//   ....[93]....
        /*1214*/ 	.word	0x00025160
        /*1218*/ 	.word	0x0000001b
        /*121c*/ 	.word	0x0002a840
        /*1220*/ 	.short	0x010a
        /*1222*/ 	.byte	0x3f
	.zero		1


	//   ....[94]....
        /*1224*/ 	.word	0x000251b0
        /*1228*/ 	.word	0x00000005
        /*122c*/ 	.word	0x0002a860
        /*1230*/ 	.short	0x010a
        /*1232*/ 	.byte	0x3f
	.zero		1


	//----- nvinfo : EIATTR_NUM_MBARRIERS
	.align		4
.L_148:
        /*1234*/ 	.byte	0x03, 0x38
        /*1236*/ 	.short	0x0016


	//----- nvinfo : EIATTR_EXIT_INSTR_OFFSETS
	.align		4
        /*1238*/ 	.byte	0x04, 0x1c
        /*123a*/ 	.short	(.L_150 - .L_149)


	//   ....[0]....
.L_149:
        /*123c*/ 	.word	0x00020800


	//----- nvinfo : EIATTR_MAX_THREADS
	.align		4
.L_150:
        /*1240*/ 	.byte	0x04, 0x05
        /*1242*/ 	.short	(.L_152 - .L_151)
.L_151:
        /*1244*/ 	.word	0x00000180
        /*1248*/ 	.word	0x00000001
        /*124c*/ 	.word	0x00000001


	//----- nvinfo : EIATTR_CRS_STACK_SIZE
	.align		4
.L_152:
        /*1250*/ 	.byte	0x04, 0x1e
        /*1252*/ 	.short	(.L_154 - .L_153)
.L_153:
        /*1254*/ 	.word	0x00000000


	//----- nvinfo : EIATTR_CBANK_PARAM_SIZE
	.align		4
.L_154:
        /*1258*/ 	.byte	0x03, 0x19
        /*125a*/ 	.short	0x0af0


	//----- nvinfo : EIATTR_PARAM_CBANK
	.align		4
        /*125c*/ 	.byte	0x04, 0x0a
        /*125e*/ 	.short	(.L_156 - .L_155)
	.align		4
.L_155:
        /*1260*/ 	.word	index@(.nv.constant0._ZN7cutlass13device_kernelIN5flash11enable_sm90INS1_16FlashAttnFwdSm90INS1_25CollectiveMainloopFwdSm90ILi2EN4cute5tupleIJNS5_1CILi1EEES8_S8_EEENS6_IJNS7_ILi128EEENS7_ILi96EEENS7_ILi192EEEEEELi128ENS_10bfloat16_tEfNS_4arch4Sm90ELb0ELb0ELb0ELb1ELb1ELb1ELb0ELb1ELb1ELb1ELb1ELb0EEENS1_21CollectiveEpilogueFwdINS6_IJSA_SA_SB_EEES9_SE_SG_Li256ELb1ELb1ELb1ELb0EEENS1_36VarlenDynamicPersistentTileSchedulerILi128ELi96ELi256ELi128ELb1ELb1ELb1ELb0ELb1ELb1EEEEEEEEEvNT_6ParamsE)
        /*1264*/ 	.short	0x0210
        /*1266*/ 	.short	0x0af0


	//----- nvinfo : EIATTR_SW_WAR
	.align		4
.L_156:
        /*1268*/ 	.byte	0x04, 0x36
        /*126a*/ 	.short	(.L_158 - .L_157)
.L_157:
        /*126c*/ 	.word	0x00000008
.L_158:


//--------------------- .nv.info._ZN7cutlass13device_kernelIN5flash11enable_sm90INS1_16FlashAttnFwdSm90INS1_25CollectiveMainloopFwdSm90ILi2EN4cute5tupleIJNS5_1CILi1EEES8_S8_EEENS6_IJNS7_ILi128EEENS7_ILi96EEENS7_ILi192EEEEEELi128ENS_10bfloat16_tEfNS_4arch4Sm90ELb0ELb1ELb0ELb0ELb1ELb0ELb0ELb1ELb1ELb1ELb1ELb0EEENS1_21CollectiveEpilogueFwdINS6_IJSA_SA_SB_EEES9_SE_SG_Li256ELb0ELb1ELb1ELb0EEENS1_19SingleTileSchedulerILb0ELb1ELb1ELi128EEEEEEEEEvNT_6ParamsE --------------------------
	.section	.nv.info._ZN7cutlass13device_kernelIN5flash11enable_sm90INS1_16FlashAttnFwdSm90INS1_25CollectiveMainloopFwdSm90ILi2EN4cute5tupleIJNS5_1CILi1EEES8_S8_EEENS6_IJNS7_ILi128EEENS7_ILi96EEENS7_ILi192EEEEEELi128ENS_10bfloat16_tEfNS_4arch4Sm90ELb0ELb1ELb0ELb0ELb1ELb0ELb0ELb1ELb1ELb1ELb1ELb0EEENS1_21CollectiveEpilogueFwdINS6_IJSA_SA_SB_EEES9_SE_SG_Li256ELb0ELb1ELb1ELb0EEENS1_19SingleTileSchedulerILb0ELb1ELb1ELi128EEEEEEEEEvNT_6ParamsE,"",@"SHT_CUDA_INFO"
	.sectionflags	@""
	.align	4


	//----- nvinfo : EIATTR_CUDA_API_VERSION
	.align		4
        /*0000*/ 	.byte	0x04, 0x37
        /*0002*/ 	.short	(.L_160 - .L_159)
.L_159:
        /*0004*/ 	.word	0x00000082


	//----- nvinfo : EIATTR_KPARAM_INFO
	.align		4
.L_160:
        /*0008*/ 	.byte	0x04, 0x17
        /*000a*/ 	.short	(.L_162 - .L_161)
.L_161:
        /*000c*/ 	.word	0x00000000
        /*0010*/ 	.short	0x0000
        /*0012*/ 	.short	0x0070
        /*0014*/ 	.byte	0x00, 0xf0, 0x01, 0x28


	//----- nvinfo : EIATTR_SPARSE_MMA_MASK
	.align		4
.L_162:
        /*0018*/ 	.byte	0x03, 0x50
        /*001a*/ 	.short	0x0000


	//----- nvinfo : EIATTR_MAXREG_COUNT
	.align		4
        /*001c*/ 	.byte	0x03, 0x1b
        /*001e*/ 	.short	0x00a8


	//----- nvinfo : EIATTR_NUM_BARRIERS
	.align		4
        /*0020*/ 	.byte	0x02, 0x4c
        /*0022*/ 	.byte	0x09
	.zero		1


	//----- nvinfo : EIATTR_EXTERNS
	.align		4
        /*0024*/ 	.byte	0x04, 0x0f
        /*0026*/ 	.short	(.L_164 - .L_163)


	//   ....[0]....
	.align		4
.L_163:
        /*0028*/ 	.word	index@(__assertfail)


	//----- nvinfo : EIATTR_ANNOTATIONS
	.align		4
.L_164:
        /*002c*/ 	.byte	0x04, 0x55
        /*002e*/ 	.short	(.L_166 - .L_165)


	//   ....[0]....
.L_165:
        /*0030*/ 	.word	0x00000001
        /*0034*/ 	.byte	0xb0, 0x08, 0x00, 0x00, 0x01, 0x00, 0x00, 0x00, 0x20, 0x16, 0x00, 0x00, 0x01, 0x00, 0x00, 0x00
        /*0044*/ 	.byte	0xc0, 0xf3, 0x00, 0x00, 0x01, 0x00, 0x00, 0x00, 0xc0, 0x1d, 0x01, 0x00


	//----- nvinfo : EIATTR_MERCURY_ISA_VERSION
	.align		4
.L_166:
        /*0050*/ 	.byte	0x03, 0x5f
        /*0052*/ 	.short	0x0101


	//----- nvinfo : EIATTR_INT_WARP_WIDE_INSTR_OFFSETS
	.align		4
        /*0054*/ 	.byte	0x04, 0x31
        /*0056*/ 	.short	(.L_168 - .L_167)


	//   ....[0]....
.L_167:
        /*0058*/ 	.word	0x000000c0


	//   ....[1]....
        /*005c*/ 	.word	0x000000d0


	//   ....[2]....
        /*0060*/ 	.word	0x00000170


	//----- nvinfo : EIATTR_COOP_GROUP_MASK_REGIDS
	.align		4
.L_168:
        /*0064*/ 	.byte	0x04, 0x29
        /*0066*/ 	.short	(.L_170 - .L_169)


	//   ....[0]....
.L_169:
        /*0068*/ 	.word	0xffffffff


	//   ....[1]....
        /*006c*/ 	.word	0xffffffff


	//   ....[2]....
        /*0070*/ 	.word	0xffffffff


	//   ....[3]....
        /*0074*/ 	.word	0xffffffff


	//   ....[4]....
        /*0078*/ 	.word	0xffffffff


	//   ....[5]....
        /*007c*/ 	.word	0xffffffff


	//   ....[6]....
        /*0080*/ 	.word	0xffffffff


	//   ....[7]....
        /*0084*/ 	.word	0xffffffff


	//   ....[8]....
        /*0088*/ 	.word	0xffffffff


	//   ....[9]....
        /*008c*/ 	.word	0xffffffff


	//   ....[10]....
        /*0090*/ 	.word	0xffffffff


	//   ....[11]....
        /*0094*/ 	.word	0xffffffff


	//   ....[12]....
        /*0098*/ 	.word	0xffffffff


	//   ....[13]....
        /*009c*/ 	.word	0xffffffff


	//   ....[14]....
        /*00a0*/ 	.word	0xffffffff


	//   ....[15]....
        /*00a4*/ 	.word	0xffffffff


	//   ....[16]....
        /*00a8*/ 	.word	0xffffffff


	//   ....[17]....
        /*00ac*/ 	.word	0xffffffff


	//   ....[18]....
        /*00b0*/ 	.word	0xffffffff


	//   ....[19]....
        /*00b4*/ 	.word	0xffffffff


	//   ....[20]....
        /*00b8*/ 	.word	0xffffffff


	//   ....[21]....
        /*00bc*/ 	.word	0xffffffff


	//   ....[22]....
        /*00c0*/ 	.word	0xffffffff


	//   ....[23]....
        /*00c4*/ 	.word	0xffffffff


	//   ....[24]....
        /*00c8*/ 	.word	0xffffffff


	//   ....[25]....
        /*00cc*/ 	.word	0xffffffff


	//   ....[26]....
        /*00d0*/ 	.word	0xffffffff


	//   ....[27]....
        /*00d4*/ 	.word	0xffffffff


	//   ....[28]....
        /*00d8*/ 	.word	0xffffffff


	//   ....[29]....
        /*00dc*/ 	.word	0xffffffff


	//   ....[30]....
        /*00e0*/ 	.word	0xffffffff


	//   ....[31]....
        /*00e4*/ 	.word	0xffffffff


	//   ....[32]....
        /*00e8*/ 	.word	0xffffffff


	//   ....[33]....
        /*00ec*/ 	.word	0xffffffff


	//   ....[34]....
        /*00f0*/ 	.word	0xffffffff


	//   ....[35]....
        /*00f4*/ 	.word	0xffffffff


	//   ....[36]....
        /*00f8*/ 	.word	0xffffffff


	//   ....[37]....
        /*00fc*/ 	.word	0xffffffff


	//   ....[38]....
        /*0100*/ 	.word	0xffffffff


	//   ....[39]....
        /*0104*/ 	.word	0xffffffff


	//   ....[40]....
        /*0108*/ 	.word	0xffffffff


	//   ....[41]....
        /*010c*/ 	.word	0xffffffff


	//   ....[42]....
        /*0110*/ 	.word	0xffffffff


	//   ....[43]....
        /*0114*/ 	.word	0xffffffff


	//   ....[44]....
        /*0118*/ 	.word	0xffffffff


	//   ....[45]....
        /*011c*/ 	.word	0xffffffff


	//   ....[46]....
        /*0120*/ 	.word	0xffffffff


	//   ....[47]....
        /*0124*/ 	.word	0xffffffff


	//   ....[48]....
        /*0128*/ 	.word	0xffffffff


	//   ....[49]....
        /*012c*/ 	.word	0xffffffff


	//   ....[50]....
        /*0130*/ 	.word	0xffffffff


	//   ....[51]....
        /*0134*/ 	.word	0xffffffff


	//   ....[52]....
        /*0138*/ 	.word	0xffffffff


	//   ....[53]....
        /*013c*/ 	.word	0xffffffff


	//   ....[54]....
        /*0140*/ 	.word	0xffffffff


	//   ....[55]....
        /*0144*/ 	.word	0xffffffff


	//   ....[56]....
        /*0148*/ 	.word	0xffffffff


	//   ....[57]....
        /*014c*/ 	.word	0xffffffff


	//   ....[58]....
        /*0150*/ 	.word	0xffffffff


	//   ....[59]....
        /*0154*/ 	.word	0xffffffff


	//   ....[60]....
        /*0158*/ 	.word	0xffffffff


	//   ....[61]....
        /*015c*/ 	.word	0xffffffff


	//   ....[62]....
        /*0160*/ 	.word	0xffffffff


	//   ....[63]....
        /*0164*/ 	.word	0xffffffff


	//   ....[64]....
        /*0168*/ 	.word	0xffffffff


	//   ....[65]....
        /*016c*/ 	.word	0xffffffff


	//   ....[66]....
        /*0170*/ 	.word	0xffffffff


	//   ....[67]....
        /*0174*/ 	.word	0xffffffff


	//   ....[68]....
        /*0178*/ 	.word	0xffffffff


	//   ....[69]....
        /*017c*/ 	.word	0xffffffff


	//   ....[70]....
        /*0180*/ 	.word	0xffffffff


	//   ....[71]....
        /*0184*/ 	.word	0xffffffff


	//   ....[72]....
        /*0188*/ 	.word	0xffffffff


	//   ....[73]....
        /*018c*/ 	.word	0xffffffff


	//   ....[74]....
        /*0190*/ 	.word	0xffffffff


	//   ....[75]....
        /*0194*/ 	.word	0xffffffff


	//   ....[76]....
        /*0198*/ 	.word	0xffffffff


	//   ....[77]....
        /*019c*/ 	.word	0xffffffff


	//   ....[78]....
        /*01a0*/ 	.word	0xffffffff


	//   ....[79]....
        /*01a4*/ 	.word	0xffffffff


	//   ....[80]....
        /*01a8*/ 	.word	0xffffffff


	//   ....[81]....
        /*01ac*/ 	.word	0xffffffff


	//   ....[82]....
        /*01b0*/ 	.word	0xffffffff


	//   ....[83]....
        /*01b4*/ 	.word	0xffffffff


	//   ....[84]....
        /*01b8*/ 	.word	0xffffffff


	//   ....[85]....
        /*01bc*/ 	.word	0xffffffff


	//   ....[86]....
        /*01c0*/ 	.word	0xffffffff


	//   ....[87]....
        /*01c4*/ 	.word	0xffffffff


	//   ....[88]....
        /*01c8*/ 	.word	0xffffffff


	//   ....[89]....
        /*01cc*/ 	.word	0xffffffff


	//   ....[90]....
        /*01d0*/ 	.word	0xffffffff


	//   ....[91]....
        /*01d4*/ 	.word	0xffffffff


	//   ....[92]....
        /*01d8*/ 	.word	0xffffffff


	//   ....[93]....
        /*01dc*/ 	.word	0xffffffff


	//   ....[94]....
        /*01e0*/ 	.word	0xffffffff


	//   ....[95]....
        /*01e4*/ 	.word	0xffffffff


	//   ....[96]....
        /*01e8*/ 	.word	0xffffffff


	//   ....[97]....
        /*01ec*/ 	.word	0xffffffff


	//   ....[98]....
        /*01f0*/ 	.word	0xffffffff


	//   ....[99]....
        /*01f4*/ 	.word	0xffffffff


	//   ....[100]....
        /*01f8*/ 	.word	0xffffffff


	//   ....[101]....
        /*01fc*/ 	.word	0xffffffff


	//   ....[102]....
        /*0200*/ 	.word	0xffffffff


	//   ....[103]....
        /*0204*/ 	.word	0xffffffff


	//   ....[104]....
        /*0208*/ 	.word	0xffffffff


	//   ....[105]....
        /*020c*/ 	.word	0xffffffff


	//   ....[106]....
        /*0210*/ 	.word	0xffffffff


	//   ....[107]....
        /*0214*/ 	.word	0x0500000f


	//   ....[108]....
        /*0218*/ 	.word	0x0500000f


	//   ....[109]....
        /*021c*/ 	.word	0x0500000f


	//   ....[110]....
        /*0220*/ 	.word	0x0500000f


	//   ....[111]....
        /*0224*/ 	.word	0x0500000f


	//   ....[112]....
        /*0228*/ 	.word	0x0500000f


	//   ....[113]....
        /*022c*/ 	.word	0x0500000f


	//   ....[114]....
        /*0230*/ 	.word	0x0500000f


	//   ....[115]....
        /*0234*/ 	.word	0x0500000f


	//   ....[116]....
        /*0238*/ 	.word	0x0500000f


	//   ....[117]....
        /*023c*/ 	.word	0x0500000f


	//   ....[118]....
        /*0240*/ 	.word	0x0500000f


	//   ....[119]....
        /*0244*/ 	.word	0x0500000f


	//   ....[120]....
        /*0248*/ 	.word	0x0500000f


	//   ....[121]....
        /*024c*/ 	.word	0x0500000f


	//   ....[122]....
        /*0250*/ 	.word	0x0500000f


	//   ....[123]....
        /*0254*/ 	.word	0x0500000f


	//   ....[124]....
        /*0258*/ 	.word	0x0500000f


	//   ....[125]....
        /*025c*/ 	.word	0x0500000f


	//   ....[126]....
        /*0260*/ 	.word	0x0500000f


	//   ....[127]....
        /*0264*/ 	.word	0x0500000f


	//   ....[128]....
        /*0268*/ 	.word	0x0500000f


	//   ....[129]....
        /*026c*/ 	.word	0x0500000f


	//   ....[130]....
        /*0270*/ 	.word	0x0500000f


	//   ....[131]....
        /*0274*/ 	.word	0x0500000f


	//   ....[132]....
        /*0278*/ 	.word	0x0500000f


	//   ....[133]....
        /*027c*/ 	.word	0x0500000f


	//   ....[134]....
        /*0280*/ 	.word	0x0500000f


	//   ....[135]....
        /*0284*/ 	.word	0x0500000f


	//   ....[136]....
        /*0288*/ 	.word	0x0500000f


	//   ....[137]....
        /*028c*/ 	.word	0x0500000f


	//   ....[138]....
        /*0290*/ 	.word	0x0500000f


	//   ....[139]....
        /*0294*/ 	.word	0x0500000f


	//   ....[140]....
        /*0298*/ 	.word	0x0500000f


	//   ....[141]....
        /*029c*/ 	.word	0x0500000f


	//   ....[142]....
        /*02a0*/ 	.word	0x0500000f


	//   ....[143]....
        /*02a4*/ 	.word	0x0500000f


	//   ....[144]....
        /*02a8*/ 	.word	0x0500000f


	//   ....[145]....
        /*02ac*/ 	.word	0x0500000f


	//   ....[146]....
        /*02b0*/ 	.word	0x0500000f


	//   ....[147]....
        /*02b4*/ 	.word	0x0500000f


	//   ....[148]....
        /*02b8*/ 	.word	0x0500000f


	//   ....[149]....
        /*02bc*/ 	.word	0x0500000f


	//   ....[150]....
        /*02c0*/ 	.word	0x0500000f


	//   ....[151]....
        /*02c4*/ 	.word	0x0500000f


	//   ....[152]....
        /*02c8*/ 	.word	0x0500000f


	//   ....[153]....
        /*02cc*/ 	.word	0x0500000f


	//   ....[154]....
        /*02d0*/ 	.word	0x0500000f


	//   ....[155]....
        /*02d4*/ 	.word	0x0500000f


	//   ....[156]....
        /*02d8*/ 	.word	0x0500000f


	//   ....[157]....
        /*02dc*/ 	.word	0x0500000f


	//   ....[158]....
        /*02e0*/ 	.word	0x0500000f


	//   ....[159]....
        /*02e4*/ 	.word	0x0500000f


	//   ....[160]....
        /*02e8*/ 	.word	0x0500000f


	//   ....[161]....
        /*02ec*/ 	.word	0x0500000f


	//   ....[162]....
        /*02f0*/ 	.word	0x0500000f


	//   ....[163]....
        /*02f4*/ 	.word	0x0500000f


	//   ....[164]....
        /*02f8*/ 	.word	0x0500000f


	//   ....[165]....
        /*02fc*/ 	.word	0x0500000f


	//   ....[166]....
        /*0300*/ 	.word	0x0500000f


	//   ....[167]....
        /*0304*/ 	.word	0x0500000f


	//   ....[168]....
        /*0308*/ 	.word	0x0500000f


	//   ....[169]....
        /*030c*/ 	.word	0x0500000f


	//   ....[170]....
        /*0310*/ 	.word	0x0500000f


	//   ....[171]....
        /*0314*/ 	.word	0x0500000f


	//   ....[172]....
        /*0318*/ 	.word	0x0500000f


	//----- nvinfo : EIATTR_COOP_GROUP_INSTR_OFFSETS
	.align		4
.L_170:
        /*031c*/ 	.byte	0x04, 0x28
        /*031e*/ 	.short	(.L_172 - .L_171)


	//   ....[0]....
.L_171:
        /*0320*/ 	.word	0x00000070


	//   ....[1]....
        /*0324*/ 	.word	0x000000b0


	//   ....[2]....
        /*0328*/ 	.word	0x000002d0


	//   ....[3]....
        /*032c*/ 	.word	0x00000430


	//   ....[4]....
        /*0330*/ 	.word	0x00000550


	//   ....[5]....
        /*0334*/ 	.word	0x000006b0


	//   ....[6]....
        /*0338*/ 	.word	0x00001420


	//   ....[7]....
        /*033c*/ 	.word	0x00001fa0


	//   ....[8]....
        /*0340*/ 	.word	0x00002200


	//   ....[9]....
        /*0344*/ 	.word	0x00002f30


	//   ....[10]....
        /*0348*/ 	.word	0x00003040


	//   ....[11]....
        /*034c*/ 	.word	0x00003570


	//   ....[12]....
        /*0350*/ 	.word	0x00003630


	//   ....[13]....
        /*0354*/ 	.word	0x00005080


	//   ....[14]....
        /*0358*/ 	.word	0x00005290


	//   ....[15]....
        /*035c*/ 	.word	0x00005ff0


	//   ....[16]....
        /*0360*/ 	.word	0x00006240


	//   ....[17]....
        /*0364*/ 	.word	0x000066a0


	//   ....[18]....
        /*0368*/ 	.word	0x00006700


	//   ....[19]....
        /*036c*/ 	.word	0x000082a0


	//   ....[20]....
        /*0370*/ 	.word	0x000082b0


	//   ....[21]....
        /*0374*/ 	.word	0x000082e0


	//   ....[22]....
        /*0378*/ 	.word	0x000082f0


	//   ....[23]....
        /*037c*/ 	.word	0x00009c20


	//   ....[24]....
        /*0380*/ 	.word	0x00009e40


	//   ....[25]....
        /*0384*/ 	.word	0x0000abc0


	//   ....[26]....
        /*0388*/ 	.word	0x0000ae10


	//   ....[27]....
        /*038c*/ 	.word	0x0000b260


	//   ....[28]....
        /*0390*/ 	.word	0x0000b2d0


	//   ....[29]....
        /*0394*/ 	.word	0x0000c170


	//   ....[30]....
        /*0398*/ 	.word	0x0000c1a0


	//   ....[31]....
        /*039c*/ 	.word	0x0000c260


	//   ....[32]....
        /*03a0*/ 	.word	0x0000c270


	//   ....[33]....
        /*03a4*/ 	.word	0x0000d0d0


	//   ....[34]....
        /*03a8*/ 	.word	0x0000d110


	//   ....[35]....
        /*03ac*/ 	.word	0x0000d140


	//   ....[36]....
        /*03b0*/ 	.word	0x0000d170


	//   ....[37]....
        /*03b4*/ 	.word	0x0000d180


	//   ....[38]....
        /*03b8*/ 	.word	0x0000d1b0


	//   ....[39]....
        /*03bc*/ 	.word	0x0000d810


	//   ....[40]....
        /*03c0*/ 	.word	0x0000d820


	//   ....[41]....
        /*03c4*/ 	.word	0x0000e220


	//   ....[42]....
        /*03c8*/ 	.word	0x0000f8c0


	//   ....[43]....
        /*03cc*/ 	.word	0x0000f8e0


	//   ....[44]....
        /*03d0*/ 	.word	0x0000f8f0


	//   ....[45]....
        /*03d4*/ 	.word	0x0000f900


	//   ....[46]....
        /*03d8*/ 	.word	0x0000f910


	//   ....[47]....
        /*03dc*/ 	.word	0x0000f920


	//   ....[48]....
        /*03e0*/ 	.word	0x0000f930


	//   ....[49]....
        /*03e4*/ 	.word	0x0000f990


	//   ....[50]....
        /*03e8*/ 	.word	0x0000f9d0


	//   ....[51]....
        /*03ec*/ 	.word	0x0000fa30


	//   ....[52]....
        /*03f0*/ 	.word	0x0000fa40


	//   ....[53]....
        /*03f4*/ 	.word	0x0000fb00


	//   ....[54]....
        /*03f8*/ 	.word	0x00010150


	//   ....[55]....
        /*03fc*/ 	.word	0x00010180


	//   ....[56]....
        /*0400*/ 	.word	0x000101b0


	//   ....[57]....
        /*0404*/ 	.word	0x000101d0


	//   ....[58]....
        /*0408*/ 	.word	0x000101e0


	//   ....[59]....
        /*040c*/ 	.word	0x00010260


	//   ....[60]....
        /*0410*/ 	.word	0x000102a0


	//   ....[61]....
        /*0414*/ 	.word	0x000102f0


	//   ....[62]....
        /*0418*/ 	.word	0x00010320


	//   ....[63]....
        /*041c*/ 	.word	0x00010380


	//   ....[64]....
        /*0420*/ 	.word	0x000103c0


	//   ....[65]....
        /*0424*/ 	.word	0x00010410


	//   ....[66]....
        /*0428*/ 	.word	0x00010440


	//   ....[67]....
        /*042c*/ 	.word	0x00010490


	//   ....[68]....
        /*0430*/ 	.word	0x000104d0


	//   ....[69]....
        /*0434*/ 	.word	0x00010520


	//   ....[70]....
        /*0438*/ 	.word	0x00010c70


	//   ....[71]....
        /*043c*/ 	.word	0x00010c90


	//   ....[72]....
        /*0440*/ 	.word	0x00010ca0


	//   ....[73]....
        /*0444*/ 	.word	0x00010cb0


	//   ....[74]....
        /*0448*/ 	.word	0x00010cc0


	//   ....[75]....
        /*044c*/ 	.word	0x00010ce0


	//   ....[76]....
        /*0450*/ 	.word	0x00010d40


	//   ....[77]....
        /*0454*/ 	.word	0x00010d70


	//   ....[78]....
        /*0458*/ 	.word	0x00010de0


	//   ....[79]....
        /*045c*/ 	.word	0x00010e10


	//   ....[80]....
        /*0460*/ 	.word	0x00010e20


	//   ....[81]....
        /*0464*/ 	.word	0x00010e30


	//   ....[82]....
        /*0468*/ 	.word	0x000110e0


	//   ....[83]....
        /*046c*/ 	.word	0x00011100


	//   ....[84]....
        /*0470*/ 	.word	0x00011110


	//   ....[85]....
        /*0474*/ 	.word	0x00011130


	//   ....[86]....
        /*0478*/ 	.word	0x000111b0


	//   ....[87]....
        /*047c*/ 	.word	0x000111e0


	//   ....[88]....
        /*0480*/ 	.word	0x00011230


	//   ....[89]....
        /*0484*/ 	.word	0x00011260


	//   ....[90]....
        /*0488*/ 	.word	0x000112b0


	//   ....[91]....
        /*048c*/ 	.word	0x000112e0


	//   ....[92]....
        /*0490*/ 	.word	0x00011330


	//   ....[93]....
        /*0494*/ 	.word	0x00011360


	//   ....[94]....
        /*0498*/ 	.word	0x000117c0


	//   ....[95]....
        /*049c*/ 	.word	0x000117f0


	//   ....[96]....
        /*04a0*/ 	.word	0x00011820


	//   ....[97]....
        /*04a4*/ 	.word	0x00011850


	//   ....[98]....
        /*04a8*/ 	.word	0x00011880


	//   ....[99]....
        /*04ac*/ 	.word	0x00011890


	//   ....[100]....
        /*04b0*/ 	.word	0x000118a0


	//   ....[101]....
        /*04b4*/ 	.word	0x000118b0


	//   ....[102]....
        /*04b8*/ 	.word	0x000118d0


	//   ....[103]....
        /*04bc*/ 	.word	0x000118e0


	//   ....[104]....
        /*04c0*/ 	.word	0x00011930


	//   ....[105]....
        /*04c4*/ 	.word	0x00011960


	//   ....[106]....
        /*04c8*/ 	.word	0x00011d50


	//   ....[107]....
        /*04cc*/ 	.word	0x00012390


	//   ....[108]....
        /*04d0*/ 	.word	0x00012480


	//   ....[109]....
        /*04d4*/ 	.word	0x00012520


	//   ....[110]....
        /*04d8*/ 	.word	0x00012580


	//   ....[111]....
        /*04dc*/ 	.word	0x00012650


	//   ....[112]....
        /*04e0*/ 	.word	0x000126c0


	//   ....[113]....
        /*04e4*/ 	.word	0x00012790


	//   ....[114]....
        /*04e8*/ 	.word	0x00012810


	//   ....[115]....
        /*04ec*/ 	.word	0x000128e0


	//   ....[116]....
        /*04f0*/ 	.word	0x00012960


	//   ....[117]....
        /*04f4*/ 	.word	0x00012a40


	//   ....[118]....
        /*04f8*/ 	.word	0x00012ac0


	//   ....[119]....
        /*04fc*/ 	.word	0x00012b80


	//   ....[120]....
        /*0500*/ 	.word	0x00012c10


	//   ....[121]....
        /*0504*/ 	.word	0x00012c70


	//   ....[122]....
        /*0508*/ 	.word	0x00012d10


	//   ....[123]....
        /*050c*/ 	.word	0x00012de0


	//   ....[124]....
        /*0510*/ 	.word	0x00012e60


	//   ....[125]....
        /*0514*/ 	.word	0x00012f30


	//   ....[126]....
        /*0518*/ 	.word	0x00012fb0


	//   ....[127]....
        /*051c*/ 	.word	0x00013080


	//   ....[128]....
        /*0520*/ 	.word	0x00013100


	//   ....[129]....
        /*0524*/ 	.word	0x000131d0


	//   ....[130]....
        /*0528*/ 	.word	0x00013250


	//   ....[131]....
        /*052c*/ 	.word	0x00013320


	//   ....[132]....
        /*0530*/ 	.word	0x000133a0


	//   ....[133]....
        /*0534*/ 	.word	0x00013470


	//   ....[134]....
        /*0538*/ 	.word	0x000134e0


	//   ....[135]....
        /*053c*/ 	.word	0x000135a0


	//   ....[136]....
        /*0540*/ 	.word	0x000136e0


	//   ....[137]....
        /*0544*/ 	.word	0x00013780


	//   ....[138]....
        /*0548*/ 	.word	0x000137e0


	//   ....[139]....
        /*054c*/ 	.word	0x000138a0


	//   ....[140]....
        /*0550*/ 	.word	0x00013900


	//   ....[141]....
        /*0554*/ 	.word	0x000139c0


	//   ....[142]....
        /*0558*/ 	.word	0x00013a40


	//   ....[143]....
        /*055c*/ 	.word	0x00013af0


	//   ....[144]....
        /*0560*/ 	.word	0x00013b50


	//   ....[145]....
        /*0564*/ 	.word	0x00013c10


	//   ....[146]....
        /*0568*/ 	.word	0x00013c90


	//   ....[147]....
        /*056c*/ 	.word	0x00013d40


	//   ....[148]....
        /*0570*/ 	.word	0x00013e20


	//   ....[149]....
        /*0574*/ 	.word	0x00013ec0


	//   ....[150]....
        /*0578*/ 	.word	0x00013f20


	//   ....[151]....
        /*057c*/ 	.word	0x00013ff0


	//   ....[152]....
        /*0580*/ 	.word	0x00014090


	//   ....[153]....
        /*0584*/ 	.word	0x00014150


	//   ....[154]....
        /*0588*/ 	.word	0x000141f0


	//   ....[155]....
        /*058c*/ 	.word	0x000142b0


	//   ....[156]....
        /*0590*/ 	.word	0x00014350


	//   ....[157]....
        /*0594*/ 	.word	0x00014410


	//   ....[158]....
        /*0598*/ 	.word	0x000144b0


	//   ....[159]....
        /*059c*/ 	.word	0x00014570


	//   ....[160]....
        /*05a0*/ 	.word	0x00014690


	//   ....[161]....
        /*05a4*/ 	.word	0x00014770


	//   ....[162]....
        /*05a8*/ 	.word	0x000147e0


	//   ....[163]....
        /*05ac*/ 	.word	0x000148b0


	//   ....[164]....
        /*05b0*/ 	.word	0x00014920


	//   ....[165]....
        /*05b4*/ 	.word	0x000149f0


	//   ....[166]....
        /*05b8*/ 	.word	0x00014a60


	//   ....[167]....
        /*05bc*/ 	.word	0x00014b40


	//   ....[168]....
        /*05c0*/ 	.word	0x00014bb0


	//   ....[169]....
        /*05c4*/ 	.word	0x00014c90


	//   ....[170]....
        /*05c8*/ 	.word	0x00014d10


	//   ....[171]....
        /*05cc*/ 	.word	0x00014dd0


	//   ....[172]....
        /*05d0*/ 	.word	0x00014ee0


	//----- nvinfo : EIATTR_REG_RECONFIG
	.align		4
.L_172:
        /*05d4*/ 	.byte	0x01, 0x54
	.zero		2


	//----- nvinfo : EIATTR_SYSCALL_OFFSETS
	.align		4
        /*05d8*/ 	.byte	0x04, 0x46
        /*05da*/ 	.short	(.L_174 - .L_173)


	//   ....[0]....
.L_173:
        /*05dc*/ 	.word	0x000015e0


	//   ....[1]....
        /*05e0*/ 	.word	0x0000ede0


	//   ....[2]....
        /*05e4*/ 	.word	0x0000ef20


	//   ....[3]....
        /*05e8*/ 	.word	0x0000f010


	//   ....[4]....
        /*05ec*/ 	.word	0x0000fea0


	//----- nvinfo : EIATTR_MBARRIER_INSTR_OFFSETS
	.align		4
.L_174:
        /*05f0*/ 	.byte	0x04, 0x39
        /*05f2*/ 	.short	(.L_176 - .L_175)


	//   ....[0]....
.L_175:
        /*05f4*/ 	.word	0x00000180
        /*05f8*/ 	.word	0x000000ff
        /*05fc*/ 	.word	0x0002a800
        /*0600*/ 	.short	0x0100
        /*0602*/ 	.byte	0x08
	.zero		1


	//   ....[1]....
        /*0604*/ 	.word	0x00000190
        /*0608*/ 	.word	0x000000ff
        /*060c*/ 	.word	0x0002a820
        /*0610*/ 	.short	0x0100
        /*0612*/ 	.byte	0x08
	.zero		1


	//   ....[2]....
        /*0614*/ 	.word	0x00000280
        /*0618*/ 	.word	0x000000ff
        /*061c*/ 	.word	0x0002a830
        /*0620*/ 	.short	0x0100
        /*0622*/ 	.byte	0x08
	.zero		1


	//   ....[3]....
        /*0624*/ 	.word	0x00000290
        /*0628*/ 	.word	0x000000ff
        /*062c*/ 	.word	0x0002a840
        /*0630*/ 	.short	0x0100
        /*0632*/ 	.byte	0x08
	.zero		1


	//   ....[4]....
        /*0634*/ 	.word	0x000002a0
        /*0638*/ 	.word	0x000000ff
        /*063c*/ 	.word	0x0002a838
        /*0640*/ 	.short	0x0100
        /*0642*/ 	.byte	0x08
	.zero		1


	//   ....[5]....
        /*0644*/ 	.word	0x000002b0
        /*0648*/ 	.word	0x000000ff
        /*064c*/ 	.word	0x0002a848
        /*0650*/ 	.short	0x0100
        /*0652*/ 	.byte	0x08
	.zero		1


	//   ....[6]....
        /*0654*/ 	.word	0x000003e0
        /*0658*/ 	.word	0x000000ff
        /*065c*/ 	.word	0x0002a850
        /*0660*/ 	.short	0x0100
        /*0662*/ 	.byte	0x08
	.zero		1


	//   ....[7]....
        /*0664*/ 	.word	0x000003f0
        /*0668*/ 	.word	0x000000ff
        /*066c*/ 	.word	0x0002a860
        /*0670*/ 	.short	0x0100
        /*0672*/ 	.byte	0x08
	.zero		1


	//   ....[8]....
        /*0674*/ 	.word	0x00000400
        /*0678*/ 	.word	0x000000ff
        /*067c*/ 	.word	0x0002a858
        /*0680*/ 	.short	0x0100
        /*0682*/ 	.byte	0x08
	.zero		1


	//   ....[9]....
        /*0684*/ 	.word	0x00000410
        /*0688*/ 	.word	0x000000ff
        /*068c*/ 	.word	0x0002a868
        /*0690*/ 	.short	0x0100
        /*0692*/ 	.byte	0x08
	.zero		1


	//   ....[10]....
        /*0694*/ 	.word	0x00000500
        /*0698*/ 	.word	0x000000ff
        /*069c*/ 	.word	0x0002a870
        /*06a0*/ 	.short	0x0100
        /*06a2*/ 	.byte	0x06
	.zero		1


	//   ....[11]....
        /*06a4*/ 	.word	0x00000510
        /*06a8*/ 	.word	0x000000ff
        /*06ac*/ 	.word	0x0002a880
        /*06b0*/ 	.short	0x0100
        /*06b2*/ 	.byte	0x06
	.zero		1


	//   ....[12]....
        /*06b4*/ 	.word	0x00000520
        /*06b8*/ 	.word	0x000000ff
        /*06bc*/ 	.word	0x0002a878
        /*06c0*/ 	.short	0x0100
        /*06c2*/ 	.byte	0x06
	.zero		1


	//   ....[13]....
        /*06c4*/ 	.word	0x00000530
        /*06c8*/ 	.word	0x000000ff
        /*06cc*/ 	.word	0x0002a888
        /*06d0*/ 	.short	0x0100
        /*06d2*/ 	.byte	0x06
	.zero		1


	//   ....[14]....
        /*06d4*/ 	.word	0x00000660
        /*06d8*/ 	.word	0x000000ff
        /*06dc*/ 	.word	0x0002a890
        /*06e0*/ 	.short	0x0100
        /*06e2*/ 	.byte	0x08
	.zero		1


	//   ....[15]....
        /*06e4*/ 	.word	0x00000670
        /*06e8*/ 	.word	0x000000ff
        /*06ec*/ 	.word	0x0002a8a0
        /*06f0*/ 	.short	0x0100
        /*06f2*/ 	.byte	0x08
	.zero		1


	//   ....[16]....
        /*06f4*/ 	.word	0x00000680
        /*06f8*/ 	.word	0x000000ff
        /*06fc*/ 	.word	0x0002a898
        /*0700*/ 	.short	0x0100
        /*0702*/ 	.byte	0x08
	.zero		1


	//   ....[17]....
        /*0704*/ 	.word	0x00000690
        /*0708*/ 	.word	0x000000ff
        /*070c*/ 	.word	0x0002a8a8
        /*0710*/ 	.short	0x0100
        /*0712*/ 	.byte	0x08
	.zero		1


	//   ....[18]....
        /*0714*/ 	.word	0x000007d0
        /*0718*/ 	.word	0x000000ff
        /*071c*/ 	.word	0x0002a8b0
        /*0720*/ 	.short	0x0100
        /*0722*/ 	.byte	0x08
	.zero		1


	//   ....[19]....
        /*0724*/ 	.word	0x000007e0
        /*0728*/ 	.word	0x000000ff
        /*072c*/ 	.word	0x0002a8c0
        /*0730*/ 	.short	0x0100
        /*0732*/ 	.byte	0x08
	.zero		1


	//   ....[20]....
        /*0734*/ 	.word	0x000007f0
        /*0738*/ 	.word	0x000000ff
        /*073c*/ 	.word	0x0002a8b8
        /*0740*/ 	.short	0x0100
        /*0742*/ 	.byte	0x08
	.zero		1


	//   ....[21]....
        /*0744*/ 	.word	0x00000800
        /*0748*/ 	.word	0x000000ff
        /*074c*/ 	.word	0x0002a8c8
        /*0750*/ 	.short	0x0100
        /*0752*/ 	.byte	0x08
	.zero		1


	//   ....[22]....
        /*0754*/ 	.word	0x00001600
        /*0758*/ 	.word	0x000000ff
        /*075c*/ 	.word	0x0002a800
        /*0760*/ 	.short	0x010a
        /*0762*/ 	.byte	0x26
	.zero		1


	//   ....[23]....
        /*0764*/ 	.word	0x00001690
        /*0768*/ 	.word	0x000000ff
        /*076c*/ 	.word	0x0002a830
        /*0770*/ 	.short	0x010a
        /*0772*/ 	.byte	0x26
	.zero		1


	//   ....[24]....
        /*0774*/ 	.word	0x000016f0
        /*0778*/ 	.word	0x000000ff
        /*077c*/ 	.word	0x0002a830
        /*0780*/ 	.short	0x010a
        /*0782*/ 	.byte	0x26
	.zero		1


	//   ....[25]....
        /*0784*/ 	.word	0x00001ea0
        /*0788*/ 	.word	0x000000ff
        /*078c*/ 	.word	0x00000000
        /*0790*/ 	.short	0x0101
        /*0792*/ 	.byte	0x04
	.zero		1


	//   ....[26]....
        /*0794*/ 	.word	0x00004450
        /*0798*/ 	.word	0x000000ff
        /*079c*/ 	.word	0x0002a830
        /*07a0*/ 	.short	0x010a
        /*07a2*/ 	.byte	0x3c
	.zero		1


	//   ....[27]....
        /*07a4*/ 	.word	0x00004490
        /*07a8*/ 	.word	0x000000ff
        /*07ac*/ 	.word	0x0002a830
        /*07b0*/ 	.short	0x010a
        /*07b2*/ 	.byte	0x3c
	.zero		1


	//   ....[28]....
        /*07b4*/ 	.word	0x00004ce0
        /*07b8*/ 	.word	0x000000ff
        /*07bc*/ 	.word	0x0002a850
        /*07c0*/ 	.short	0x010a
        /*07c2*/ 	.byte	0x0a
	.zero		1


	//   ....[29]....
        /*07c4*/ 	.word	0x00004d20
        /*07c8*/ 	.word	0x000000ff
        /*07cc*/ 	.word	0x0002a850
        /*07d0*/ 	.short	0x010a
        /*07d2*/ 	.byte	0x0a
	.zero		1


	//   ....[30]....
        /*07d4*/ 	.word	0x00005030
        /*07d8*/ 	.word	0x000000ff
        /*07dc*/ 	.word	0x00000000
        /*07e0*/ 	.short	0x0101
        /*07e2*/ 	.byte	0x3c
	.zero		1


	//   ....[31]....
        /*07e4*/ 	.word	0x00006f70
        /*07e8*/ 	.word	0x000000ff
        /*07ec*/ 	.word	0x00000000
        /*07f0*/ 	.short	0x0101
        /*07f2*/ 	.byte	0x0a
	.zero		1


	//   ....[32]....
        /*07f4*/ 	.word	0x00007400
        /*07f8*/ 	.word	0x000000ff
        /*07fc*/ 	.word	0x0002a830
        /*0800*/ 	.short	0x010a
        /*0802*/ 	.byte	0x05
	.zero		1


	//   ....[33]....
        /*0804*/ 	.word	0x00007440
        /*0808*/ 	.word	0x000000ff
        /*080c*/ 	.word	0x0002a830
        /*0810*/ 	.short	0x010a
        /*0812*/ 	.byte	0x05
	.zero		1


	//   ....[34]....
        /*0814*/ 	.word	0x00007c90
        /*0818*/ 	.word	0x000000ff
        /*081c*/ 	.word	0x0002a850
        /*0820*/ 	.short	0x010a
        /*0822*/ 	.byte	0x07
	.zero		1


	//   ....[35]....
        /*0824*/ 	.word	0x00007cd0
        /*0828*/ 	.word	0x000000ff
        /*082c*/ 	.word	0x0002a850
        /*0830*/ 	.short	0x010a
        /*0832*/ 	.byte	0x07
	.zero		1


	//   ....[36]....
        /*0834*/ 	.word	0x00008040
        /*0838*/ 	.word	0x000000ff
        /*083c*/ 	.word	0x00000000
        /*0840*/ 	.short	0x0101
        /*0842*/ 	.byte	0x05
	.zero		1


	//   ....[37]....
        /*0844*/ 	.word	0x00008d90
        /*0848*/ 	.word	0x000000ff
        /*084c*/ 	.word	0x00000000
        /*0850*/ 	.short	0x0101
        /*0852*/ 	.byte	0x05
	.zero		1


	//   ....[38]....
        /*0854*/ 	.word	0x00008fe0
        /*0858*/ 	.word	0x000000ff
        /*085c*/ 	.word	0x0002a830
        /*0860*/ 	.short	0x010a
        /*0862*/ 	.byte	0x07
	.zero		1


	//   ....[39]....
        /*0864*/ 	.word	0x00009020
        /*0868*/ 	.word	0x000000ff
        /*086c*/ 	.word	0x0002a830
        /*0870*/ 	.short	0x010a
        /*0872*/ 	.byte	0x07
	.zero		1


	//   ....[40]....
        /*0874*/ 	.word	0x00009870
        /*0878*/ 	.word	0x000000ff
        /*087c*/ 	.word	0x0002a850
        /*0880*/ 	.short	0x010a
        /*0882*/ 	.byte	0x05
	.zero		1


	//   ....[41]....
        /*0884*/ 	.word	0x000098b0
        /*0888*/ 	.word	0x000000ff
        /*088c*/ 	.word	0x0002a850
        /*0890*/ 	.short	0x010a
        /*0892*/ 	.byte	0x05
	.zero		1


	//   ....[42]....
        /*0894*/ 	.word	0x00009bd0
        /*0898*/ 	.word	0x000000ff
        /*089c*/ 	.word	0x00000000
        /*08a0*/ 	.short	0x0101
        /*08a2*/ 	.byte	0x07
	.zero		1


	//   ....[43]....
        /*08a4*/ 	.word	0x0000bb10
        /*08a8*/ 	.word	0x000000ff
        /*08ac*/ 	.word	0x00000000
        /*08b0*/ 	.short	0x0101
        /*08b2*/ 	.byte	0x05
	.zero		1


	//   ....[44]....
        /*08b4*/ 	.word	0x0000c0e0
        /*08b8*/ 	.word	0x000000ff
        /*08bc*/ 	.word	0x0002a850
        /*08c0*/ 	.short	0x010a
        /*08c2*/ 	.byte	0x05
	.zero		1


	//   ....[45]....
        /*08c4*/ 	.word	0x0000c120
        /*08c8*/ 	.word	0x000000ff
        /*08cc*/ 	.word	0x0002a850
        /*08d0*/ 	.short	0x010a
        /*08d2*/ 	.byte	0x05
	.zero		1


	//   ....[46]....
        /*08d4*/ 	.word	0x0000c5f0
        /*08d8*/ 	.word	0x000000ff
        /*08dc*/ 	.word	0x00000000
        /*08e0*/ 	.short	0x0101
        /*08e2*/ 	.byte	0x04
	.zero		1


	//   ....[47]....
        /*08e4*/ 	.word	0x0000d190
        /*08e8*/ 	.word	0x000000ff
        /*08ec*/ 	.word	0x00000000
        /*08f0*/ 	.short	0x0101
        /*08f2*/ 	.byte	0x04
	.zero		1


	//   ....[48]....
        /*08f4*/ 	.word	0x0000f680
        /*08f8*/ 	.word	0x000000ff
        /*08fc*/ 	.word	0x0002a840
        /*0900*/ 	.short	0x010a
        /*0902*/ 	.byte	0x30
	.zero		1


	//   ....[49]....
        /*0904*/ 	.word	0x0000fc60
        /*0908*/ 	.word	0x000000ff
        /*090c*/ 	.word	0x0002a830
        /*0910*/ 	.short	0x0107
        /*0912*/ 	.byte	0x30
	.zero		1


	//   ....[50]....
        /*0914*/ 	.word	0x0000fcd0
        /*0918*/ 	.word	0x000000ff
        /*091c*/ 	.word	0x0002a830
        /*0920*/ 	.short	0x0101
        /*0922*/ 	.byte	0x30
	.zero		1


	//   ....[51]....
        /*0924*/ 	.word	0x00010670
        /*0928*/ 	.word	0x000000ff
        /*092c*/ 	.word	0x0002a800
        /*0930*/ 	.short	0x0107
        /*0932*/ 	.byte	0x30
	.zero		1


	//   ....[52]....
        /*0934*/ 	.word	0x000106d0
        /*0938*/ 	.word	0x000000ff
        /*093c*/ 	.word	0x0002a800
        /*0940*/ 	.short	0x0101
        /*0942*/ 	.byte	0x30
	.zero		1


	//   ....[53]....
        /*0944*/ 	.word	0x000106f0
        /*0948*/ 	.word	0x000000ff
        /*094c*/ 	.word	0x0002a820
        /*0950*/ 	.short	0x010a
        /*0952*/ 	.byte	0x30
	.zero		1


	//   ....[54]....
        /*0954*/ 	.word	0x00010a50
        /*0958*/ 	.word	0x00000008
        /*095c*/ 	.word	0x0002a840
        /*0960*/ 	.short	0x010a
        /*0962*/ 	.byte	0x3f
	.zero		1


	//   ....[55]....
        /*0964*/ 	.word	0x00010f60
        /*0968*/ 	.word	0x00000008
        /*096c*/ 	.word	0x0002a830
        /*0970*/ 	.short	0x0107
        /*0972*/ 	.byte	0x3f
	.zero		1


	//   ....[56]....
        /*0974*/ 	.word	0x00011010
        /*0978*/ 	.word	0x00000008
        /*097c*/ 	.word	0x0002a830
        /*0980*/ 	.short	0x0101
        /*0982*/ 	.byte	0x3f
	.zero		1


	//   ....[57]....
        /*0984*/ 	.word	0x00011070
        /*0988*/ 	.word	0x00000004
        /*098c*/ 	.word	0x0002a860
        /*0990*/ 	.short	0x010a
        /*0992*/ 	.byte	0x3f
	.zero		1


	//   ....[58]....
        /*0994*/ 	.word	0x00011470
        /*0998*/ 	.word	0x00000004
        /*099c*/ 	.word	0x0002a850
        /*09a0*/ 	.short	0x0107
        /*09a2*/ 	.byte	0x3f
	.zero		1


	//   ....[59]....
        /*09a4*/ 	.word	0x000115c0
        /*09a8*/ 	.word	0x00000004
        /*09ac*/ 	.word	0x0002a850
        /*09b0*/ 	.short	0x0101
        /*09b2*/ 	.byte	0x3f
	.zero		1


	//   ....[60]....
        /*09b4*/ 	.word	0x00011750
        /*09b8*/ 	.word	0x00000000
        /*09bc*/ 	.word	0x0002a860
        /*09c0*/ 	.short	0x010a
        /*09c2*/ 	.byte	0x3f
	.zero		1


	//   ....[61]....
        /*09c4*/ 	.word	0x00011b90
        /*09c8*/ 	.word	0x00000000
        /*09cc*/ 	.word	0x0002a850
        /*09d0*/ 	.short	0x0107
        /*09d2*/ 	.byte	0x3f
	.zero		1


	//   ....[62]....
        /*09d4*/ 	.word	0x00011c40
        /*09d8*/ 	.word	0x00000000
        /*09dc*/ 	.word	0x0002a850
        /*09e0*/ 	.short	0x0101
        /*09e2*/ 	.byte	0x3f
	.zero		1


	//   ....[63]....
        /*09e4*/ 	.word	0x00011ce0
        /*09e8*/ 	.word	0x00000007
        /*09ec*/ 	.word	0x0002a820
        /*09f0*/ 	.short	0x010a
        /*09f2*/ 	.byte	0x3f
	.zero		1


	//   ....[64]....
        /*09f4*/ 	.word	0x00011e60
        /*09f8*/ 	.word	0x00000005
        /*09fc*/ 	.word	0x0002a840
        /*0a00*/ 	.short	0x010a
        /*0a02*/ 	.byte	0x3f
	.zero		1


	//   ....[65]....
        /*0a04*/ 	.word	0x00011f00
        /*0a08*/ 	.word	0x00000007
        /*0a0c*/ 	.word	0x0002a840
        /*0a10*/ 	.short	0x010a
        /*0a12*/ 	.byte	0x3f
	.zero		1


	//   ....[66]....
        /*0a14*/ 	.word	0x00011f40
        /*0a18*/ 	.word	0x00000005
        /*0a1c*/ 	.word	0x0002a860
        /*0a20*/ 	.short	0x010a
        /*0a22*/ 	.byte	0x3f
	.zero		1


	//   ....[67]....
        /*0a24*/ 	.word	0x00011f80
        /*0a28*/ 	.word	0x00000007
        /*0a2c*/ 	.word	0x0002a860
        /*0a30*/ 	.short	0x010a
        /*0a32*/ 	.byte	0x3f
	.zero		1


	//   ....[68]....
        /*0a34*/ 	.word	0x00011ff0
        /*0a38*/ 	.word	0x00000003
        /*0a3c*/ 	.word	0x0002a800
        /*0a40*/ 	.short	0x010a
        /*0a42*/ 	.byte	0x3f
	.zero		1


	//   ....[69]....
        /*0a44*/ 	.word	0x00012050
        /*0a48*/ 	.word	0x00000003
        /*0a4c*/ 	.word	0x0002a830
        /*0a50*/ 	.short	0x010a
        /*0a52*/ 	.byte	0x3f
	.zero		1


	//   ....[70]....
        /*0a54*/ 	.word	0x000120b0
        /*0a58*/ 	.word	0x0000000c
        /*0a5c*/ 	.word	0x0002a830
        /*0a60*/ 	.short	0x010a
        /*0a62*/ 	.byte	0x3f
	.zero		1


	//   ....[71]....
        /*0a64*/ 	.word	0x00012110
        /*0a68*/ 	.word	0x0000000b
        /*0a6c*/ 	.word	0x0002a850
        /*0a70*/ 	.short	0x010a
        /*0a72*/ 	.byte	0x3f
	.zero		1


	//   ....[72]....
        /*0a74*/ 	.word	0x00012170
        /*0a78*/ 	.word	0x0000000c
        /*0a7c*/ 	.word	0x0002a830
        /*0a80*/ 	.short	0x010a
        /*0a82*/ 	.byte	0x3f
	.zero		1


	//   ....[73]....
        /*0a84*/ 	.word	0x000121d0
        /*0a88*/ 	.word	0x0000000b
        /*0a8c*/ 	.word	0x0002a850
        /*0a90*/ 	.short	0x010a
        /*0a92*/ 	.byte	0x3f
	.zero		1


	//   ....[74]....
        /*0a94*/ 	.word	0x00012230
        /*0a98*/ 	.word	0x0000000c
        /*0a9c*/ 	.word	0x0002a830
        /*0aa0*/ 	.short	0x010a
        /*0aa2*/ 	.byte	0x3f
	.zero		1


	//   ....[75]....
        /*0aa4*/ 	.word	0x00012290
        /*0aa8*/ 	.word	0x0000000b
        /*0aac*/ 	.word	0x0002a850
        /*0ab0*/ 	.short	0x010a
        /*0ab2*/ 	.byte	0x3f
	.zero		1


	//   ....[76]....
        /*0ab4*/ 	.word	0x000122f0
        /*0ab8*/ 	.word	0x00000000
        /*0abc*/ 	.word	0x0002a850
        /*0ac0*/ 	.short	0x010a
        /*0ac2*/ 	.byte	0x3f
	.zero		1


	//   ....[77]....
        /*0ac4*/ 	.word	0x000123d0
        /*0ac8*/ 	.word	0x00000003
        /*0acc*/ 	.word	0x0002a840
        /*0ad0*/ 	.short	0x010a
        /*0ad2*/ 	.byte	0x3f
	.zero		1


	//   ....[78]....
        /*0ad4*/ 	.word	0x000135e0
        /*0ad8*/ 	.word	0x00000003
        /*0adc*/ 	.word	0x0002a820
        /*0ae0*/ 	.short	0x010a
        /*0ae2*/ 	.byte	0x3f
	.zero		1


	//   ....[79]....
        /*0ae4*/ 	.word	0x00013630
        /*0ae8*/ 	.word	0x00000008
        /*0aec*/ 	.word	0x0002a840
        /*0af0*/ 	.short	0x010a
        /*0af2*/ 	.byte	0x3f
	.zero		1


	//   ....[80]....
        /*0af4*/ 	.word	0x00013d70
        /*0af8*/ 	.word	0x00000004
        /*0afc*/ 	.word	0x0002a860
        /*0b00*/ 	.short	0x010a
        /*0b02*/ 	.byte	0x3f
	.zero		1


	//   ....[81]....
        /*0b04*/ 	.word	0x000145e0
        /*0b08*/ 	.word	0x00000000
        /*0b0c*/ 	.word	0x0002a860
        /*0b10*/ 	.short	0x010a
        /*0b12*/ 	.byte	0x3f
	.zero		1


	//   ....[82]....
        /*0b14*/ 	.word	0x00014e00
        /*0b18*/ 	.word	0x00000007
        /*0b1c*/ 	.word	0x0002a820
        /*0b20*/ 	.short	0x010a
        /*0b22*/ 	.byte	0x3f
	.zero		1


	//   ....[83]....
        /*0b24*/ 	.word	0x00014fa0
        /*0b28*/ 	.word	0x00000005
        /*0b2c*/ 	.word	0x0002a840
        /*0b30*/ 	.short	0x010a
        /*0b32*/ 	.byte	0x3f
	.zero		1


	//   ....[84]....
        /*0b34*/ 	.word	0x00014ff0
        /*0b38*/ 	.word	0x00000007
        /*0b3c*/ 	.word	0x0002a840
        /*0b40*/ 	.short	0x010a
        /*0b42*/ 	.byte	0x3f
	.zero		1


	//   ....[85]....
        /*0b44*/ 	.word	0x00015040
        /*0b48*/ 	.word	0x00000005
        /*0b4c*/ 	.word	0x0002a860
        /*0b50*/ 	.short	0x010a
        /*0b52*/ 	.byte	0x3f
	.zero		1


	//----- nvinfo : EIATTR_NUM_MBARRIERS
	.align		4
.L_176:
        /*0b54*/ 	.byte	0x03, 0x38
        /*0b56*/ 	.short	0x0016


	//----- nvinfo : EIATTR_EXIT_INSTR_OFFSETS
	.align		4
        /*0b58*/ 	.byte	0x04, 0x1c
        /*0b5a*/ 	.short	(.L_178 - .L_177)


	//   ....[0]....
.L_177:
        /*0b5c*/ 	.word	0x00011fd0


	//----- nvinfo : EIATTR_MAX_THREADS
	.align		4
.L_178:
        /*0b60*/ 	.byte	0x04, 0x05
        /*0b62*/ 	.short	(.L_180 - .L_179)
.L_179:
        /*0b64*/ 	.word	0x00000180
        /*0b68*/ 	.word	0x00000001
        /*0b6c*/ 	.word	0x00000001


	//----- nvinfo : EIATTR_CRS_STACK_SIZE
	.align		4
.L_180:
        /*0b70*/ 	.byte	0x04, 0x1e
        /*0b72*/ 	.short	(.L_182 - .L_181)
.L_181:
        /*0b74*/ 	.word	0x00000000


	//----- nvinfo : EIATTR_CBANK_PARAM_SIZE
	.align		4
.L_182:
        /*0b78*/ 	.byte	0x03, 0x19
        /*0b7a*/ 	.short	0x0a70


	//----- nvinfo : EIATTR_PARAM_CBANK
	.align		4
        /*0b7c*/ 	.byte	0x04, 0x0a
        /*0b7e*/ 	.short	(.L_184 - .L_183)
	.align		4
.L_183:
        /*0b80*/ 	.word	index@(.nv.constant0._ZN7cutlass13device_kernelIN5flash11enable_sm90INS1_16FlashAttnFwdSm90INS1_25CollectiveMainloopFwdSm90ILi2EN4cute5tupleIJNS5_1CILi1EEES8_S8_EEENS6_IJNS7_ILi128EEENS7_ILi96EEENS7_ILi192EEEEEELi128ENS_10bfloat16_tEfNS_4arch4Sm90ELb0ELb1ELb0ELb0ELb1ELb0ELb0ELb1ELb1ELb1ELb1ELb0EEENS1_21CollectiveEpilogueFwdINS6_IJSA_SA_SB_EEES9_SE_SG_Li256ELb0ELb1ELb1ELb0EEENS1_19SingleTileSchedulerILb0ELb1ELb1ELi128EEEEEEEEEvNT_6ParamsE)
        /*0b84*/ 	.short	0x0210
        /*0b86*/ 	.short	0x0a70


	//----- nvinfo : EIATTR_SW_WAR
	.align		4
.L_184:
        /*0b88*/ 	.byte	0x04, 0x36
        /*0b8a*/ 	.short	(.L_186 - .L_185)
.L_185:
        /*0b8c*/ 	.word	0x00000008
.L_186:


//--------------------- .nv.info._ZN7cutlass13device_kernelIN5flash11enable_sm90INS1_16FlashAttnFwdSm90INS1_25CollectiveMainloopFwdSm90ILi2EN4cute5tupleIJNS5_1CILi1EEES8_S8_EEENS6_IJNS7_ILi128EEENS7_ILi96EEENS7_ILi192EEEEEELi128ENS_10bfloat16_tEfNS_4arch4Sm90ELb0ELb1ELb0ELb1ELb1ELb0ELb0ELb1ELb1ELb1ELb1ELb0EEENS1_21CollectiveEpilogueFwdINS6_IJSA_SA_SB_EEES9_SE_SG_Li256ELb1ELb1ELb1ELb0EEENS1_36VarlenDynamicPersistentTileSchedulerILi128ELi96ELi256ELi128ELb1ELb1ELb1ELb1ELb0ELb1EEEEEEEEEvNT_6ParamsE --------------------------
	.section	.nv.info._ZN7cutlass13device_kernelIN5flash11enable_sm90INS1_16FlashAttnFwdSm90INS1_25CollectiveMainloopFwdSm90ILi2EN4cute5tupleIJNS5_1CILi1EEES8_S8_EEENS6_IJNS7_ILi128EEENS7_ILi96EEENS7_ILi192EEEEEELi128ENS_10bfloat16_tEfNS_4arch4Sm90ELb0ELb1ELb0ELb1ELb1ELb0ELb0ELb1ELb1ELb1ELb1ELb0EEENS1_21CollectiveEpilogueFwdINS6_IJSA_SA_SB_EEES9_SE_SG_Li256ELb1ELb1ELb1ELb0EEENS1_36VarlenDynamicPersistentTileSchedulerILi128ELi96ELi256ELi128ELb1ELb1ELb1ELb1ELb0ELb1EEEEEEEEEvNT_6ParamsE,"",@"SHT_CUDA_INFO"
	.sectionflags	@""
	.align	4


	//----- nvinfo : EIATTR_CUDA_API_VERSION
	.align		4
        /*0000*/ 	.byte	0x04, 0x37
        /*0002*/ 	.short	(.L_188 - .L_187)
.L_187:
        /*0004*/ 	.word	0x00000082


	//----- nvinfo : EIATTR_KPARAM_INFO
	.align		4
.L_188:
        /*0008*/ 	.byte	0x04, 0x17
        /*000a*/ 	.short	(.L_190 - .L_189)
.L_189:
        /*000c*/ 	.word	0x00000000
        /*0010*/ 	.short	0x0000
        /*0012*/ 	.short	0x0070
        /*0014*/ 	.byte	0x00, 0xf0, 0x01, 0x2a


	//----- nvinfo : EIATTR_SPARSE_MMA_MASK
	.align		4
.L_190:
        /*0018*/ 	.byte	0x03, 0x50
        /*001a*/ 	.short	0x0000


	//----- nvinfo : EIATTR_MAXREG_COUNT
	.align		4
        /*001c*/ 	.byte	0x03, 0x1b
        /*001e*/ 	.short	0x00a8


	//----- nvinfo : EIATTR_NUM_BARRIERS
	.align		4
        /*0020*/ 	.byte	0x02, 0x4c
        /*0022*/ 	.byte	0x09
	.zero		1


	//----- nvinfo : EIATTR_EXTERNS
	.align		4
        /*0024*/ 	.byte	0x04, 0x0f
        /*0026*/ 	.short	(.L_192 - .L_191)


	//   ....[0]....
	.align		4
.L_191:
        /*0028*/ 	.word	index@(__assertfail)


	//----- nvinfo : EIATTR_ANNOTATIONS
	.align		4
.L_192:
        /*002c*/ 	.byte	0x04, 0x55
        /*002e*/ 	.short	(.L_194 - .L_193)


	//   ....[0]....
.L_193:
        /* <DEDUP_REMOVED lines=9> */


	//----- nvinfo : EIATTR_MERCURY_ISA_VERSION
	.align		4
.L_194:
        /*00a8*/ 	.byte	0x03, 0x5f
        /*00aa*/ 	.short	0x0101


	//----- nvinfo : EIATTR_UNUSED_LOAD_BYTE_OFFSET
	.align		4
        /*00ac*/ 	.byte	0x04, 0x44
        /*00ae*/ 	.short	(.L_196 - .L_195)


	//   ....[0]....
.L_195:
        /*00b0*/ 	.word	0x00000950
        /*00b4*/ 	.word	0x0000fff0


	//   ....[1]....
        /*00b8*/ 	.word	0x0000d600
        /*00bc*/ 	.word	0x0000fff0


	//----- nvinfo : EIATTR_INT_WARP_WIDE_INSTR_OFFSETS
	.align		4
.L_196:
        /*00c0*/ 	.byte	0x04, 0x31
        /*00c2*/ 	.short	(.L_198 - .L_197)


	//   ....[0]....
.L_197:
        /*00c4*/ 	.word	0x000000c0


	//   ....[1]....
        /*00c8*/ 	.word	0x000000d0


	//   ....[2]....
        /*00cc*/ 	.word	0x00000170


	//   ....[3]....
        /*00d0*/ 	.word	0x000122d0


	//   ....[4]....
        /*00d4*/ 	.word	0x00012360


	//   ....[5]....
        /*00d8*/ 	.word	0x00015190


	//   ....[6]....
        /*00dc*/ 	.word	0x00015220


	//----- nvinfo : EIATTR_COOP_GROUP_MASK_REGIDS
	.align		4
.L_198:
        /*00e0*/ 	.byte	0x04, 0x29
        /*00e2*/ 	.short	(.L_200 - .L_199)


	//   ....[0]....
.L_199:
        /*00e4*/ 	.word	0xffffffff


	//   ....[1]....
        /*00e8*/ 	.word	0xffffffff


	//   ....[2]....
        /*00ec*/ 	.word	0xffffffff


	//   ....[3]....
        /*00f0*/ 	.word	0xffffffff


	//   ....[4]....
        /*00f4*/ 	.word	0xffffffff


	//   ....[5]....
        /*00f8*/ 	.word	0xffffffff


	//   ....[6]....
        /*00fc*/ 	.word	0xffffffff


	//   ....[7]....
        /*0100*/ 	.word	0xffffffff


	//   ....[8]....
        /*0104*/ 	.word	0xffffffff


	//   ....[9]....
        /*0108*/ 	.word	0xffffffff


	//   ....[10]....
        /*010c*/ 	.word	0xffffffff


	//   ....[11]....
        /*0110*/ 	.word	0xffffffff


	//   ....[12]....
        /*0114*/ 	.word	0xffffffff


	//   ....[13]....
        /*0118*/ 	.word	0xffffffff


	//   ....[14]....
        /*011c*/ 	.word	0xffffffff


	//   ....[15]....
        /*0120*/ 	.word	0xffffffff


	//   ....[16]....
        /*0124*/ 	.word	0xffffffff


	//   ....[17]....
        /*0128*/ 	.word	0xffffffff


	//   ....[18]....
        /*012c*/ 	.word	0xffffffff


	//   ....[19]....
        /*0130*/ 	.word	0xffffffff


	//   ....[20]....
        /*0134*/ 	.word	0xffffffff


	//   ....[21]....
        /*0138*/ 	.word	0xffffffff


	//   ....[22]....
        /*013c*/ 	.word	0xffffffff


	//   ....[23]....
        /*0140*/ 	.word	0xffffffff


	//   ....[24]....
        /*0144*/ 	.word	0xffffffff


	//   ....[25]....
        /*0148*/ 	.word	0xffffffff


	//   ....[26]....
        /*014c*/ 	.word	0xffffffff


	//   ....[27]....
        /*0150*/ 	.word	0xffffffff


	//   ....[28]....
        /*0154*/ 	.word	0xffffffff


	//   ....[29]....
        /*0158*/ 	.word	0xffffffff


	//   ....[30]....
        /*015c*/ 	.word	0xffffffff


	//   ....[31]....
        /*0160*/ 	.word	0xffffffff


	//   ....[32]....
        /*0164*/ 	.word	0xffffffff


	//   ....[33]....
        /*0168*/ 	.word	0xffffffff


	//   ....[34]....
        /*016c*/ 	.word	0xffffffff


	//   ....[35]....
        /*0170*/ 	.word	0xffffffff


	//   ....[36]....
        /*0174*/ 	.word	0xffffffff


	//   ....[37]....
        /*0178*/ 	.word	0xffffffff


	//   ....[38]....
        /*017c*/ 	.word	0xffffffff


	//   ....[39]....
        /*0180*/ 	.word	0xffffffff


	//   ....[40]....
        /*0184*/ 	.word	0xffffffff


	//   ....[41]....
        /*0188*/ 	.word	0xffffffff


	//   ....[42]....
        /*018c*/ 	.word	0xffffffff


	//   ....[43]....
        /*0190*/ 	.word	0xffffffff


	//   ....[44]....
        /*0194*/ 	.word	0xffffffff


	//   ....[45]....
        /*0198*/ 	.word	0xffffffff


	//   ....[46]....
        /*019c*/ 	.word	0xffffffff


	//   ....[47]....
        /*01a0*/ 	.word	0xffffffff


	//   ....[48]....
        /*01a4*/ 	.word	0xffffffff


	//   ....[49]....
        /*01a8*/ 	.word	0xffffffff


	//   ....[50]....
        /*01ac*/ 	.word	0xffffffff


	//   ....[51]....
        /*01b0*/ 	.word	0xffffffff


	//   ....[52]....
        /*01b4*/ 	.word	0xffffffff


	//   ....[53]....
        /*01b8*/ 	.word	0xffffffff


	//   ....[54]....
        /*01bc*/ 	.word	0xffffffff


	//   ....[55]....
        /*01c0*/ 	.word	0xffffffff


	//   ....[56]....
        /*01c4*/ 	.word	0xffffffff


	//   ....[57]....
        /*01c8*/ 	.word	0xffffffff


	//   ....[58]....
        /*01cc*/ 	.word	0xffffffff


	//   ....[59]....
        /*01d0*/ 	.word	0xffffffff


	//   ....[60]....
        /*01d4*/ 	.word	0xffffffff


	//   ....[61]....
        /*01d8*/ 	.word	0xffffffff


	//   ....[62]....
        /*01dc*/ 	.word	0xffffffff


	//   ....[63]....
        /*01e0*/ 	.word	0xffffffff


	//   ....[64]....
        /*01e4*/ 	.word	0xffffffff


	//   ....[65]....
        /*01e8*/ 	.word	0xffffffff


	//   ....[66]....
        /*01ec*/ 	.word	0xffffffff


	//   ....[67]....
        /*01f0*/ 	.word	0xffffffff


	//   ....[68]....
        /*01f4*/ 	.word	0xffffffff


	//   ....[69]....
        /*01f8*/ 	.word	0xffffffff


	//   ....[70]....
        /*01fc*/ 	.word	0xffffffff


	//   ....[71]....
        /*0200*/ 	.word	0xffffffff


	//   ....[72]....
        /*0204*/ 	.word	0xffffffff


	//   ....[73]....
        /*0208*/ 	.word	0xffffffff


	//   ....[74]....
        /*020c*/ 	.word	0xffffffff


	//   ....[75]....
        /*0210*/ 	.word	0xffffffff


	//   ....[76]....
        /*0214*/ 	.word	0xffffffff


	//   ....[77]....
        /*0218*/ 	.word	0xffffffff


	//   ....[78]....
        /*021c*/ 	.word	0xffffffff


	//   ....[79]....
        /*0220*/ 	.word	0xffffffff


	//   ....[80]....
        /*0224*/ 	.word	0xffffffff


	//   ....[81]....
        /*0228*/ 	.word	0xffffffff


	//   ....[82]....
        /*022c*/ 	.word	0xffffffff


	//   ....[83]....
        /*0230*/ 	.word	0xffffffff


	//   ....[84]....
        /*0234*/ 	.word	0xffffffff


	//   ....[85]....
        /*0238*/ 	.word	0xffffffff


	//   ....[86]....
        /*023c*/ 	.word	0xffffffff


	//   ....[87]....
        /*0240*/ 	.word	0xffffffff


	//   ....[88]....
        /*0244*/ 	.word	0xffffffff


	//   ....[89]....
        /*0248*/ 	.word	0xffffffff


	//   ....[90]....
        /*024c*/ 	.word	0xffffffff


	//   ....[91]....
        /*0250*/ 	.word	0xffffffff


	//   ....[92]....
        /*0254*/ 	.word	0xffffffff


	//   ....[93]....
        /*0258*/ 	.word	0xffffffff


	//   ....[94]....
        /*025c*/ 	.word	0xffffffff


	//   ....[95]....
        /*0260*/ 	.word	0xffffffff


	//   ....[96]....
        /*0264*/ 	.word	0xffffffff


	//   ....[97]....
        /*0268*/ 	.word	0xffffffff


	//   ....[98]....
        /*026c*/ 	.word	0xffffffff


	//   ....[99]....
        /*0270*/ 	.word	0xffffffff


	//   ....[100]....
        /*0274*/ 	.word	0xffffffff


	//   ....[101]....
        /*0278*/ 	.word	0xffffffff


	//   ....[102]....
        /*027c*/ 	.word	0xffffffff


	//   ....[103]....
        /*0280*/ 	.word	0xffffffff


	//   ....[104]....
        /*0284*/ 	.word	0xffffffff


	//   ....[105]....
        /*0288*/ 	.word	0xffffffff


	//   ....[106]....
        /*028c*/ 	.word	0xffffffff


	//   ....[107]....
        /*0290*/ 	.word	0xffffffff


	//   ....[108]....
        /*0294*/ 	.word	0xffffffff


	//   ....[109]....
        /*0298*/ 	.word	0xffffffff


	//   ....[110]....
        /*029c*/ 	.word	0xffffffff


	//   ....[111]....
        /*02a0*/ 	.word	0xffffffff


	//   ....[112]....
        /*02a4*/ 	.word	0xffffffff


	//   ....[113]....
        /*02a8*/ 	.word	0xffffffff


	//   ....[114]....
        /*02ac*/ 	.word	0xffffffff


	//   ....[115]....
        /*02b0*/ 	.word	0xffffffff


	//   ....[116]....
        /*02b4*/ 	.word	0xffffffff


	//   ....[117]....
        /*02b8*/ 	.word	0xffffffff


	//   ....[118]....
        /*02bc*/ 	.word	0xffffffff


	//   ....[119]....
        /*02c0*/ 	.word	0xffffffff


	//   ....[120]....
        /*02c4*/ 	.word	0xffffffff


	//   ....[121]....
        /*02c8*/ 	.word	0xffffffff


	//   ....[122]....
        /*02cc*/ 	.word	0xffffffff


	//   ....[123]....
        /*02d0*/ 	.word	0xffffffff


	//   ....[124]....
        /*02d4*/ 	.word	0xffffffff


	//   ....[125]....
        /*02d8*/ 	.word	0xffffffff


	//   ....[126]....
        /*02dc*/ 	.word	0xffffffff


	//   ....[127]....
        /*02e0*/ 	.word	0xffffffff


	//   ....[128]....
        /*02e4*/ 	.word	0xffffffff


	//   ....[129]....
        /*02e8*/ 	.word	0xffffffff


	//   ....[130]....
        /*02ec*/ 	.word	0xffffffff


	//   ....[131]....
        /*02f0*/ 	.word	0xffffffff


	//   ....[132]....
        /*02f4*/ 	.word	0xffffffff


	//   ....[133]....
        /*02f8*/ 	.word	0xffffffff


	//   ....[134]....
        /*02fc*/ 	.word	0xffffffff


	//   ....[135]....
        /*0300*/ 	.word	0xffffffff


	//   ....[136]....
        /*0304*/ 	.word	0xffffffff


	//   ....[137]....
        /*0308*/ 	.word	0xffffffff


	//   ....[138]....
        /*030c*/ 	.word	0xffffffff


	//   ....[139]....
        /*0310*/ 	.word	0xffffffff


	//   ....[140]....
        /*0314*/ 	.word	0xffffffff


	//   ....[141]....
        /*0318*/ 	.word	0xffffffff


	//   ....[142]....
        /*031c*/ 	.word	0xffffffff


	//   ....[143]....
        /*0320*/ 	.word	0xffffffff


	//   ....[144]....
        /*0324*/ 	.word	0xffffffff


	//   ....[145]....
        /*0328*/ 	.word	0xffffffff


	//   ....[146]....
        /*032c*/ 	.word	0xffffffff


	//   ....[147]....
        /*0330*/ 	.word	0xffffffff


	//   ....[148]....
        /*0334*/ 	.word	0xffffffff


	//   ....[149]....
        /*0338*/ 	.word	0xffffffff


	//   ....[150]....
        /*033c*/ 	.word	0xffffffff


	//   ....[151]....
        /*0340*/ 	.word	0xffffffff


	//   ....[152]....
        /*0344*/ 	.word	0xffffffff


	//   ....[153]....
        /*0348*/ 	.word	0xffffffff


	//   ....[154]....
        /*034c*/ 	.word	0xffffffff


	//   ....[155]....
        /*0350*/ 	.word	0xffffffff


	//   ....[156]....
        /*0354*/ 	.word	0xffffffff


	//   ....[157]....
        /*0358*/ 	.word	0x0500000f


	//   ....[158]....
        /*035c*/ 	.word	0x0500000f


	//   ....[159]....
        /*0360*/ 	.word	0x0500000f


	//   ....[160]....
        /*0364*/ 	.word	0x0500000f


	//   ....[161]....
        /*0368*/ 	.word	0x0500000f


	//   ....[162]....
        /*036c*/ 	.word	0x0500000f


	//   ....[163]....
        /*0370*/ 	.word	0x0500000f


	//   ....[164]....
        /*0374*/ 	.word	0x0500000f


	//   ....[165]....
        /*0378*/ 	.word	0x0500000f


	//   ....[166]....
        /*037c*/ 	.word	0x0500000f


	//   ....[167]....
        /*0380*/ 	.word	0x0500000f


	//   ....[168]....
        /*0384*/ 	.word	0x0500000f


	//   ....[169]....
        /*0388*/ 	.word	0x0500000f


	//   ....[170]....
        /*038c*/ 	.word	0x0500000f


	//   ....[171]....
        /*0390*/ 	.word	0x0500000f


	//   ....[172]....
        /*0394*/ 	.word	0x0500000f


	//   ....[173]....
        /*0398*/ 	.word	0x0500000f


	//   ....[174]....
        /*039c*/ 	.word	0x0500000f


	//   ....[175]....
        /*03a0*/ 	.word	0x0500000f


	//   ....[176]....
        /*03a4*/ 	.word	0x0500000f


	//   ....[177]....
        /*03a8*/ 	.word	0x0500000f


	//   ....[178]....
        /*03ac*/ 	.word	0x0500000f


	//   ....[179]....
        /*03b0*/ 	.word	0x0500000f


	//   ....[180]....
        /*03b4*/ 	.word	0x0500000f


	//   ....[181]....
        /*03b8*/ 	.word	0x0500000f


	//   ....[182]....
        /*03bc*/ 	.word	0x0500000f


	//   ....[183]....
        /*03c0*/ 	.word	0x0500000f


	//   ....[184]....
        /*03c4*/ 	.word	0x0500000f


	//   ....[185]....
        /*03c8*/ 	.word	0x0500000f


	//   ....[186]....
        /*03cc*/ 	.word	0x0500000f


	//   ....[187]....
        /*03d0*/ 	.word	0x0500000f


	//   ....[188]....
        /*03d4*/ 	.word	0x0500000f


	//   ....[189]....
        /*03d8*/ 	.word	0x0500000f


	//   ....[190]....
        /*03dc*/ 	.word	0x0500000f


	//   ....[191]....
        /*03e0*/ 	.word	0x0500000f


	//   ....[192]....
        /*03e4*/ 	.word	0x0500000f


	//   ....[193]....
        /*03e8*/ 	.word	0x0500000f


	//   ....[194]....
        /*03ec*/ 	.word	0x0500000f


	//   ....[195]....
        /*03f0*/ 	.word	0x0500000f


	//   ....[196]....
        /*03f4*/ 	.word	0x0500000f


	//   ....[197]....
        /*03f8*/ 	.word	0x0500000f


	//   ....[198]....
        /*03fc*/ 	.word	0x0500000f


	//   ....[199]....
        /*0400*/ 	.word	0x0500000f


	//   ....[200]....
        /*0404*/ 	.word	0x0500000f


	//   ....[201]....
        /*0408*/ 	.word	0x0500000f


	//   ....[202]....
        /*040c*/ 	.word	0x0500000f


	//   ....[203]....
        /*0410*/ 	.word	0x0500000f


	//   ....[204]....
        /*0414*/ 	.word	0x0500000f


	//   ....[205]....
        /*0418*/ 	.word	0x0500000f


	//   ....[206]....
        /*041c*/ 	.word	0x0500000f


	//   ....[207]....
        /*0420*/ 	.word	0x0500000f


	//   ....[208]....
        /*0424*/ 	.word	0x0500000f


	//   ....[209]....
        /*0428*/ 	.word	0x0500000f


	//   ....[210]....
        /*042c*/ 	.word	0x0500000f


	//   ....[211]....
        /*0430*/ 	.word	0x0500000f


	//   ....[212]....
        /*0434*/ 	.word	0x0500000f


	//   ....[213]....
        /*0438*/ 	.word	0x0500000f


	//   ....[214]....
        /*043c*/ 	.word	0x0500000f


	//   ....[215]....
        /*0440*/ 	.word	0x0500000f


	//   ....[216]....
        /*0444*/ 	.word	0x0500000f


	//   ....[217]....
        /*0448*/ 	.word	0x0500000f


	//   ....[218]....
        /*044c*/ 	.word	0x0500000f


	//   ....[219]....
        /*0450*/ 	.word	0x0500000f


	//   ....[220]....
        /*0454*/ 	.word	0x0500000f


	//   ....[221]....
        /*0458*/ 	.word	0x0500000f


	//   ....[222]....
        /*045c*/ 	.word	0x0500000f


	//   ....[223]....
        /*0460*/ 	.word	0x0500000f


	//   ....[224]....
        /*0464*/ 	.word	0x0500000f


	//   ....[225]....
        /*0468*/ 	.word	0x0500000f


	//   ....[226]....
        /*046c*/ 	.word	0x0500000f


	//   ....[227]....
        /*0470*/ 	.word	0x0500000f


	//   ....[228]....
        /*0474*/ 	.word	0x0500000f


	//   ....[229]....
        /*0478*/ 	.word	0x0500000f


	//   ....[230]....
        /*047c*/ 	.word	0x0500000f


	//   ....[231]....
        /*0480*/ 	.word	0x0500000f


	//   ....[232]....
        /*0484*/ 	.word	0x0500000f


	//   ....[233]....
        /*0488*/ 	.word	0x0500000f


	//   ....[234]....
        /*048c*/ 	.word	0x0500000f


	//   ....[235]....
        /*0490*/ 	.word	0x0500000f


	//   ....[236]....
        /*0494*/ 	.word	0x0500000f


	//   ....[237]....
        /*0498*/ 	.word	0x0500000f


	//   ....[238]....
        /*049c*/ 	.word	0x0500000f


	//   ....[239]....
        /*04a0*/ 	.word	0x0500000f


	//   ....[240]....
        /*04a4*/ 	.word	0x0500000f


	//----- nvinfo : EIATTR_COOP_GROUP_INSTR_OFFSETS
	.align		4
.L_200:
        /*04a8*/ 	.byte	0x04, 0x28
        /*04aa*/ 	.short	(.L_202 - .L_201)


	//   ....[0]....
.L_201:
        /*04ac*/ 	.word	0x00000070


	//   ....[1]....
        /*04b0*/ 	.word	0x000000b0


	//   ....[2]....
        /*04b4*/ 	.word	0x000002d0


	//   ....[3]....
        /*04b8*/ 	.word	0x00000430


	//   ....[4]....
        /*04bc*/ 	.word	0x00000550


	//   ....[5]....
        /*04c0*/ 	.word	0x000006b0


	//   ....[6]....
        /*04c4*/ 	.word	0x00001dd0


	//   ....[7]....
        /*04c8*/ 	.word	0x000028a0


	//   ....[8]....
        /*04cc*/ 	.word	0x00002c10


	//   ....[9]....
        /*04d0*/ 	.word	0x00003830


	//   ....[10]....
        /*04d4*/ 	.word	0x00003980


	//   ....[11]....
        /*04d8*/ 	.word	0x00003fb0


	//   ....[12]....
        /*04dc*/ 	.word	0x00004010


	//   ....[13]....
        /*04e0*/ 	.word	0x00005a90


	//   ....[14]....
        /*04e4*/ 	.word	0x00005c80


	//   ....[15]....
        /*04e8*/ 	.word	0x000069e0


	//   ....[16]....
        /*04ec*/ 	.word	0x00006b00


	//   ....[17]....
        /*04f0*/ 	.word	0x00007090


	//   ....[18]....
        /*04f4*/ 	.word	0x000070f0


	//   ....[19]....
        /*04f8*/ 	.word	0x00008d80


	//   ....[20]....
        /*04fc*/ 	.word	0x00008d90


	//   ....[21]....
        /*0500*/ 	.word	0x00008dc0


	//   ....[22]....
        /*0504*/ 	.word	0x00008dd0


	//   ....[23]....
        /*0508*/ 	.word	0x0000a800


	//   ....[24]....
        /*050c*/ 	.word	0x0000a9f0


	//   ....[25]....
        /*0510*/ 	.word	0x0000b750


	//   ....[26]....
        /*0514*/ 	.word	0x0000b870


	//   ....[27]....
        /*0518*/ 	.word	0x0000be00


	//   ....[28]....
        /*051c*/ 	.word	0x0000be60


	//   ....[29]....
        /*0520*/ 	.word	0x0000cd30


	//   ....[30]....
        /*0524*/ 	.word	0x0000cd60


	//   ....[31]....
        /*0528*/ 	.word	0x0000ce20


	//   ....[32]....
        /*052c*/ 	.word	0x0000ce30


	//   ....[33]....
        /*0530*/ 	.word	0x0000e1b0


	//   ....[34]....
        /*0534*/ 	.word	0x0000e1e0


	//   ....[35]....
        /*0538*/ 	.word	0x0000e200


	//   ....[36]....
        /*053c*/ 	.word	0x0000e210


	//   ....[37]....
        /*0540*/ 	.word	0x0000e930


	//   ....[38]....
        /*0544*/ 	.word	0x0000e970


	//   ....[39]....
        /*0548*/ 	.word	0x0000ea30


	//   ....[40]....
        /*054c*/ 	.word	0x0000ea50


	//   ....[41]....
        /*0550*/ 	.word	0x0000eb10


	//   ....[42]....
        /*0554*/ 	.word	0x0000eb30


	//   ....[43]....
        /*0558*/ 	.word	0x0000ec00


	//   ....[44]....
        /*055c*/ 	.word	0x0000ec20


	//   ....[45]....
        /*0560*/ 	.word	0x0000eff0


	//   ....[46]....
        /*0564*/ 	.word	0x0000f000


	//   ....[47]....
        /*0568*/ 	.word	0x0000f430


	//   ....[48]....
        /*056c*/ 	.word	0x0000f440


	//   ....[49]....
        /*0570*/ 	.word	0x00010270


	//   ....[50]....
        /*0574*/ 	.word	0x000102a0


	//   ....[51]....
        /*0578*/ 	.word	0x00010370


	//   ....[52]....
        /*057c*/ 	.word	0x00010390


	//   ....[53]....
        /*0580*/ 	.word	0x00010450


	//   ....[54]....
        /*0584*/ 	.word	0x00010470


	//   ....[55]....
        /*0588*/ 	.word	0x00010540


	//   ....[56]....
        /*058c*/ 	.word	0x00010560


	//   ....[57]....
        /*0590*/ 	.word	0x000106c0


	//   ....[58]....
        /*0594*/ 	.word	0x000108b0


	//   ....[59]....
        /*0598*/ 	.word	0x000108e0


	//   ....[60]....
        /*059c*/ 	.word	0x00010910


	//   ....[61]....
        /*05a0*/ 	.word	0x00010940


	//   ....[62]....
        /*05a4*/ 	.word	0x00010970


	//   ....[63]....
        /*05a8*/ 	.word	0x000109a0


	//   ....[64]....
        /*05ac*/ 	.word	0x00010b10


	//   ....[65]....
        /*05b0*/ 	.word	0x00010b40


	//   ....[66]....
        /*05b4*/ 	.word	0x00010b70


	//   ....[67]....
        /*05b8*/ 	.word	0x00010ba0


	//   ....[68]....
        /*05bc*/ 	.word	0x00010bd0


	//   ....[69]....
        /*05c0*/ 	.word	0x00010c00


	//   ....[70]....
        /*05c4*/ 	.word	0x00010c90


	//   ....[71]....
        /*05c8*/ 	.word	0x00010cc0


	//   ....[72]....
        /*05cc*/ 	.word	0x00010cd0


	//   ....[73]....
        /*05d0*/ 	.word	0x00010d10


	//   ....[74]....
        /*05d4*/ 	.word	0x00012f50


	//   ....[75]....
        /*05d8*/ 	.word	0x00012f70


	//   ....[76]....
        /*05dc*/ 	.word	0x00013020


	//   ....[77]....
        /*05e0*/ 	.word	0x00013040


	//   ....[78]....
        /*05e4*/ 	.word	0x000130e0


	//   ....[79]....
        /*05e8*/ 	.word	0x00013100


	//   ....[80]....
        /*05ec*/ 	.word	0x000131a0


	//   ....[81]....
        /*05f0*/ 	.word	0x000131c0


	//   ....[82]....
        /*05f4*/ 	.word	0x00013260


	//   ....[83]....
        /*05f8*/ 	.word	0x00013280


	//   ....[84]....
        /*05fc*/ 	.word	0x00013290


	//   ....[85]....
        /*0600*/ 	.word	0x00013320


	//   ....[86]....
        /*0604*/ 	.word	0x00013a80


	//   ....[87]....
        /*0608*/ 	.word	0x00013ab0


	//   ....[88]....
        /*060c*/ 	.word	0x00013b10


	//   ....[89]....
        /*0610*/ 	.word	0x00013b60


	//   ....[90]....
        /*0614*/ 	.word	0x00013bb0


	//   ....[91]....
        /*0618*/ 	.word	0x00013c10


	//   ....[92]....
        /*061c*/ 	.word	0x00013c60


	//   ....[93]....
        /*0620*/ 	.word	0x00013cc0


	//   ....[94]....
        /*0624*/ 	.word	0x00013d10


	//   ....[95]....
        /*0628*/ 	.word	0x00013d70


	//   ....[96]....
        /*062c*/ 	.word	0x00013dc0


	//   ....[97]....
        /*0630*/ 	.word	0x00013e20


	//   ....[98]....
        /*0634*/ 	.word	0x00013e70


	//   ....[99]....
        /*0638*/ 	.word	0x00013ed0


	//   ....[100]....
        /*063c*/ 	.word	0x00013ef0


	//   ....[101]....
        /*0640*/ 	.word	0x00013f30


	//   ....[102]....
        /*0644*/ 	.word	0x000146b0


	//   ....[103]....
        /*0648*/ 	.word	0x000146c0


	//   ....[104]....
        /*064c*/ 	.word	0x000146d0


	//   ....[105]....
        /*0650*/ 	.word	0x00014760


	//   ....[106]....
        /*0654*/ 	.word	0x00014770


	//   ....[107]....
        /*0658*/ 	.word	0x000147d0


	//   ....[108]....
        /*065c*/ 	.word	0x00014800


	//   ....[109]....
        /*0660*/ 	.word	0x00014840


	//   ....[110]....
        /*0664*/ 	.word	0x00014870


	//   ....[111]....
        /*0668*/ 	.word	0x000148b0


	//   ....[112]....
        /*066c*/ 	.word	0x000148e0


	//   ....[113]....
        /*0670*/ 	.word	0x00014920


	//   ....[114]....
        /*0674*/ 	.word	0x00014b90


	//   ....[115]....
        /*0678*/ 	.word	0x00014bb0


	//   ....[116]....
        /*067c*/ 	.word	0x00014bc0


	//   ....[117]....
        /*0680*/ 	.word	0x00014c40


	//   ....[118]....
        /*0684*/ 	.word	0x00014c50


	//   ....[119]....
        /*0688*/ 	.word	0x00014cc0


	//   ....[120]....
        /*068c*/ 	.word	0x00014cd0


	//   ....[121]....
        /*0690*/ 	.word	0x00014d40


	//   ....[122]....
        /*0694*/ 	.word	0x00014d50


	//   ....[123]....
        /*0698*/ 	.word	0x00014dc0


	//   ....[124]....
        /*069c*/ 	.word	0x00014dd0


	//   ....[125]....
        /*06a0*/ 	.word	0x00014de0


	//   ....[126]....
        /*06a4*/ 	.word	0x000153a0


	//   ....[127]....
        /*06a8*/ 	.word	0x000153d0


	//   ....[128]....
        /*06ac*/ 	.word	0x000153f0


	//   ....[129]....
        /*06b0*/ 	.word	0x00015400


	//   ....[130]....
        /*06b4*/ 	.word	0x00015440


	//   ....[131]....
        /*06b8*/ 	.word	0x00015460


	//   ....[132]....
        /*06bc*/ 	.word	0x000154d0


	//   ....[133]....
        /*06c0*/ 	.word	0x000154f0


	//   ....[134]....
        /*06c4*/ 	.word	0x00015550


	//   ....[135]....
        /*06c8*/ 	.word	0x00015570


	//   ....[136]....
        /*06cc*/ 	.word	0x000155c0


	//   ....[137]....
        /*06d0*/ 	.word	0x000155e0


	//   ....[138]....
        /*06d4*/ 	.word	0x00015a30


	//   ....[139]....
        /*06d8*/ 	.word	0x00015a40


	//   ....[140]....
        /*06dc*/ 	.word	0x00015a80


	//   ....[141]....
        /*06e0*/ 	.word	0x00015ac0


	//   ....[142]....
        /*06e4*/ 	.word	0x00015af0


	//   ....[143]....
        /*06e8*/ 	.word	0x00015b20


	//   ....[144]....
        /*06ec*/ 	.word	0x00015b50


	//   ....[145]....
        /*06f0*/ 	.word	0x00015b80


	//   ....[146]....
        /*06f4*/ 	.word	0x00015d30


	//   ....[147]....
        /*06f8*/ 	.word	0x00015d60


	//   ....[148]....
        /*06fc*/ 	.word	0x00015d90


	//   ....[149]....
        /*0700*/ 	.word	0x00015dc0


	//   ....[150]....
        /*0704*/ 	.word	0x00015df0


	//   ....[151]....
        /*0708*/ 	.word	0x00015e20


	//   ....[152]....
        /*070c*/ 	.word	0x00015ee0


	//   ....[153]....
        /*0710*/ 	.word	0x00015f00


	//   ....[154]....
        /*0714*/ 	.word	0x00015f20


	//   ....[155]....
        /*0718*/ 	.word	0x00015f80


	//   ....[156]....
        /*071c*/ 	.word	0x000169a0


	//   ....[157]....
        /*0720*/ 	.word	0x00017020


	//   ....[158]....
        /*0724*/ 	.word	0x00017110


	//   ....[159]....
        /*0728*/ 	.word	0x000171b0


	//   ....[160]....
        /*072c*/ 	.word	0x00017210


	//   ....[161]....
        /*0730*/ 	.word	0x00017320


	//   ....[162]....
        /*0734*/ 	.word	0x00017390


	//   ....[163]....
        /*0738*/ 	.word	0x000174a0


	//   ....[164]....
        /*073c*/ 	.word	0x00017510


	//   ....[165]....
        /*0740*/ 	.word	0x00017620


	//   ....[166]....
        /*0744*/ 	.word	0x00017690


	//   ....[167]....
        /*0748*/ 	.word	0x000177a0


	//   ....[168]....
        /*074c*/ 	.word	0x00017810


	//   ....[169]....
        /*0750*/ 	.word	0x000178b0


	//   ....[170]....
        /*0754*/ 	.word	0x000179c0


	//   ....[171]....
        /*0758*/ 	.word	0x00017a30


	//   ....[172]....
        /*075c*/ 	.word	0x00017ab0


	//   ....[173]....
        /*0760*/ 	.word	0x00017b70


	//   ....[174]....
        /*0764*/ 	.word	0x00017bf0


	//   ....[175]....
        /*0768*/ 	.word	0x00017cd0


	//   ....[176]....
        /*076c*/ 	.word	0x00017d50


	//   ....[177]....
        /*0770*/ 	.word	0x00017e30


	//   ....[178]....
        /*0774*/ 	.word	0x00017eb0


	//   ....[179]....
        /*0778*/ 	.word	0x00017f90


	//   ....[180]....
        /*077c*/ 	.word	0x00018010


	//   ....[181]....
        /*0780*/ 	.word	0x000180f0


	//   ....[182]....
        /*0784*/ 	.word	0x00018170


	//   ....[183]....
        /*0788*/ 	.word	0x00018250


	//   ....[184]....
        /*078c*/ 	.word	0x000182d0


	//   ....[185]....
        /*0790*/ 	.word	0x00018390


	//   ....[186]....
        /*0794*/ 	.word	0x000184c0


	//   ....[187]....
        /*0798*/ 	.word	0x00018570


	//   ....[188]....
        /*079c*/ 	.word	0x000185f0


	//   ....[189]....
        /*07a0*/ 	.word	0x000186d0


	//   ....[190]....
        /*07a4*/ 	.word	0x00018730


	//   ....[191]....
        /*07a8*/ 	.word	0x00018800


	//   ....[192]....
        /*07ac*/ 	.word	0x00018860


	//   ....[193]....
        /*07b0*/ 	.word	0x00018930


	//   ....[194]....
        /*07b4*/ 	.word	0x00018990


	//   ....[195]....
        /*07b8*/ 	.word	0x00018a60


	//   ....[196]....
        /*07bc*/ 	.word	0x00018ac0


	//   ....[197]....
        /*07c0*/ 	.word	0x00018b90


	//   ....[198]....
        /*07c4*/ 	.word	0x00018c80


	//   ....[199]....
        /*07c8*/ 	.word	0x00018d20


	//   ....[200]....
        /*07cc*/ 	.word	0x00018d80


	//   ....[201]....
        /*07d0*/ 	.word	0x00018e70


	//   ....[202]....
        /*07d4*/ 	.word	0x00018ed0


	//   ....[203]....
        /*07d8*/ 	.word	0x00018fb0


	//   ....[204]....
        /*07dc*/ 	.word	0x00019010


	//   ....[205]....
        /*07e0*/ 	.word	0x000190f0


	//   ....[206]....
        /*07e4*/ 	.word	0x00019150


	//   ....[207]....
        /*07e8*/ 	.word	0x00019230


	//   ....[208]....
        /*07ec*/ 	.word	0x00019290


	//   ....[209]....
        /*07f0*/ 	.word	0x00019360


	//   ....[210]....
        /*07f4*/ 	.word	0x00019480


	//   ....[211]....
        /*07f8*/ 	.word	0x00019570


	//   ....[212]....
        /*07fc*/ 	.word	0x00019610


	//   ....[213]....
        /*0800*/ 	.word	0x000196e0


	//   ....[214]....
        /*0804*/ 	.word	0x00019740


	//   ....[215]....
        /*0808*/ 	.word	0x00019810


	//   ....[216]....
        /*080c*/ 	.word	0x00019870


	//   ....[217]....
        /*0810*/ 	.word	0x00019950


	//   ....[218]....
        /*0814*/ 	.word	0x000199b0


	//   ....[219]....
        /*0818*/ 	.word	0x00019a80


	//   ....[220]....
        /*081c*/ 	.word	0x00019ae0


	//   ....[221]....
        /*0820*/ 	.word	0x00019ba0


	//   ....[222]....
        /*0824*/ 	.word	0x00019c30


	//   ....[223]....
        /*0828*/ 	.word	0x00019cd0


	//   ....[224]....
        /*082c*/ 	.word	0x00019e40


	//   ....[225]....
        /*0830*/ 	.word	0x00019eb0


	//   ....[226]....
        /*0834*/ 	.word	0x00019f30


	//   ....[227]....
        /*0838*/ 	.word	0x00019fa0


	//   ....[228]....
        /*083c*/ 	.word	0x0001a010


	//   ....[229]....
        /*0840*/ 	.word	0x0001a090


	//   ....[230]....
        /*0844*/ 	.word	0x0001a110


	//   ....[231]....
        /*0848*/ 	.word	0x0001a1a0


	//   ....[232]....
        /*084c*/ 	.word	0x0001a210


	//   ....[233]....
        /*0850*/ 	.word	0x0001a280


	//   ....[234]....
        /*0854*/ 	.word	0x0001a2f0


	//   ....[235]....
        /*0858*/ 	.word	0x0001a370


	//   ....[236]....
        /*085c*/ 	.word	0x0001a3e0


	//   ....[237]....
        /*0860*/ 	.word	0x0001a470


	//   ....[238]....
        /*0864*/ 	.word	0x0001a4d0


	//   ....[239]....
        /*0868*/ 	.word	0x0001a560


	//   ....[240]....
        /*086c*/ 	.word	0x0001a690


	//----- nvinfo : EIATTR_REG_RECONFIG
	.align		4
.L_202:
        /*0870*/ 	.byte	0x01, 0x54
	.zero		2


	//----- nvinfo : EIATTR_SYSCALL_OFFSETS
	.align		4
        /*0874*/ 	.byte	0x04, 0x46
        /*0876*/ 	.short	(.L_204 - .L_203)


	//   ....[0]....
.L_203:
        /*0878*/ 	.word	0x00001fb0


	//   ....[1]....
        /*087c*/ 	.word	0x000124c0


	//   ....[2]....
        /*0880*/ 	.word	0x00012610


	//   ....[3]....
        /*0884*/ 	.word	0x00012700


	//   ....[4]....
        /*0888*/ 	.word	0x00013660


	//----- nvinfo : EIATTR_MBARRIER_INSTR_OFFSETS
	.align		4
.L_204:
        /*088c*/ 	.byte	0x04, 0x39
        /*088e*/ 	.short	(.L_206 - .L_205)


	//   ....[0]....
.L_205:
        /*0890*/ 	.word	0x00000180
        /*0894*/ 	.word	0x000000ff
        /*0898*/ 	.word	0x0002a800
        /*089c*/ 	.short	0x0100
        /*089e*/ 	.byte	0x08
	.zero		1


	//   ....[1]....
        /*08a0*/ 	.word	0x00000190
        /*08a4*/ 	.word	0x000000ff
        /*08a8*/ 	.word	0x0002a820
        /*08ac*/ 	.short	0x0100
        /*08ae*/ 	.byte	0x08
	.zero		1


	//   ....[2]....
        /*08b0*/ 	.word	0x00000280
        /*08b4*/ 	.word	0x000000ff
        /*08b8*/ 	.word	0x0002a830
        /*08bc*/ 	.short	0x0100
        /*08be*/ 	.byte	0x08
	.zero		1


	//   ....[3]....
        /*08c0*/ 	.word	0x00000290
        /*08c4*/ 	.word	0x000000ff
        /*08c8*/ 	.word	0x0002a840
        /*08cc*/ 	.short	0x0100
        /*08ce*/ 	.byte	0x08
	.zero		1


	//   ....[4]....
        /*08d0*/ 	.word	0x000002a0
        /*08d4*/ 	.word	0x000000ff
        /*08d8*/ 	.word	0x0002a838
        /*08dc*/ 	.short	0x0100
        /*08de*/ 	.byte	0x08
	.zero		1


	//   ....[5]....
        /*08e0*/ 	.word	0x000002b0
        /*08e4*/ 	.word	0x000000ff
        /*08e8*/ 	.word	0x0002a848
        /*08ec*/ 	.short	0x0100
        /*08ee*/ 	.byte	0x08
	.zero		1


	//   ....[6]....
        /*08f0*/ 	.word	0x000003e0
        /*08f4*/ 	.word	0x000000ff
        /*08f8*/ 	.word	0x0002a850
        /*08fc*/ 	.short	0x0100
        /*08fe*/ 	.byte	0x08
	.zero		1


	//   ....[7]....
        /*0900*/ 	.word	0x000003f0
        /*0904*/ 	.word	0x000000ff
        /*0908*/ 	.word	0x0002a860
        /*090c*/ 	.short	0x0100
        /*090e*/ 	.byte	0x08
	.zero		1


	//   ....[8]....
        /*0910*/ 	.word	0x00000400
        /*0914*/ 	.word	0x000000ff
        /*0918*/ 	.word	0x0002a858
        /*091c*/ 	.short	0x0100
        /*091e*/ 	.byte	0x08
	.zero		1


	//   ....[9]....
        /*0920*/ 	.word	0x00000410
        /*0924*/ 	.word	0x000000ff
        /*0928*/ 	.word	0x0002a868
        /*092c*/ 	.short	0x0100
        /*092e*/ 	.byte	0x08
	.zero		1


	//   ....[10]....
        /*0930*/ 	.word	0x00000500
        /*0934*/ 	.word	0x000000ff
        /*0938*/ 	.word	0x0002a870
        /*093c*/ 	.short	0x0100
        /*093e*/ 	.byte	0x06
	.zero		1


	//   ....[11]....
        /*0940*/ 	.word	0x00000510
        /*0944*/ 	.word	0x000000ff
        /*0948*/ 	.word	0x0002a880
        /*094c*/ 	.short	0x0100
        /*094e*/ 	.byte	0x06
	.zero		1


	//   ....[12]....
        /*0950*/ 	.word	0x00000520
        /*0954*/ 	.word	0x000000ff
        /*0958*/ 	.word	0x0002a878
        /*095c*/ 	.short	0x0100
        /*095e*/ 	.byte	0x06
	.zero		1


	//   ....[13]....
        /*0960*/ 	.word	0x00000530
        /*0964*/ 	.word	0x000000ff
        /*0968*/ 	.word	0x0002a888
        /*096c*/ 	.short	0x0100
        /*096e*/ 	.byte	0x06
	.zero		1


	//   ....[14]....
        /*0970*/ 	.word	0x00000660
        /*0974*/ 	.word	0x000000ff
        /*0978*/ 	.word	0x0002a890
        /*097c*/ 	.short	0x0100
        /*097e*/ 	.byte	0x08
	.zero		1


	//   ....[15]....
        /*0980*/ 	.word	0x00000670
        /*0984*/ 	.word	0x000000ff
        /*0988*/ 	.word	0x0002a8a0
        /*098c*/ 	.short	0x0100
        /*098e*/ 	.byte	0x08
	.zero		1


	//   ....[16]....
        /*0990*/ 	.word	0x00000680
        /*0994*/ 	.word	0x000000ff
        /*0998*/ 	.word	0x0002a898
        /*099c*/ 	.short	0x0100
        /*099e*/ 	.byte	0x08
	.zero		1


	//   ....[17]....
        /*09a0*/ 	.word	0x00000690
        /*09a4*/ 	.word	0x000000ff
        /*09a8*/ 	.word	0x0002a8a8
        /*09ac*/ 	.short	0x0100
        /*09ae*/ 	.byte	0x08
	.zero		1


	//   ....[18]....
        /*09b0*/ 	.word	0x000007d0
        /*09b4*/ 	.word	0x000000ff
        /*09b8*/ 	.word	0x0002a8b0
        /*09bc*/ 	.short	0x0100
        /*09be*/ 	.byte	0x08
	.zero		1


	//   ....[19]....
        /*09c0*/ 	.word	0x000007e0
        /*09c4*/ 	.word	0x000000ff
        /*09c8*/ 	.word	0x0002a8c0
        /*09cc*/ 	.short	0x0100
        /*09ce*/ 	.byte	0x08
	.zero		1


	//   ....[20]....
        /*09d0*/ 	.word	0x000007f0
        /*09d4*/ 	.word	0x000000ff
        /*09d8*/ 	.word	0x0002a8b8
        /*09dc*/ 	.short	0x0100
        /*09de*/ 	.byte	0x08
	.zero		1


	//   ....[21]....
        /*09e0*/ 	.word	0x00000800
        /*09e4*/ 	.word	0x000000ff
        /*09e8*/ 	.word	0x0002a8c8
        /*09ec*/ 	.short	0x0100
        /*09ee*/ 	.byte	0x08
	.zero		1


	//   ....[22]....
        /*09f0*/ 	.word	0x00002050
        /*09f4*/ 	.word	0x000000ff
        /*09f8*/ 	.word	0x0002a800
        /*09fc*/ 	.short	0x010a
        /*09fe*/ 	.byte	0x3c
	.zero		1


	//   ....[23]....
        /*0a00*/ 	.word	0x000020d0
        /*0a04*/ 	.word	0x00000003
        /*0a08*/ 	.word	0x0002a830
        /*0a0c*/ 	.short	0x010a
        /*0a0e*/ 	.byte	0x3f
	.zero		1


	//   ....[24]....
        /*0a10*/ 	.word	0x00002110
        /*0a14*/ 	.word	0x00000003
        /*0a18*/ 	.word	0x0002a830
        /*0a1c*/ 	.short	0x010a
        /*0a1e*/ 	.byte	0x3f
	.zero		1


	//   ....[25]....
        /*0a20*/ 	.word	0x00002880
        /*0a24*/ 	.word	0x000000ff
        /*0a28*/ 	.word	0x00000000
        /*0a2c*/ 	.short	0x0101
        /*0a2e*/ 	.byte	0x04
	.zero		1


	//   ....[26]....
        /*0a30*/ 	.word	0x00004da0
        /*0a34*/ 	.word	0x000000ff
        /*0a38*/ 	.word	0x0002a830
        /*0a3c*/ 	.short	0x010a
        /*0a3e*/ 	.byte	0x05
	.zero		1


	//   ....[27]....
        /*0a40*/ 	.word	0x00004de0
        /*0a44*/ 	.word	0x000000ff
        /*0a48*/ 	.word	0x0002a830
        /*0a4c*/ 	.short	0x010a
        /*0a4e*/ 	.byte	0x05
	.zero		1


	//   ....[28]....
        /*0a50*/ 	.word	0x000056b0
        /*0a54*/ 	.word	0x000000ff
        /*0a58*/ 	.word	0x0002a850
        /*0a5c*/ 	.short	0x010a
        /*0a5e*/ 	.byte	0x0a
	.zero		1


	//   ....[29]....
        /*0a60*/ 	.word	0x000056f0
        /*0a64*/ 	.word	0x000000ff
        /*0a68*/ 	.word	0x0002a850
        /*0a6c*/ 	.short	0x010a
        /*0a6e*/ 	.byte	0x0a
	.zero		1


	//   ....[30]....
        /*0a70*/ 	.word	0x00005ab0
        /*0a74*/ 	.word	0x000000ff
        /*0a78*/ 	.word	0x00000000
        /*0a7c*/ 	.short	0x0101
        /*0a7e*/ 	.byte	0x05
	.zero		1


	//   ....[31]....
        /*0a80*/ 	.word	0x00007a00
        /*0a84*/ 	.word	0x000000ff
        /*0a88*/ 	.word	0x00000000
        /*0a8c*/ 	.short	0x0101
        /*0a8e*/ 	.byte	0x0a
	.zero		1


	//   ....[32]....
        /*0a90*/ 	.word	0x00007e70
        /*0a94*/ 	.word	0x000000ff
        /*0a98*/ 	.word	0x0002a830
        /*0a9c*/ 	.short	0x010a
        /*0a9e*/ 	.byte	0x05
	.zero		1


	//   ....[33]....
        /*0aa0*/ 	.word	0x00007eb0
        /*0aa4*/ 	.word	0x000000ff
        /*0aa8*/ 	.word	0x0002a830
        /*0aac*/ 	.short	0x010a
        /*0aae*/ 	.byte	0x05
	.zero		1


	//   ....[34]....
        /*0ab0*/ 	.word	0x00008780
        /*0ab4*/ 	.word	0x000000ff
        /*0ab8*/ 	.word	0x0002a850
        /*0abc*/ 	.short	0x010a
        /*0abe*/ 	.byte	0x0a
	.zero		1


	//   ....[35]....
        /*0ac0*/ 	.word	0x000087c0
        /*0ac4*/ 	.word	0x000000ff
        /*0ac8*/ 	.word	0x0002a850
        /*0acc*/ 	.short	0x010a
        /*0ace*/ 	.byte	0x0a
	.zero		1


	//   ....[36]....
        /*0ad0*/ 	.word	0x00008bd0
        /*0ad4*/ 	.word	0x000000ff
        /*0ad8*/ 	.word	0x00000000
        /*0adc*/ 	.short	0x0101
        /*0ade*/ 	.byte	0x05
	.zero		1


	//   ....[37]....
        /*0ae0*/ 	.word	0x00009910
        /*0ae4*/ 	.word	0x000000ff
        /*0ae8*/ 	.word	0x00000000
        /*0aec*/ 	.short	0x0101
        /*0aee*/ 	.byte	0x0a
	.zero		1


	//   ....[38]....
        /*0af0*/ 	.word	0x00009b20
        /*0af4*/ 	.word	0x000000ff
        /*0af8*/ 	.word	0x0002a830
        /*0afc*/ 	.short	0x010a
        /*0afe*/ 	.byte	0x05
	.zero		1


	//   ....[39]....
        /*0b00*/ 	.word	0x00009b60
        /*0b04*/ 	.word	0x000000ff
        /*0b08*/ 	.word	0x0002a830
        /*0b0c*/ 	.short	0x010a
        /*0b0e*/ 	.byte	0x05
	.zero		1


	//   ....[40]....
        /*0b10*/ 	.word	0x0000a430
        /*0b14*/ 	.word	0x000000ff
        /*0b18*/ 	.word	0x0002a850
        /*0b1c*/ 	.short	0x010a
        /*0b1e*/ 	.byte	0x0a
	.zero		1


	//   ....[41]....
        /*0b20*/ 	.word	0x0000a470
        /*0b24*/ 	.word	0x000000ff
        /*0b28*/ 	.word	0x0002a850
        /*0b2c*/ 	.short	0x010a
        /*0b2e*/ 	.byte	0x0a
	.zero		1


	//   ....[42]....
        /*0b30*/ 	.word	0x0000a820
        /*0b34*/ 	.word	0x000000ff
        /*0b38*/ 	.word	0x00000000
        /*0b3c*/ 	.short	0x0101
        /*0b3e*/ 	.byte	0x05
	.zero		1


	//   ....[43]....
        /*0b40*/ 	.word	0x0000c780
        /*0b44*/ 	.word	0x000000ff
        /*0b48*/ 	.word	0x00000000
        /*0b4c*/ 	.short	0x0101
        /*0b4e*/ 	.byte	0x0a
	.zero		1


	//   ....[44]....
        /*0b50*/ 	.word	0x0000cca0
        /*0b54*/ 	.word	0x000000ff
        /*0b58*/ 	.word	0x0002a850
        /*0b5c*/ 	.short	0x010a
        /*0b5e*/ 	.byte	0x05
	.zero		1


	//   ....[45]....
        /*0b60*/ 	.word	0x0000cce0
        /*0b64*/ 	.word	0x000000ff
        /*0b68*/ 	.word	0x0002a850
        /*0b6c*/ 	.short	0x010a
        /*0b6e*/ 	.byte	0x05
	.zero		1


	//   ....[46]....
        /*0b70*/ 	.word	0x0000d470
        /*0b74*/ 	.word	0x000000ff
        /*0b78*/ 	.word	0x00000000
        /*0b7c*/ 	.short	0x0101
        /*0b7e*/ 	.byte	0x04
	.zero		1


	//   ....[47]....
        /*0b80*/ 	.word	0x0000e960
        /*0b84*/ 	.word	0x00000013
        /*0b88*/ 	.word	0x00000000
        /*0b8c*/ 	.short	0x0101
        /*0b8e*/ 	.byte	0x3f
	.zero		1


	//   ....[48]....
        /*0b90*/ 	.word	0x0000ee00
        /*0b94*/ 	.word	0x00000013
        /*0b98*/ 	.word	0x00000000
        /*0b9c*/ 	.short	0x0101
        /*0b9e*/ 	.byte	0x3f
	.zero		1


	//   ....[49]....
        /*0ba0*/ 	.word	0x00012d30
        /*0ba4*/ 	.word	0x00000007
        /*0ba8*/ 	.word	0x0002a840
        /*0bac*/ 	.short	0x010a
        /*0bae*/ 	.byte	0x3f
	.zero		1


	//   ....[50]....
        /*0bb0*/ 	.word	0x000133e0
        /*0bb4*/ 	.word	0x00000007
        /*0bb8*/ 	.word	0x0002a830
        /*0bbc*/ 	.short	0x0107
        /*0bbe*/ 	.byte	0x3f
	.zero		1


	//   ....[51]....
        /*0bc0*/ 	.word	0x00013490
        /*0bc4*/ 	.word	0x00000007
        /*0bc8*/ 	.word	0x0002a830
        /*0bcc*/ 	.short	0x0101
        /*0bce*/ 	.byte	0x3f
	.zero		1


	//   ....[52]....
        /*0bd0*/ 	.word	0x00014040
        /*0bd4*/ 	.word	0x00000016
        /*0bd8*/ 	.word	0x0002a800
        /*0bdc*/ 	.short	0x0107
        /*0bde*/ 	.byte	0x3f
	.zero		1


	//   ....[53]....
        /*0be0*/ 	.word	0x00014160
        /*0be4*/ 	.word	0x00000016
        /*0be8*/ 	.word	0x0002a800
        /*0bec*/ 	.short	0x0101
        /*0bee*/ 	.byte	0x3f
	.zero		1


	//   ....[54]....
        /*0bf0*/ 	.word	0x00014180
        /*0bf4*/ 	.word	0x00000016
        /*0bf8*/ 	.word	0x0002a820
        /*0bfc*/ 	.short	0x010a
        /*0bfe*/ 	.byte	0x3f
	.zero		1


	//   ....[55]....
        /*0c00*/ 	.word	0x000144e0
        /*0c04*/ 	.word	0x00000006
        /*0c08*/ 	.word	0x0002a840
        /*0c0c*/ 	.short	0x010a
        /*0c0e*/ 	.byte	0x3f
	.zero		1


	//   ....[56]....
        /*0c10*/ 	.word	0x000149c0
        /*0c14*/ 	.word	0x00000006
        /*0c18*/ 	.word	0x0002a830
        /*0c1c*/ 	.short	0x0107
        /*0c1e*/ 	.byte	0x3f
	.zero		1


	//   ....[57]....
        /*0c20*/ 	.word	0x00014a70
        /*0c24*/ 	.word	0x00000006
        /*0c28*/ 	.word	0x0002a830
        /*0c2c*/ 	.short	0x0101
        /*0c2e*/ 	.byte	0x3f
	.zero		1


	//   ....[58]....
        /*0c30*/ 	.word	0x00014ad0
        /*0c34*/ 	.word	0x00000004
        /*0c38*/ 	.word	0x0002a860
        /*0c3c*/ 	.short	0x010a
        /*0c3e*/ 	.byte	0x3f
	.zero		1


	//   ....[59]....
        /*0c40*/ 	.word	0x00014f20
        /*0c44*/ 	.word	0x00000004
        /*0c48*/ 	.word	0x0002a850
        /*0c4c*/ 	.short	0x0107
        /*0c4e*/ 	.byte	0x3f
	.zero		1


	//   ....[60]....
        /*0c50*/ 	.word	0x00015070
        /*0c54*/ 	.word	0x00000004
        /*0c58*/ 	.word	0x0002a850
        /*0c5c*/ 	.short	0x0101
        /*0c5e*/ 	.byte	0x3f
	.zero		1


	//   ....[61]....
        /*0c60*/ 	.word	0x000152c0
        /*0c64*/ 	.word	0x00000000
        /*0c68*/ 	.word	0x0002a860
        /*0c6c*/ 	.short	0x010a
        /*0c6e*/ 	.byte	0x3f
	.zero		1


	//   ....[62]....
        /*0c70*/ 	.word	0x00015720
        /*0c74*/ 	.word	0x00000000
        /*0c78*/ 	.word	0x0002a850
        /*0c7c*/ 	.short	0x0107
        /*0c7e*/ 	.byte	0x3f
	.zero		1


	//   ....[63]....
        /*0c80*/ 	.word	0x000157d0
        /*0c84*/ 	.word	0x00000000
        /*0c88*/ 	.word	0x0002a850
        /*0c8c*/ 	.short	0x0101
        /*0c8e*/ 	.byte	0x3f
	.zero		1


	//   ....[64]....
        /*0c90*/ 	.word	0x00016920
        /*0c94*/ 	.word	0x00000007
        /*0c98*/ 	.word	0x0002a820
        /*0c9c*/ 	.short	0x010a
        /*0c9e*/ 	.byte	0x3f
	.zero		1


	//   ....[65]....
        /*0ca0*/ 	.word	0x00016ac0
        /*0ca4*/ 	.word	0x00000005
        /*0ca8*/ 	.word	0x0002a840
        /*0cac*/ 	.short	0x010a
        /*0cae*/ 	.byte	0x3f
	.zero		1


	//   ....[66]....
        /*0cb0*/ 	.word	0x00016b60
        /*0cb4*/ 	.word	0x00000003
        /*0cb8*/ 	.word	0x0002a840
        /*0cbc*/ 	.short	0x010a
        /*0cbe*/ 	.byte	0x3f
	.zero		1


	//   ....[67]....
        /*0cc0*/ 	.word	0x00016ba0
        /*0cc4*/ 	.word	0x00000005
        /*0cc8*/ 	.word	0x0002a860
        /*0ccc*/ 	.short	0x010a
        /*0cce*/ 	.byte	0x3f
	.zero		1


	//   ....[68]....
        /*0cd0*/ 	.word	0x00016be0
        /*0cd4*/ 	.word	0x00000003
        /*0cd8*/ 	.word	0x0002a860
        /*0cdc*/ 	.short	0x010a
        /*0cde*/ 	.byte	0x3f
	.zero		1


	//   ....[69]....
        /*0ce0*/ 	.word	0x00016c50
        /*0ce4*/ 	.word	0x00000003
        /*0ce8*/ 	.word	0x0002a800
        /*0cec*/ 	.short	0x010a
        /*0cee*/ 	.byte	0x3f
	.zero		1


	//   ....[70]....
        /*0cf0*/ 	.word	0x00016ca0
        /*0cf4*/ 	.word	0x00000003
        /*0cf8*/ 	.word	0x0002a830
        /*0cfc*/ 	.short	0x010a
        /*0cfe*/ 	.byte	0x3f
	.zero		1


	//   ....[71]....
        /*0d00*/ 	.word	0x00016d00
        /*0d04*/ 	.word	0x00000008
        /*0d08*/ 	.word	0x0002a830
        /*0d0c*/ 	.short	0x010a
        /*0d0e*/ 	.byte	0x3f
	.zero		1


	//   ....[72]....
        /*0d10*/ 	.word	0x00016d60
        /*0d14*/ 	.word	0x00000007
        /*0d18*/ 	.word	0x0002a850
        /*0d1c*/ 	.short	0x010a
        /*0d1e*/ 	.byte	0x3f
	.zero		1


	//   ....[73]....
        /*0d20*/ 	.word	0x00016dc0
        /*0d24*/ 	.word	0x00000008
        /*0d28*/ 	.word	0x0002a830
        /*0d2c*/ 	.short	0x010a
        /*0d2e*/ 	.byte	0x3f
	.zero		1


	//   ....[74]....
        /*0d30*/ 	.word	0x00016e20
        /*0d34*/ 	.word	0x00000007
        /*0d38*/ 	.word	0x0002a850
        /*0d3c*/ 	.short	0x010a
        /*0d3e*/ 	.byte	0x3f
	.zero		1


	//   ....[75]....
        /*0d40*/ 	.word	0x00016e80
        /*0d44*/ 	.word	0x00000008
        /*0d48*/ 	.word	0x0002a830
        /*0d4c*/ 	.short	0x010a
        /*0d4e*/ 	.byte	0x3f
	.zero		1


	//   ....[76]....
        /*0d50*/ 	.word	0x00016ee0
        /*0d54*/ 	.word	0x00000007
        /*0d58*/ 	.word	0x0002a850
        /*0d5c*/ 	.short	0x010a
        /*0d5e*/ 	.byte	0x3f
	.zero		1


	//   ....[77]....
        /*0d60*/ 	.word	0x00016f40
        /*0d64*/ 	.word	0x00000005
        /*0d68*/ 	.word	0x0002a850
        /*0d6c*/ 	.short	0x010a
        /*0d6e*/ 	.byte	0x3f
	.zero		1


	//   ....[78]....
        /*0d70*/ 	.word	0x00017060
        /*0d74*/ 	.word	0x00000007
        /*0d78*/ 	.word	0x0002a840
        /*0d7c*/ 	.short	0x010a
        /*0d7e*/ 	.byte	0x3f
	.zero		1


	//   ....[79]....
        /*0d80*/ 	.word	0x000183c0
        /*0d84*/ 	.word	0x00000016
        /*0d88*/ 	.word	0x0002a820
        /*0d8c*/ 	.short	0x010a
        /*0d8e*/ 	.byte	0x3f
	.zero		1


	//   ....[80]....
        /*0d90*/ 	.word	0x00018410
        /*0d94*/ 	.word	0x00000006
        /*0d98*/ 	.word	0x0002a840
        /*0d9c*/ 	.short	0x010a
        /*0d9e*/ 	.byte	0x3f
	.zero		1


	//   ....[81]....
        /*0da0*/ 	.word	0x00018bd0
        /*0da4*/ 	.word	0x00000004
        /*0da8*/ 	.word	0x0002a860
        /*0dac*/ 	.short	0x010a
        /*0dae*/ 	.byte	0x3f
	.zero		1


	//   ....[82]....
        /*0db0*/ 	.word	0x000193d0
        /*0db4*/ 	.word	0x00000000
        /*0db8*/ 	.word	0x0002a860
        /*0dbc*/ 	.short	0x010a
        /*0dbe*/ 	.byte	0x3f
	.zero		1


	//   ....[83]....
        /*0dc0*/ 	.word	0x0001a5b0
        /*0dc4*/ 	.word	0x00000007
        /*0dc8*/ 	.word	0x0002a820
        /*0dcc*/ 	.short	0x010a
        /*0dce*/ 	.byte	0x3f
	.zero		1


	//   ....[84]....
        /*0dd0*/ 	.word	0x0001a750
        /*0dd4*/ 	.word	0x00000005
        /*0dd8*/ 	.word	0x0002a840
        /*0ddc*/ 	.short	0x010a
        /*0dde*/ 	.byte	0x3f
	.zero		1


	//   ....[85]....
        /*0de0*/ 	.word	0x0001a7a0
        /*0de4*/ 	.word	0x00000003
        /*0de8*/ 	.word	0x0002a840
        /*0dec*/ 	.short	0x010a
        /*0dee*/ 	.byte	0x3f
	.zero		1


	//   ....[86]....
        /*0df0*/ 	.word	0x0001a7f0
        /*0df4*/ 	.word	0x00000005
        /*0df8*/ 	.word	0x0002a860
        /*0dfc*/ 	.short	0x010a
        /*0dfe*/ 	.byte	0x3f
	.zero		1


	//----- nvinfo : EIATTR_NUM_MBARRIERS
	.align		4
.L_206:
        /*0e00*/ 	.byte	0x03, 0x38
        /*0e02*/ 	.short	0x0016


	//----- nvinfo : EIATTR_EXIT_INSTR_OFFSETS
	.align		4
        /*0e04*/ 	.byte	0x04, 0x1c
        /*0e06*/ 	.short	(.L_208 - .L_207)


	//   ....[0]....
.L_207:
        /*0e08*/ 	.word	0x00000990


	//   ....[1]....
        /*0e0c*/ 	.word	0x00010660


	//   ....[2]....
        /*0e10*/ 	.word	0x00016c30


	//----- nvinfo : EIATTR_MAX_THREADS
	.align		4
.L_208:
        /*0e14*/ 	.byte	0x04, 0x05
        /*0e16*/ 	.short	(.L_210 - .L_209)
.L_209:
        /*0e18*/ 	.word	0x00000180
        /*0e1c*/ 	.word	0x00000001
        /*0e20*/ 	.word	0x00000001


	//----- nvinfo : EIATTR_CRS_STACK_SIZE
	.align		4
.L_210:
        /*0e24*/ 	.byte	0x04, 0x1e
        /*0e26*/ 	.short	(.L_212 - .L_211)
.L_211:
        /*0e28*/ 	.word	0x00000000


	//----- nvinfo : EIATTR_CBANK_PARAM_SIZE
	.align		4
.L_212:
        /*0e2c*/ 	.byte	0x03, 0x19
        /*0e2e*/ 	.short	0x0af0


	//----- nvinfo : EIATTR_PARAM_CBANK
	.align		4
        /*0e30*/ 	.byte	0x04, 0x0a
        /*0e32*/ 	.short	(.L_214 - .L_213)
	.align		4
.L_213:
        /*0e34*/ 	.word	index@(.nv.constant0._ZN7cutlass13device_kernelIN5flash11enable_sm90INS1_16FlashAttnFwdSm90INS1_25CollectiveMainloopFwdSm90ILi2EN4cute5tupleIJNS5_1CILi1EEES8_S8_EEENS6_IJNS7_ILi128EEENS7_ILi96EEENS7_ILi192EEEEEELi128ENS_10bfloat16_tEfNS_4arch4Sm90ELb0ELb1ELb0ELb1ELb1ELb0ELb0ELb1ELb1ELb1ELb1ELb0EEENS1_21CollectiveEpilogueFwdINS6_IJSA_SA_SB_EEES9_SE_SG_Li256ELb1ELb1ELb1ELb0EEENS1_36VarlenDynamicPersistentTileSchedulerILi128ELi96ELi256ELi128ELb1ELb1ELb1ELb1ELb0ELb1EEEEEEEEEvNT_6ParamsE)
        /*0e38*/ 	.short	0x0210
        /*0e3a*/ 	.short	0x0af0


	//----- nvinfo : EIATTR_SW_WAR
	.align		4
.L_214:
        /*0e3c*/ 	.byte	0x04, 0x36
        /*0e3e*/ 	.short	(.L_216 - .L_215)
.L_215:
        /*0e40*/ 	.word	0x00000008
.L_216:


//--------------------- .nv.info._ZN7cutlass13device_kernelIN5flash11enable_sm90INS1_16FlashAttnFwdSm90INS1_25CollectiveMainloopFwdSm90ILi2EN4cute5tupleIJNS5_1CILi1EEES8_S8_EEENS6_IJNS7_ILi128EEENS7_ILi96EEENS7_ILi192EEEEEELi128ENS_10bfloat16_tEfNS_4arch4Sm90ELb0ELb1ELb0ELb1ELb1ELb1ELb0ELb1ELb1ELb1ELb1ELb0EEENS1_21CollectiveEpilogueFwdINS6_IJSA_SA_SB_EEES9_SE_SG_Li256ELb1ELb1ELb1ELb0EEENS1_36VarlenDynamicPersistentTileSchedulerILi128ELi96ELi256ELi128ELb1ELb1ELb1ELb1ELb0ELb1EEEEEEEEEvNT_6ParamsE --------------------------
	.section	.nv.info._ZN7cutlass13device_kernelIN5flash11enable_sm90INS1_16FlashAttnFwdSm90INS1_25CollectiveMainloopFwdSm90ILi2EN4cute5tupleIJNS5_1CILi1EEES8_S8_EEENS6_IJNS7_ILi128EEENS7_ILi96EEENS7_ILi192EEEEEELi128ENS_10bfloat16_tEfNS_4arch4Sm90ELb0ELb1ELb0ELb1ELb1ELb1ELb0ELb1ELb1ELb1ELb1ELb0EEENS1_21CollectiveEpilogueFwdINS6_IJSA_SA_SB_EEES9_SE_SG_Li256ELb1ELb1ELb1ELb0EEENS1_36VarlenDynamicPersistentTileSchedulerILi128ELi96ELi256ELi128ELb1ELb1ELb1ELb1ELb0ELb1EEEEEEEEEvNT_6ParamsE,"",@"SHT_CUDA_INFO"
	.sectionflags	@""
	.align	4


	//----- nvinfo : EIATTR_CUDA_API_VERSION
	.align		4
        /*0000*/ 	.byte	0x04, 0x37
        /*0002*/ 	.short	(.L_218 - .L_217)
.L_217:
        /*0004*/ 	.word	0x00000082


	//----- nvinfo : EIATTR_KPARAM_INFO
	.align		4
.L_218:
        /*0008*/ 	.byte	0x04, 0x17
        /*000a*/ 	.short	(.L_220 - .L_219)
.L_219:
        /*000c*/ 	.word	0x00000000
        /*0010*/ 	.short	0x0000
        /*0012*/ 	.short	0x0070
        /*0014*/ 	.byte	0x00, 0xf0, 0x01, 0x2a


	//----- nvinfo : EIATTR_SPARSE_MMA_MASK
	.align		4
.L_220:
        /*0018*/ 	.byte	0x03, 0x50
        /*001a*/ 	.short	0x0000


	//----- nvinfo : EIATTR_MAXREG_COUNT
	.align		4
        /*001c*/ 	.byte	0x03, 0x1b
        /*001e*/ 	.short	0x00a8


	//----- nvinfo : EIATTR_NUM_BARRIERS
	.align		4
        /*0020*/ 	.byte	0x02, 0x4c
        /*0022*/ 	.byte	0x10
	.zero		1


	//----- nvinfo : EIATTR_EXTERNS
	.align		4
        /*0024*/ 	.byte	0x04, 0x0f
        /*0026*/ 	.short	(.L_222 - .L_221)


	//   ....[0]....
	.align		4
.L_221:
        /*0028*/ 	.word	index@(__assertfail)


	//----- nvinfo : EIATTR_ANNOTATIONS
	.align		4
.L_222:
        /*002c*/ 	.byte	0x04, 0x55
        /*002e*/ 	.short	(.L_224 - .L_223)


	//   ....[0]....
.L_223:
        /* <DEDUP_REMOVED lines=37> */
        /*0274*/ 	.byte	0x40, 0xab, 0x02, 0x00, 0x01, 0x00, 0x00, 0x00, 0xd0, 0xac, 0x02, 0x00


	//----- nvinfo : EIATTR_MERCURY_ISA_VERSION
	.align		4
.L_224:
        /*0280*/ 	.byte	0x03, 0x5f
        /*0282*/ 	.short	0x0101


	//----- nvinfo : EIATTR_UNUSED_LOAD_BYTE_OFFSET
	.align		4
        /*0284*/ 	.byte	0x04, 0x44
        /*0286*/ 	.short	(.L_226 - .L_225)


	//   ....[0]....
.L_225:
        /*0288*/ 	.word	0x00000a50
        /*028c*/ 	.word	0x0000fff0


	//   ....[1]....
        /*0290*/ 	.word	0x00020080
        /*0294*/ 	.word	0x0000fff0


	//----- nvinfo : EIATTR_INT_WARP_WIDE_INSTR_OFFSETS
	.align		4
.L_226:
        /*0298*/ 	.byte	0x04, 0x31
        /*029a*/ 	.short	(.L_228 - .L_227)


	//   ....[0]....
.L_227:
        /*029c*/ 	.word	0x00000130


	//   ....[1]....
        /*02a0*/ 	.word	0x00000170


	//   ....[2]....
        /*02a4*/ 	.word	0x000001e0


	//   ....[3]....
        /*02a8*/ 	.word	0x00026550


	//   ....[4]....
        /*02ac*/ 	.word	0x000265e0


	//   ....[5]....
        /*02b0*/ 	.word	0x00029450


	//   ....[6]....
        /*02b4*/ 	.word	0x000294e0


	//----- nvinfo : EIATTR_COOP_GROUP_MASK_REGIDS
	.align		4
.L_228:
        /*02b8*/ 	.byte	0x04, 0x29
        /*02ba*/ 	.short	(.L_230 - .L_229)


	//   ....[0]....
.L_229:
        /*02bc*/ 	.word	0xffffffff


	//   ....[1]....
        /*02c0*/ 	.word	0xffffffff


	//   ....[2]....
        /*02c4*/ 	.word	0xffffffff


	//   ....[3]....
        /*02c8*/ 	.word	0xffffffff


	//   ....[4]....
        /*02cc*/ 	.word	0xffffffff


	//   ....[5]....
        /*02d0*/ 	.word	0xffffffff


	//   ....[6]....
        /*02d4*/ 	.word	0xffffffff


	//   ....[7]....
        /*02d8*/ 	.word	0xffffffff


	//   ....[8]....
        /*02dc*/ 	.word	0xffffffff


	//   ....[9]....
        /*02e0*/ 	.word	0xffffffff


	//   ....[10]....
        /*02e4*/ 	.word	0xffffffff


	//   ....[11]....
        /*02e8*/ 	.word	0xffffffff


	//   ....[12]....
        /*02ec*/ 	.word	0xffffffff


	//   ....[13]....
        /*02f0*/ 	.word	0xffffffff


	//   ....[14]....
        /*02f4*/ 	.word	0xffffffff


	//   ....[15]....
        /*02f8*/ 	.word	0xffffffff


	//   ....[16]....
        /*02fc*/ 	.word	0xffffffff


	//   ....[17]....
        /*0300*/ 	.word	0xffffffff


	//   ....[18]....
        /*0304*/ 	.word	0xffffffff


	//   ....[19]....
        /*0308*/ 	.word	0xffffffff


	//   ....[20]....
        /*030c*/ 	.word	0xffffffff


	//   ....[21]....
        /*0310*/ 	.word	0xffffffff


	//   ....[22]....
        /*0314*/ 	.word	0xffffffff


	//   ....[23]....
        /*0318*/ 	.word	0xffffffff


	//   ....[24]....
        /*031c*/ 	.word	0xffffffff


	//   ....[25]....
        /*0320*/ 	.word	0xffffffff


	//   ....[26]....
        /*0324*/ 	.word	0xffffffff


	//   ....[27]....
        /*0328*/ 	.word	0xffffffff


	//   ....[28]....
        /*032c*/ 	.word	0xffffffff


	//   ....[29]....
        /*0330*/ 	.word	0xffffffff


	//   ....[30]....
        /*0334*/ 	.word	0xffffffff


	//   ....[31]....
        /*0338*/ 	.word	0xffffffff


	//   ....[32]....
        /*033c*/ 	.word	0xffffffff


	//   ....[33]....
        /*0340*/ 	.word	0xffffffff


	//   ....[34]....
        /*0344*/ 	.word	0xffffffff


	//   ....[35]....
        /*0348*/ 	.word	0xffffffff


	//   ....[36]....
        /*034c*/ 	.word	0xffffffff


	//   ....[37]....
        /*0350*/ 	.word	0xffffffff


	//   ....[38]....
        /*0354*/ 	.word	0xffffffff


	//   ....[39]....
        /*0358*/ 	.word	0xffffffff


	//   ....[40]....
        /*035c*/ 	.word	0xffffffff


	//   ....[41]....
        /*0360*/ 	.word	0xffffffff


	//   ....[42]....
        /*0364*/ 	.word	0xffffffff


	//   ....[43]....
        /*0368*/ 	.word	0xffffffff


	//   ....[44]....
        /*036c*/ 	.word	0xffffffff


	//   ....[45]....
        /*0370*/ 	.word	0xffffffff


	//   ....[46]....
        /*0374*/ 	.word	0xffffffff


	//   ....[47]....
        /*0378*/ 	.word	0xffffffff


	//   ....[48]....
        /*037c*/ 	.word	0xffffffff


	//   ....[49]....
        /*0380*/ 	.word	0xffffffff


	//   ....[50]....
        /*0384*/ 	.word	0xffffffff


	//   ....[51]....
        /*0388*/ 	.word	0xffffffff


	//   ....[52]....
        /*038c*/ 	.word	0xffffffff


	//   ....[53]....
        /*0390*/ 	.word	0xffffffff


	//   ....[54]....
        /*0394*/ 	.word	0xffffffff


	//   ....[55]....
        /*0398*/ 	.word	0xffffffff


	//   ....[56]....
        /*039c*/ 	.word	0xffffffff


	//   ....[57]....
        /*03a0*/ 	.word	0xffffffff


	//   ....[58]....
        /*03a4*/ 	.word	0xffffffff


	//   ....[59]....
        /*03a8*/ 	.word	0xffffffff


	//   ....[60]....
        /*03ac*/ 	.word	0xffffffff


	//   ....[61]....
        /*03b0*/ 	.word	0xffffffff


	//   ....[62]....
        /*03b4*/ 	.word	0xffffffff


	//   ....[63]....
        /*03b8*/ 	.word	0xffffffff


	//   ....[64]....
        /*03bc*/ 	.word	0xffffffff


	//   ....[65]....
        /*03c0*/ 	.word	0xffffffff


	//   ....[66]....
        /*03c4*/ 	.word	0xffffffff


	//   ....[67]....
        /*03c8*/ 	.word	0xffffffff


	//   ....[68]....
        /*03cc*/ 	.word	0xffffffff


	//   ....[69]....
        /*03d0*/ 	.word	0xffffffff


	//   ....[70]....
        /*03d4*/ 	.word	0xffffffff


	//   ....[71]....
        /*03d8*/ 	.word	0xffffffff


	//   ....[72]....
        /*03dc*/ 	.word	0xffffffff


	//   ....[73]....
        /*03e0*/ 	.word	0xffffffff


	//   ....[74]....
        /*03e4*/ 	.word	0xffffffff


	//   ....[75]....
        /*03e8*/ 	.word	0xffffffff


	//   ....[76]....
        /*03ec*/ 	.word	0xffffffff


	//   ....[77]....
        /*03f0*/ 	.word	0xffffffff


	//   ....[78]....
        /*03f4*/ 	.word	0xffffffff


	//   ....[79]....
        /*03f8*/ 	.word	0xffffffff


	//   ....[80]....
        /*03fc*/ 	.word	0xffffffff


	//   ....[81]....
        /*0400*/ 	.word	0xffffffff


	//   ....[82]....
        /*0404*/ 	.word	0xffffffff


	//   ....[83]....
        /*0408*/ 	.word	0xffffffff


	//   ....[84]....
        /*040c*/ 	.word	0xffffffff


	//   ....[85]....
        /*0410*/ 	.word	0xffffffff


	//   ....[86]....
        /*0414*/ 	.word	0xffffffff


	//   ....[87]....
        /*0418*/ 	.word	0xffffffff


	//   ....[88]....
        /*041c*/ 	.word	0xffffffff


	//   ....[89]....
        /*0420*/ 	.word	0xffffffff


	//   ....[90]....
        /*0424*/ 	.word	0xffffffff


	//   ....[91]....
        /*0428*/ 	.word	0xffffffff


	//   ....[92]....
        /*042c*/ 	.word	0xffffffff


	//   ....[93]....
        /*0430*/ 	.word	0xffffffff


	//   ....[94]....
        /*0434*/ 	.word	0xffffffff


	//   ....[95]....
        /*0438*/ 	.word	0xffffffff


	//   ....[96]....
        /*043c*/ 	.word	0xffffffff


	//   ....[97]....
        /*0440*/ 	.word	0xffffffff


	//   ....[98]....
        /*0444*/ 	.word	0xffffffff


	//   ....[99]....
        /*0448*/ 	.word	0xffffffff


	//   ....[100]....
        /*044c*/ 	.word	0xffffffff


	//   ....[101]....
        /*0450*/ 	.word	0xffffffff


	//   ....[102]....
        /*0454*/ 	.word	0xffffffff


	//   ....[103]....
        /*0458*/ 	.word	0xffffffff


	//   ....[104]....
        /*045c*/ 	.word	0xffffffff


	//   ....[105]....
        /*0460*/ 	.word	0xffffffff


	//   ....[106]....
        /*0464*/ 	.word	0xffffffff


	//   ....[107]....
        /*0468*/ 	.word	0xffffffff


	//   ....[108]....
        /*046c*/ 	.word	0xffffffff


	//   ....[109]....
        /*0470*/ 	.word	0xffffffff


	//   ....[110]....
        /*0474*/ 	.word	0xffffffff


	//   ....[111]....
        /*0478*/ 	.word	0xffffffff


	//   ....[112]....
        /*047c*/ 	.word	0xffffffff


	//   ....[113]....
        /*0480*/ 	.word	0xffffffff


	//   ....[114]....
        /*0484*/ 	.word	0xffffffff


	//   ....[115]....
        /*0488*/ 	.word	0xffffffff


	//   ....[116]....
        /*048c*/ 	.word	0xffffffff


	//   ....[117]....
        /*0490*/ 	.word	0xffffffff


	//   ....[118]....
        /*0494*/ 	.word	0xffffffff


	//   ....[119]....
        /*0498*/ 	.word	0xffffffff


	//   ....[120]....
        /*049c*/ 	.word	0xffffffff


	//   ....[121]....
        /*04a0*/ 	.word	0xffffffff


	//   ....[122]....
        /*04a4*/ 	.word	0xffffffff


	//   ....[123]....
        /*04a8*/ 	.word	0xffffffff


	//   ....[124]....
        /*04ac*/ 	.word	0xffffffff


	//   ....[125]....
        /*04b0*/ 	.word	0xffffffff


	//   ....[126]....
        /*04b4*/ 	.word	0xffffffff


	//   ....[127]....
        /*04b8*/ 	.word	0xffffffff


	//   ....[128]....
        /*04bc*/ 	.word	0xffffffff


	//   ....[129]....
        /*04c0*/ 	.word	0xffffffff


	//   ....[130]....
        /*04c4*/ 	.word	0xffffffff


	//   ....[131]....
        /*04c8*/ 	.word	0xffffffff


	//   ....[132]....
        /*04cc*/ 	.word	0xffffffff


	//   ....[133]....
        /*04d0*/ 	.word	0xffffffff


	//   ....[134]....
        /*04d4*/ 	.word	0xffffffff


	//   ....[135]....
        /*04d8*/ 	.word	0xffffffff


	//   ....[136]....
        /*04dc*/ 	.word	0xffffffff


	//   ....[137]....
        /*04e0*/ 	.word	0xffffffff


	//   ....[138]....
        /*04e4*/ 	.word	0xffffffff


	//   ....[139]....
        /*04e8*/ 	.word	0xffffffff


	//   ....[140]....
        /*04ec*/ 	.word	0xffffffff


	//   ....[141]....
        /*04f0*/ 	.word	0xffffffff


	//   ....[142]....
        /*04f4*/ 	.word	0xffffffff


	//   ....[143]....
        /*04f8*/ 	.word	0xffffffff


	//   ....[144]....
        /*04fc*/ 	.word	0xffffffff


	//   ....[145]....
        /*0500*/ 	.word	0xffffffff


	//   ....[146]....
        /*0504*/ 	.word	0xffffffff


	//   ....[147]....
        /*0508*/ 	.word	0xffffffff


	//   ....[148]....
        /*050c*/ 	.word	0xffffffff


	//   ....[149]....
        /*0510*/ 	.word	0xffffffff


	//   ....[150]....
        /*0514*/ 	.word	0xffffffff


	//   ....[151]....
        /*0518*/ 	.word	0xffffffff


	//   ....[152]....
        /*051c*/ 	.word	0xffffffff


	//   ....[153]....
        /*0520*/ 	.word	0xffffffff


	//   ....[154]....
        /*0524*/ 	.word	0xffffffff


	//   ....[155]....
        /*0528*/ 	.word	0xffffffff


	//   ....[156]....
        /*052c*/ 	.word	0xffffffff


	//   ....[157]....
        /*0530*/ 	.word	0xffffffff


	//   ....[158]....
        /*0534*/ 	.word	0xffffffff


	//   ....[159]....
        /*0538*/ 	.word	0xffffffff


	//   ....[160]....
        /*053c*/ 	.word	0xffffffff


	//   ....[161]....
        /*0540*/ 	.word	0xffffffff


	//   ....[162]....
        /*0544*/ 	.word	0xffffffff


	//   ....[163]....
        /*0548*/ 	.word	0xffffffff


	//   ....[164]....
        /*054c*/ 	.word	0xffffffff


	//   ....[165]....
        /*0550*/ 	.word	0xffffffff


	//   ....[166]....
        /*0554*/ 	.word	0xffffffff


	//   ....[167]....
        /*0558*/ 	.word	0xffffffff


	//   ....[168]....
        /*055c*/ 	.word	0xffffffff


	//   ....[169]....
        /*0560*/ 	.word	0xffffffff


	//   ....[170]....
        /*0564*/ 	.word	0xffffffff


	//   ....[171]....
        /*0568*/ 	.word	0xffffffff


	//   ....[172]....
        /*056c*/ 	.word	0xffffffff


	//   ....[173]....
        /*0570*/ 	.word	0xffffffff


	//   ....[174]....
        /*0574*/ 	.word	0xffffffff


	//   ....[175]....
        /*0578*/ 	.word	0xffffffff


	//   ....[176]....
        /*057c*/ 	.word	0xffffffff


	//   ....[177]....
        /*0580*/ 	.word	0xffffffff


	//   ....[178]....
        /*0584*/ 	.word	0xffffffff


	//   ....[179]....
        /*0588*/ 	.word	0xffffffff


	//   ....[180]....
        /*058c*/ 	.word	0xffffffff


	//   ....[181]....
        /*0590*/ 	.word	0xffffffff


	//   ....[182]....
        /*0594*/ 	.word	0xffffffff


	//   ....[183]....
        /*0598*/ 	.word	0xffffffff


	//   ....[184]....
        /*059c*/ 	.word	0xffffffff


	//   ....[185]....
        /*05a0*/ 	.word	0xffffffff


	//   ....[186]....
        /*05a4*/ 	.word	0xffffffff


	//   ....[187]....
        /*05a8*/ 	.word	0xffffffff


	//   ....[188]....
        /*05ac*/ 	.word	0xffffffff


	//   ....[189]....
        /*05b0*/ 	.word	0xffffffff


	//   ....[190]....
        /*05b4*/ 	.word	0xffffffff


	//   ....[191]....
        /*05b8*/ 	.word	0x0500000f


	//   ....[192]....
        /*05bc*/ 	.word	0x0500000f


	//   ....[193]....
        /*05c0*/ 	.word	0x0500000f


	//   ....[194]....
        /*05c4*/ 	.word	0x0500000f


	//   ....[195]....
        /*05c8*/ 	.word	0x0500000f


	//   ....[196]....
        /*05cc*/ 	.word	0x0500000f


	//   ....[197]....
        /*05d0*/ 	.word	0x0500000f


	//   ....[198]....
        /*05d4*/ 	.word	0x0500000f


	//   ....[199]....
        /*05d8*/ 	.word	0x0500000f


	//   ....[200]....
        /*05dc*/ 	.word	0x0500000f


	//   ....[201]....
        /*05e0*/ 	.word	0x0500000f


	//   ....[202]....
        /*05e4*/ 	.word	0x0500000f


	//   ....[203]....
        /*05e8*/ 	.word	0x0500000f


	//   ....[204]....
        /*05ec*/ 	.word	0x0500000f


	//   ....[205]....
        /*05f0*/ 	.word	0x0500000f


	//   ....[206]....
        /*05f4*/ 	.word	0x0500000f


	//   ....[207]....
        /*05f8*/ 	.word	0x0500000f


	//   ....[208]....
        /*05fc*/ 	.word	0x0500000f


	//   ....[209]....
        /*0600*/ 	.word	0x0500000f


	//   ....[210]....
        /*0604*/ 	.word	0x0500000f


	//   ....[211]....
        /*0608*/ 	.word	0x0500000f


	//   ....[212]....
        /*060c*/ 	.word	0x0500000f


	//   ....[213]....
        /*0610*/ 	.word	0x0500000f


	//   ....[214]....
        /*0614*/ 	.word	0x0500000f


	//   ....[215]....
        /*0618*/ 	.word	0x0500000f


	//   ....[216]....
        /*061c*/ 	.word	0x0500000f


	//   ....[217]....
        /*0620*/ 	.word	0x0500000f


	//   ....[218]....
        /*0624*/ 	.word	0x0500000f


	//   ....[219]....
        /*0628*/ 	.word	0x0500000f


	//   ....[220]....
        /*062c*/ 	.word	0x0500000f


	//   ....[221]....
        /*0630*/ 	.word	0x0500000f


	//   ....[222]....
        /*0634*/ 	.word	0x0500000f


	//   ....[223]....
        /*0638*/ 	.word	0x0500000f


	//   ....[224]....
        /*063c*/ 	.word	0x0500000f


	//   ....[225]....
        /*0640*/ 	.word	0x0500000f


	//   ....[226]....
        /*0644*/ 	.word	0x0500000f


	//   ....[227]....
        /*0648*/ 	.word	0x0500000f


	//   ....[228]....
        /*064c*/ 	.word	0x0500000f


	//   ....[229]....
        /*0650*/ 	.word	0x0500000f


	//   ....[230]....
        /*0654*/ 	.word	0x0500000f


	//   ....[231]....
        /*0658*/ 	.word	0x0500000f


	//   ....[232]....
        /*065c*/ 	.word	0x0500000f


	//   ....[233]....
        /*0660*/ 	.word	0x0500000f


	//   ....[234]....
        /*0664*/ 	.word	0x0500000f


	//   ....[235]....
        /*0668*/ 	.word	0x0500000f


	//   ....[236]....
        /*066c*/ 	.word	0x0500000f


	//   ....[237]....
        /*0670*/ 	.word	0x0500000f


	//   ....[238]....
        /*0674*/ 	.word	0x0500000f


	//   ....[239]....
        /*0678*/ 	.word	0x0500000f


	//   ....[240]....
        /*067c*/ 	.word	0x0500000f


	//   ....[241]....
        /*0680*/ 	.word	0x0500000f


	//   ....[242]....
        /*0684*/ 	.word	0x0500000f


	//   ....[243]....
        /*0688*/ 	.word	0x0500000f


	//   ....[244]....
        /*068c*/ 	.word	0x0500000f


	//   ....[245]....
        /*0690*/ 	.word	0x0500000f


	//   ....[246]....
        /*0694*/ 	.word	0x0500000f


	//   ....[247]....
        /*0698*/ 	.word	0x0500000f


	//   ....[248]....
        /*069c*/ 	.word	0x0500000f


	//   ....[249]....
        /*06a0*/ 	.word	0x0500000f


	//   ....[250]....
        /*06a4*/ 	.word	0x0500000f


	//   ....[251]....
        /*06a8*/ 	.word	0x0500000f


	//   ....[252]....
        /*06ac*/ 	.word	0x0500000f


	//   ....[253]....
        /*06b0*/ 	.word	0x0500000f


	//   ....[254]....
        /*06b4*/ 	.word	0x0500000f


	//   ....[255]....
        /*06b8*/ 	.word	0x0500000f


	//   ....[0]....
        /*06bc*/ 	.word	0x0500000f


	//   ....[1]....
        /*06c0*/ 	.word	0x0500000f


	//   ....[2]....
        /*06c4*/ 	.word	0x0500000f


	//   ....[3]....
        /*06c8*/ 	.word	0x0500000f


	//   ....[4]....
        /*06cc*/ 	.word	0x0500000f


	//   ....[5]....
        /*06d0*/ 	.word	0x0500000f


	//   ....[6]....
        /*06d4*/ 	.word	0x0500000f


	//   ....[7]....
        /*06d8*/ 	.word	0x0500000f


	//   ....[8]....
        /*06dc*/ 	.word	0x0500000f


	//   ....[9]....
        /*06e0*/ 	.word	0x0500000f


	//   ....[10]....
        /*06e4*/ 	.word	0x0500000f


	//   ....[11]....
        /*06e8*/ 	.word	0x0500000f


	//   ....[12]....
        /*06ec*/ 	.word	0x0500000f


	//   ....[13]....
        /*06f0*/ 	.word	0x0500000f


	//   ....[14]....
        /*06f4*/ 	.word	0x0500000f


	//   ....[15]....
        /*06f8*/ 	.word	0x0500000f


	//   ....[16]....
        /*06fc*/ 	.word	0x0500000f


	//   ....[17]....
        /*0700*/ 	.word	0x0500000f


	//   ....[18]....
        /*0704*/ 	.word	0x0500000f


	//   ....[19]....
        /*0708*/ 	.word	0x0500000f


	//   ....[20]....
        /*070c*/ 	.word	0x0500000f


	//   ....[21]....
        /*0710*/ 	.word	0x0500000f


	//   ....[22]....
        /*0714*/ 	.word	0x0500000f


	//   ....[23]....
        /*0718*/ 	.word	0x0500000f


	//   ....[24]....
        /*071c*/ 	.word	0x0500000f


	//   ....[25]....
        /*0720*/ 	.word	0x0500000f


	//   ....[26]....
        /*0724*/ 	.word	0x0500000f


	//   ....[27]....
        /*0728*/ 	.word	0x0500000f


	//   ....[28]....
        /*072c*/ 	.word	0x0500000f


	//   ....[29]....
        /*0730*/ 	.word	0x0500000f


	//   ....[30]....
        /*0734*/ 	.word	0x0500000f


	//   ....[31]....
        /*0738*/ 	.word	0x0500000f


	//   ....[32]....
        /*073c*/ 	.word	0x0500000f


	//   ....[33]....
        /*0740*/ 	.word	0x0500000f


	//   ....[34]....
        /*0744*/ 	.word	0x0500000f


	//   ....[35]....
        /*0748*/ 	.word	0x0500000f


	//   ....[36]....
        /*074c*/ 	.word	0x0500000f


	//   ....[37]....
        /*0750*/ 	.word	0x0500000f


	//   ....[38]....
        /*0754*/ 	.word	0x0500000f


	//   ....[39]....
        /*0758*/ 	.word	0x0500000f


	//   ....[40]....
        /*075c*/ 	.word	0x0500000f


	//   ....[41]....
        /*0760*/ 	.word	0x0500000f


	//   ....[42]....
        /*0764*/ 	.word	0x0500000f


	//   ....[43]....
        /*0768*/ 	.word	0x0500000f


	//   ....[44]....
        /*076c*/ 	.word	0x0500000f


	//   ....[45]....
        /*0770*/ 	.word	0x0500000f


	//   ....[46]....
        /*0774*/ 	.word	0x0500000f


	//   ....[47]....
        /*0778*/ 	.word	0x0500000f


	//----- nvinfo : EIATTR_COOP_GROUP_INSTR_OFFSETS
	.align		4
.L_230:
        /*077c*/ 	.byte	0x04, 0x28
        /*077e*/ 	.short	(.L_232 - .L_231)


	//   ....[0]....
.L_231:
        /*0780*/ 	.word	0x00000060


	//   ....[1]....
        /*0784*/ 	.word	0x00000140


	//   ....[2]....
        /*0788*/ 	.word	0x00000190


	//   ....[3]....
        /*078c*/ 	.word	0x000003c0


	//   ....[4]....
        /*0790*/ 	.word	0x00000520


	//   ....[5]....
        /*0794*/ 	.word	0x00000640


	//   ....[6]....
        /*0798*/ 	.word	0x000007a0


	//   ....[7]....
        /*079c*/ 	.word	0x00003f30


	//   ....[8]....
        /*07a0*/ 	.word	0x00003f40


	//   ....[9]....
        /*07a4*/ 	.word	0x000055f0


	//   ....[10]....
        /*07a8*/ 	.word	0x00005600


	//   ....[11]....
        /*07ac*/ 	.word	0x00007770


	//   ....[12]....
        /*07b0*/ 	.word	0x00007780


	//   ....[13]....
        /*07b4*/ 	.word	0x00008f60


	//   ....[14]....
        /*07b8*/ 	.word	0x00008f70


	//   ....[15]....
        /*07bc*/ 	.word	0x0000a990


	//   ....[16]....
        /*07c0*/ 	.word	0x0000a9a0


	//   ....[17]....
        /*07c4*/ 	.word	0x0000ac30


	//   ....[18]....
        /*07c8*/ 	.word	0x0000ac40


	//   ....[19]....
        /*07cc*/ 	.word	0x0000b170


	//   ....[20]....
        /*07d0*/ 	.word	0x0000b190


	//   ....[21]....
        /*07d4*/ 	.word	0x0000b310


	//   ....[22]....
        /*07d8*/ 	.word	0x0000b330


	//   ....[23]....
        /*07dc*/ 	.word	0x0000bef0


	//   ....[24]....
        /*07e0*/ 	.word	0x0000c640


	//   ....[25]....
        /*07e4*/ 	.word	0x0000c650


	//   ....[26]....
        /*07e8*/ 	.word	0x0000c660


	//   ....[27]....
        /*07ec*/ 	.word	0x0000c670


	//   ....[28]....
        /*07f0*/ 	.word	0x0000cee0


	//   ....[29]....
        /*07f4*/ 	.word	0x0000cef0


	//   ....[30]....
        /*07f8*/ 	.word	0x0000cf00


	//   ....[31]....
        /*07fc*/ 	.word	0x0000cf10


	//   ....[32]....
        /*0800*/ 	.word	0x00010010


	//   ....[33]....
        /*0804*/ 	.word	0x00010020


	//   ....[34]....
        /*0808*/ 	.word	0x00010030


	//   ....[35]....
        /*080c*/ 	.word	0x00010040


	//   ....[36]....
        /*0810*/ 	.word	0x000106f0


	//   ....[37]....
        /*0814*/ 	.word	0x00010700


	//   ....[38]....
        /*0818*/ 	.word	0x00010710


	//   ....[39]....
        /*081c*/ 	.word	0x00010720


	//   ....[40]....
        /*0820*/ 	.word	0x00014230


	//   ....[41]....
        /*0824*/ 	.word	0x00014440


	//   ....[42]....
        /*0828*/ 	.word	0x00015150


	//   ....[43]....
        /*082c*/ 	.word	0x00015260


	//   ....[44]....
        /*0830*/ 	.word	0x000157e0


	//   ....[45]....
        /*0834*/ 	.word	0x00015840


	//   ....[46]....
        /*0838*/ 	.word	0x00017890


	//   ....[47]....
        /*083c*/ 	.word	0x00017a30


	//   ....[48]....
        /*0840*/ 	.word	0x000188d0


	//   ....[49]....
        /*0844*/ 	.word	0x000189f0


	//   ....[50]....
        /*0848*/ 	.word	0x00018f40


	//   ....[51]....
        /*084c*/ 	.word	0x00018fa0


	//   ....[52]....
        /*0850*/ 	.word	0x0001b170


	//   ....[53]....
        /*0854*/ 	.word	0x0001b180


	//   ....[54]....
        /*0858*/ 	.word	0x0001b1b0


	//   ....[55]....
        /*085c*/ 	.word	0x0001b1c0


	//   ....[56]....
        /*0860*/ 	.word	0x0001d100


	//   ....[57]....
        /*0864*/ 	.word	0x0001d2c0


	//   ....[58]....
        /*0868*/ 	.word	0x0001e140


	//   ....[59]....
        /*086c*/ 	.word	0x0001e260


	//   ....[60]....
        /*0870*/ 	.word	0x0001e7e0


	//   ....[61]....
        /*0874*/ 	.word	0x0001e840


	//   ....[62]....
        /*0878*/ 	.word	0x0001f970


	//   ....[63]....
        /*087c*/ 	.word	0x0001f9f0


	//   ....[64]....
        /*0880*/ 	.word	0x0001fa20


	//   ....[65]....
        /*0884*/ 	.word	0x0001fa30


	//   ....[66]....
        /*0888*/ 	.word	0x00020b30


	//   ....[67]....
        /*088c*/ 	.word	0x00020b40


	//   ....[68]....
        /*0890*/ 	.word	0x00020b50


	//   ....[69]....
        /*0894*/ 	.word	0x00020b60


	//   ....[70]....
        /*0898*/ 	.word	0x00021210


	//   ....[71]....
        /*089c*/ 	.word	0x00021250


	//   ....[72]....
        /*08a0*/ 	.word	0x00021330


	//   ....[73]....
        /*08a4*/ 	.word	0x00021350


	//   ....[74]....
        /*08a8*/ 	.word	0x00021410


	//   ....[75]....
        /*08ac*/ 	.word	0x00021430


	//   ....[76]....
        /*08b0*/ 	.word	0x00021500


	//   ....[77]....
        /*08b4*/ 	.word	0x00021520


	//   ....[78]....
        /*08b8*/ 	.word	0x000219c0


	//   ....[79]....
        /*08bc*/ 	.word	0x000219d0


	//   ....[80]....
        /*08c0*/ 	.word	0x00021e10


	//   ....[81]....
        /*08c4*/ 	.word	0x00021e20


	//   ....[82]....
        /*08c8*/ 	.word	0x00022a90


	//   ....[83]....
        /*08cc*/ 	.word	0x00022aa0


	//   ....[84]....
        /*08d0*/ 	.word	0x00022b60


	//   ....[85]....
        /*08d4*/ 	.word	0x00022b80


	//   ....[86]....
        /*08d8*/ 	.word	0x00022c40


	//   ....[87]....
        /*08dc*/ 	.word	0x00022c60


	//   ....[88]....
        /*08e0*/ 	.word	0x00022d30


	//   ....[89]....
        /*08e4*/ 	.word	0x00022d50


	//   ....[90]....
        /*08e8*/ 	.word	0x00022ea0


	//   ....[91]....
        /*08ec*/ 	.word	0x00023090


	//   ....[92]....
        /*08f0*/ 	.word	0x000230c0


	//   ....[93]....
        /*08f4*/ 	.word	0x000230f0


	//   ....[94]....
        /*08f8*/ 	.word	0x00023120


	//   ....[95]....
        /*08fc*/ 	.word	0x00023150


	//   ....[96]....
        /*0900*/ 	.word	0x00023180


	//   ....[97]....
        /*0904*/ 	.word	0x00023310


	//   ....[98]....
        /*0908*/ 	.word	0x00023340


	//   ....[99]....
        /*090c*/ 	.word	0x00023370


	//   ....[100]....
        /*0910*/ 	.word	0x000233a0


	//   ....[101]....
        /*0914*/ 	.word	0x000233d0


	//   ....[102]....
        /*0918*/ 	.word	0x00023400


	//   ....[103]....
        /*091c*/ 	.word	0x00023490


	//   ....[104]....
        /*0920*/ 	.word	0x000234c0


	//   ....[105]....
        /*0924*/ 	.word	0x000234d0


	//   ....[106]....
        /*0928*/ 	.word	0x00023510


	//   ....[107]....
        /*092c*/ 	.word	0x00024c80


	//   ....[108]....
        /*0930*/ 	.word	0x000271b0


	//   ....[109]....
        /*0934*/ 	.word	0x000271d0


	//   ....[110]....
        /*0938*/ 	.word	0x00027280


	//   ....[111]....
        /*093c*/ 	.word	0x000272a0


	//   ....[112]....
        /*0940*/ 	.word	0x00027340


	//   ....[113]....
        /*0944*/ 	.word	0x00027360


	//   ....[114]....
        /*0948*/ 	.word	0x00027400


	//   ....[115]....
        /*094c*/ 	.word	0x00027420


	//   ....[116]....
        /*0950*/ 	.word	0x000274c0


	//   ....[117]....
        /*0954*/ 	.word	0x000274e0


	//   ....[118]....
        /*0958*/ 	.word	0x000274f0


	//   ....[119]....
        /*095c*/ 	.word	0x00027580


	//   ....[120]....
        /*0960*/ 	.word	0x00027d20


	//   ....[121]....
        /*0964*/ 	.word	0x00027d50


	//   ....[122]....
        /*0968*/ 	.word	0x00027d70


	//   ....[123]....
        /*096c*/ 	.word	0x00027e00


	//   ....[124]....
        /*0970*/ 	.word	0x00027e10


	//   ....[125]....
        /*0974*/ 	.word	0x00027eb0


	//   ....[126]....
        /*0978*/ 	.word	0x00027ec0


	//   ....[127]....
        /*097c*/ 	.word	0x00027f60


	//   ....[128]....
        /*0980*/ 	.word	0x00027f70


	//   ....[129]....
        /*0984*/ 	.word	0x00028010


	//   ....[130]....
        /*0988*/ 	.word	0x00028020


	//   ....[131]....
        /*098c*/ 	.word	0x000280c0


	//   ....[132]....
        /*0990*/ 	.word	0x000280d0


	//   ....[133]....
        /*0994*/ 	.word	0x00028170


	//   ....[134]....
        /*0998*/ 	.word	0x00028180


	//   ....[135]....
        /*099c*/ 	.word	0x00028190


	//   ....[136]....
        /*09a0*/ 	.word	0x00028950


	//   ....[137]....
        /*09a4*/ 	.word	0x00028960


	//   ....[138]....
        /*09a8*/ 	.word	0x00028970


	//   ....[139]....
        /*09ac*/ 	.word	0x00028a00


	//   ....[140]....
        /*09b0*/ 	.word	0x00028a10


	//   ....[141]....
        /*09b4*/ 	.word	0x00028a70


	//   ....[142]....
        /*09b8*/ 	.word	0x00028aa0


	//   ....[143]....
        /*09bc*/ 	.word	0x00028ae0


	//   ....[144]....
        /*09c0*/ 	.word	0x00028b10


	//   ....[145]....
        /*09c4*/ 	.word	0x00028b50


	//   ....[146]....
        /*09c8*/ 	.word	0x00028b80


	//   ....[147]....
        /*09cc*/ 	.word	0x00028bc0


	//   ....[148]....
        /*09d0*/ 	.word	0x00028e30


	//   ....[149]....
        /*09d4*/ 	.word	0x00028e50


	//   ....[150]....
        /*09d8*/ 	.word	0x00028ee0


	//   ....[151]....
        /*09dc*/ 	.word	0x00028ef0


	//   ....[152]....
        /*09e0*/ 	.word	0x00028f60


	//   ....[153]....
        /*09e4*/ 	.word	0x00028f70


	//   ....[154]....
        /*09e8*/ 	.word	0x00028fe0


	//   ....[155]....
        /*09ec*/ 	.word	0x00028ff0


	//   ....[156]....
        /*09f0*/ 	.word	0x00029060


	//   ....[157]....
        /*09f4*/ 	.word	0x00029070


	//   ....[158]....
        /*09f8*/ 	.word	0x00029080


	//   ....[159]....
        /*09fc*/ 	.word	0x000290f0


	//   ....[160]....
        /*0a00*/ 	.word	0x00029660


	//   ....[161]....
        /*0a04*/ 	.word	0x00029690


	//   ....[162]....
        /*0a08*/ 	.word	0x000296b0


	//   ....[163]....
        /*0a0c*/ 	.word	0x000296c0


	//   ....[164]....
        /*0a10*/ 	.word	0x00029700


	//   ....[165]....
        /*0a14*/ 	.word	0x00029720


	//   ....[166]....
        /*0a18*/ 	.word	0x00029790


	//   ....[167]....
        /*0a1c*/ 	.word	0x000297b0


	//   ....[168]....
        /*0a20*/ 	.word	0x00029810


	//   ....[169]....
        /*0a24*/ 	.word	0x00029830


	//   ....[170]....
        /*0a28*/ 	.word	0x00029880


	//   ....[171]....
        /*0a2c*/ 	.word	0x000298a0


	//   ....[172]....
        /*0a30*/ 	.word	0x00029cd0


	//   ....[173]....
        /*0a34*/ 	.word	0x00029d00


	//   ....[174]....
        /*0a38*/ 	.word	0x00029d60


	//   ....[175]....
        /*0a3c*/ 	.word	0x00029d90


	//   ....[176]....
        /*0a40*/ 	.word	0x00029dc0


	//   ....[177]....
        /*0a44*/ 	.word	0x00029df0


	//   ....[178]....
        /*0a48*/ 	.word	0x00029e20


	//   ....[179]....
        /*0a4c*/ 	.word	0x00029e50


	//   ....[180]....
        /*0a50*/ 	.word	0x00029ff0


	//   ....[181]....
        /*0a54*/ 	.word	0x0002a020


	//   ....[182]....
        /*0a58*/ 	.word	0x0002a050


	//   ....[183]....
        /*0a5c*/ 	.word	0x0002a080


	//   ....[184]....
        /*0a60*/ 	.word	0x0002a0b0


	//   ....[185]....
        /*0a64*/ 	.word	0x0002a0e0


	//   ....[186]....
        /*0a68*/ 	.word	0x0002a1a0


	//   ....[187]....
        /*0a6c*/ 	.word	0x0002a1c0


	//   ....[188]....
        /*0a70*/ 	.word	0x0002a1e0


	//   ....[189]....
        /*0a74*/ 	.word	0x0002a240


	//   ....[190]....
        /*0a78*/ 	.word	0x0002ac60


	//   ....[191]....
        /*0a7c*/ 	.word	0x0002afa0


	//   ....[192]....
        /*0a80*/ 	.word	0x0002b030


	//   ....[193]....
        /*0a84*/ 	.word	0x0002b0d0


	//   ....[194]....
        /*0a88*/ 	.word	0x0002b160


	//   ....[195]....
        /*0a8c*/ 	.word	0x0002b250


	//   ....[196]....
        /*0a90*/ 	.word	0x0002b2e0


	//   ....[197]....
        /*0a94*/ 	.word	0x0002b380


	//   ....[198]....
        /*0a98*/ 	.word	0x0002b410


	//   ....[199]....
        /*0a9c*/ 	.word	0x0002b500


	//   ....[200]....
        /*0aa0*/ 	.word	0x0002b590


	//   ....[201]....
        /*0aa4*/ 	.word	0x0002b630


	//   ....[202]....
        /*0aa8*/ 	.word	0x0002b6c0


	//   ....[203]....
        /*0aac*/ 	.word	0x0002b7b0


	//   ....[204]....
        /*0ab0*/ 	.word	0x0002b840


	//   ....[205]....
        /*0ab4*/ 	.word	0x0002b890


	//   ....[206]....
        /*0ab8*/ 	.word	0x0002b8e0


	//   ....[207]....
        /*0abc*/ 	.word	0x0002b980


	//   ....[208]....
        /*0ac0*/ 	.word	0x0002ba10


	//   ....[209]....
        /*0ac4*/ 	.word	0x0002ba60


	//   ....[210]....
        /*0ac8*/ 	.word	0x0002bab0


	//   ....[211]....
        /*0acc*/ 	.word	0x0002bba0


	//   ....[212]....
        /*0ad0*/ 	.word	0x0002bc30


	//   ....[213]....
        /*0ad4*/ 	.word	0x0002bc80


	//   ....[214]....
        /*0ad8*/ 	.word	0x0002bcd0


	//   ....[215]....
        /*0adc*/ 	.word	0x0002bd60


	//   ....[216]....
        /*0ae0*/ 	.word	0x0002bdf0


	//   ....[217]....
        /*0ae4*/ 	.word	0x0002be40


	//   ....[218]....
        /*0ae8*/ 	.word	0x0002be90


	//   ....[219]....
        /*0aec*/ 	.word	0x0002c230


	//   ....[220]....
        /*0af0*/ 	.word	0x0002c510


	//   ....[221]....
        /*0af4*/ 	.word	0x0002c600


	//   ....[222]....
        /*0af8*/ 	.word	0x0002c6a0


	//   ....[223]....
        /*0afc*/ 	.word	0x0002c700


	//   ....[224]....
        /*0b00*/ 	.word	0x0002c810


	//   ....[225]....
        /*0b04*/ 	.word	0x0002c880


	//   ....[226]....
        /*0b08*/ 	.word	0x0002c990


	//   ....[227]....
        /*0b0c*/ 	.word	0x0002ca00


	//   ....[228]....
        /*0b10*/ 	.word	0x0002cb10


	//   ....[229]....
        /*0b14*/ 	.word	0x0002cb80


	//   ....[230]....
        /*0b18*/ 	.word	0x0002cc90


	//   ....[231]....
        /*0b1c*/ 	.word	0x0002cd00


	//   ....[232]....
        /*0b20*/ 	.word	0x0002cda0


	//   ....[233]....
        /*0b24*/ 	.word	0x0002ceb0


	//   ....[234]....
        /*0b28*/ 	.word	0x0002cf10


	//   ....[235]....
        /*0b2c*/ 	.word	0x0002cf70


	//   ....[236]....
        /*0b30*/ 	.word	0x0002d070


	//   ....[237]....
        /*0b34*/ 	.word	0x0002d0d0


	//   ....[238]....
        /*0b38*/ 	.word	0x0002d1e0


	//   ....[239]....
        /*0b3c*/ 	.word	0x0002d240


	//   ....[240]....
        /*0b40*/ 	.word	0x0002d350


	//   ....[241]....
        /*0b44*/ 	.word	0x0002d3b0


	//   ....[242]....
        /*0b48*/ 	.word	0x0002d4c0


	//   ....[243]....
        /*0b4c*/ 	.word	0x0002d520


	//   ....[244]....
        /*0b50*/ 	.word	0x0002d630


	//   ....[245]....
        /*0b54*/ 	.word	0x0002d690


	//   ....[246]....
        /*0b58*/ 	.word	0x0002d7a0


	//   ....[247]....
        /*0b5c*/ 	.word	0x0002d800


	//   ....[248]....
        /*0b60*/ 	.word	0x0002d8f0


	//   ....[249]....
        /*0b64*/ 	.word	0x0002da20


	//   ....[250]....
        /*0b68*/ 	.word	0x0002dad0


	//   ....[251]....
        /*0b6c*/ 	.word	0x0002db50


	//   ....[252]....
        /*0b70*/ 	.word	0x0002dc30


	//   ....[253]....
        /*0b74*/ 	.word	0x0002dc90


	//   ....[254]....
        /*0b78*/ 	.word	0x0002dd60


	//   ....[255]....
        /*0b7c*/ 	.word	0x0002ddc0


	//   ....[0]....
        /*0b80*/ 	.word	0x0002de90


	//   ....[1]....
        /*0b84*/ 	.word	0x0002def0


	//   ....[2]....
        /*0b88*/ 	.word	0x0002dfc0


	//   ....[3]....
        /*0b8c*/ 	.word	0x0002e020


	//   ....[4]....
        /*0b90*/ 	.word	0x0002e0f0


	//   ....[5]....
        /*0b94*/ 	.word	0x0002e1e0


	//   ....[6]....
        /*0b98*/ 	.word	0x0002e280


	//   ....[7]....
        /*0b9c*/ 	.word	0x0002e2e0


	//   ....[8]....
        /*0ba0*/ 	.word	0x0002e3d0


	//   ....[9]....
        /*0ba4*/ 	.word	0x0002e430


	//   ....[10]....
        /*0ba8*/ 	.word	0x0002e510


	//   ....[11]....
        /*0bac*/ 	.word	0x0002e570


	//   ....[12]....
        /*0bb0*/ 	.word	0x0002e650


	//   ....[13]....
        /*0bb4*/ 	.word	0x0002e6b0


	//   ....[14]....
        /*0bb8*/ 	.word	0x0002e790


	//   ....[15]....
        /*0bbc*/ 	.word	0x0002e7f0


	//   ....[16]....
        /*0bc0*/ 	.word	0x0002e8c0


	//   ....[17]....
        /*0bc4*/ 	.word	0x0002e9f0


	//   ....[18]....
        /*0bc8*/ 	.word	0x0002eaf0


	//   ....[19]....
        /*0bcc*/ 	.word	0x0002eb80


	//   ....[20]....
        /*0bd0*/ 	.word	0x0002ec50


	//   ....[21]....
        /*0bd4*/ 	.word	0x0002ecb0


	//   ....[22]....
        /*0bd8*/ 	.word	0x0002ed80


	//   ....[23]....
        /*0bdc*/ 	.word	0x0002ede0


	//   ....[24]....
        /*0be0*/ 	.word	0x0002eec0


	//   ....[25]....
        /*0be4*/ 	.word	0x0002ef20


	//   ....[26]....
        /*0be8*/ 	.word	0x0002eff0


	//   ....[27]....
        /*0bec*/ 	.word	0x0002f050


	//   ....[28]....
        /*0bf0*/ 	.word	0x0002f110


	//   ....[29]....
        /*0bf4*/ 	.word	0x0002f1a0


	//   ....[30]....
        /*0bf8*/ 	.word	0x0002f240


	//   ....[31]....
        /*0bfc*/ 	.word	0x0002f3c0


	//   ....[32]....
        /*0c00*/ 	.word	0x0002f430


	//   ....[33]....
        /*0c04*/ 	.word	0x0002f4a0


	//   ....[34]....
        /*0c08*/ 	.word	0x0002f510


	//   ....[35]....
        /*0c0c*/ 	.word	0x0002f580


	//   ....[36]....
        /*0c10*/ 	.word	0x0002f600


	//   ....[37]....
        /*0c14*/ 	.word	0x0002f680


	//   ....[38]....
        /*0c18*/ 	.word	0x0002f710


	//   ....[39]....
        /*0c1c*/ 	.word	0x0002f780


	//   ....[40]....
        /*0c20*/ 	.word	0x0002f7f0


	//   ....[41]....
        /*0c24*/ 	.word	0x0002f860


	//   ....[42]....
        /*0c28*/ 	.word	0x0002f8e0


	//   ....[43]....
        /*0c2c*/ 	.word	0x0002f950


	//   ....[44]....
        /*0c30*/ 	.word	0x0002f9e0


	//   ....[45]....
        /*0c34*/ 	.word	0x0002fa40


	//   ....[46]....
        /*0c38*/ 	.word	0x0002fad0


	//   ....[47]....
        /*0c3c*/ 	.word	0x0002fc00


	//----- nvinfo : EIATTR_REG_RECONFIG
	.align		4
.L_232:
        /*0c40*/ 	.byte	0x01, 0x54
	.zero		2


	//----- nvinfo : EIATTR_SYSCALL_OFFSETS
	.align		4
        /*0c44*/ 	.byte	0x04, 0x46
        /*0c46*/ 	.short	(.L_234 - .L_233)


	//   ....[0]....
.L_233:
        /*0c48*/ 	.word	0x000022a0


	//   ....[1]....
        /*0c4c*/ 	.word	0x000023f0


	//   ....[2]....
        /*0c50*/ 	.word	0x0000c090


	//   ....[3]....
        /*0c54*/ 	.word	0x0000c3b0


	//   ....[4]....
        /*0c58*/ 	.word	0x00026740


	//   ....[5]....
        /*0c5c*/ 	.word	0x00026890


	//   ....[6]....
        /*0c60*/ 	.word	0x00026980


	//   ....[7]....
        /*0c64*/ 	.word	0x00027940


	//----- nvinfo : EIATTR_MBARRIER_INSTR_OFFSETS
	.align		4
.L_234:
        /*0c68*/ 	.byte	0x04, 0x39
        /*0c6a*/ 	.short	(.L_236 - .L_235)


	//   ....[0]....
.L_235:
        /*0c6c*/ 	.word	0x00000270
        /*0c70*/ 	.word	0x000000ff
        /*0c74*/ 	.word	0x0002a800
        /*0c78*/ 	.short	0x0100
        /*0c7a*/ 	.byte	0x08
	.zero		1


	//   ....[1]....
        /*0c7c*/ 	.word	0x00000280
        /*0c80*/ 	.word	0x000000ff
        /*0c84*/ 	.word	0x0002a820
        /*0c88*/ 	.short	0x0100
        /*0c8a*/ 	.byte	0x08
	.zero		1


	//   ....[2]....
        /*0c8c*/ 	.word	0x00000370
        /*0c90*/ 	.word	0x000000ff
        /*0c94*/ 	.word	0x0002a830
        /*0c98*/ 	.short	0x0100
        /*0c9a*/ 	.byte	0x08
	.zero		1


	//   ....[3]....
        /*0c9c*/ 	.word	0x00000380
        /*0ca0*/ 	.word	0x000000ff
        /*0ca4*/ 	.word	0x0002a840
        /*0ca8*/ 	.short	0x0100
        /*0caa*/ 	.byte	0x08
	.zero		1


	//   ....[4]....
        /*0cac*/ 	.word	0x00000390
        /*0cb0*/ 	.word	0x000000ff
        /*0cb4*/ 	.word	0x0002a838
        /*0cb8*/ 	.short	0x0100
        /*0cba*/ 	.byte	0x08
	.zero		1


	//   ....[5]....
        /*0cbc*/ 	.word	0x000003a0
        /*0cc0*/ 	.word	0x000000ff
        /*0cc4*/ 	.word	0x0002a848
        /*0cc8*/ 	.short	0x0100
        /*0cca*/ 	.byte	0x08
	.zero		1


	//   ....[6]....
        /*0ccc*/ 	.word	0x000004d0
        /*0cd0*/ 	.word	0x000000ff
        /*0cd4*/ 	.word	0x0002a850
        /*0cd8*/ 	.short	0x0100
        /*0cda*/ 	.byte	0x08
	.zero		1


	//   ....[7]....
        /*0cdc*/ 	.word	0x000004e0
        /*0ce0*/ 	.word	0x000000ff
        /*0ce4*/ 	.word	0x0002a860
        /*0ce8*/ 	.short	0x0100
        /*0cea*/ 	.byte	0x08
	.zero		1


	//   ....[8]....
        /*0cec*/ 	.word	0x000004f0
        /*0cf0*/ 	.word	0x000000ff
        /*0cf4*/ 	.word	0x0002a858
        /*0cf8*/ 	.short	0x0100
        /*0cfa*/ 	.byte	0x08
	.zero		1


	//   ....[9]....
        /*0cfc*/ 	.word	0x00000500
        /*0d00*/ 	.word	0x000000ff
        /*0d04*/ 	.word	0x0002a868
        /*0d08*/ 	.short	0x0100
        /*0d0a*/ 	.byte	0x08
	.zero		1


	//   ....[10]....
        /*0d0c*/ 	.word	0x000005f0
        /*0d10*/ 	.word	0x000000ff
        /*0d14*/ 	.word	0x0002a870
        /*0d18*/ 	.short	0x0100
        /*0d1a*/ 	.byte	0x06
	.zero		1


	//   ....[11]....
        /*0d1c*/ 	.word	0x00000600
        /*0d20*/ 	.word	0x000000ff
        /*0d24*/ 	.word	0x0002a880
        /*0d28*/ 	.short	0x0100
        /*0d2a*/ 	.byte	0x06
	.zero		1


	//   ....[12]....
        /*0d2c*/ 	.word	0x00000610
        /*0d30*/ 	.word	0x000000ff
        /*0d34*/ 	.word	0x0002a878
        /*0d38*/ 	.short	0x0100
        /*0d3a*/ 	.byte	0x06
	.zero		1


	//   ....[13]....
        /*0d3c*/ 	.word	0x00000620
        /*0d40*/ 	.word	0x000000ff
        /*0d44*/ 	.word	0x0002a888
        /*0d48*/ 	.short	0x0100
        /*0d4a*/ 	.byte	0x06
	.zero		1


	//   ....[14]....
        /*0d4c*/ 	.word	0x00000750
        /*0d50*/ 	.word	0x000000ff
        /*0d54*/ 	.word	0x0002a890
        /*0d58*/ 	.short	0x0100
        /*0d5a*/ 	.byte	0x08
	.zero		1


	//   ....[15]....
        /*0d5c*/ 	.word	0x00000760
        /*0d60*/ 	.word	0x000000ff
        /*0d64*/ 	.word	0x0002a8a0
        /*0d68*/ 	.short	0x0100
        /*0d6a*/ 	.byte	0x08
	.zero		1


	//   ....[16]....
        /*0d6c*/ 	.word	0x00000770
        /*0d70*/ 	.word	0x000000ff
        /*0d74*/ 	.word	0x0002a898
        /*0d78*/ 	.short	0x0100
        /*0d7a*/ 	.byte	0x08
	.zero		1


	//   ....[17]....
        /*0d7c*/ 	.word	0x00000780
        /*0d80*/ 	.word	0x000000ff
        /*0d84*/ 	.word	0x0002a8a8
        /*0d88*/ 	.short	0x0100
        /*0d8a*/ 	.byte	0x08
	.zero		1


	//   ....[18]....
        /*0d8c*/ 	.word	0x000008b0
        /*0d90*/ 	.word	0x000000ff
        /*0d94*/ 	.word	0x0002a8b0
        /*0d98*/ 	.short	0x0100
        /*0d9a*/ 	.byte	0x08
	.zero		1


	//   ....[19]....
        /*0d9c*/ 	.word	0x000008c0
        /*0da0*/ 	.word	0x000000ff
        /*0da4*/ 	.word	0x0002a8c0
        /*0da8*/ 	.short	0x0100
        /*0daa*/ 	.byte	0x08
	.zero		1


	//   ....[20]....
        /*0dac*/ 	.word	0x000008d0
        /*0db0*/ 	.word	0x000000ff
        /*0db4*/ 	.word	0x0002a8b8
        /*0db8*/ 	.short	0x0100
        /*0dba*/ 	.byte	0x08
	.zero		1


	//   ....[21]....
        /*0dbc*/ 	.word	0x000008e0
        /*0dc0*/ 	.word	0x000000ff
        /*0dc4*/ 	.word	0x0002a8c8
        /*0dc8*/ 	.short	0x0100
        /*0dca*/ 	.byte	0x08
	.zero		1


	//   ....[22]....
        /*0dcc*/ 	.word	0x00003ee0
        /*0dd0*/ 	.word	0x00000056
        /*0dd4*/ 	.word	0x0002a890
        /*0dd8*/ 	.short	0x010a
        /*0dda*/ 	.byte	0x3f
	.zero		1


	//   ....[23]....
        /*0ddc*/ 	.word	0x00007700
        /*0de0*/ 	.word	0x00000056
        /*0de4*/ 	.word	0x0002a890
        /*0de8*/ 	.short	0x010a
        /*0dea*/ 	.byte	0x3f
	.zero		1


	//   ....[24]....
        /*0dec*/ 	.word	0x0000a7f0
        /*0df0*/ 	.word	0x00000056
        /*0df4*/ 	.word	0x0002a890
        /*0df8*/ 	.short	0x010a
        /*0dfa*/ 	.byte	0x3f
	.zero		1


	//   ....[25]....
        /*0dfc*/ 	.word	0x0000af90
        /*0e00*/ 	.word	0x0000000b
        /*0e04*/ 	.word	0x00000000
        /*0e08*/ 	.short	0x0101
        /*0e0a*/ 	.byte	0x3f
	.zero		1


	//   ....[26]....
        /*0e0c*/ 	.word	0x0000afd0
        /*0e10*/ 	.word	0x00000056
        /*0e14*/ 	.word	0x0002a8b0
        /*0e18*/ 	.short	0x010a
        /*0e1a*/ 	.byte	0x3f
	.zero		1


	//   ....[27]....
        /*0e1c*/ 	.word	0x0000b560
        /*0e20*/ 	.word	0x00000056
        /*0e24*/ 	.word	0x00000000
        /*0e28*/ 	.short	0x0101
        /*0e2a*/ 	.byte	0x3f
	.zero		1


	//   ....[28]....
        /*0e2c*/ 	.word	0x0000c110
        /*0e30*/ 	.word	0x00000002
        /*0e34*/ 	.word	0x0002a800
        /*0e38*/ 	.short	0x010a
        /*0e3a*/ 	.byte	0x3f
	.zero		1


	//   ....[29]....
        /*0e3c*/ 	.word	0x0000c160
        /*0e40*/ 	.word	0x00000002
        /*0e44*/ 	.word	0x0002a800
        /*0e48*/ 	.short	0x010a
        /*0e4a*/ 	.byte	0x3f
	.zero		1


	//   ....[30]....
        /*0e4c*/ 	.word	0x0000d5b0
        /*0e50*/ 	.word	0x00000002
        /*0e54*/ 	.word	0x0002a800
        /*0e58*/ 	.short	0x010a
        /*0e5a*/ 	.byte	0x3f
	.zero		1


	//   ....[31]....
        /*0e5c*/ 	.word	0x00010bb0
        /*0e60*/ 	.word	0x00000002
        /*0e64*/ 	.word	0x0002a800
        /*0e68*/ 	.short	0x010a
        /*0e6a*/ 	.byte	0x3f
	.zero		1


	//   ....[32]....
        /*0e6c*/ 	.word	0x000137d0
        /*0e70*/ 	.word	0x00000009
        /*0e74*/ 	.word	0x0002a830
        /*0e78*/ 	.short	0x010a
        /*0e7a*/ 	.byte	0x3f
	.zero		1


	//   ....[33]....
        /*0e7c*/ 	.word	0x00013810
        /*0e80*/ 	.word	0x00000009
        /*0e84*/ 	.word	0x0002a830
        /*0e88*/ 	.short	0x010a
        /*0e8a*/ 	.byte	0x3f
	.zero		1


	//   ....[34]....
        /*0e8c*/ 	.word	0x00014270
        /*0e90*/ 	.word	0x00000005
        /*0e94*/ 	.word	0x00000000
        /*0e98*/ 	.short	0x0101
        /*0e9a*/ 	.byte	0x3f
	.zero		1


	//   ....[35]....
        /*0e9c*/ 	.word	0x00016680
        /*0ea0*/ 	.word	0x00000009
        /*0ea4*/ 	.word	0x0002a830
        /*0ea8*/ 	.short	0x010a
        /*0eaa*/ 	.byte	0x3f
	.zero		1


	//   ....[36]....
        /*0eac*/ 	.word	0x00016700
        /*0eb0*/ 	.word	0x00000009
        /*0eb4*/ 	.word	0x0002a830
        /*0eb8*/ 	.short	0x010a
        /*0eba*/ 	.byte	0x3f
	.zero		1


	//   ....[37]....
        /*0ebc*/ 	.word	0x000173f0
        /*0ec0*/ 	.word	0x00000015
        /*0ec4*/ 	.word	0x0002a850
        /*0ec8*/ 	.short	0x010a
        /*0eca*/ 	.byte	0x3f
	.zero		1


	//   ....[38]....
        /*0ecc*/ 	.word	0x00017440
        /*0ed0*/ 	.word	0x00000015
        /*0ed4*/ 	.word	0x0002a850
        /*0ed8*/ 	.short	0x010a
        /*0eda*/ 	.byte	0x3f
	.zero		1


	//   ....[39]....
        /*0edc*/ 	.word	0x000177f0
        /*0ee0*/ 	.word	0x00000009
        /*0ee4*/ 	.word	0x00000000
        /*0ee8*/ 	.short	0x0101
        /*0eea*/ 	.byte	0x3f
	.zero		1


	//   ....[40]....
        /*0eec*/ 	.word	0x00019800
        /*0ef0*/ 	.word	0x00000015
        /*0ef4*/ 	.word	0x00000000
        /*0ef8*/ 	.short	0x0101
        /*0efa*/ 	.byte	0x3f
	.zero		1


	//   ....[41]....
        /*0efc*/ 	.word	0x00019d80
        /*0f00*/ 	.word	0x00000014
        /*0f04*/ 	.word	0x0002a830
        /*0f08*/ 	.short	0x010a
        /*0f0a*/ 	.byte	0x3f
	.zero		1


	//   ....[42]....
        /*0f0c*/ 	.word	0x00019e00
        /*0f10*/ 	.word	0x00000014
        /*0f14*/ 	.word	0x0002a830
        /*0f18*/ 	.short	0x010a
        /*0f1a*/ 	.byte	0x3f
	.zero		1


	//   ....[43]....
        /*0f1c*/ 	.word	0x0001aaf0
        /*0f20*/ 	.word	0x00000015
        /*0f24*/ 	.word	0x0002a850
        /*0f28*/ 	.short	0x010a
        /*0f2a*/ 	.byte	0x3f
	.zero		1


	//   ....[44]....
        /*0f2c*/ 	.word	0x0001ab40
        /*0f30*/ 	.word	0x00000015
        /*0f34*/ 	.word	0x0002a850
        /*0f38*/ 	.short	0x010a
        /*0f3a*/ 	.byte	0x3f
	.zero		1


	//   ....[45]....
        /*0f3c*/ 	.word	0x0001b640
        /*0f40*/ 	.word	0x0000006a
        /*0f44*/ 	.word	0x00000000
        /*0f48*/ 	.short	0x0101
        /*0f4a*/ 	.byte	0x3f
	.zero		1


	//   ....[46]....
        /*0f4c*/ 	.word	0x0001bc50
        /*0f50*/ 	.word	0x00000015
        /*0f54*/ 	.word	0x00000000
        /*0f58*/ 	.short	0x0101
        /*0f5a*/ 	.byte	0x3f
	.zero		1


	//   ....[47]....
        /*0f5c*/ 	.word	0x0001bf20
        /*0f60*/ 	.word	0x00000000
        /*0f64*/ 	.word	0x0002a830
        /*0f68*/ 	.short	0x010a
        /*0f6a*/ 	.byte	0x3f
	.zero		1


	//   ....[48]....
        /*0f6c*/ 	.word	0x0001bfa0
        /*0f70*/ 	.word	0x00000000
        /*0f74*/ 	.word	0x0002a830
        /*0f78*/ 	.short	0x010a
        /*0f7a*/ 	.byte	0x3f
	.zero		1


	//   ....[49]....
        /*0f7c*/ 	.word	0x0001cc90
        /*0f80*/ 	.word	0x0000000f
        /*0f84*/ 	.word	0x0002a850
        /*0f88*/ 	.short	0x010a
        /*0f8a*/ 	.byte	0x3f
	.zero		1


	//   ....[50]....
        /*0f8c*/ 	.word	0x0001cce0
        /*0f90*/ 	.word	0x0000000f
        /*0f94*/ 	.word	0x0002a850
        /*0f98*/ 	.short	0x010a
        /*0f9a*/ 	.byte	0x3f
	.zero		1


	//   ....[51]....
        /*0f9c*/ 	.word	0x0001d120
        /*0fa0*/ 	.word	0x00000005
        /*0fa4*/ 	.word	0x00000000
        /*0fa8*/ 	.short	0x0101
        /*0faa*/ 	.byte	0x3f
	.zero		1


	//   ....[52]....
        /*0fac*/ 	.word	0x0001f090
        /*0fb0*/ 	.word	0x0000000f
        /*0fb4*/ 	.word	0x00000000
        /*0fb8*/ 	.short	0x0101
        /*0fba*/ 	.byte	0x3f
	.zero		1


	//   ....[53]....
        /*0fbc*/ 	.word	0x0001f670
        /*0fc0*/ 	.word	0x00000005
        /*0fc4*/ 	.word	0x0002a850
        /*0fc8*/ 	.short	0x010a
        /*0fca*/ 	.byte	0x3f
	.zero		1


	//   ....[54]....
        /*0fcc*/ 	.word	0x0001f710
        /*0fd0*/ 	.word	0x00000005
        /*0fd4*/ 	.word	0x0002a850
        /*0fd8*/ 	.short	0x010a
        /*0fda*/ 	.byte	0x3f
	.zero		1


	//   ....[55]....
        /*0fdc*/ 	.word	0x0001fc10
        /*0fe0*/ 	.word	0x00000005
        /*0fe4*/ 	.word	0x00000000
        /*0fe8*/ 	.short	0x0101
        /*0fea*/ 	.byte	0x3f
	.zero		1


	//   ....[56]....
        /*0fec*/ 	.word	0x00021200
        /*0ff0*/ 	.word	0x00000000
        /*0ff4*/ 	.word	0x00000000
        /*0ff8*/ 	.short	0x0101
        /*0ffa*/ 	.byte	0x3f
	.zero		1


	//   ....[57]....
        /*0ffc*/ 	.word	0x000218c0
        /*1000*/ 	.word	0x00000006
        /*1004*/ 	.word	0x00000000
        /*1008*/ 	.short	0x0101
        /*100a*/ 	.byte	0x3f
	.zero		1


	//   ....[58]....
        /*100c*/ 	.word	0x00024d60
        /*1010*/ 	.word	0x00000011
        /*1014*/ 	.word	0x0002a820
        /*1018*/ 	.short	0x010a
        /*101a*/ 	.byte	0x3f
	.zero		1


	//   ....[59]....
        /*101c*/ 	.word	0x00024df0
        /*1020*/ 	.word	0x0000000c
        /*1024*/ 	.word	0x0002a8a0
        /*1028*/ 	.short	0x010a
        /*102a*/ 	.byte	0x3f
	.zero		1


	//   ....[60]....
        /*102c*/ 	.word	0x00025230
        /*1030*/ 	.word	0x0000000c
        /*1034*/ 	.word	0x0002a8c0
        /*1038*/ 	.short	0x010a
        /*103a*/ 	.byte	0x3f
	.zero		1


	//   ....[61]....
        /*103c*/ 	.word	0x00025660
        /*1040*/ 	.word	0x0000000a
        /*1044*/ 	.word	0x0002a8a0
        /*1048*/ 	.short	0x010a
        /*104a*/ 	.byte	0x3f
	.zero		1


	//   ....[62]....
        /*104c*/ 	.word	0x00025a90
        /*1050*/ 	.word	0x0000000a
        /*1054*/ 	.word	0x0002a8c0
        /*1058*/ 	.short	0x010a
        /*105a*/ 	.byte	0x3f
	.zero		1


	//   ....[63]....
        /*105c*/ 	.word	0x00026f90
        /*1060*/ 	.word	0x00000007
        /*1064*/ 	.word	0x0002a840
        /*1068*/ 	.short	0x010a
        /*106a*/ 	.byte	0x3f
	.zero		1


	//   ....[64]....
        /*106c*/ 	.word	0x00027640
        /*1070*/ 	.word	0x00000007
        /*1074*/ 	.word	0x0002a830
        /*1078*/ 	.short	0x0107
        /*107a*/ 	.byte	0x3f
	.zero		1


	//   ....[65]....
        /*107c*/ 	.word	0x000276f0
        /*1080*/ 	.word	0x00000007
        /*1084*/ 	.word	0x0002a830
        /*1088*/ 	.short	0x0101
        /*108a*/ 	.byte	0x3f
	.zero		1


	//   ....[66]....
        /*108c*/ 	.word	0x000282e0
        /*1090*/ 	.word	0x00000011
        /*1094*/ 	.word	0x0002a800
        /*1098*/ 	.short	0x0107
        /*109a*/ 	.byte	0x3f
	.zero		1


	//   ....[67]....
        /*109c*/ 	.word	0x000283f0
        /*10a0*/ 	.word	0x00000011
        /*10a4*/ 	.word	0x0002a800
        /*10a8*/ 	.short	0x0101
        /*10aa*/ 	.byte	0x3f
	.zero		1


	//   ....[68]....
        /*10ac*/ 	.word	0x00028410
        /*10b0*/ 	.word	0x00000011
        /*10b4*/ 	.word	0x0002a820
        /*10b8*/ 	.short	0x010a
        /*10ba*/ 	.byte	0x3f
	.zero		1


	//   ....[69]....
        /*10bc*/ 	.word	0x00028780
        /*10c0*/ 	.word	0x00000005
        /*10c4*/ 	.word	0x0002a840
        /*10c8*/ 	.short	0x010a
        /*10ca*/ 	.byte	0x3f
	.zero		1


	//   ....[70]....
        /*10cc*/ 	.word	0x00028c60
        /*10d0*/ 	.word	0x00000005
        /*10d4*/ 	.word	0x0002a830
        /*10d8*/ 	.short	0x0107
        /*10da*/ 	.byte	0x3f
	.zero		1


	//   ....[71]....
        /*10dc*/ 	.word	0x00028d10
        /*10e0*/ 	.word	0x00000005
        /*10e4*/ 	.word	0x0002a830
        /*10e8*/ 	.short	0x0101
        /*10ea*/ 	.byte	0x3f
	.zero		1


	//   ....[72]....
        /*10ec*/ 	.word	0x00028d70
        /*10f0*/ 	.word	0x00000005
        /*10f4*/ 	.word	0x0002a860
        /*10f8*/ 	.short	0x010a
        /*10fa*/ 	.byte	0x3f
	.zero		1


	//   ....[73]....
        /*10fc*/ 	.word	0x000291d0
        /*1100*/ 	.word	0x00000005
        /*1104*/ 	.word	0x0002a850
        /*1108*/ 	.short	0x0107
        /*110a*/ 	.byte	0x3f
	.zero		1


	//   ....[74]....
        /*110c*/ 	.word	0x00029330
        /*1110*/ 	.word	0x00000005
        /*1114*/ 	.word	0x0002a850
        /*1118*/ 	.short	0x0101
        /*111a*/ 	.byte	0x3f
	.zero		1


	//   ....[75]....
        /*111c*/ 	.word	0x00029580
        /*1120*/ 	.word	0x00000000
        /*1124*/ 	.word	0x0002a860
        /*1128*/ 	.short	0x010a
        /*112a*/ 	.byte	0x3f
	.zero		1


	//   ....[76]....
        /*112c*/ 	.word	0x000299e0
        /*1130*/ 	.word	0x00000000
        /*1134*/ 	.word	0x0002a850
        /*1138*/ 	.short	0x0107
        /*113a*/ 	.byte	0x3f
	.zero		1


	//   ....[77]....
        /*113c*/ 	.word	0x00029a90
        /*1140*/ 	.word	0x00000000
        /*1144*/ 	.word	0x0002a850
        /*1148*/ 	.short	0x0101
        /*114a*/ 	.byte	0x3f
	.zero		1


	//   ....[78]....
        /*114c*/ 	.word	0x0002abe0
        /*1150*/ 	.word	0x00000007
        /*1154*/ 	.word	0x0002a820
        /*1158*/ 	.short	0x010a
        /*115a*/ 	.byte	0x3f
	.zero		1


	//   ....[79]....
        /*115c*/ 	.word	0x0002ad70
        /*1160*/ 	.word	0x00000005
        /*1164*/ 	.word	0x0002a840
        /*1168*/ 	.short	0x010a
        /*116a*/ 	.byte	0x3f
	.zero		1


	//   ....[80]....
        /*116c*/ 	.word	0x0002ae10
        /*1170*/ 	.word	0x00000003
        /*1174*/ 	.word	0x0002a840
        /*1178*/ 	.short	0x010a
        /*117a*/ 	.byte	0x3f
	.zero		1


	//   ....[81]....
        /*117c*/ 	.word	0x0002ae50
        /*1180*/ 	.word	0x00000005
        /*1184*/ 	.word	0x0002a860
        /*1188*/ 	.short	0x010a
        /*118a*/ 	.byte	0x3f
	.zero		1


	//   ....[82]....
        /*118c*/ 	.word	0x0002ae90
        /*1190*/ 	.word	0x00000003
        /*1194*/ 	.word	0x0002a860
        /*1198*/ 	.short	0x010a
        /*119a*/ 	.byte	0x3f
	.zero		1


	//   ....[83]....
        /*119c*/ 	.word	0x0002aef0
        /*11a0*/ 	.word	0x00000056
        /*11a4*/ 	.word	0x0002a890
        /*11a8*/ 	.short	0x010a
        /*11aa*/ 	.byte	0x3f
	.zero		1


	//   ....[84]....
        /*11ac*/ 	.word	0x0002b1a0
        /*11b0*/ 	.word	0x00000056
        /*11b4*/ 	.word	0x0002a890
        /*11b8*/ 	.short	0x010a
        /*11ba*/ 	.byte	0x3f
	.zero		1


	//   ....[85]....
        /*11bc*/ 	.word	0x0002b450
        /*11c0*/ 	.word	0x00000056
        /*11c4*/ 	.word	0x0002a890
        /*11c8*/ 	.short	0x010a
        /*11ca*/ 	.byte	0x3f
	.zero		1


	//   ....[86]....
        /*11cc*/ 	.word	0x0002b700
        /*11d0*/ 	.word	0x00000056
        /*11d4*/ 	.word	0x0002a8b0
        /*11d8*/ 	.short	0x010a
        /*11da*/ 	.byte	0x3f
	.zero		1


	//   ....[87]....
        /*11dc*/ 	.word	0x0002baf0
        /*11e0*/ 	.word	0x00000002
        /*11e4*/ 	.word	0x0002a800
        /*11e8*/ 	.short	0x010a
        /*11ea*/ 	.byte	0x3f
	.zero		1


	//   ....[88]....
        /*11ec*/ 	.word	0x0002bed0
        /*11f0*/ 	.word	0x00000002
        /*11f4*/ 	.word	0x0002a800
        /*11f8*/ 	.short	0x010a
        /*11fa*/ 	.byte	0x3f
	.zero		1


	//   ....[89]....
        /*11fc*/ 	.word	0x0002bf20
        /*1200*/ 	.word	0x00000009
        /*1204*/ 	.word	0x0002a830
        /*1208*/ 	.short	0x010a
        /*120a*/ 	.byte	0x3f
	.zero		1


	//   ....[90]....
        /*120c*/ 	.word	0x0002bf70
        /*1210*/ 	.word	0x00000009
        /*1214*/ 	.word	0x0002a830
        /*1218*/ 	.short	0x010a
        /*121a*/ 	.byte	0x3f
	.zero		1


	//   ....[91]....
        /*121c*/ 	.word	0x0002bfc0
        /*1220*/ 	.word	0x00000015
        /*1224*/ 	.word	0x0002a850
        /*1228*/ 	.short	0x010a
        /*122a*/ 	.byte	0x3f
	.zero		1


	//   ....[92]....
        /*122c*/ 	.word	0x0002c010
        /*1230*/ 	.word	0x00000014
        /*1234*/ 	.word	0x0002a830
        /*1238*/ 	.short	0x010a
        /*123a*/ 	.byte	0x3f
	.zero		1


	//   ....[93]....
        /*123c*/ 	.word	0x0002c060
        /*1240*/ 	.word	0x00000015
        /*1244*/ 	.word	0x0002a850
        /*1248*/ 	.short	0x010a
        /*124a*/ 	.byte	0x3f
	.zero		1


	//   ....[94]....
        /*124c*/ 	.word	0x0002c0b0
        /*1250*/ 	.word	0x00000000
        /*1254*/ 	.word	0x0002a830
        /*1258*/ 	.short	0x010a
        /*125a*/ 	.byte	0x3f
	.zero		1


	//   ....[95]....
        /*125c*/ 	.word	0x0002c100
        /*1260*/ 	.word	0x0000000f
        /*1264*/ 	.word	0x0002a850
        /*1268*/ 	.short	0x010a
        /*126a*/ 	.byte	0x3f
	.zero		1


	//   ....[96]....
        /*126c*/ 	.word	0x0002c150
        /*1270*/ 	.word	0x00000005
        /*1274*/ 	.word	0x0002a850
        /*1278*/ 	.short	0x010a
        /*127a*/ 	.byte	0x3f
	.zero		1


	//   ....[97]....
        /*127c*/ 	.word	0x0002c2f0
        /*1280*/ 	.word	0x00000011
        /*1284*/ 	.word	0x0002a820
        /*1288*/ 	.short	0x010a
        /*128a*/ 	.byte	0x3f
	.zero		1


	//   ....[98]....
        /*128c*/ 	.word	0x0002c340
        /*1290*/ 	.word	0x0000000c
        /*1294*/ 	.word	0x0002a8a0
        /*1298*/ 	.short	0x010a
        /*129a*/ 	.byte	0x3f
	.zero		1


	//   ....[99]....
        /*129c*/ 	.word	0x0002c390
        /*12a0*/ 	.word	0x0000000c
        /*12a4*/ 	.word	0x0002a8c0
        /*12a8*/ 	.short	0x010a
        /*12aa*/ 	.byte	0x3f
	.zero		1


	//   ....[100]....
        /*12ac*/ 	.word	0x0002c3e0
        /*12b0*/ 	.word	0x0000000a
        /*12b4*/ 	.word	0x0002a8a0
        /*12b8*/ 	.short	0x010a
        /*12ba*/ 	.byte	0x3f
	.zero		1


	//   ....[101]....
        /*12bc*/ 	.word	0x0002c430
        /*12c0*/ 	.word	0x0000000a
        /*12c4*/ 	.word	0x0002a8c0
        /*12c8*/ 	.short	0x010a
        /*12ca*/ 	.byte	0x3f
	.zero		1


	//   ....[102]....
        /*12cc*/ 	.word	0x0002c550
        /*12d0*/ 	.word	0x00000007
        /*12d4*/ 	.word	0x0002a840
        /*12d8*/ 	.short	0x010a
        /*12da*/ 	.byte	0x3f
	.zero		1


	//   ....[103]....
        /*12dc*/ 	.word	0x0002d920
        /*12e0*/ 	.word	0x00000011
        /*12e4*/ 	.word	0x0002a820
        /*12e8*/ 	.short	0x010a
        /*12ea*/ 	.byte	0x3f
	.zero		1


	//   ....[104]....
        /*12ec*/ 	.word	0x0002d970
        /*12f0*/ 	.word	0x00000005
        /*12f4*/ 	.word	0x0002a840
        /*12f8*/ 	.short	0x010a
        /*12fa*/ 	.byte	0x3f
	.zero		1


	//   ....[105]....
        /*12fc*/ 	.word	0x0002e130
        /*1300*/ 	.word	0x00000005
        /*1304*/ 	.word	0x0002a860
        /*1308*/ 	.short	0x010a
        /*130a*/ 	.byte	0x3f
	.zero		1


	//   ....[106]....
        /*130c*/ 	.word	0x0002e940
        /*1310*/ 	.word	0x00000000
        /*1314*/ 	.word	0x0002a860
        /*1318*/ 	.short	0x010a
        /*131a*/ 	.byte	0x3f
	.zero		1


	//   ....[107]....
        /*131c*/ 	.word	0x0002fb20
        /*1320*/ 	.word	0x00000007
        /*1324*/ 	.word	0x0002a820
        /*1328*/ 	.short	0x010a
        /*132a*/ 	.byte	0x3f
	.zero		1


	//   ....[108]....
        /*132c*/ 	.word	0x0002fcc0
        /*1330*/ 	.word	0x00000005
        /*1334*/ 	.word	0x0002a840
        /*1338*/ 	.short	0x010a
        /*133a*/ 	.byte	0x3f
	.zero		1


	//   ....[109]....
        /*133c*/ 	.word	0x0002fd10
        /*1340*/ 	.word	0x00000003
        /*1344*/ 	.word	0x0002a840
        /*1348*/ 	.short	0x010a
        /*134a*/ 	.byte	0x3f
	.zero		1


	//   ....[110]....
        /*134c*/ 	.word	0x0002fd60
        /*1350*/ 	.word	0x00000005
        /*1354*/ 	.word	0x0002a860
        /*1358*/ 	.short	0x010a
        /*135a*/ 	.byte	0x3f
	.zero		1


	//----- nvinfo : EIATTR_NUM_MBARRIERS
	.align		4
.L_236:
        /*135c*/ 	.byte	0x03, 0x38
        /*135e*/ 	.short	0x0016


	//----- nvinfo : EIATTR_EXIT_INSTR_OFFSETS
	.align		4
        /*1360*/ 	.byte	0x04, 0x1c
        /*1362*/ 	.short	(.L_238 - .L_237)


	//   ....[0]....
.L_237:
        /*1364*/ 	.word	0x0002aee0


	//----- nvinfo : EIATTR_MAX_THREADS
	.align		4
.L_238:
        /*1368*/ 	.byte	0x04, 0x05
        /*136a*/ 	.short	(.L_240 - .L_239)
.L_239:
        /*136c*/ 	.word	0x00000180
        /*1370*/ 	.word	0x00000001
        /*1374*/ 	.word	0x00000001


	//----- nvinfo : EIATTR_CRS_STACK_SIZE
	.align		4
.L_240:
        /*1378*/ 	.byte	0x04, 0x1e
        /*137a*/ 	.short	(.L_242 - .L_241)
.L_241:
        /*137c*/ 	.word	0x00000000


	//----- nvinfo : EIATTR_CBANK_PARAM_SIZE
	.align		4
.L_242:
        /*1380*/ 	.byte	0x03, 0x19
        /*1382*/ 	.short	0x0af0


	//----- nvinfo : EIATTR_PARAM_CBANK
	.align		4
        /*1384*/ 	.byte	0x04, 0x0a
        /*1386*/ 	.short	(.L_244 - .L_243)
	.align		4
.L_243:
        /*1388*/ 	.word	index@(.nv.constant0._ZN7cutlass13device_kernelIN5flash11enable_sm90INS1_16FlashAttnFwdSm90INS1_25CollectiveMainloopFwdSm90ILi2EN4cute5tupleIJNS5_1CILi1EEES8_S8_EEENS6_IJNS7_ILi128EEENS7_ILi96EEENS7_ILi192EEEEEELi128ENS_10bfloat16_tEfNS_4arch4Sm90ELb0ELb1ELb0ELb1ELb1ELb1ELb0ELb1ELb1ELb1ELb1ELb0EEENS1_21CollectiveEpilogueFwdINS6_IJSA_SA_SB_EEES9_SE_SG_Li256ELb1ELb1ELb1ELb0EEENS1_36VarlenDynamicPersistentTileSchedulerILi128ELi96ELi256ELi128ELb1ELb1ELb1ELb1ELb0ELb1EEEEEEEEEvNT_6ParamsE)
        /*138c*/ 	.short	0x0210
        /*138e*/ 	.short	0x0af0


	//----- nvinfo : EIATTR_SW_WAR
	.align		4
.L_244:
        /*1390*/ 	.byte	0x04, 0x36
        /*1392*/ 	.short	(.L_246 - .L_245)
.L_245:
        /*1394*/ 	.word	0x00000008
.L_246:


//--------------------- .nv.info._ZN7cutlass13device_kernelIN5flash11enable_sm90INS1_16FlashAttnFwdSm90INS1_25CollectiveMainloopFwdSm90ILi2EN4cute5tupleIJNS5_1CILi1EEES8_S8_EEENS6_IJNS7_ILi128EEENS7_ILi96EEENS7_ILi192EEEEEELi128ENS_10bfloat16_tEfNS_4arch4Sm90ELb1ELb0ELb0ELb0ELb1ELb0ELb0ELb1ELb1ELb1ELb1ELb0EEENS1_21CollectiveEpilogueFwdINS6_IJSA_SA_SB_EEES9_SE_SG_Li256ELb0ELb1ELb1ELb0EEENS1_19SingleTileSchedulerILb0ELb1ELb1ELi128EEEEEEEEEvNT_6ParamsE --------------------------
	.section	.nv.info._ZN7cutlass13device_kernelIN5flash11enable_sm90INS1_16FlashAttnFwdSm90INS1_25CollectiveMainloopFwdSm90ILi2EN4cute5tupleIJNS5_1CILi1EEES8_S8_EEENS6_IJNS7_ILi128EEENS7_ILi96EEENS7_ILi192EEEEEELi128ENS_10bfloat16_tEfNS_4arch4Sm90ELb1ELb0ELb0ELb0ELb1ELb0ELb0ELb1ELb1ELb1ELb1ELb0EEENS1_21CollectiveEpilogueFwdINS6_IJSA_SA_SB_EEES9_SE_SG_Li256ELb0ELb1ELb1ELb0EEENS1_19SingleTileSchedulerILb0ELb1ELb1ELi128EEEEEEEEEvNT_6ParamsE,"",@"SHT_CUDA_INFO"
	.sectionflags	@""
	.align	4


	//----- nvinfo : EIATTR_CUDA_API_VERSION
	.align		4
        /*0000*/ 	.byte	0x04, 0x37
        /*0002*/ 	.short	(.L_248 - .L_247)
.L_247:
        /*0004*/ 	.word	0x00000082


	//----- nvinfo : EIATTR_KPARAM_INFO
	.align		4
.L_248:
        /*0008*/ 	.byte	0x04, 0x17
        /*000a*/ 	.short	(.L_250 - .L_249)
.L_249:
        /*000c*/ 	.word	0x00000000
        /*0010*/ 	.short	0x0000
        /*0012*/ 	.short	0x0070
        /*0014*/ 	.byte	0x00, 0xf0, 0x01, 0x28


	//----- nvinfo : EIATTR_SPARSE_MMA_MASK
	.align		4
.L_250:
        /*0018*/ 	.byte	0x03, 0x50
        /*001a*/ 	.short	0x0000


	//----- nvinfo : EIATTR_MAXREG_COUNT
	.align		4
        /*001c*/ 	.byte	0x03, 0x1b
        /*001e*/ 	.short	0x00a8


	//----- nvinfo : EIATTR_NUM_BARRIERS
	.align		4
        /*0020*/ 	.byte	0x02, 0x4c
        /*0022*/ 	.byte	0x09
	.zero		1


	//----- nvinfo : EIATTR_EXTERNS
	.align		4
        /*0024*/ 	.byte	0x04, 0x0f
        /*0026*/ 	.short	(.L_252 - .L_251)


	//   ....[0]....
	.align		4
.L_251:
        /*0028*/ 	.word	index@(__assertfail)


	//----- nvinfo : EIATTR_MERCURY_ISA_VERSION
	.align		4
.L_252:
        /*002c*/ 	.byte	0x03, 0x5f
        /*002e*/ 	.short	0x0101


	//----- nvinfo : EIATTR_INT_WARP_WIDE_INSTR_OFFSETS
	.align		4
        /*0030*/ 	.byte	0x04, 0x31
        /*0032*/ 	.short	(.L_254 - .L_253)


	//   ....[0]....
.L_253:
        /*0034*/ 	.word	0x000000b0


	//   ....[1]....
        /*0038*/ 	.word	0x000000c0


	//   ....[2]....
        /*003c*/ 	.word	0x00000160


	//----- nvinfo : EIATTR_COOP_GROUP_MASK_REGIDS
	.align		4
.L_254:
        /*0040*/ 	.byte	0x04, 0x29
        /*0042*/ 	.short	(.L_256 - .L_255)


	//   ....[0]....
.L_255:
        /*0044*/ 	.word	0xffffffff


	//   ....[1]....
        /*0048*/ 	.word	0xffffffff


	//   ....[2]....
        /*004c*/ 	.word	0xffffffff


	//   ....[3]....
        /*0050*/ 	.word	0xffffffff


	//   ....[4]....
        /*0054*/ 	.word	0xffffffff


	//   ....[5]....
        /*0058*/ 	.word	0xffffffff


	//   ....[6]....
        /*005c*/ 	.word	0xffffffff


	//   ....[7]....
        /*0060*/ 	.word	0xffffffff


	//   ....[8]....
        /*0064*/ 	.word	0xffffffff


	//   ....[9]....
        /*0068*/ 	.word	0xffffffff


	//   ....[10]....
        /*006c*/ 	.word	0xffffffff


	//   ....[11]....
        /*0070*/ 	.word	0xffffffff


	//   ....[12]....
        /*0074*/ 	.word	0xffffffff


	//   ....[13]....
        /*0078*/ 	.word	0xffffffff


	//   ....[14]....
        /*007c*/ 	.word	0xffffffff


	//   ....[15]....
        /*0080*/ 	.word	0xffffffff


	//   ....[16]....
        /*0084*/ 	.word	0xffffffff


	//   ....[17]....
        /*0088*/ 	.word	0xffffffff


	//   ....[18]....
        /*008c*/ 	.word	0xffffffff


	//   ....[19]....
        /*0090*/ 	.word	0xffffffff


	//   ....[20]....
        /*0094*/ 	.word	0xffffffff


	//   ....[21]....
        /*0098*/ 	.word	0xffffffff


	//   ....[22]....
        /*009c*/ 	.word	0xffffffff


	//   ....[23]....
        /*00a0*/ 	.word	0xffffffff


	//   ....[24]....
        /*00a4*/ 	.word	0xffffffff


	//   ....[25]....
        /*00a8*/ 	.word	0xffffffff


	//   ....[26]....
        /*00ac*/ 	.word	0xffffffff


	//   ....[27]....
        /*00b0*/ 	.word	0xffffffff


	//   ....[28]....
        /*00b4*/ 	.word	0xffffffff


	//   ....[29]....
        /*00b8*/ 	.word	0xffffffff


	//   ....[30]....
        /*00bc*/ 	.word	0xffffffff


	//   ....[31]....
        /*00c0*/ 	.word	0xffffffff


	//   ....[32]....
        /*00c4*/ 	.word	0xffffffff


	//   ....[33]....
        /*00c8*/ 	.word	0xffffffff


	//   ....[34]....
        /*00cc*/ 	.word	0xffffffff


	//   ....[35]....
        /*00d0*/ 	.word	0xffffffff


	//   ....[36]....
        /*00d4*/ 	.word	0xffffffff


	//   ....[37]....
        /*00d8*/ 	.word	0xffffffff


	//   ....[38]....
        /*00dc*/ 	.word	0xffffffff


	//   ....[39]....
        /*00e0*/ 	.word	0xffffffff


	//   ....[40]....
        /*00e4*/ 	.word	0xffffffff


	//   ....[41]....
        /*00e8*/ 	.word	0xffffffff


	//   ....[42]....
        /*00ec*/ 	.word	0xffffffff


	//   ....[43]....
        /*00f0*/ 	.word	0xffffffff


	//   ....[44]....
        /*00f4*/ 	.word	0xffffffff


	//   ....[45]....
        /*00f8*/ 	.word	0xffffffff


	//   ....[46]....
        /*00fc*/ 	.word	0xffffffff


	//   ....[47]....
        /*0100*/ 	.word	0xffffffff


	//   ....[48]....
        /*0104*/ 	.word	0xffffffff


	//   ....[49]....
        /*0108*/ 	.word	0xffffffff


	//   ....[50]....
        /*010c*/ 	.word	0xffffffff


	//   ....[51]....
        /*0110*/ 	.word	0xffffffff


	//   ....[52]....
        /*0114*/ 	.word	0xffffffff


	//   ....[53]....
        /*0118*/ 	.word	0xffffffff


	//   ....[54]....
        /*011c*/ 	.word	0xffffffff


	//   ....[55]....
        /*0120*/ 	.word	0xffffffff


	//   ....[56]....
        /*0124*/ 	.word	0xffffffff


	//   ....[57]....
        /*0128*/ 	.word	0xffffffff


	//   ....[58]....
        /*012c*/ 	.word	0xffffffff


	//   ....[59]....
        /*0130*/ 	.word	0xffffffff


	//   ....[60]....
        /*0134*/ 	.word	0xffffffff


	//   ....[61]....
        /*0138*/ 	.word	0xffffffff


	//   ....[62]....
        /*013c*/ 	.word	0xffffffff


	//   ....[63]....
        /*0140*/ 	.word	0xffffffff


	//   ....[64]....
        /*0144*/ 	.word	0xffffffff


	//   ....[65]....
        /*0148*/ 	.word	0xffffffff


	//   ....[66]....
        /*014c*/ 	.word	0xffffffff


	//   ....[67]....
        /*0150*/ 	.word	0xffffffff


	//   ....[68]....
        /*0154*/ 	.word	0xffffffff


	//   ....[69]....
        /*0158*/ 	.word	0xffffffff


	//   ....[70]....
        /*015c*/ 	.word	0xffffffff


	//   ....[71]....
        /*0160*/ 	.word	0xffffffff


	//   ....[72]....
        /*0164*/ 	.word	0xffffffff


	//   ....[73]....
        /*0168*/ 	.word	0xffffffff


	//   ....[74]....
        /*016c*/ 	.word	0xffffffff


	//   ....[75]....
        /*0170*/ 	.word	0xffffffff


	//   ....[76]....
        /*0174*/ 	.word	0xffffffff


	//   ....[77]....
        /*0178*/ 	.word	0xffffffff


	//   ....[78]....
        /*017c*/ 	.word	0xffffffff


	//   ....[79]....
        /*0180*/ 	.word	0xffffffff


	//   ....[80]....
        /*0184*/ 	.word	0xffffffff


	//   ....[81]....
        /*0188*/ 	.word	0xffffffff


	//   ....[82]....
        /*018c*/ 	.word	0xffffffff


	//   ....[83]....
        /*0190*/ 	.word	0xffffffff


	//   ....[84]....
        /*0194*/ 	.word	0xffffffff


	//   ....[85]....
        /*0198*/ 	.word	0xffffffff


	//   ....[86]....
        /*019c*/ 	.word	0xffffffff


	//   ....[87]....
        /*01a0*/ 	.word	0xffffffff


	//   ....[88]....
        /*01a4*/ 	.word	0xffffffff


	//   ....[89]....
        /*01a8*/ 	.word	0xffffffff


	//   ....[90]....
        /*01ac*/ 	.word	0xffffffff


	//   ....[91]....
        /*01b0*/ 	.word	0xffffffff


	//   ....[92]....
        /*01b4*/ 	.word	0xffffffff


	//   ....[93]....
        /*01b8*/ 	.word	0xffffffff


	//   ....[94]....
        /*01bc*/ 	.word	0xffffffff


	//   ....[95]....
        /*01c0*/ 	.word	0xffffffff


	//   ....[96]....
        /*01c4*/ 	.word	0xffffffff


	//   ....[97]....
        /*01c8*/ 	.word	0xffffffff


	//   ....[98]....
        /*01cc*/ 	.word	0xffffffff


	//   ....[99]....
        /*01d0*/ 	.word	0xffffffff


	//   ....[100]....
        /*01d4*/ 	.word	0xffffffff


	//   ....[101]....
        /*01d8*/ 	.word	0x0500000f


	//   ....[102]....
        /*01dc*/ 	.word	0x0500000f


	//   ....[103]....
        /*01e0*/ 	.word	0x0500000f


	//   ....[104]....
        /*01e4*/ 	.word	0x0500000f


	//   ....[105]....
        /*01e8*/ 	.word	0x0500000f


	//   ....[106]....
        /*01ec*/ 	.word	0x0500000f


	//   ....[107]....
        /*01f0*/ 	.word	0x0500000f


	//   ....[108]....
        /*01f4*/ 	.word	0x0500000f


	//   ....[109]....
        /*01f8*/ 	.word	0x0500000f


	//   ....[110]....
        /*01fc*/ 	.word	0x0500000f


	//   ....[111]....
        /*0200*/ 	.word	0x0500000f


	//   ....[112]....
        /*0204*/ 	.word	0x0500000f


	//   ....[113]....
        /*0208*/ 	.word	0x0500000f


	//   ....[114]....
        /*020c*/ 	.word	0x0500000f


	//   ....[115]....
        /*0210*/ 	.word	0x0500000f


	//   ....[116]....
        /*0214*/ 	.word	0x0500000f


	//   ....[117]....
        /*0218*/ 	.word	0x0500000f


	//   ....[118]....
        /*021c*/ 	.word	0x0500000f


	//   ....[119]....
        /*0220*/ 	.word	0x0500000f


	//   ....[120]....
        /*0224*/ 	.word	0x0500000f


	//   ....[121]....
        /*0228*/ 	.word	0x0500000f


	//   ....[122]....
        /*022c*/ 	.word	0x0500000f


	//   ....[123]....
        /*0230*/ 	.word	0x0500000f


	//   ....[124]....
        /*0234*/ 	.word	0x0500000f


	//   ....[125]....
        /*0238*/ 	.word	0x0500000f


	//   ....[126]....
        /*023c*/ 	.word	0x0500000f


	//   ....[127]....
        /*0240*/ 	.word	0x0500000f


	//   ....[128]....
        /*0244*/ 	.word	0x0500000f


	//   ....[129]....
        /*0248*/ 	.word	0x0500000f


	//   ....[130]....
        /*024c*/ 	.word	0x0500000f


	//   ....[131]....
        /*0250*/ 	.word	0x0500000f


	//   ....[132]....
        /*0254*/ 	.word	0x0500000f


	//   ....[133]....
        /*0258*/ 	.word	0x0500000f


	//   ....[134]....
        /*025c*/ 	.word	0x0500000f


	//   ....[135]....
        /*0260*/ 	.word	0x0500000f


	//   ....[136]....
        /*0264*/ 	.word	0x0500000f


	//   ....[137]....
        /*0268*/ 	.word	0x0500000f


	//   ....[138]....
        /*026c*/ 	.word	0x0500000f


	//   ....[139]....
        /*0270*/ 	.word	0x0500000f


	//   ....[140]....
        /*0274*/ 	.word	0x0500000f


	//   ....[141]....
        /*0278*/ 	.word	0x0500000f


	//   ....[142]....
        /*027c*/ 	.word	0x0500000f


	//   ....[143]....
        /*0280*/ 	.word	0x0500000f


	//   ....[144]....
        /*0284*/ 	.word	0x0500000f


	//   ....[145]....
        /*0288*/ 	.word	0x0500000f


	//   ....[146]....
        /*028c*/ 	.word	0x0500000f


	//   ....[147]....
        /*0290*/ 	.word	0x0500000f


	//   ....[148]....
        /*0294*/ 	.word	0x0500000f


	//   ....[149]....
        /*0298*/ 	.word	0x0500000f


	//   ....[150]....
        /*029c*/ 	.word	0x0500000f


	//   ....[151]....
        /*02a0*/ 	.word	0x0500000f


	//   ....[152]....
        /*02a4*/ 	.word	0x0500000f


	//   ....[153]....
        /*02a8*/ 	.word	0x0500000f


	//   ....[154]....
        /*02ac*/ 	.word	0x0500000f


	//   ....[155]....
        /*02b0*/ 	.word	0x0500000f


	//   ....[156]....
        /*02b4*/ 	.word	0x0500000f


	//   ....[157]....
        /*02b8*/ 	.word	0x0500000f


	//   ....[158]....
        /*02bc*/ 	.word	0x0500000f


	//   ....[159]....
        /*02c0*/ 	.word	0x0500000f


	//   ....[160]....
        /*02c4*/ 	.word	0x0500000f


	//   ....[161]....
        /*02c8*/ 	.word	0x0500000f


	//   ....[162]....
        /*02cc*/ 	.word	0x0500000f


	//   ....[163]....
        /*02d0*/ 	.word	0x0500000f


	//   ....[164]....
        /*02d4*/ 	.word	0x0500000f


	//   ....[165]....
        /*02d8*/ 	.word	0x0500000f


	//   ....[166]....
        /*02dc*/ 	.word	0x0500000f


	//----- nvinfo : EIATTR_COOP_GROUP_INSTR_OFFSETS
	.align		4
.L_256:
        /*02e0*/ 	.byte	0x04, 0x28
        /*02e2*/ 	.short	(.L_258 - .L_257)


	//   ....[0]....
.L_257:
        /*02e4*/ 	.word	0x00000060


	//   ....[1]....
        /*02e8*/ 	.word	0x000000a0


	//   ....[2]....
        /*02ec*/ 	.word	0x000002c0


	//   ....[3]....
        /*02f0*/ 	.word	0x00000420


	//   ....[4]....
        /*02f4*/ 	.word	0x00000540


	//   ....[5]....
        /*02f8*/ 	.word	0x000006a0


	//   ....[6]....
        /*02fc*/ 	.word	0x000010a0


	//   ....[7]....
        /*0300*/ 	.word	0x00001c80


	//   ....[8]....
        /*0304*/ 	.word	0x00001cb0


	//   ....[9]....
        /*0308*/ 	.word	0x00002210


	//   ....[10]....
        /*030c*/ 	.word	0x000022e0


	//   ....[11]....
        /*0310*/ 	.word	0x00002960


	//   ....[12]....
        /*0314*/ 	.word	0x000029c0


	//   ....[13]....
        /*0318*/ 	.word	0x00004150


	//   ....[14]....
        /*031c*/ 	.word	0x00004170


	//   ....[15]....
        /*0320*/ 	.word	0x00004660


	//   ....[16]....
        /*0324*/ 	.word	0x00004700


	//   ....[17]....
        /*0328*/ 	.word	0x00004d60


	//   ....[18]....
        /*032c*/ 	.word	0x00004db0


	//   ....[19]....
        /*0330*/ 	.word	0x000066e0


	//   ....[20]....
        /*0334*/ 	.word	0x000066f0


	//   ....[21]....
        /*0338*/ 	.word	0x00006730


	//   ....[22]....
        /*033c*/ 	.word	0x00006740


	//   ....[23]....
        /*0340*/ 	.word	0x00007810


	//   ....[24]....
        /*0344*/ 	.word	0x00007840


	//   ....[25]....
        /*0348*/ 	.word	0x00007900


	//   ....[26]....
        /*034c*/ 	.word	0x00007910


	//   ....[27]....
        /*0350*/ 	.word	0x00008780


	//   ....[28]....
        /*0354*/ 	.word	0x000087c0


	//   ....[29]....
        /*0358*/ 	.word	0x00008800


	//   ....[30]....
        /*035c*/ 	.word	0x00008830


	//   ....[31]....
        /*0360*/ 	.word	0x00008850


	//   ....[32]....
        /*0364*/ 	.word	0x00008870


	//   ....[33]....
        /*0368*/ 	.word	0x00008eb0


	//   ....[34]....
        /*036c*/ 	.word	0x00008ec0


	//   ....[35]....
        /*0370*/ 	.word	0x000098c0


	//   ....[36]....
        /*0374*/ 	.word	0x0000abe0


	//   ....[37]....
        /*0378*/ 	.word	0x0000ac00


	//   ....[38]....
        /*037c*/ 	.word	0x0000ac10


	//   ....[39]....
        /*0380*/ 	.word	0x0000ac20


	//   ....[40]....
        /*0384*/ 	.word	0x0000ac30


	//   ....[41]....
        /*0388*/ 	.word	0x0000ac40


	//   ....[42]....
        /*038c*/ 	.word	0x0000acd0


	//   ....[43]....
        /*0390*/ 	.word	0x0000acf0


	//   ....[44]....
        /*0394*/ 	.word	0x0000ad60


	//   ....[45]....
        /*0398*/ 	.word	0x0000ad70


	//   ....[46]....
        /*039c*/ 	.word	0x0000ad80


	//   ....[47]....
        /*03a0*/ 	.word	0x0000ae20


	//   ....[48]....
        /*03a4*/ 	.word	0x0000b4a0


	//   ....[49]....
        /*03a8*/ 	.word	0x0000b4d0


	//   ....[50]....
        /*03ac*/ 	.word	0x0000b500


	//   ....[51]....
        /*03b0*/ 	.word	0x0000b530


	//   ....[52]....
        /*03b4*/ 	.word	0x0000b5e0


	//   ....[53]....
        /*03b8*/ 	.word	0x0000b600


	//   ....[54]....
        /*03bc*/ 	.word	0x0000b610


	//   ....[55]....
        /*03c0*/ 	.word	0x0000b670


	//   ....[56]....
        /*03c4*/ 	.word	0x0000b720


	//   ....[57]....
        /*03c8*/ 	.word	0x0000b740


	//   ....[58]....
        /*03cc*/ 	.word	0x0000b750


	//   ....[59]....
        /*03d0*/ 	.word	0x0000b7b0


	//   ....[60]....
        /*03d4*/ 	.word	0x0000b860


	//   ....[61]....
        /*03d8*/ 	.word	0x0000b880


	//   ....[62]....
        /*03dc*/ 	.word	0x0000b890


	//   ....[63]....
        /*03e0*/ 	.word	0x0000b8e0


	//   ....[64]....
        /*03e4*/ 	.word	0x0000c030


	//   ....[65]....
        /*03e8*/ 	.word	0x0000c050


	//   ....[66]....
        /*03ec*/ 	.word	0x0000c060


	//   ....[67]....
        /*03f0*/ 	.word	0x0000c070


	//   ....[68]....
        /*03f4*/ 	.word	0x0000c090


	//   ....[69]....
        /*03f8*/ 	.word	0x0000c0b0


	//   ....[70]....
        /*03fc*/ 	.word	0x0000c110


	//   ....[71]....
        /*0400*/ 	.word	0x0000c160


	//   ....[72]....
        /*0404*/ 	.word	0x0000c180


	//   ....[73]....
        /*0408*/ 	.word	0x0000c1c0


	//   ....[74]....
        /*040c*/ 	.word	0x0000c1e0


	//   ....[75]....
        /*0410*/ 	.word	0x0000c200


	//   ....[76]....
        /*0414*/ 	.word	0x0000c4a0


	//   ....[77]....
        /*0418*/ 	.word	0x0000c4b0


	//   ....[78]....
        /*041c*/ 	.word	0x0000c4c0


	//   ....[79]....
        /*0420*/ 	.word	0x0000c4e0


	//   ....[80]....
        /*0424*/ 	.word	0x0000c570


	//   ....[81]....
        /*0428*/ 	.word	0x0000c5a0


	//   ....[82]....
        /*042c*/ 	.word	0x0000c5f0


	//   ....[83]....
        /*0430*/ 	.word	0x0000c620


	//   ....[84]....
        /*0434*/ 	.word	0x0000c670


	//   ....[85]....
        /*0438*/ 	.word	0x0000c6a0


	//   ....[86]....
        /*043c*/ 	.word	0x0000c6f0


	//   ....[87]....
        /*0440*/ 	.word	0x0000c720


	//   ....[88]....
        /*0444*/ 	.word	0x0000cb80


	//   ....[89]....
        /*0448*/ 	.word	0x0000cbb0


	//   ....[90]....
        /*044c*/ 	.word	0x0000cbe0


	//   ....[91]....
        /*0450*/ 	.word	0x0000cc10


	//   ....[92]....
        /*0454*/ 	.word	0x0000cc40


	//   ....[93]....
        /*0458*/ 	.word	0x0000cc50


	//   ....[94]....
        /*045c*/ 	.word	0x0000cc60


	//   ....[95]....
        /*0460*/ 	.word	0x0000cc70


	//   ....[96]....
        /*0464*/ 	.word	0x0000cc90


	//   ....[97]....
        /*0468*/ 	.word	0x0000ccb0


	//   ....[98]....
        /*046c*/ 	.word	0x0000cd30


	//   ....[99]....
        /*0470*/ 	.word	0x0000ce60


	//   ....[100]....
        /*0474*/ 	.word	0x0000d0c0


	//   ....[101]....
        /*0478*/ 	.word	0x0000d630


	//   ....[102]....
        /*047c*/ 	.word	0x0000d720


	//   ....[103]....
        /*0480*/ 	.word	0x0000d7c0


	//   ....[104]....
        /*0484*/ 	.word	0x0000d820


	//   ....[105]....
        /*0488*/ 	.word	0x0000d8f0


	//   ....[106]....
        /*048c*/ 	.word	0x0000d970


	//   ....[107]....
        /*0490*/ 	.word	0x0000da40


	//   ....[108]....
        /*0494*/ 	.word	0x0000dab0


	//   ....[109]....
        /*0498*/ 	.word	0x0000dba0


	//   ....[110]....
        /*049c*/ 	.word	0x0000dc20


	//   ....[111]....
        /*04a0*/ 	.word	0x0000dcf0


	//   ....[112]....
        /*04a4*/ 	.word	0x0000dd60


	//   ....[113]....
        /*04a8*/ 	.word	0x0000de40


	//   ....[114]....
        /*04ac*/ 	.word	0x0000dee0


	//   ....[115]....
        /*04b0*/ 	.word	0x0000df40


	//   ....[116]....
        /*04b4*/ 	.word	0x0000dfe0


	//   ....[117]....
        /*04b8*/ 	.word	0x0000e0b0


	//   ....[118]....
        /*04bc*/ 	.word	0x0000e130


	//   ....[119]....
        /*04c0*/ 	.word	0x0000e210


	//   ....[120]....
        /*04c4*/ 	.word	0x0000e290


	//   ....[121]....
        /*04c8*/ 	.word	0x0000e360


	//   ....[122]....
        /*04cc*/ 	.word	0x0000e3e0


	//   ....[123]....
        /*04d0*/ 	.word	0x0000e4c0


	//   ....[124]....
        /*04d4*/ 	.word	0x0000e540


	//   ....[125]....
        /*04d8*/ 	.word	0x0000e610


	//   ....[126]....
        /*04dc*/ 	.word	0x0000e690


	//   ....[127]....
        /*04e0*/ 	.word	0x0000e770


	//   ....[128]....
        /*04e4*/ 	.word	0x0000e7e0


	//   ....[129]....
        /*04e8*/ 	.word	0x0000e8a0


	//   ....[130]....
        /*04ec*/ 	.word	0x0000e9e0


	//   ....[131]....
        /*04f0*/ 	.word	0x0000ea80


	//   ....[132]....
        /*04f4*/ 	.word	0x0000eb60


	//   ....[133]....
        /*04f8*/ 	.word	0x0000ebb0


	//   ....[134]....
        /*04fc*/ 	.word	0x0000ec90


	//   ....[135]....
        /*0500*/ 	.word	0x0000ece0


	//   ....[136]....
        /*0504*/ 	.word	0x0000ede0


	//   ....[137]....
        /*0508*/ 	.word	0x0000ee30


	//   ....[138]....
        /*050c*/ 	.word	0x0000ef30


	//   ....[139]....
        /*0510*/ 	.word	0x0000ef80


	//   ....[140]....
        /*0514*/ 	.word	0x0000f060


	//   ....[141]....
        /*0518*/ 	.word	0x0000f0b0


	//   ....[142]....
        /*051c*/ 	.word	0x0000f1a0


	//   ....[143]....
        /*0520*/ 	.word	0x0000f230


	//   ....[144]....
        /*0524*/ 	.word	0x0000f290


	//   ....[145]....
        /*0528*/ 	.word	0x0000f370


	//   ....[146]....
        /*052c*/ 	.word	0x0000f410


	//   ....[147]....
        /*0530*/ 	.word	0x0000f4d0


	//   ....[148]....
        /*0534*/ 	.word	0x0000f570


	//   ....[149]....
        /*0538*/ 	.word	0x0000f630


	//   ....[150]....
        /*053c*/ 	.word	0x0000f6d0


	//   ....[151]....
        /*0540*/ 	.word	0x0000f790


	//   ....[152]....
        /*0544*/ 	.word	0x0000f830


	//   ....[153]....
        /*0548*/ 	.word	0x0000f8f0


	//   ....[154]....
        /*054c*/ 	.word	0x0000fa10


	//   ....[155]....
        /*0550*/ 	.word	0x0000fac0


	//   ....[156]....
        /*0554*/ 	.word	0x0000fb60


	//   ....[157]....
        /*0558*/ 	.word	0x0000fc30


	//   ....[158]....
        /*055c*/ 	.word	0x0000fca0


	//   ....[159]....
        /*0560*/ 	.word	0x0000fd70


	//   ....[160]....
        /*0564*/ 	.word	0x0000fde0


	//   ....[161]....
        /*0568*/ 	.word	0x0000fed0


	//   ....[162]....
        /*056c*/ 	.word	0x0000ff40


	//   ....[163]....
        /*0570*/ 	.word	0x00010020


	//   ....[164]....
        /*0574*/ 	.word	0x00010090


	//   ....[165]....
        /*0578*/ 	.word	0x00010150


	//   ....[166]....
        /*057c*/ 	.word	0x00010230


	//----- nvinfo : EIATTR_REG_RECONFIG
	.align		4
.L_258:
        /*0580*/ 	.byte	0x01, 0x54
	.zero		2


	//----- nvinfo : EIATTR_SYSCALL_OFFSETS
	.align		4
        /*0584*/ 	.byte	0x04, 0x46
        /*0586*/ 	.short	(.L_260 - .L_259)


	//   ....[0]....
.L_259:
        /*0588*/ 	.word	0x00001260


	//   ....[1]....
        /*058c*/ 	.word	0x0000a100


	//   ....[2]....
        /*0590*/ 	.word	0x0000a240


	//   ....[3]....
        /*0594*/ 	.word	0x0000a330


	//   ....[4]....
        /*0598*/ 	.word	0x0000b1e0


	//----- nvinfo : EIATTR_MBARRIER_INSTR_OFFSETS
	.align		4
.L_260:
        /*059c*/ 	.byte	0x04, 0x39
        /*059e*/ 	.short	(.L_262 - .L_261)


	//   ....[0]....
.L_261:
        /*05a0*/ 	.word	0x00000170
        /*05a4*/ 	.word	0x000000ff
        /*05a8*/ 	.word	0x0002a800
        /*05ac*/ 	.short	0x0100
        /*05ae*/ 	.byte	0x08
	.zero		1


	//   ....[1]....
        /*05b0*/ 	.word	0x00000180
        /*05b4*/ 	.word	0x000000ff
        /*05b8*/ 	.word	0x0002a820
        /*05bc*/ 	.short	0x0100
        /*05be*/ 	.byte	0x08
	.zero		1


	//   ....[2]....
        /*05c0*/ 	.word	0x00000270
        /*05c4*/ 	.word	0x000000ff
        /*05c8*/ 	.word	0x0002a830
        /*05cc*/ 	.short	0x0100
        /*05ce*/ 	.byte	0x08
	.zero		1


	//   ....[3]....
        /*05d0*/ 	.word	0x00000280
        /*05d4*/ 	.word	0x000000ff
        /*05d8*/ 	.word	0x0002a840
        /*05dc*/ 	.short	0x0100
        /*05de*/ 	.byte	0x08
	.zero		1


	//   ....[4]....
        /*05e0*/ 	.word	0x00000290
        /*05e4*/ 	.word	0x000000ff
        /*05e8*/ 	.word	0x0002a838
        /*05ec*/ 	.short	0x0100
        /*05ee*/ 	.byte	0x08
	.zero		1


	//   ....[5]....
        /*05f0*/ 	.word	0x000002a0
        /*05f4*/ 	.word	0x000000ff
        /*05f8*/ 	.word	0x0002a848
        /*05fc*/ 	.short	0x0100
        /*05fe*/ 	.byte	0x08
	.zero		1


	//   ....[6]....
        /*0600*/ 	.word	0x000003d0
        /*0604*/ 	.word	0x000000ff
        /*0608*/ 	.word	0x0002a850
        /*060c*/ 	.short	0x0100
        /*060e*/ 	.byte	0x08
	.zero		1


	//   ....[7]....
        /*0610*/ 	.word	0x000003e0
        /*0614*/ 	.word	0x000000ff
        /*0618*/ 	.word	0x0002a860
        /*061c*/ 	.short	0x0100
        /*061e*/ 	.byte	0x08
	.zero		1


	//   ....[8]....
        /*0620*/ 	.word	0x000003f0
        /*0624*/ 	.word	0x000000ff
        /*0628*/ 	.word	0x0002a858
        /*062c*/ 	.short	0x0100
        /*062e*/ 	.byte	0x08
	.zero		1


	//   ....[9]....
        /*0630*/ 	.word	0x00000400
        /*0634*/ 	.word	0x000000ff
        /*0638*/ 	.word	0x0002a868
        /*063c*/ 	.short	0x0100
        /*063e*/ 	.byte	0x08
	.zero		1


	//   ....[10]....
        /*0640*/ 	.word	0x000004f0
        /*0644*/ 	.word	0x000000ff
        /*0648*/ 	.word	0x0002a870
        /*064c*/ 	.short	0x0100
        /*064e*/ 	.byte	0x06
	.zero		1


	//   ....[11]....
        /*0650*/ 	.word	0x00000500
        /*0654*/ 	.word	0x000000ff
        /*0658*/ 	.word	0x0002a880
        /*065c*/ 	.short	0x0100
        /*065e*/ 	.byte	0x06
	.zero		1


	//   ....[12]....
        /*0660*/ 	.word	0x00000510
        /*0664*/ 	.word	0x000000ff
        /*0668*/ 	.word	0x0002a878
        /*066c*/ 	.short	0x0100
        /*066e*/ 	.byte	0x06
	.zero		1


	//   ....[13]....
        /*0670*/ 	.word	0x00000520
        /*0674*/ 	.word	0x000000ff
        /*0678*/ 	.word	0x0002a888
        /*067c*/ 	.short	0x0100
        /*067e*/ 	.byte	0x06
	.zero		1


	//   ....[14]....
        /*0680*/ 	.word	0x00000650
        /*0684*/ 	.word	0x000000ff
        /*0688*/ 	.word	0x0002a890
        /*068c*/ 	.short	0x0100
        /*068e*/ 	.byte	0x08
	.zero		1


	//   ....[15]....
        /*0690*/ 	.word	0x00000660
        /*0694*/ 	.word	0x000000ff
        /*0698*/ 	.word	0x0002a8a0
        /*069c*/ 	.short	0x0100
        /*069e*/ 	.byte	0x08
	.zero		1


	//   ....[16]....
        /*06a0*/ 	.word	0x00000670
        /*06a4*/ 	.word	0x000000ff
        /*06a8*/ 	.word	0x0002a898
        /*06ac*/ 	.short	0x0100
        /*06ae*/ 	.byte	0x08
	.zero		1


	//   ....[17]....
        /*06b0*/ 	.word	0x00000680
        /*06b4*/ 	.word	0x000000ff
        /*06b8*/ 	.word	0x0002a8a8
        /*06bc*/ 	.short	0x0100
        /*06be*/ 	.byte	0x08
	.zero		1


	//   ....[18]....
        /*06c0*/ 	.word	0x000007c0
        /*06c4*/ 	.word	0x000000ff
        /*06c8*/ 	.word	0x0002a8b0
        /*06cc*/ 	.short	0x0100
        /*06ce*/ 	.byte	0x08
	.zero		1


	//   ....[19]....
        /*06d0*/ 	.word	0x000007d0
        /*06d4*/ 	.word	0x000000ff
        /*06d8*/ 	.word	0x0002a8c0
        /*06dc*/ 	.short	0x0100
        /*06de*/ 	.byte	0x08
	.zero		1


	//   ....[20]....
        /*06e0*/ 	.word	0x000007e0
        /*06e4*/ 	.word	0x000000ff
        /*06e8*/ 	.word	0x0002a8b8
        /*06ec*/ 	.short	0x0100
        /*06ee*/ 	.byte	0x08
	.zero		1


	//   ....[21]....
        /*06f0*/ 	.word	0x000007f0
        /*06f4*/ 	.word	0x000000ff
        /*06f8*/ 	.word	0x0002a8c8
        /*06fc*/ 	.short	0x0100
        /*06fe*/ 	.byte	0x08
	.zero		1


	//   ....[22]....
        /*0700*/ 	.word	0x00001280
        /*0704*/ 	.word	0x000000ff
        /*0708*/ 	.word	0x0002a800
        /*070c*/ 	.short	0x010a
        /*070e*/ 	.byte	0x26
	.zero		1


	//   ....[23]....
        /*0710*/ 	.word	0x00001300
        /*0714*/ 	.word	0x000000ff
        /*0718*/ 	.word	0x0002a830
        /*071c*/ 	.short	0x010a
        /*071e*/ 	.byte	0x26
	.zero		1


	//   ....[24]....
        /*0720*/ 	.word	0x00001360
        /*0724*/ 	.word	0x000000ff
        /*0728*/ 	.word	0x0002a830
        /*072c*/ 	.short	0x010a
        /*072e*/ 	.byte	0x26
	.zero		1


	//   ....[25]....
        /*0730*/ 	.word	0x00001df0
        /*0734*/ 	.word	0x000000ff
        /*0738*/ 	.word	0x00000000
        /*073c*/ 	.short	0x0101
        /*073e*/ 	.byte	0x04
	.zero		1


	//   ....[26]....
        /*0740*/ 	.word	0x00003550
        /*0744*/ 	.word	0x000000ff
        /*0748*/ 	.word	0x0002a830
        /*074c*/ 	.short	0x010a
        /*074e*/ 	.byte	0x07
	.zero		1


	//   ....[27]....
        /*0750*/ 	.word	0x00003590
        /*0754*/ 	.word	0x000000ff
        /*0758*/ 	.word	0x0002a830
        /*075c*/ 	.short	0x010a
        /*075e*/ 	.byte	0x07
	.zero		1


	//   ....[28]....
        /*0760*/ 	.word	0x00003de0
        /*0764*/ 	.word	0x000000ff
        /*0768*/ 	.word	0x0002a850
        /*076c*/ 	.short	0x010a
        /*076e*/ 	.byte	0x0a
	.zero		1


	//   ....[29]....
        /*0770*/ 	.word	0x00003e20
        /*0774*/ 	.word	0x000000ff
        /*0778*/ 	.word	0x0002a850
        /*077c*/ 	.short	0x010a
        /*077e*/ 	.byte	0x0a
	.zero		1


	//   ....[30]....
        /*0780*/ 	.word	0x00004100
        /*0784*/ 	.word	0x000000ff
        /*0788*/ 	.word	0x00000000
        /*078c*/ 	.short	0x0101
        /*078e*/ 	.byte	0x07
	.zero		1


	//   ....[31]....
        /*0790*/ 	.word	0x00005610
        /*0794*/ 	.word	0x000000ff
        /*0798*/ 	.word	0x00000000
        /*079c*/ 	.short	0x0101
        /*079e*/ 	.byte	0x0a
	.zero		1


	//   ....[32]....
        /*07a0*/ 	.word	0x00005860
        /*07a4*/ 	.word	0x000000ff
        /*07a8*/ 	.word	0x0002a830
        /*07ac*/ 	.short	0x010a
        /*07ae*/ 	.byte	0x07
	.zero		1


	//   ....[33]....
        /*07b0*/ 	.word	0x000058a0
        /*07b4*/ 	.word	0x000000ff
        /*07b8*/ 	.word	0x0002a830
        /*07bc*/ 	.short	0x010a
        /*07be*/ 	.byte	0x07
	.zero		1


	//   ....[34]....
        /*07c0*/ 	.word	0x000060f0
        /*07c4*/ 	.word	0x000000ff
        /*07c8*/ 	.word	0x0002a850
        /*07cc*/ 	.short	0x010a
        /*07ce*/ 	.byte	0x05
	.zero		1


	//   ....[35]....
        /*07d0*/ 	.word	0x00006130
        /*07d4*/ 	.word	0x000000ff
        /*07d8*/ 	.word	0x0002a850
        /*07dc*/ 	.short	0x010a
        /*07de*/ 	.byte	0x05
	.zero		1


	//   ....[36]....
        /*07e0*/ 	.word	0x00006450
        /*07e4*/ 	.word	0x000000ff
        /*07e8*/ 	.word	0x00000000
        /*07ec*/ 	.short	0x0101
        /*07ee*/ 	.byte	0x07
	.zero		1


	//   ....[37]....
        /*07f0*/ 	.word	0x000071d0
        /*07f4*/ 	.word	0x000000ff
        /*07f8*/ 	.word	0x00000000
        /*07fc*/ 	.short	0x0101
        /*07fe*/ 	.byte	0x05
	.zero		1


	//   ....[38]....
        /*0800*/ 	.word	0x00007780
        /*0804*/ 	.word	0x000000ff
        /*0808*/ 	.word	0x0002a850
        /*080c*/ 	.short	0x010a
        /*080e*/ 	.byte	0x05
	.zero		1


	//   ....[39]....
        /*0810*/ 	.word	0x000077c0
        /*0814*/ 	.word	0x000000ff
        /*0818*/ 	.word	0x0002a850
        /*081c*/ 	.short	0x010a
        /*081e*/ 	.byte	0x05
	.zero		1


	//   ....[40]....
        /*0820*/ 	.word	0x00007c90
        /*0824*/ 	.word	0x000000ff
        /*0828*/ 	.word	0x00000000
        /*082c*/ 	.short	0x0101
        /*082e*/ 	.byte	0x04
	.zero		1


	//   ....[41]....
        /*0830*/ 	.word	0x00008860
        /*0834*/ 	.word	0x000000ff
        /*0838*/ 	.word	0x00000000
        /*083c*/ 	.short	0x0101
        /*083e*/ 	.byte	0x04
	.zero		1


	//   ....[42]....
        /*0840*/ 	.word	0x0000a9a0
        /*0844*/ 	.word	0x000000ff
        /*0848*/ 	.word	0x0002a840
        /*084c*/ 	.short	0x010a
        /*084e*/ 	.byte	0x2e
	.zero		1


	//   ....[43]....
        /*0850*/ 	.word	0x0000afa0
        /*0854*/ 	.word	0x000000ff
        /*0858*/ 	.word	0x0002a830
        /*085c*/ 	.short	0x0107
        /*085e*/ 	.byte	0x2e
	.zero		1


	//   ....[44]....
        /*0860*/ 	.word	0x0000b010
        /*0864*/ 	.word	0x000000ff
        /*0868*/ 	.word	0x0002a830
        /*086c*/ 	.short	0x0101
        /*086e*/ 	.byte	0x2e
	.zero		1


	//   ....[45]....
        /*0870*/ 	.word	0x0000ba30
        /*0874*/ 	.word	0x000000ff
        /*0878*/ 	.word	0x0002a800
        /*087c*/ 	.short	0x0107
        /*087e*/ 	.byte	0x2e
	.zero		1


	//   ....[46]....
        /*0880*/ 	.word	0x0000ba90
        /*0884*/ 	.word	0x000000ff
        /*0888*/ 	.word	0x0002a800
        /*088c*/ 	.short	0x0101
        /*088e*/ 	.byte	0x2e
	.zero		1


	//   ....[47]....
        /*0890*/ 	.word	0x0000baa0
        /*0894*/ 	.word	0x000000ff
        /*0898*/ 	.word	0x0002a820
        /*089c*/ 	.short	0x010a
        /*089e*/ 	.byte	0x2e
	.zero		1


	//   ....[48]....
        /*08a0*/ 	.word	0x0000be10
        /*08a4*/ 	.word	0x0000001a
        /*08a8*/ 	.word	0x0002a840
        /*08ac*/ 	.short	0x010a
        /*08ae*/ 	.byte	0x3f
	.zero		1


	//   ....[49]....
        /*08b0*/ 	.word	0x0000c320
        /*08b4*/ 	.word	0x0000001a
        /*08b8*/ 	.word	0x0002a830
        /*08bc*/ 	.short	0x0107
        /*08be*/ 	.byte	0x3f
	.zero		1


	//   ....[50]....
        /*08c0*/ 	.word	0x0000c3d0
        /*08c4*/ 	.word	0x0000001a
        /*08c8*/ 	.word	0x0002a830
        /*08cc*/ 	.short	0x0101
        /*08ce*/ 	.byte	0x3f
	.zero		1


	//   ....[51]....
        /*08d0*/ 	.word	0x0000c430
        /*08d4*/ 	.word	0x00000000
        /*08d8*/ 	.word	0x0002a860
        /*08dc*/ 	.short	0x010a
        /*08de*/ 	.byte	0x3f
	.zero		1


	//   ....[52]....
        /*08e0*/ 	.word	0x0000c880
        /*08e4*/ 	.word	0x00000000
        /*08e8*/ 	.word	0x0002a850
        /*08ec*/ 	.short	0x0107
        /*08ee*/ 	.byte	0x3f
	.zero		1


	//   ....[53]....
        /*08f0*/ 	.word	0x0000c9a0
        /*08f4*/ 	.word	0x00000000
        /*08f8*/ 	.word	0x0002a850
        /*08fc*/ 	.short	0x0101
        /*08fe*/ 	.byte	0x3f
	.zero		1


	//   ....[54]....
        /*0900*/ 	.word	0x0000cb10
        /*0904*/ 	.word	0x00000000
        /*0908*/ 	.word	0x0002a860
        /*090c*/ 	.short	0x010a
        /*090e*/ 	.byte	0x3f
	.zero		1


	//   ....[55]....
        /*0910*/ 	.word	0x0000cf30
        /*0914*/ 	.word	0x00000000
        /*0918*/ 	.word	0x0002a850
        /*091c*/ 	.short	0x0107
        /*091e*/ 	.byte	0x3f
	.zero		1


	//   ....[56]....
        /*0920*/ 	.word	0x0000cfe0
        /*0924*/ 	.word	0x00000000
        /*0928*/ 	.word	0x0002a850
        /*092c*/ 	.short	0x0101
        /*092e*/ 	.byte	0x3f
	.zero		1


	//   ....[57]....
        /*0930*/ 	.word	0x0000d080
        /*0934*/ 	.word	0x00000005
        /*0938*/ 	.word	0x0002a820
        /*093c*/ 	.short	0x010a
        /*093e*/ 	.byte	0x3f
	.zero		1


	//   ....[58]....
        /*0940*/ 	.word	0x0000d1c0
        /*0944*/ 	.word	0x00000006
        /*0948*/ 	.word	0x0002a840
        /*094c*/ 	.short	0x010a
        /*094e*/ 	.byte	0x3f
	.zero		1


	//   ....[59]....
        /*0950*/ 	.word	0x0000d260
        /*0954*/ 	.word	0x00000005
        /*0958*/ 	.word	0x0002a840
        /*095c*/ 	.short	0x010a
        /*095e*/ 	.byte	0x3f
	.zero		1


	//   ....[60]....
        /*0960*/ 	.word	0x0000d2a0
        /*0964*/ 	.word	0x00000006
        /*0968*/ 	.word	0x0002a860
        /*096c*/ 	.short	0x010a
        /*096e*/ 	.byte	0x3f
	.zero		1


	//   ....[61]....
        /*0970*/ 	.word	0x0000d2e0
        /*0974*/ 	.word	0x00000005
        /*0978*/ 	.word	0x0002a860
        /*097c*/ 	.short	0x010a
        /*097e*/ 	.byte	0x3f
	.zero		1


	//   ....[62]....
        /*0980*/ 	.word	0x0000d350
        /*0984*/ 	.word	0x00000003
        /*0988*/ 	.word	0x0002a800
        /*098c*/ 	.short	0x010a
        /*098e*/ 	.byte	0x3f
	.zero		1


	//   ....[63]....
        /*0990*/ 	.word	0x0000d3b0
        /*0994*/ 	.word	0x00000003
        /*0998*/ 	.word	0x0002a830
        /*099c*/ 	.short	0x010a
        /*099e*/ 	.byte	0x3f
	.zero		1


	//   ....[64]....
        /*09a0*/ 	.word	0x0000d410
        /*09a4*/ 	.word	0x00000008
        /*09a8*/ 	.word	0x0002a830
        /*09ac*/ 	.short	0x010a
        /*09ae*/ 	.byte	0x3f
	.zero		1


	//   ....[65]....
        /*09b0*/ 	.word	0x0000d470
        /*09b4*/ 	.word	0x00000006
        /*09b8*/ 	.word	0x0002a850
        /*09bc*/ 	.short	0x010a
        /*09be*/ 	.byte	0x3f
	.zero		1


	//   ....[66]....
        /*09c0*/ 	.word	0x0000d4d0
        /*09c4*/ 	.word	0x00000008
        /*09c8*/ 	.word	0x0002a830
        /*09cc*/ 	.short	0x010a
        /*09ce*/ 	.byte	0x3f
	.zero		1


	//   ....[67]....
        /*09d0*/ 	.word	0x0000d530
        /*09d4*/ 	.word	0x00000006
        /*09d8*/ 	.word	0x0002a850
        /*09dc*/ 	.short	0x010a
        /*09de*/ 	.byte	0x3f
	.zero		1


	//   ....[68]....
        /*09e0*/ 	.word	0x0000d590
        /*09e4*/ 	.word	0x00000007
        /*09e8*/ 	.word	0x0002a850
        /*09ec*/ 	.short	0x010a
        /*09ee*/ 	.byte	0x3f
	.zero		1


	//   ....[69]....
        /*09f0*/ 	.word	0x0000d670
        /*09f4*/ 	.word	0x00000005
        /*09f8*/ 	.word	0x0002a840
        /*09fc*/ 	.short	0x010a
        /*09fe*/ 	.byte	0x3f
	.zero		1


	//   ....[70]....
        /*0a00*/ 	.word	0x0000e8e0
        /*0a04*/ 	.word	0x00000003
        /*0a08*/ 	.word	0x0002a820
        /*0a0c*/ 	.short	0x010a
        /*0a0e*/ 	.byte	0x3f
	.zero		1


	//   ....[71]....
        /*0a10*/ 	.word	0x0000e930
        /*0a14*/ 	.word	0x0000001a
        /*0a18*/ 	.word	0x0002a840
        /*0a1c*/ 	.short	0x010a
        /*0a1e*/ 	.byte	0x3f
	.zero		1


	//   ....[72]....
        /*0a20*/ 	.word	0x0000f0f0
        /*0a24*/ 	.word	0x00000000
        /*0a28*/ 	.word	0x0002a860
        /*0a2c*/ 	.short	0x010a
        /*0a2e*/ 	.byte	0x3f
	.zero		1


	//   ....[73]....
        /*0a30*/ 	.word	0x0000f960
        /*0a34*/ 	.word	0x00000000
        /*0a38*/ 	.word	0x0002a860
        /*0a3c*/ 	.short	0x010a
        /*0a3e*/ 	.byte	0x3f
	.zero		1


	//   ....[74]....
        /*0a40*/ 	.word	0x00010180
        /*0a44*/ 	.word	0x00000005
        /*0a48*/ 	.word	0x0002a820
        /*0a4c*/ 	.short	0x010a
        /*0a4e*/ 	.byte	0x3f
	.zero		1


	//   ....[75]....
        /*0a50*/ 	.word	0x000102f0
        /*0a54*/ 	.word	0x00000006
        /*0a58*/ 	.word	0x0002a840
        /*0a5c*/ 	.short	0x010a
        /*0a5e*/ 	.byte	0x3f
	.zero		1


	//   ....[76]....
        /*0a60*/ 	.word	0x00010340
        /*0a64*/ 	.word	0x00000005
        /*0a68*/ 	.word	0x0002a840
        /*0a6c*/ 	.short	0x010a
        /*0a6e*/ 	.byte	0x3f
	.zero		1


	//   ....[77]....
        /*0a70*/ 	.word	0x00010390
        /*0a74*/ 	.word	0x00000006
        /*0a78*/ 	.word	0x0002a860
        /*0a7c*/ 	.short	0x010a
        /*0a7e*/ 	.byte	0x3f
	.zero		1


	//----- nvinfo : EIATTR_NUM_MBARRIERS
	.align		4
.L_262:
        /*0a80*/ 	.byte	0x03, 0x38
        /*0a82*/ 	.short	0x0016


	//----- nvinfo : EIATTR_EXIT_INSTR_OFFSETS
	.align		4
        /*0a84*/ 	.byte	0x04, 0x1c
        /*0a86*/ 	.short	(.L_264 - .L_263)


	//   ....[0]....
.L_263:
        /*0a88*/ 	.word	0x0000d330


	//----- nvinfo : EIATTR_MAX_THREADS
	.align		4
.L_264:
        /*0a8c*/ 	.byte	0x04, 0x05
        /*0a8e*/ 	.short	(.L_266 - .L_265)
.L_265:
        /*0a90*/ 	.word	0x00000180
        /*0a94*/ 	.word	0x00000001
        /*0a98*/ 	.word	0x00000001


	//----- nvinfo : EIATTR_CRS_STACK_SIZE
	.align		4
.L_266:
        /*0a9c*/ 	.byte	0x04, 0x1e
        /*0a9e*/ 	.short	(.L_268 - .L_267)
.L_267:
        /*0aa0*/ 	.word	0x00000000


	//----- nvinfo : EIATTR_CBANK_PARAM_SIZE
	.align		4
.L_268:
        /*0aa4*/ 	.byte	0x03, 0x19
        /*0aa6*/ 	.short	0x0a70


	//----- nvinfo : EIATTR_PARAM_CBANK
	.align		4
        /*0aa8*/ 	.byte	0x04, 0x0a
        /*0aaa*/ 	.short	(.L_270 - .L_269)
	.align		4
.L_269:
        /*0aac*/ 	.word	index@(.nv.constant0._ZN7cutlass13device_kernelIN5flash11enable_sm90INS1_16FlashAttnFwdSm90INS1_25CollectiveMainloopFwdSm90ILi2EN4cute5tupleIJNS5_1CILi1EEES8_S8_EEENS6_IJNS7_ILi128EEENS7_ILi96EEENS7_ILi192EEEEEELi128ENS_10bfloat16_tEfNS_4arch4Sm90ELb1ELb0ELb0ELb0ELb1ELb0ELb0ELb1ELb1ELb1ELb1ELb0EEENS1_21CollectiveEpilogueFwdINS6_IJSA_SA_SB_EEES9_SE_SG_Li256ELb0ELb1ELb1ELb0EEENS1_19SingleTileSchedulerILb0ELb1ELb1ELi128EEEEEEEEEvNT_6ParamsE)
        /*0ab0*/ 	.short	0x0210
        /*0ab2*/ 	.short	0x0a70


	//----- nvinfo : EIATTR_SW_WAR
	.align		4
.L_270:
        /*0ab4*/ 	.byte	0x04, 0x36
        /*0ab6*/ 	.short	(.L_272 - .L_271)
.L_271:
        /*0ab8*/ 	.word	0x00000008
.L_272:


//--------------------- .nv.info._ZN7cutlass13device_kernelIN5flash11enable_sm90INS1_16FlashAttnFwdSm90INS1_25CollectiveMainloopFwdSm90ILi2EN4cute5tupleIJNS5_1CILi1EEES8_S8_EEENS6_IJNS7_ILi128EEENS7_ILi96EEENS7_ILi192EEEEEELi128ENS_10bfloat16_tEfNS_4arch4Sm90ELb1ELb0ELb0ELb1ELb1ELb0ELb0ELb1ELb1ELb1ELb1ELb0EEENS1_21CollectiveEpilogueFwdINS6_IJSA_SA_SB_EEES9_SE_SG_Li256ELb1ELb1ELb1ELb0EEENS1_36VarlenDynamicPersistentTileSchedulerILi128ELi96ELi256ELi128ELb1ELb1ELb1ELb1ELb1ELb1EEEEEEEEEvNT_6ParamsE --------------------------
	.section	.nv.info._ZN7cutlass13device_kernelIN5flash11enable_sm90INS1_16FlashAttnFwdSm90INS1_25CollectiveMainloopFwdSm90ILi2EN4cute5tupleIJNS5_1CILi1EEES8_S8_EEENS6_IJNS7_ILi128EEENS7_ILi96EEENS7_ILi192EEEEEELi128ENS_10bfloat16_tEfNS_4arch4Sm90ELb1ELb0ELb0ELb1ELb1ELb0ELb0ELb1ELb1ELb1ELb1ELb0EEENS1_21CollectiveEpilogueFwdINS6_IJSA_SA_SB_EEES9_SE_SG_Li256ELb1ELb1ELb1ELb0EEENS1_36VarlenDynamicPersistentTileSchedulerILi128ELi96ELi256ELi128ELb1ELb1ELb1ELb1ELb1ELb1EEEEEEEEEvNT_6ParamsE,"",@"SHT_CUDA_INFO"
	.sectionflags	@""
	.align	4


	//----- nvinfo : EIATTR_CUDA_API_VERSION
	.align		4
        /*0000*/ 	.byte	0x04, 0x37
        /*0002*/ 	.short	(.L_274 - .L_273)
.L_273:
        /*0004*/ 	.word	0x00000082


	//----- nvinfo : EIATTR_KPARAM_INFO
	.align		4
.L_274:
        /*0008*/ 	.byte	0x04, 0x17
        /*000a*/ 	.short	(.L_276 - .L_275)
.L_275:
        /*000c*/ 	.word	0x00000000
        /*0010*/ 	.short	0x0000
        /*0012*/ 	.short	0x0070
        /*0014*/ 	.byte	0x00, 0xf0, 0x01, 0x2a


	//----- nvinfo : EIATTR_SPARSE_MMA_MASK
	.align		4
.L_276:
        /*0018*/ 	.byte	0x03, 0x50
        /*001a*/ 	.short	0x0000


	//----- nvinfo : EIATTR_MAXREG_COUNT
	.align		4
        /*001c*/ 	.byte	0x03, 0x1b
        /*001e*/ 	.short	0x00a8


	//----- nvinfo : EIATTR_NUM_BARRIERS
	.align		4
        /*0020*/ 	.byte	0x02, 0x4c
        /*0022*/ 	.byte	0x09
	.zero		1


	//----- nvinfo : EIATTR_EXTERNS
	.align		4
        /*0024*/ 	.byte	0x04, 0x0f
        /*0026*/ 	.short	(.L_278 - .L_277)


	//   ....[0]....
	.align		4
.L_277:
        /*0028*/ 	.word	index@(__assertfail)


	//----- nvinfo : EIATTR_ANNOTATIONS
	.align		4
.L_278:
        /*002c*/ 	.byte	0x04, 0x55
        /*002e*/ 	.short	(.L_280 - .L_279)


	//   ....[0]....
.L_279:
        /* <DEDUP_REMOVED lines=13> */


	//----- nvinfo : EIATTR_MERCURY_ISA_VERSION
	.align		4
.L_280:
        /*00f0*/ 	.byte	0x03, 0x5f
        /*00f2*/ 	.short	0x0101


	//----- nvinfo : EIATTR_UNUSED_LOAD_BYTE_OFFSET
	.align		4
        /*00f4*/ 	.byte	0x04, 0x44
        /*00f6*/ 	.short	(.L_282 - .L_281)


	//   ....[0]....
.L_281:
        /*00f8*/ 	.word	0x00000950
        /*00fc*/ 	.word	0x0000fff0


	//   ....[1]....
        /*0100*/ 	.word	0x00008d80
        /*0104*/ 	.word	0x0000fff0


	//----- nvinfo : EIATTR_INT_WARP_WIDE_INSTR_OFFSETS
	.align		4
.L_282:
        /*0108*/ 	.byte	0x04, 0x31
        /*010a*/ 	.short	(.L_284 - .L_283)


	//   ....[0]....
.L_283:
        /*010c*/ 	.word	0x000000c0


	//   ....[1]....
        /*0110*/ 	.word	0x000000d0


	//   ....[2]....
        /*0114*/ 	.word	0x00000170


	//   ....[3]....
        /*0118*/ 	.word	0x0000d6e0


	//   ....[4]....
        /*011c*/ 	.word	0x0000d770


	//   ....[5]....
        /*0120*/ 	.word	0x000105b0


	//   ....[6]....
        /*0124*/ 	.word	0x00010640


	//----- nvinfo : EIATTR_COOP_GROUP_MASK_REGIDS
	.align		4
.L_284:
        /*0128*/ 	.byte	0x04, 0x29
        /*012a*/ 	.short	(.L_286 - .L_285)


	//   ....[0]....
.L_285:
        /*012c*/ 	.word	0xffffffff


	//   ....[1]....
        /*0130*/ 	.word	0xffffffff


	//   ....[2]....
        /*0134*/ 	.word	0xffffffff


	//   ....[3]....
        /*0138*/ 	.word	0xffffffff


	//   ....[4]....
        /*013c*/ 	.word	0xffffffff


	//   ....[5]....
        /*0140*/ 	.word	0xffffffff


	//   ....[6]....
        /*0144*/ 	.word	0xffffffff


	//   ....[7]....
        /*0148*/ 	.word	0xffffffff


	//   ....[8]....
        /*014c*/ 	.word	0xffffffff


	//   ....[9]....
        /*0150*/ 	.word	0xffffffff


	//   ....[10]....
        /*0154*/ 	.word	0xffffffff


	//   ....[11]....
        /*0158*/ 	.word	0xffffffff


	//   ....[12]....
        /*015c*/ 	.word	0xffffffff


	//   ....[13]....
        /*0160*/ 	.word	0xffffffff


	//   ....[14]....
        /*0164*/ 	.word	0xffffffff


	//   ....[15]....
        /*0168*/ 	.word	0xffffffff


	//   ....[16]....
        /*016c*/ 	.word	0xffffffff


	//   ....[17]....
        /*0170*/ 	.word	0xffffffff


	//   ....[18]....
        /*0174*/ 	.word	0xffffffff


	//   ....[19]....
        /*0178*/ 	.word	0xffffffff


	//   ....[20]....
        /*017c*/ 	.word	0xffffffff


	//   ....[21]....
        /*0180*/ 	.word	0xffffffff


	//   ....[22]....
        /*0184*/ 	.word	0xffffffff


	//   ....[23]....
        /*0188*/ 	.word	0xffffffff


	//   ....[24]....
        /*018c*/ 	.word	0xffffffff


	//   ....[25]....
        /*0190*/ 	.word	0xffffffff


	//   ....[26]....
        /*0194*/ 	.word	0xffffffff


	//   ....[27]....
        /*0198*/ 	.word	0xffffffff


	//   ....[28]....
        /*019c*/ 	.word	0xffffffff


	//   ....[29]....
        /*01a0*/ 	.word	0xffffffff


	//   ....[30]....
        /*01a4*/ 	.word	0xffffffff


	//   ....[31]....
        /*01a8*/ 	.word	0xffffffff


	//   ....[32]....
        /*01ac*/ 	.word	0xffffffff


	//   ....[33]....
        /*01b0*/ 	.word	0xffffffff


	//   ....[34]....
        /*01b4*/ 	.word	0xffffffff


	//   ....[35]....
        /*01b8*/ 	.word	0xffffffff


	//   ....[36]....
        /*01bc*/ 	.word	0xffffffff


	//   ....[37]....
        /*01c0*/ 	.word	0xffffffff


	//   ....[38]....
        /*01c4*/ 	.word	0xffffffff


	//   ....[39]....
        /*01c8*/ 	.word	0xffffffff


	//   ....[40]....
        /*01cc*/ 	.word	0xffffffff


	//   ....[41]....
        /*01d0*/ 	.word	0xffffffff


	//   ....[42]....
        /*01d4*/ 	.word	0xffffffff


	//   ....[43]....
        /*01d8*/ 	.word	0xffffffff


	//   ....[44]....
        /*01dc*/ 	.word	0xffffffff


	//   ....[45]....
        /*01e0*/ 	.word	0xffffffff


	//   ....[46]....
        /*01e4*/ 	.word	0xffffffff


	//   ....[47]....
        /*01e8*/ 	.word	0xffffffff


	//   ....[48]....
        /*01ec*/ 	.word	0xffffffff


	//   ....[49]....
        /*01f0*/ 	.word	0xffffffff


	//   ....[50]....
        /*01f4*/ 	.word	0xffffffff


	//   ....[51]....
        /*01f8*/ 	.word	0xffffffff


	//   ....[52]....
        /*01fc*/ 	.word	0xffffffff


	//   ....[53]....
        /*0200*/ 	.word	0xffffffff


	//   ....[54]....
        /*0204*/ 	.word	0xffffffff


	//   ....[55]....
        /*0208*/ 	.word	0xffffffff


	//   ....[56]....
        /*020c*/ 	.word	0xffffffff


	//   ....[57]....
        /*0210*/ 	.word	0xffffffff


	//   ....[58]....
        /*0214*/ 	.word	0xffffffff


	//   ....[59]....
        /*0218*/ 	.word	0xffffffff


	//   ....[60]....
        /*021c*/ 	.word	0xffffffff


	//   ....[61]....
        /*0220*/ 	.word	0xffffffff


	//   ....[62]....
        /*0224*/ 	.word	0xffffffff


	//   ....[63]....
        /*0228*/ 	.word	0xffffffff


	//   ....[64]....
        /*022c*/ 	.word	0xffffffff


	//   ....[65]....
        /*0230*/ 	.word	0xffffffff


	//   ....[66]....
        /*0234*/ 	.word	0xffffffff


	//   ....[67]....
        /*0238*/ 	.word	0xffffffff


	//   ....[68]....
        /*023c*/ 	.word	0xffffffff


	//   ....[69]....
        /*0240*/ 	.word	0xffffffff


	//   ....[70]....
        /*0244*/ 	.word	0xffffffff


	//   ....[71]....
        /*0248*/ 	.word	0xffffffff


	//   ....[72]....
        /*024c*/ 	.word	0xffffffff


	//   ....[73]....
        /*0250*/ 	.word	0xffffffff


	//   ....[74]....
        /*0254*/ 	.word	0xffffffff


	//   ....[75]....
        /*0258*/ 	.word	0xffffffff


	//   ....[76]....
        /*025c*/ 	.word	0xffffffff


	//   ....[77]....
        /*0260*/ 	.word	0xffffffff


	//   ....[78]....
        /*0264*/ 	.word	0xffffffff


	//   ....[79]....
        /*0268*/ 	.word	0xffffffff


	//   ....[80]....
        /*026c*/ 	.word	0xffffffff


	//   ....[81]....
        /*0270*/ 	.word	0xffffffff


	//   ....[82]....
        /*0274*/ 	.word	0xffffffff


	//   ....[83]....
        /*0278*/ 	.word	0xffffffff


	//   ....[84]....
        /*027c*/ 	.word	0xffffffff


	//   ....[85]....
        /*0280*/ 	.word	0xffffffff


	//   ....[86]....
        /*0284*/ 	.word	0xffffffff


	//   ....[87]....
        /*0288*/ 	.word	0xffffffff


	//   ....[88]....
        /*028c*/ 	.word	0xffffffff


	//   ....[89]....
        /*0290*/ 	.word	0xffffffff


	//   ....[90]....
        /*0294*/ 	.word	0xffffffff


	//   ....[91]....
        /*0298*/ 	.word	0xffffffff


	//   ....[92]....
        /*029c*/ 	.word	0xffffffff


	//   ....[93]....
        /*02a0*/ 	.word	0xffffffff


	//   ....[94]....
        /*02a4*/ 	.word	0xffffffff


	//   ....[95]....
        /*02a8*/ 	.word	0xffffffff


	//   ....[96]....
        /*02ac*/ 	.word	0xffffffff


	//   ....[97]....
        /*02b0*/ 	.word	0xffffffff


	//   ....[98]....
        /*02b4*/ 	.word	0xffffffff


	//   ....[99]....
        /*02b8*/ 	.word	0xffffffff


	//   ....[100]....
        /*02bc*/ 	.word	0xffffffff


	//   ....[101]....
        /*02c0*/ 	.word	0xffffffff


	//   ....[102]....
        /*02c4*/ 	.word	0xffffffff


	//   ....[103]....
        /*02c8*/ 	.word	0xffffffff


	//   ....[104]....
        /*02cc*/ 	.word	0xffffffff


	//   ....[105]....
        /*02d0*/ 	.word	0xffffffff


	//   ....[106]....
        /*02d4*/ 	.word	0xffffffff


	//   ....[107]....
        /*02d8*/ 	.word	0xffffffff


	//   ....[108]....
        /*02dc*/ 	.word	0xffffffff


	//   ....[109]....
        /*02e0*/ 	.word	0xffffffff


	//   ....[110]....
        /*02e4*/ 	.word	0xffffffff


	//   ....[111]....
        /*02e8*/ 	.word	0xffffffff


	//   ....[112]....
        /*02ec*/ 	.word	0xffffffff


	//   ....[113]....
        /*02f0*/ 	.word	0xffffffff


	//   ....[114]....
        /*02f4*/ 	.word	0xffffffff


	//   ....[115]....
        /*02f8*/ 	.word	0xffffffff


	//   ....[116]....
        /*02fc*/ 	.word	0xffffffff


	//   ....[117]....
        /*0300*/ 	.word	0xffffffff


	//   ....[118]....
        /*0304*/ 	.word	0xffffffff


	//   ....[119]....
        /*0308*/ 	.word	0xffffffff


	//   ....[120]....
        /*030c*/ 	.word	0xffffffff


	//   ....[121]....
        /*0310*/ 	.word	0xffffffff


	//   ....[122]....
        /*0314*/ 	.word	0xffffffff


	//   ....[123]....
        /*0318*/ 	.word	0xffffffff


	//   ....[124]....
        /*031c*/ 	.word	0xffffffff


	//   ....[125]....
        /*0320*/ 	.word	0xffffffff


	//   ....[126]....
        /*0324*/ 	.word	0xffffffff


	//   ....[127]....
        /*0328*/ 	.word	0xffffffff


	//   ....[128]....
        /*032c*/ 	.word	0xffffffff


	//   ....[129]....
        /*0330*/ 	.word	0xffffffff


	//   ....[130]....
        /*0334*/ 	.word	0xffffffff


	//   ....[131]....
        /*0338*/ 	.word	0xffffffff


	//   ....[132]....
        /*033c*/ 	.word	0xffffffff


	//   ....[133]....
        /*0340*/ 	.word	0xffffffff


	//   ....[134]....
        /*0344*/ 	.word	0xffffffff


	//   ....[135]....
        /*0348*/ 	.word	0xffffffff


	//   ....[136]....
        /*034c*/ 	.word	0xffffffff


	//   ....[137]....
        /*0350*/ 	.word	0xffffffff


	//   ....[138]....
        /*0354*/ 	.word	0xffffffff


	//   ....[139]....
        /*0358*/ 	.word	0xffffffff


	//   ....[140]....
        /*035c*/ 	.word	0xffffffff


	//   ....[141]....
        /*0360*/ 	.word	0xffffffff


	//   ....[142]....
        /*0364*/ 	.word	0xffffffff


	//   ....[143]....
        /*0368*/ 	.word	0xffffffff


	//   ....[144]....
        /*036c*/ 	.word	0xffffffff


	//   ....[145]....
        /*0370*/ 	.word	0xffffffff


	//   ....[146]....
        /*0374*/ 	.word	0xffffffff


	//   ....[147]....
        /*0378*/ 	.word	0xffffffff


	//   ....[148]....
        /*037c*/ 	.word	0xffffffff


	//   ....[149]....
        /*0380*/ 	.word	0xffffffff


	//   ....[150]....
        /*0384*/ 	.word	0xffffffff


	//   ....[151]....
        /*0388*/ 	.word	0x0500000f


	//   ....[152]....
        /*038c*/ 	.word	0x0500000f


	//   ....[153]....
        /*0390*/ 	.word	0x0500000f


	//   ....[154]....
        /*0394*/ 	.word	0x0500000f


	//   ....[155]....
        /*0398*/ 	.word	0x0500000f


	//   ....[156]....
        /*039c*/ 	.word	0x0500000f


	//   ....[157]....
        /*03a0*/ 	.word	0x0500000f


	//   ....[158]....
        /*03a4*/ 	.word	0x0500000f


	//   ....[159]....
        /*03a8*/ 	.word	0x0500000f


	//   ....[160]....
        /*03ac*/ 	.word	0x0500000f


	//   ....[161]....
        /*03b0*/ 	.word	0x0500000f


	//   ....[162]....
        /*03b4*/ 	.word	0x0500000f


	//   ....[163]....
        /*03b8*/ 	.word	0x0500000f


	//   ....[164]....
        /*03bc*/ 	.word	0x0500000f


	//   ....[165]....
        /*03c0*/ 	.word	0x0500000f


	//   ....[166]....
        /*03c4*/ 	.word	0x0500000f


	//   ....[167]....
        /*03c8*/ 	.word	0x0500000f


	//   ....[168]....
        /*03cc*/ 	.word	0x0500000f


	//   ....[169]....
        /*03d0*/ 	.word	0x0500000f


	//   ....[170]....
        /*03d4*/ 	.word	0x0500000f


	//   ....[171]....
        /*03d8*/ 	.word	0x0500000f


	//   ....[172]....
        /*03dc*/ 	.word	0x0500000f


	//   ....[173]....
        /*03e0*/ 	.word	0x0500000f


	//   ....[174]....
        /*03e4*/ 	.word	0x0500000f


	//   ....[175]....
        /*03e8*/ 	.word	0x0500000f


	//   ....[176]....
        /*03ec*/ 	.word	0x0500000f


	//   ....[177]....
        /*03f0*/ 	.word	0x0500000f


	//   ....[178]....
        /*03f4*/ 	.word	0x0500000f


	//   ....[179]....
        /*03f8*/ 	.word	0x0500000f


	//   ....[180]....
        /*03fc*/ 	.word	0x0500000f


	//   ....[181]....
        /*0400*/ 	.word	0x0500000f


	//   ....[182]....
        /*0404*/ 	.word	0x0500000f


	//   ....[183]....
        /*0408*/ 	.word	0x0500000f


	//   ....[184]....
        /*040c*/ 	.word	0x0500000f


	//   ....[185]....
        /*0410*/ 	.word	0x0500000f


	//   ....[186]....
        /*0414*/ 	.word	0x0500000f


	//   ....[187]....
        /*0418*/ 	.word	0x0500000f


	//   ....[188]....
        /*041c*/ 	.word	0x0500000f


	//   ....[189]....
        /*0420*/ 	.word	0x0500000f


	//   ....[190]....
        /*0424*/ 	.word	0x0500000f


	//   ....[191]....
        /*0428*/ 	.word	0x0500000f


	//   ....[192]....
        /*042c*/ 	.word	0x0500000f


	//   ....[193]....
        /*0430*/ 	.word	0x0500000f


	//   ....[194]....
        /*0434*/ 	.word	0x0500000f


	//   ....[195]....
        /*0438*/ 	.word	0x0500000f


	//   ....[196]....
        /*043c*/ 	.word	0x0500000f


	//   ....[197]....
        /*0440*/ 	.word	0x0500000f


	//   ....[198]....
        /*0444*/ 	.word	0x0500000f


	//   ....[199]....
        /*0448*/ 	.word	0x0500000f


	//   ....[200]....
        /*044c*/ 	.word	0x0500000f


	//   ....[201]....
        /*0450*/ 	.word	0x0500000f


	//   ....[202]....
        /*0454*/ 	.word	0x0500000f


	//   ....[203]....
        /*0458*/ 	.word	0x0500000f


	//   ....[204]....
        /*045c*/ 	.word	0x0500000f


	//   ....[205]....
        /*0460*/ 	.word	0x0500000f


	//   ....[206]....
        /*0464*/ 	.word	0x0500000f


	//   ....[207]....
        /*0468*/ 	.word	0x0500000f


	//   ....[208]....
        /*046c*/ 	.word	0x0500000f


	//   ....[209]....
        /*0470*/ 	.word	0x0500000f


	//   ....[210]....
        /*0474*/ 	.word	0x0500000f


	//   ....[211]....
        /*0478*/ 	.word	0x0500000f


	//   ....[212]....
        /*047c*/ 	.word	0x0500000f


	//   ....[213]....
        /*0480*/ 	.word	0x0500000f


	//   ....[214]....
        /*0484*/ 	.word	0x0500000f


	//   ....[215]....
        /*0488*/ 	.word	0x0500000f


	//   ....[216]....
        /*048c*/ 	.word	0x0500000f


	//   ....[217]....
        /*0490*/ 	.word	0x0500000f


	//   ....[218]....
        /*0494*/ 	.word	0x0500000f


	//   ....[219]....
        /*0498*/ 	.word	0x0500000f


	//   ....[220]....
        /*049c*/ 	.word	0x0500000f


	//   ....[221]....
        /*04a0*/ 	.word	0x0500000f


	//   ....[222]....
        /*04a4*/ 	.word	0x0500000f


	//   ....[223]....
        /*04a8*/ 	.word	0x0500000f


	//   ....[224]....
        /*04ac*/ 	.word	0x0500000f


	//   ....[225]....
        /*04b0*/ 	.word	0x0500000f


	//   ....[226]....
        /*04b4*/ 	.word	0x0500000f


	//   ....[227]....
        /*04b8*/ 	.word	0x0500000f


	//   ....[228]....
        /*04bc*/ 	.word	0x0500000f


	//   ....[229]....
        /*04c0*/ 	.word	0x0500000f


	//   ....[230]....
        /*04c4*/ 	.word	0x0500000f


	//   ....[231]....
        /*04c8*/ 	.word	0x0500000f


	//   ....[232]....
        /*04cc*/ 	.word	0x0500000f


	//   ....[233]....
        /*04d0*/ 	.word	0x0500000f


	//   ....[234]....
        /*04d4*/ 	.word	0x0500000f


	//----- nvinfo : EIATTR_COOP_GROUP_INSTR_OFFSETS
	.align		4
.L_286:
        /*04d8*/ 	.byte	0x04, 0x28
        /*04da*/ 	.short	(.L_288 - .L_287)


	//   ....[0]....
.L_287:
        /*04dc*/ 	.word	0x00000070


	//   ....[1]....
        /*04e0*/ 	.word	0x000000b0


	//   ....[2]....
        /*04e4*/ 	.word	0x000002d0


	//   ....[3]....
        /*04e8*/ 	.word	0x00000430


	//   ....[4]....
        /*04ec*/ 	.word	0x00000550


	//   ....[5]....
        /*04f0*/ 	.word	0x000006b0


	//   ....[6]....
        /*04f4*/ 	.word	0x00001b90


	//   ....[7]....
        /*04f8*/ 	.word	0x00002660


	//   ....[8]....
        /*04fc*/ 	.word	0x00002690


	//   ....[9]....
        /*0500*/ 	.word	0x00002c10


	//   ....[10]....
        /*0504*/ 	.word	0x00002c40


	//   ....[11]....
        /*0508*/ 	.word	0x00003400


	//   ....[12]....
        /*050c*/ 	.word	0x00003460


	//   ....[13]....
        /*0510*/ 	.word	0x00004c60


	//   ....[14]....
        /*0514*/ 	.word	0x00005120


	//   ....[15]....
        /*0518*/ 	.word	0x00005140


	//   ....[16]....
        /*051c*/ 	.word	0x000051a0


	//   ....[17]....
        /*0520*/ 	.word	0x00005840


	//   ....[18]....
        /*0524*/ 	.word	0x000058a0


	//   ....[19]....
        /*0528*/ 	.word	0x00007350


	//   ....[20]....
        /*052c*/ 	.word	0x00007360


	//   ....[21]....
        /*0530*/ 	.word	0x00007390


	//   ....[22]....
        /*0534*/ 	.word	0x000073a0


	//   ....[23]....
        /*0538*/ 	.word	0x000084a0


	//   ....[24]....
        /*053c*/ 	.word	0x000084d0


	//   ....[25]....
        /*0540*/ 	.word	0x000085a0


	//   ....[26]....
        /*0544*/ 	.word	0x000085b0


	//   ....[27]....
        /*0548*/ 	.word	0x00009900


	//   ....[28]....
        /*054c*/ 	.word	0x00009940


	//   ....[29]....
        /*0550*/ 	.word	0x00009970


	//   ....[30]....
        /*0554*/ 	.word	0x000099a0


	//   ....[31]....
        /*0558*/ 	.word	0x0000a070


	//   ....[32]....
        /*055c*/ 	.word	0x0000a0b0


	//   ....[33]....
        /*0560*/ 	.word	0x0000a170


	//   ....[34]....
        /*0564*/ 	.word	0x0000a190


	//   ....[35]....
        /*0568*/ 	.word	0x0000a250


	//   ....[36]....
        /*056c*/ 	.word	0x0000a270


	//   ....[37]....
        /*0570*/ 	.word	0x0000a340


	//   ....[38]....
        /*0574*/ 	.word	0x0000a360


	//   ....[39]....
        /*0578*/ 	.word	0x0000a730


	//   ....[40]....
        /*057c*/ 	.word	0x0000a740


	//   ....[41]....
        /*0580*/ 	.word	0x0000ab70


	//   ....[42]....
        /*0584*/ 	.word	0x0000ab80


	//   ....[43]....
        /*0588*/ 	.word	0x0000b930


	//   ....[44]....
        /*058c*/ 	.word	0x0000b950


	//   ....[45]....
        /*0590*/ 	.word	0x0000ba10


	//   ....[46]....
        /*0594*/ 	.word	0x0000ba30


	//   ....[47]....
        /*0598*/ 	.word	0x0000baf0


	//   ....[48]....
        /*059c*/ 	.word	0x0000bb10


	//   ....[49]....
        /*05a0*/ 	.word	0x0000bbe0


	//   ....[50]....
        /*05a4*/ 	.word	0x0000bc00


	//   ....[51]....
        /*05a8*/ 	.word	0x0000bd40


	//   ....[52]....
        /*05ac*/ 	.word	0x0000bf50


	//   ....[53]....
        /*05b0*/ 	.word	0x0000bf80


	//   ....[54]....
        /*05b4*/ 	.word	0x0000bfb0


	//   ....[55]....
        /*05b8*/ 	.word	0x0000bfe0


	//   ....[56]....
        /*05bc*/ 	.word	0x0000c010


	//   ....[57]....
        /*05c0*/ 	.word	0x0000c040


	//   ....[58]....
        /*05c4*/ 	.word	0x0000c1b0


	//   ....[59]....
        /*05c8*/ 	.word	0x0000c1e0


	//   ....[60]....
        /*05cc*/ 	.word	0x0000c210


	//   ....[61]....
        /*05d0*/ 	.word	0x0000c240


	//   ....[62]....
        /*05d4*/ 	.word	0x0000c270


	//   ....[63]....
        /*05d8*/ 	.word	0x0000c2a0


	//   ....[64]....
        /*05dc*/ 	.word	0x0000c330


	//   ....[65]....
        /*05e0*/ 	.word	0x0000c360


	//   ....[66]....
        /*05e4*/ 	.word	0x0000c370


	//   ....[67]....
        /*05e8*/ 	.word	0x0000c3b0


	//   ....[68]....
        /*05ec*/ 	.word	0x0000e350


	//   ....[69]....
        /*05f0*/ 	.word	0x0000e370


	//   ....[70]....
        /*05f4*/ 	.word	0x0000e420


	//   ....[71]....
        /*05f8*/ 	.word	0x0000e440


	//   ....[72]....
        /*05fc*/ 	.word	0x0000e4e0


	//   ....[73]....
        /*0600*/ 	.word	0x0000e500


	//   ....[74]....
        /*0604*/ 	.word	0x0000e5a0


	//   ....[75]....
        /*0608*/ 	.word	0x0000e5c0


	//   ....[76]....
        /*060c*/ 	.word	0x0000e660


	//   ....[77]....
        /*0610*/ 	.word	0x0000e680


	//   ....[78]....
        /*0614*/ 	.word	0x0000e690


	//   ....[79]....
        /*0618*/ 	.word	0x0000e720


	//   ....[80]....
        /*061c*/ 	.word	0x0000eea0


	//   ....[81]....
        /*0620*/ 	.word	0x0000eed0


	//   ....[82]....
        /*0624*/ 	.word	0x0000ef30


	//   ....[83]....
        /*0628*/ 	.word	0x0000ef90


	//   ....[84]....
        /*062c*/ 	.word	0x0000efe0


	//   ....[85]....
        /*0630*/ 	.word	0x0000f040


	//   ....[86]....
        /*0634*/ 	.word	0x0000f080


	//   ....[87]....
        /*0638*/ 	.word	0x0000f0f0


	//   ....[88]....
        /*063c*/ 	.word	0x0000f140


	//   ....[89]....
        /*0640*/ 	.word	0x0000f1a0


	//   ....[90]....
        /*0644*/ 	.word	0x0000f1f0


	//   ....[91]....
        /*0648*/ 	.word	0x0000f250


	//   ....[92]....
        /*064c*/ 	.word	0x0000f2a0


	//   ....[93]....
        /*0650*/ 	.word	0x0000f2f0


	//   ....[94]....
        /*0654*/ 	.word	0x0000f310


	//   ....[95]....
        /*0658*/ 	.word	0x0000f350


	//   ....[96]....
        /*065c*/ 	.word	0x0000fad0


	//   ....[97]....
        /*0660*/ 	.word	0x0000fae0


	//   ....[98]....
        /*0664*/ 	.word	0x0000fb00


	//   ....[99]....
        /*0668*/ 	.word	0x0000fb80


	//   ....[100]....
        /*066c*/ 	.word	0x0000fb90


	//   ....[101]....
        /*0670*/ 	.word	0x0000fbf0


	//   ....[102]....
        /*0674*/ 	.word	0x0000fc20


	//   ....[103]....
        /*0678*/ 	.word	0x0000fc60


	//   ....[104]....
        /*067c*/ 	.word	0x0000fc90


	//   ....[105]....
        /*0680*/ 	.word	0x0000fcd0


	//   ....[106]....
        /*0684*/ 	.word	0x0000fd00


	//   ....[107]....
        /*0688*/ 	.word	0x0000fd40


	//   ....[108]....
        /*068c*/ 	.word	0x0000ffb0


	//   ....[109]....
        /*0690*/ 	.word	0x0000ffd0


	//   ....[110]....
        /*0694*/ 	.word	0x0000ffe0


	//   ....[111]....
        /*0698*/ 	.word	0x00010060


	//   ....[112]....
        /*069c*/ 	.word	0x00010070


	//   ....[113]....
        /*06a0*/ 	.word	0x000100e0


	//   ....[114]....
        /*06a4*/ 	.word	0x000100f0


	//   ....[115]....
        /*06a8*/ 	.word	0x00010160


	//   ....[116]....
        /*06ac*/ 	.word	0x00010170


	//   ....[117]....
        /*06b0*/ 	.word	0x000101e0


	//   ....[118]....
        /*06b4*/ 	.word	0x000101f0


	//   ....[119]....
        /*06b8*/ 	.word	0x00010200


	//   ....[120]....
        /*06bc*/ 	.word	0x000107b0


	//   ....[121]....
        /*06c0*/ 	.word	0x000107d0


	//   ....[122]....
        /*06c4*/ 	.word	0x000107e0


	//   ....[123]....
        /*06c8*/ 	.word	0x000107f0


	//   ....[124]....
        /*06cc*/ 	.word	0x00010860


	//   ....[125]....
        /*06d0*/ 	.word	0x00010880


	//   ....[126]....
        /*06d4*/ 	.word	0x000108f0


	//   ....[127]....
        /*06d8*/ 	.word	0x00010910


	//   ....[128]....
        /*06dc*/ 	.word	0x00010970


	//   ....[129]....
        /*06e0*/ 	.word	0x00010990


	//   ....[130]....
        /*06e4*/ 	.word	0x000109e0


	//   ....[131]....
        /*06e8*/ 	.word	0x00010a00


	//   ....[132]....
        /*06ec*/ 	.word	0x00010e50


	//   ....[133]....
        /*06f0*/ 	.word	0x00010e60


	//   ....[134]....
        /*06f4*/ 	.word	0x00010ea0


	//   ....[135]....
        /*06f8*/ 	.word	0x00010ee0


	//   ....[136]....
        /*06fc*/ 	.word	0x00010f10


	//   ....[137]....
        /*0700*/ 	.word	0x00010f40


	//   ....[138]....
        /*0704*/ 	.word	0x00010f70


	//   ....[139]....
        /*0708*/ 	.word	0x00010fa0


	//   ....[140]....
        /*070c*/ 	.word	0x00011150


	//   ....[141]....
        /*0710*/ 	.word	0x00011180


	//   ....[142]....
        /*0714*/ 	.word	0x000111b0


	//   ....[143]....
        /*0718*/ 	.word	0x000111e0


	//   ....[144]....
        /*071c*/ 	.word	0x00011210


	//   ....[145]....
        /*0720*/ 	.word	0x00011240


	//   ....[146]....
        /*0724*/ 	.word	0x00011300


	//   ....[147]....
        /*0728*/ 	.word	0x00011320


	//   ....[148]....
        /*072c*/ 	.word	0x00011340


	//   ....[149]....
        /*0730*/ 	.word	0x000113a0


	//   ....[150]....
        /*0734*/ 	.word	0x00011dc0


	//   ....[151]....
        /*0738*/ 	.word	0x00012370


	//   ....[152]....
        /*073c*/ 	.word	0x00012460


	//   ....[153]....
        /*0740*/ 	.word	0x00012500


	//   ....[154]....
        /*0744*/ 	.word	0x00012560


	//   ....[155]....
        /*0748*/ 	.word	0x00012670


	//   ....[156]....
        /*074c*/ 	.word	0x000126e0


	//   ....[157]....
        /*0750*/ 	.word	0x000127f0


	//   ....[158]....
        /*0754*/ 	.word	0x00012860


	//   ....[159]....
        /*0758*/ 	.word	0x00012970


	//   ....[160]....
        /*075c*/ 	.word	0x000129e0


	//   ....[161]....
        /*0760*/ 	.word	0x00012af0


	//   ....[162]....
        /*0764*/ 	.word	0x00012b60


	//   ....[163]....
        /*0768*/ 	.word	0x00012c00


	//   ....[164]....
        /*076c*/ 	.word	0x00012d10


	//   ....[165]....
        /*0770*/ 	.word	0x00012d80


	//   ....[166]....
        /*0774*/ 	.word	0x00012e00


	//   ....[167]....
        /*0778*/ 	.word	0x00012ed0


	//   ....[168]....
        /*077c*/ 	.word	0x00012f50


	//   ....[169]....
        /*0780*/ 	.word	0x00013030


	//   ....[170]....
        /*0784*/ 	.word	0x000130b0


	//   ....[171]....
        /*0788*/ 	.word	0x00013190


	//   ....[172]....
        /*078c*/ 	.word	0x00013210


	//   ....[173]....
        /*0790*/ 	.word	0x000132f0


	//   ....[174]....
        /*0794*/ 	.word	0x00013370


	//   ....[175]....
        /*0798*/ 	.word	0x00013450


	//   ....[176]....
        /*079c*/ 	.word	0x000134d0


	//   ....[177]....
        /*07a0*/ 	.word	0x000135a0


	//   ....[178]....
        /*07a4*/ 	.word	0x00013620


	//   ....[179]....
        /*07a8*/ 	.word	0x000136e0


	//   ....[180]....
        /*07ac*/ 	.word	0x00013810


	//   ....[181]....
        /*07b0*/ 	.word	0x000138c0


	//   ....[182]....
        /*07b4*/ 	.word	0x00013930


	//   ....[183]....
        /*07b8*/ 	.word	0x00013a20


	//   ....[184]....
        /*07bc*/ 	.word	0x00013a80


	//   ....[185]....
        /*07c0*/ 	.word	0x00013b50


	//   ....[186]....
        /*07c4*/ 	.word	0x00013bb0


	//   ....[187]....
        /*07c8*/ 	.word	0x00013c80


	//   ....[188]....
        /*07cc*/ 	.word	0x00013ce0


	//   ....[189]....
        /*07d0*/ 	.word	0x00013db0


	//   ....[190]....
        /*07d4*/ 	.word	0x00013e10


	//   ....[191]....
        /*07d8*/ 	.word	0x00013ee0


	//   ....[192]....
        /*07dc*/ 	.word	0x00013fd0


	//   ....[193]....
        /*07e0*/ 	.word	0x00014070


	//   ....[194]....
        /*07e4*/ 	.word	0x000140d0


	//   ....[195]....
        /*07e8*/ 	.word	0x000141c0


	//   ....[196]....
        /*07ec*/ 	.word	0x00014220


	//   ....[197]....
        /*07f0*/ 	.word	0x00014300


	//   ....[198]....
        /*07f4*/ 	.word	0x00014360


	//   ....[199]....
        /*07f8*/ 	.word	0x00014440


	//   ....[200]....
        /*07fc*/ 	.word	0x000144a0


	//   ....[201]....
        /*0800*/ 	.word	0x00014580


	//   ....[202]....
        /*0804*/ 	.word	0x000145e0


	//   ....[203]....
        /*0808*/ 	.word	0x000146b0


	//   ....[204]....
        /*080c*/ 	.word	0x000147d0


	//   ....[205]....
        /*0810*/ 	.word	0x000148c0


	//   ....[206]....
        /*0814*/ 	.word	0x00014960


	//   ....[207]....
        /*0818*/ 	.word	0x00014a30


	//   ....[208]....
        /*081c*/ 	.word	0x00014a90


	//   ....[209]....
        /*0820*/ 	.word	0x00014b60


	//   ....[210]....
        /*0824*/ 	.word	0x00014bc0


	//   ....[211]....
        /*0828*/ 	.word	0x00014ca0


	//   ....[212]....
        /*082c*/ 	.word	0x00014d00


	//   ....[213]....
        /*0830*/ 	.word	0x00014dd0


	//   ....[214]....
        /*0834*/ 	.word	0x00014e30


	//   ....[215]....
        /*0838*/ 	.word	0x00014ef0


	//   ....[216]....
        /*083c*/ 	.word	0x00014f80


	//   ....[217]....
        /*0840*/ 	.word	0x00015020


	//   ....[218]....
        /*0844*/ 	.word	0x00015190


	//   ....[219]....
        /*0848*/ 	.word	0x00015200


	//   ....[220]....
        /*084c*/ 	.word	0x00015280


	//   ....[221]....
        /*0850*/ 	.word	0x000152f0


	//   ....[222]....
        /*0854*/ 	.word	0x00015360


	//   ....[223]....
        /*0858*/ 	.word	0x000153e0


	//   ....[224]....
        /*085c*/ 	.word	0x00015460


	//   ....[225]....
        /*0860*/ 	.word	0x000154f0


	//   ....[226]....
        /*0864*/ 	.word	0x00015560


	//   ....[227]....
        /*0868*/ 	.word	0x000155d0


	//   ....[228]....
        /*086c*/ 	.word	0x00015640


	//   ....[229]....
        /*0870*/ 	.word	0x000156c0


	//   ....[230]....
        /*0874*/ 	.word	0x00015730


	//   ....[231]....
        /*0878*/ 	.word	0x000157c0


	//   ....[232]....
        /*087c*/ 	.word	0x00015820


	//   ....[233]....
        /*0880*/ 	.word	0x000158b0


	//   ....[234]....
        /*0884*/ 	.word	0x000159e0


	//----- nvinfo : EIATTR_REG_RECONFIG
	.align		4
.L_288:
        /*0888*/ 	.byte	0x01, 0x54
	.zero		2


	//----- nvinfo : EIATTR_SYSCALL_OFFSETS
	.align		4
        /*088c*/ 	.byte	0x04, 0x46
        /*088e*/ 	.short	(.L_290 - .L_289)


	//   ....[0]....
.L_289:
        /*0890*/ 	.word	0x00001d70


	//   ....[1]....
        /*0894*/ 	.word	0x0000d8d0


	//   ....[2]....
        /*0898*/ 	.word	0x0000da20


	//   ....[3]....
        /*089c*/ 	.word	0x0000db10


	//   ....[4]....
        /*08a0*/ 	.word	0x0000eab0


	//----- nvinfo : EIATTR_MBARRIER_INSTR_OFFSETS
	.align		4
.L_290:
        /*08a4*/ 	.byte	0x04, 0x39
        /*08a6*/ 	.short	(.L_292 - .L_291)


	//   ....[0]....
.L_291:
        /*08a8*/ 	.word	0x00000180
        /*08ac*/ 	.word	0x000000ff
        /*08b0*/ 	.word	0x0002a800
        /*08b4*/ 	.short	0x0100
        /*08b6*/ 	.byte	0x08
	.zero		1


	//   ....[1]....
        /*08b8*/ 	.word	0x00000190
        /*08bc*/ 	.word	0x000000ff
        /*08c0*/ 	.word	0x0002a820
        /*08c4*/ 	.short	0x0100
        /*08c6*/ 	.byte	0x08
	.zero		1


	//   ....[2]....
        /*08c8*/ 	.word	0x00000280
        /*08cc*/ 	.word	0x000000ff
        /*08d0*/ 	.word	0x0002a830
        /*08d4*/ 	.short	0x0100
        /*08d6*/ 	.byte	0x08
	.zero		1


	//   ....[3]....
        /*08d8*/ 	.word	0x00000290
        /*08dc*/ 	.word	0x000000ff
        /*08e0*/ 	.word	0x0002a840
        /*08e4*/ 	.short	0x0100
        /*08e6*/ 	.byte	0x08
	.zero		1


	//   ....[4]....
        /*08e8*/ 	.word	0x000002a0
        /*08ec*/ 	.word	0x000000ff
        /*08f0*/ 	.word	0x0002a838
        /*08f4*/ 	.short	0x0100
        /*08f6*/ 	.byte	0x08
	.zero		1


	//   ....[5]....
        /*08f8*/ 	.word	0x000002b0
        /*08fc*/ 	.word	0x000000ff
        /*0900*/ 	.word	0x0002a848
        /*0904*/ 	.short	0x0100
        /*0906*/ 	.byte	0x08
	.zero		1


	//   ....[6]....
        /*0908*/ 	.word	0x000003e0
        /*090c*/ 	.word	0x000000ff
        /*0910*/ 	.word	0x0002a850
        /*0914*/ 	.short	0x0100
        /*0916*/ 	.byte	0x08
	.zero		1


	//   ....[7]....
        /*0918*/ 	.word	0x000003f0
        /*091c*/ 	.word	0x000000ff
        /*0920*/ 	.word	0x0002a860
        /*0924*/ 	.short	0x0100
        /*0926*/ 	.byte	0x08
	.zero		1


	//   ....[8]....
        /*0928*/ 	.word	0x00000400
        /*092c*/ 	.word	0x000000ff
        /*0930*/ 	.word	0x0002a858
        /*0934*/ 	.short	0x0100
        /*0936*/ 	.byte	0x08
	.zero		1


	//   ....[9]....
        /*0938*/ 	.word	0x00000410
        /*093c*/ 	.word	0x000000ff
        /*0940*/ 	.word	0x0002a868
        /*0944*/ 	.short	0x0100
        /*0946*/ 	.byte	0x08
	.zero		1


	//   ....[10]....
        /*0948*/ 	.word	0x00000500
        /*094c*/ 	.word	0x000000ff
        /*0950*/ 	.word	0x0002a870
        /*0954*/ 	.short	0x0100
        /*0956*/ 	.byte	0x06
	.zero		1


	//   ....[11]....
        /*0958*/ 	.word	0x00000510
        /*095c*/ 	.word	0x000000ff
        /*0960*/ 	.word	0x0002a880
        /*0964*/ 	.short	0x0100
        /*0966*/ 	.byte	0x06
	.zero		1


	//   ....[12]....
        /*0968*/ 	.word	0x00000520
        /*096c*/ 	.word	0x000000ff
        /*0970*/ 	.word	0x0002a878
        /*0974*/ 	.short	0x0100
        /*0976*/ 	.byte	0x06
	.zero		1


	//   ....[13]....
        /*0978*/ 	.word	0x00000530
        /*097c*/ 	.word	0x000000ff
        /*0980*/ 	.word	0x0002a888
        /*0984*/ 	.short	0x0100
        /*0986*/ 	.byte	0x06
	.zero		1


	//   ....[14]....
        /*0988*/ 	.word	0x00000660
        /*098c*/ 	.word	0x000000ff
        /*0990*/ 	.word	0x0002a890
        /*0994*/ 	.short	0x0100
        /*0996*/ 	.byte	0x08
	.zero		1


	//   ....[15]....
        /*0998*/ 	.word	0x00000670
        /*099c*/ 	.word	0x000000ff
        /*09a0*/ 	.word	0x0002a8a0
        /*09a4*/ 	.short	0x0100
        /*09a6*/ 	.byte	0x08
	.zero		1


	//   ....[16]....
        /*09a8*/ 	.word	0x00000680
        /*09ac*/ 	.word	0x000000ff
        /*09b0*/ 	.word	0x0002a898
        /*09b4*/ 	.short	0x0100
        /*09b6*/ 	.byte	0x08
	.zero		1


	//   ....[17]....
        /*09b8*/ 	.word	0x00000690
        /*09bc*/ 	.word	0x000000ff
        /*09c0*/ 	.word	0x0002a8a8
        /*09c4*/ 	.short	0x0100
        /*09c6*/ 	.byte	0x08
	.zero		1


	//   ....[18]....
        /*09c8*/ 	.word	0x000007d0
        /*09cc*/ 	.word	0x000000ff
        /*09d0*/ 	.word	0x0002a8b0
        /*09d4*/ 	.short	0x0100
        /*09d6*/ 	.byte	0x08
	.zero		1


	//   ....[19]....
        /*09d8*/ 	.word	0x000007e0
        /*09dc*/ 	.word	0x000000ff
        /*09e0*/ 	.word	0x0002a8c0
        /*09e4*/ 	.short	0x0100
        /*09e6*/ 	.byte	0x08
	.zero		1


	//   ....[20]....
        /*09e8*/ 	.word	0x000007f0
        /*09ec*/ 	.word	0x000000ff
        /*09f0*/ 	.word	0x0002a8b8
        /*09f4*/ 	.short	0x0100
        /*09f6*/ 	.byte	0x08
	.zero		1


	//   ....[21]....
        /*09f8*/ 	.word	0x00000800
        /*09fc*/ 	.word	0x000000ff
        /*0a00*/ 	.word	0x0002a8c8
        /*0a04*/ 	.short	0x0100
        /*0a06*/ 	.byte	0x08
	.zero		1


	//   ....[22]....
        /*0a08*/ 	.word	0x00001e10
        /*0a0c*/ 	.word	0x000000ff
        /*0a10*/ 	.word	0x0002a800
        /*0a14*/ 	.short	0x010a
        /*0a16*/ 	.byte	0x28
	.zero		1


	//   ....[23]....
        /*0a18*/ 	.word	0x00001e90
        /*0a1c*/ 	.word	0x00000000
        /*0a20*/ 	.word	0x0002a830
        /*0a24*/ 	.short	0x010a
        /*0a26*/ 	.byte	0x3f
	.zero		1


	//   ....[24]....
        /*0a28*/ 	.word	0x00001ed0
        /*0a2c*/ 	.word	0x00000000
        /*0a30*/ 	.word	0x0002a830
        /*0a34*/ 	.short	0x010a
        /*0a36*/ 	.byte	0x3f
	.zero		1


	//   ....[25]....
        /*0a38*/ 	.word	0x00002780
        /*0a3c*/ 	.word	0x000000ff
        /*0a40*/ 	.word	0x00000000
        /*0a44*/ 	.short	0x0101
        /*0a46*/ 	.byte	0x05
	.zero		1


	//   ....[26]....
        /*0a48*/ 	.word	0x00003f30
        /*0a4c*/ 	.word	0x000000ff
        /*0a50*/ 	.word	0x0002a830
        /*0a54*/ 	.short	0x010a
        /*0a56*/ 	.byte	0x07
	.zero		1


	//   ....[27]....
        /*0a58*/ 	.word	0x00003f70
        /*0a5c*/ 	.word	0x000000ff
        /*0a60*/ 	.word	0x0002a830
        /*0a64*/ 	.short	0x010a
        /*0a66*/ 	.byte	0x07
	.zero		1


	//   ....[28]....
        /*0a68*/ 	.word	0x000048b0
        /*0a6c*/ 	.word	0x000000ff
        /*0a70*/ 	.word	0x0002a850
        /*0a74*/ 	.short	0x010a
        /*0a76*/ 	.byte	0x0a
	.zero		1


	//   ....[29]....
        /*0a78*/ 	.word	0x000048f0
        /*0a7c*/ 	.word	0x000000ff
        /*0a80*/ 	.word	0x0002a850
        /*0a84*/ 	.short	0x010a
        /*0a86*/ 	.byte	0x0a
	.zero		1


	//   ....[30]....
        /*0a88*/ 	.word	0x00004c50
        /*0a8c*/ 	.word	0x000000ff
        /*0a90*/ 	.word	0x00000000
        /*0a94*/ 	.short	0x0101
        /*0a96*/ 	.byte	0x07
	.zero		1


	//   ....[31]....
        /*0a98*/ 	.word	0x000061d0
        /*0a9c*/ 	.word	0x000000ff
        /*0aa0*/ 	.word	0x00000000
        /*0aa4*/ 	.short	0x0101
        /*0aa6*/ 	.byte	0x0a
	.zero		1


	//   ....[32]....
        /*0aa8*/ 	.word	0x000063c0
        /*0aac*/ 	.word	0x000000ff
        /*0ab0*/ 	.word	0x0002a830
        /*0ab4*/ 	.short	0x010a
        /*0ab6*/ 	.byte	0x07
	.zero		1


	//   ....[33]....
        /*0ab8*/ 	.word	0x00006400
        /*0abc*/ 	.word	0x000000ff
        /*0ac0*/ 	.word	0x0002a830
        /*0ac4*/ 	.short	0x010a
        /*0ac6*/ 	.byte	0x07
	.zero		1


	//   ....[34]....
        /*0ac8*/ 	.word	0x00006d40
        /*0acc*/ 	.word	0x000000ff
        /*0ad0*/ 	.word	0x0002a850
        /*0ad4*/ 	.short	0x010a
        /*0ad6*/ 	.byte	0x0f
	.zero		1


	//   ....[35]....
        /*0ad8*/ 	.word	0x00006d80
        /*0adc*/ 	.word	0x000000ff
        /*0ae0*/ 	.word	0x0002a850
        /*0ae4*/ 	.short	0x010a
        /*0ae6*/ 	.byte	0x0f
	.zero		1


	//   ....[36]....
        /*0ae8*/ 	.word	0x00007170
        /*0aec*/ 	.word	0x000000ff
        /*0af0*/ 	.word	0x00000000
        /*0af4*/ 	.short	0x0101
        /*0af6*/ 	.byte	0x05
	.zero		1


	//   ....[37]....
        /*0af8*/ 	.word	0x00007ef0
        /*0afc*/ 	.word	0x000000ff
        /*0b00*/ 	.word	0x00000000
        /*0b04*/ 	.short	0x0101
        /*0b06*/ 	.byte	0x0f
	.zero		1


	//   ....[38]....
        /*0b08*/ 	.word	0x00008410
        /*0b0c*/ 	.word	0x000000ff
        /*0b10*/ 	.word	0x0002a850
        /*0b14*/ 	.short	0x010a
        /*0b16*/ 	.byte	0x05
	.zero		1


	//   ....[39]....
        /*0b18*/ 	.word	0x00008450
        /*0b1c*/ 	.word	0x000000ff
        /*0b20*/ 	.word	0x0002a850
        /*0b24*/ 	.short	0x010a
        /*0b26*/ 	.byte	0x05
	.zero		1


	//   ....[40]....
        /*0b28*/ 	.word	0x00008bf0
        /*0b2c*/ 	.word	0x000000ff
        /*0b30*/ 	.word	0x00000000
        /*0b34*/ 	.short	0x0101
        /*0b36*/ 	.byte	0x04
	.zero		1


	//   ....[41]....
        /*0b38*/ 	.word	0x0000a0a0
        /*0b3c*/ 	.word	0x00000061
        /*0b40*/ 	.word	0x00000000
        /*0b44*/ 	.short	0x0101
        /*0b46*/ 	.byte	0x3f
	.zero		1


	//   ....[42]....
        /*0b48*/ 	.word	0x0000a540
        /*0b4c*/ 	.word	0x00000061
        /*0b50*/ 	.word	0x00000000
        /*0b54*/ 	.short	0x0101
        /*0b56*/ 	.byte	0x3f
	.zero		1


	//   ....[43]....
        /*0b58*/ 	.word	0x0000e130
        /*0b5c*/ 	.word	0x00000007
        /*0b60*/ 	.word	0x0002a840
        /*0b64*/ 	.short	0x010a
        /*0b66*/ 	.byte	0x3f
	.zero		1


	//   ....[44]....
        /*0b68*/ 	.word	0x0000e7e0
        /*0b6c*/ 	.word	0x00000007
        /*0b70*/ 	.word	0x0002a830
        /*0b74*/ 	.short	0x0107
        /*0b76*/ 	.byte	0x3f
	.zero		1


	//   ....[45]....
        /*0b78*/ 	.word	0x0000e8b0
        /*0b7c*/ 	.word	0x00000007
        /*0b80*/ 	.word	0x0002a830
        /*0b84*/ 	.short	0x0101
        /*0b86*/ 	.byte	0x3f
	.zero		1


	//   ....[46]....
        /*0b88*/ 	.word	0x0000f460
        /*0b8c*/ 	.word	0x00000016
        /*0b90*/ 	.word	0x0002a800
        /*0b94*/ 	.short	0x0107
        /*0b96*/ 	.byte	0x3f
	.zero		1


	//   ....[47]....
        /*0b98*/ 	.word	0x0000f580
        /*0b9c*/ 	.word	0x00000016
        /*0ba0*/ 	.word	0x0002a800
        /*0ba4*/ 	.short	0x0101
        /*0ba6*/ 	.byte	0x3f
	.zero		1


	//   ....[48]....
        /*0ba8*/ 	.word	0x0000f5a0
        /*0bac*/ 	.word	0x00000016
        /*0bb0*/ 	.word	0x0002a820
        /*0bb4*/ 	.short	0x010a
        /*0bb6*/ 	.byte	0x3f
	.zero		1


	//   ....[49]....
        /*0bb8*/ 	.word	0x0000f900
        /*0bbc*/ 	.word	0x00000006
        /*0bc0*/ 	.word	0x0002a840
        /*0bc4*/ 	.short	0x010a
        /*0bc6*/ 	.byte	0x3f
	.zero		1


	//   ....[50]....
        /*0bc8*/ 	.word	0x0000fde0
        /*0bcc*/ 	.word	0x00000006
        /*0bd0*/ 	.word	0x0002a830
        /*0bd4*/ 	.short	0x0107
        /*0bd6*/ 	.byte	0x3f
	.zero		1


	//   ....[51]....
        /*0bd8*/ 	.word	0x0000fe90
        /*0bdc*/ 	.word	0x00000006
        /*0be0*/ 	.word	0x0002a830
        /*0be4*/ 	.short	0x0101
        /*0be6*/ 	.byte	0x3f
	.zero		1


	//   ....[52]....
        /*0be8*/ 	.word	0x0000fef0
        /*0bec*/ 	.word	0x00000004
        /*0bf0*/ 	.word	0x0002a860
        /*0bf4*/ 	.short	0x010a
        /*0bf6*/ 	.byte	0x3f
	.zero		1


	//   ....[53]....
        /*0bf8*/ 	.word	0x00010340
        /*0bfc*/ 	.word	0x00000004
        /*0c00*/ 	.word	0x0002a850
        /*0c04*/ 	.short	0x0107
        /*0c06*/ 	.byte	0x3f
	.zero		1


	//   ....[54]....
        /*0c08*/ 	.word	0x00010490
        /*0c0c*/ 	.word	0x00000004
        /*0c10*/ 	.word	0x0002a850
        /*0c14*/ 	.short	0x0101
        /*0c16*/ 	.byte	0x3f
	.zero		1


	//   ....[55]....
        /*0c18*/ 	.word	0x000106e0
        /*0c1c*/ 	.word	0x00000000
        /*0c20*/ 	.word	0x0002a860
        /*0c24*/ 	.short	0x010a
        /*0c26*/ 	.byte	0x3f
	.zero		1


	//   ....[56]....
        /*0c28*/ 	.word	0x00010b40
        /*0c2c*/ 	.word	0x00000000
        /*0c30*/ 	.word	0x0002a850
        /*0c34*/ 	.short	0x0107
        /*0c36*/ 	.byte	0x3f
	.zero		1


	//   ....[57]....
        /*0c38*/ 	.word	0x00010bf0
        /*0c3c*/ 	.word	0x00000000
        /*0c40*/ 	.word	0x0002a850
        /*0c44*/ 	.short	0x0101
        /*0c46*/ 	.byte	0x3f
	.zero		1


	//   ....[58]....
        /*0c48*/ 	.word	0x00011d40
        /*0c4c*/ 	.word	0x00000004
        /*0c50*/ 	.word	0x0002a820
        /*0c54*/ 	.short	0x010a
        /*0c56*/ 	.byte	0x3f
	.zero		1


	//   ....[59]....
        /*0c58*/ 	.word	0x00011ee0
        /*0c5c*/ 	.word	0x00000005
        /*0c60*/ 	.word	0x0002a840
        /*0c64*/ 	.short	0x010a
        /*0c66*/ 	.byte	0x3f
	.zero		1


	//   ....[60]....
        /*0c68*/ 	.word	0x00011f80
        /*0c6c*/ 	.word	0x0000001b
        /*0c70*/ 	.word	0x0002a840
        /*0c74*/ 	.short	0x010a
        /*0c76*/ 	.byte	0x3f
	.zero		1


	//   ....[61]....
        /*0c78*/ 	.word	0x00011fc0
        /*0c7c*/ 	.word	0x00000005
        /*0c80*/ 	.word	0x0002a860
        /*0c84*/ 	.short	0x010a
        /*0c86*/ 	.byte	0x3f
	.zero		1


	//   ....[62]....
        /*0c88*/ 	.word	0x00012000
        /*0c8c*/ 	.word	0x0000001b
        /*0c90*/ 	.word	0x0002a860
        /*0c94*/ 	.short	0x010a
        /*0c96*/ 	.byte	0x3f
	.zero		1


	//   ....[63]....
        /*0c98*/ 	.word	0x00012070
        /*0c9c*/ 	.word	0x00000003
        /*0ca0*/ 	.word	0x0002a800
        /*0ca4*/ 	.short	0x010a
        /*0ca6*/ 	.byte	0x3f
	.zero		1


	//   ....[64]....
        /*0ca8*/ 	.word	0x000120c0
        /*0cac*/ 	.word	0x00000000
        /*0cb0*/ 	.word	0x0002a830
        /*0cb4*/ 	.short	0x010a
        /*0cb6*/ 	.byte	0x3f
	.zero		1


	//   ....[65]....
        /*0cb8*/ 	.word	0x00012120
        /*0cbc*/ 	.word	0x00000005
        /*0cc0*/ 	.word	0x0002a830
        /*0cc4*/ 	.short	0x010a
        /*0cc6*/ 	.byte	0x3f
	.zero		1


	//   ....[66]....
        /*0cc8*/ 	.word	0x00012180
        /*0ccc*/ 	.word	0x00000005
        /*0cd0*/ 	.word	0x0002a850
        /*0cd4*/ 	.short	0x010a
        /*0cd6*/ 	.byte	0x3f
	.zero		1


	//   ....[67]....
        /*0cd8*/ 	.word	0x000121e0
        /*0cdc*/ 	.word	0x00000005
        /*0ce0*/ 	.word	0x0002a830
        /*0ce4*/ 	.short	0x010a
        /*0ce6*/ 	.byte	0x3f
	.zero		1


	//   ....[68]....
        /*0ce8*/ 	.word	0x00012240
        /*0cec*/ 	.word	0x00000005
        /*0cf0*/ 	.word	0x0002a850
        /*0cf4*/ 	.short	0x010a
        /*0cf6*/ 	.byte	0x3f
	.zero		1


	//   ....[69]....
        /*0cf8*/ 	.word	0x000122a0
        /*0cfc*/ 	.word	0x00000003
        /*0d00*/ 	.word	0x0002a850
        /*0d04*/ 	.short	0x010a
        /*0d06*/ 	.byte	0x3f
	.zero		1


	//   ....[70]....
        /*0d08*/ 	.word	0x000123b0
        /*0d0c*/ 	.word	0x00000007
        /*0d10*/ 	.word	0x0002a840
        /*0d14*/ 	.short	0x010a
        /*0d16*/ 	.byte	0x3f
	.zero		1


	//   ....[71]....
        /*0d18*/ 	.word	0x00013710
        /*0d1c*/ 	.word	0x00000016
        /*0d20*/ 	.word	0x0002a820
        /*0d24*/ 	.short	0x010a
        /*0d26*/ 	.byte	0x3f
	.zero		1


	//   ....[72]....
        /*0d28*/ 	.word	0x00013760
        /*0d2c*/ 	.word	0x00000006
        /*0d30*/ 	.word	0x0002a840
        /*0d34*/ 	.short	0x010a
        /*0d36*/ 	.byte	0x3f
	.zero		1


	//   ....[73]....
        /*0d38*/ 	.word	0x00013f20
        /*0d3c*/ 	.word	0x00000004
        /*0d40*/ 	.word	0x0002a860
        /*0d44*/ 	.short	0x010a
        /*0d46*/ 	.byte	0x3f
	.zero		1


	//   ....[74]....
        /*0d48*/ 	.word	0x00014720
        /*0d4c*/ 	.word	0x00000000
        /*0d50*/ 	.word	0x0002a860
        /*0d54*/ 	.short	0x010a
        /*0d56*/ 	.byte	0x3f
	.zero		1


	//   ....[75]....
        /*0d58*/ 	.word	0x00015900
        /*0d5c*/ 	.word	0x00000004
        /*0d60*/ 	.word	0x0002a820
        /*0d64*/ 	.short	0x010a
        /*0d66*/ 	.byte	0x3f
	.zero		1


	//   ....[76]....
        /*0d68*/ 	.word	0x00015aa0
        /*0d6c*/ 	.word	0x00000005
        /*0d70*/ 	.word	0x0002a840
        /*0d74*/ 	.short	0x010a
        /*0d76*/ 	.byte	0x3f
	.zero		1


	//   ....[77]....
        /*0d78*/ 	.word	0x00015af0
        /*0d7c*/ 	.word	0x0000001b
        /*0d80*/ 	.word	0x0002a840
        /*0d84*/ 	.short	0x010a
        /*0d86*/ 	.byte	0x3f
	.zero		1


	//   ....[78]....
        /*0d88*/ 	.word	0x00015b40
        /*0d8c*/ 	.word	0x00000005
        /*0d90*/ 	.word	0x0002a860
        /*0d94*/ 	.short	0x010a
        /*0d96*/ 	.byte	0x3f
	.zero		1


	//----- nvinfo : EIATTR_NUM_MBARRIERS
	.align		4
.L_292:
        /*0d98*/ 	.byte	0x03, 0x38
        /*0d9a*/ 	.short	0x0016


	//----- nvinfo : EIATTR_EXIT_INSTR_OFFSETS
	.align		4
        /*0d9c*/ 	.byte	0x04, 0x1c
        /*0d9e*/ 	.short	(.L_294 - .L_293)


	//   ....[0]....
.L_293:
        /*0da0*/ 	.word	0x00000990


	//   ....[1]....
        /*0da4*/ 	.word	0x0000bcf0


	//   ....[2]....
        /*0da8*/ 	.word	0x00012050


	//----- nvinfo : EIATTR_MAX_THREADS
	.align		4
.L_294:
        /*0dac*/ 	.byte	0x04, 0x05
        /*0dae*/ 	.short	(.L_296 - .L_295)
.L_295:
        /*0db0*/ 	.word	0x00000180
        /*0db4*/ 	.word	0x00000001
        /*0db8*/ 	.word	0x00000001


	//----- nvinfo : EIATTR_CRS_STACK_SIZE
	.align		4
.L_296:
        /*0dbc*/ 	.byte	0x04, 0x1e
        /*0dbe*/ 	.short	(.L_298 - .L_297)
.L_297:
        /*0dc0*/ 	.word	0x00000000


	//----- nvinfo : EIATTR_CBANK_PARAM_SIZE
	.align		4
.L_298:
        /*0dc4*/ 	.byte	0x03, 0x19
        /*0dc6*/ 	.short	0x0af0


	//----- nvinfo : EIATTR_PARAM_CBANK
	.align		4
        /*0dc8*/ 	.byte	0x04, 0x0a
        /*0dca*/ 	.short	(.L_300 - .L_299)
	.align		4
.L_299:
        /*0dcc*/ 	.word	index@(.nv.constant0._ZN7cutlass13device_kernelIN5flash11enable_sm90INS1_16FlashAttnFwdSm90INS1_25CollectiveMainloopFwdSm90ILi2EN4cute5tupleIJNS5_1CILi1EEES8_S8_EEENS6_IJNS7_ILi128EEENS7_ILi96EEENS7_ILi192EEEEEELi128ENS_10bfloat16_tEfNS_4arch4Sm90ELb1ELb0ELb0ELb1ELb1ELb0ELb0ELb1ELb1ELb1ELb1ELb0EEENS1_21CollectiveEpilogueFwdINS6_IJSA_SA_SB_EEES9_SE_SG_Li256ELb1ELb1ELb1ELb0EEENS1_36VarlenDynamicPersistentTileSchedulerILi128ELi96ELi256ELi128ELb1ELb1ELb1ELb1ELb1ELb1EEEEEEEEEvNT_6ParamsE)
        /*0dd0*/ 	.short	0x0210
        /*0dd2*/ 	.short	0x0af0


	//----- nvinfo : EIATTR_SW_WAR
	.align		4
.L_300:
        /*0dd4*/ 	.byte	0x04, 0x36
        /*0dd6*/ 	.short	(.L_302 - .L_301)
.L_301:
        /*0dd8*/ 	.word	0x00000008
.L_302:


//--------------------- .nv.info._ZN7cutlass13device_kernelIN5flash11enable_sm90INS1_16FlashAttnFwdSm90INS1_25CollectiveMainloopFwdSm90ILi2EN4cute5tupleIJNS5_1CILi1EEES8_S8_EEENS6_IJNS7_ILi128EEENS7_ILi96EEENS7_ILi192EEEEEELi128ENS_10bfloat16_tEfNS_4arch4Sm90ELb1ELb0ELb0ELb1ELb1ELb1ELb0ELb1ELb1ELb1ELb1ELb0EEENS1_21CollectiveEpilogueFwdINS6_IJSA_SA_SB_EEES9_SE_SG_Li256ELb1ELb1ELb1ELb0EEENS1_36VarlenDynamicPersistentTileSchedulerILi128ELi96ELi256ELi128ELb1ELb1ELb1ELb1ELb1ELb1EEEEEEEEEvNT_6ParamsE --------------------------
	.section	.nv.info._ZN7cutlass13device_kernelIN5flash11enable_sm90INS1_16FlashAttnFwdSm90INS1_25CollectiveMainloopFwdSm90ILi2EN4cute5tupleIJNS5_1CILi1EEES8_S8_EEENS6_IJNS7_ILi128EEENS7_ILi96EEENS7_ILi192EEEEEELi128ENS_10bfloat16_tEfNS_4arch4Sm90ELb1ELb0ELb0ELb1ELb1ELb1ELb0ELb1ELb1ELb1ELb1ELb0EEENS1_21CollectiveEpilogueFwdINS6_IJSA_SA_SB_EEES9_SE_SG_Li256ELb1ELb1ELb1ELb0EEENS1_36VarlenDynamicPersistentTileSchedulerILi128ELi96ELi256ELi128ELb1ELb1ELb1ELb1ELb1ELb1EEEEEEEEEvNT_6ParamsE,"",@"SHT_CUDA_INFO"
	.sectionflags	@""
	.align	4


	//----- nvinfo : EIATTR_CUDA_API_VERSION
	.align		4
        /*0000*/ 	.byte	0x04, 0x37
        /*0002*/ 	.short	(.L_304 - .L_303)
.L_303:
        /*0004*/ 	.word	0x00000082


	//----- nvinfo : EIATTR_KPARAM_INFO
	.align		4
.L_304:
        /*0008*/ 	.byte	0x04, 0x17
        /*000a*/ 	.short	(.L_306 - .L_305)
.L_305:
        /*000c*/ 	.word	0x00000000
        /*0010*/ 	.short	0x0000
        /*0012*/ 	.short	0x0070
        /*0014*/ 	.byte	0x00, 0xf0, 0x01, 0x2a


	//----- nvinfo : EIATTR_SPARSE_MMA_MASK
	.align		4
.L_306:
        /*0018*/ 	.byte	0x03, 0x50
        /*001a*/ 	.short	0x0000


	//----- nvinfo : EIATTR_MAXREG_COUNT
	.align		4
        /*001c*/ 	.byte	0x03, 0x1b
        /*001e*/ 	.short	0x00a8


	//----- nvinfo : EIATTR_NUM_BARRIERS
	.align		4
        /*0020*/ 	.byte	0x02, 0x4c
        /*0022*/ 	.byte	0x10
	.zero		1


	//----- nvinfo : EIATTR_EXTERNS
	.align		4
        /*0024*/ 	.byte	0x04, 0x0f
        /*0026*/ 	.short	(.L_308 - .L_307)


	//   ....[0]....
	.align		4
.L_307:
        /*0028*/ 	.word	index@(__assertfail)


	//----- nvinfo : EIATTR_ANNOTATIONS
	.align		4
.L_308:
        /*002c*/ 	.byte	0x04, 0x55
        /*002e*/ 	.short	(.L_310 - .L_309)


	//   ....[0]....
.L_309:
        /* <DEDUP_REMOVED lines=42> */


	//----- nvinfo : EIATTR_MERCURY_ISA_VERSION
	.align		4
.L_310:
        /*02b8*/ 	.byte	0x03, 0x5f
        /*02ba*/ 	.short	0x0101


	//----- nvinfo : EIATTR_UNUSED_LOAD_BYTE_OFFSET
	.align		4
        /*02bc*/ 	.byte	0x04, 0x44
        /*02be*/ 	.short	(.L_312 - .L_311)


	//   ....[0]....
.L_311:
        /*02c0*/ 	.word	0x00000a20
        /*02c4*/ 	.word	0x0000fff0


	//   ....[1]....
        /*02c8*/ 	.word	0x0001a940
        /*02cc*/ 	.word	0x0000fff0


	//----- nvinfo : EIATTR_INT_WARP_WIDE_INSTR_OFFSETS
	.align		4
.L_312:
        /*02d0*/ 	.byte	0x04, 0x31
        /*02d2*/ 	.short	(.L_314 - .L_313)


	//   ....[0]....
.L_313:
        /*02d4*/ 	.word	0x00000130


	//   ....[1]....
        /*02d8*/ 	.word	0x00000170


	//   ....[2]....
        /*02dc*/ 	.word	0x000001e0


	//   ....[3]....
        /*02e0*/ 	.word	0x00020920


	//   ....[4]....
        /*02e4*/ 	.word	0x000209c0


	//   ....[5]....
        /*02e8*/ 	.word	0x000238f0


	//   ....[6]....
        /*02ec*/ 	.word	0x00023990


	//----- nvinfo : EIATTR_COOP_GROUP_MASK_REGIDS
	.align		4
.L_314:
        /*02f0*/ 	.byte	0x04, 0x29
        /*02f2*/ 	.short	(.L_316 - .L_315)


	//   ....[0]....
.L_315:
        /*02f4*/ 	.word	0xffffffff


	//   ....[1]....
        /*02f8*/ 	.word	0xffffffff


	//   ....[2]....
        /*02fc*/ 	.word	0xffffffff


	//   ....[3]....
        /*0300*/ 	.word	0xffffffff


	//   ....[4]....
        /*0304*/ 	.word	0xffffffff


	//   ....[5]....
        /*0308*/ 	.word	0xffffffff


	//   ....[6]....
        /*030c*/ 	.word	0xffffffff


	//   ....[7]....
        /*0310*/ 	.word	0xffffffff


	//   ....[8]....
        /*0314*/ 	.word	0xffffffff


	//   ....[9]....
        /*0318*/ 	.word	0xffffffff


	//   ....[10]....
        /*031c*/ 	.word	0xffffffff


	//   ....[11]....
        /*0320*/ 	.word	0xffffffff


	//   ....[12]....
        /*0324*/ 	.word	0xffffffff


	//   ....[13]....
        /*0328*/ 	.word	0xffffffff


	//   ....[14]....
        /*032c*/ 	.word	0xffffffff


	//   ....[15]....
        /*0330*/ 	.word	0xffffffff


	//   ....[16]....
        /*0334*/ 	.word	0xffffffff


	//   ....[17]....
        /*0338*/ 	.word	0xffffffff


	//   ....[18]....
        /*033c*/ 	.word	0xffffffff


	//   ....[19]....
        /*0340*/ 	.word	0xffffffff


	//   ....[20]....
        /*0344*/ 	.word	0xffffffff


	//   ....[21]....
        /*0348*/ 	.word	0xffffffff


	//   ....[22]....
        /*034c*/ 	.word	0xffffffff


	//   ....[23]....
        /*0350*/ 	.word	0xffffffff


	//   ....[24]....
        /*0354*/ 	.word	0xffffffff


	//   ....[25]....
        /*0358*/ 	.word	0xffffffff


	//   ....[26]....
        /*035c*/ 	.word	0xffffffff


	//   ....[27]....
        /*0360*/ 	.word	0xffffffff


	//   ....[28]....
        /*0364*/ 	.word	0xffffffff


	//   ....[29]....
        /*0368*/ 	.word	0xffffffff


	//   ....[30]....
        /*036c*/ 	.word	0xffffffff


	//   ....[31]....
        /*0370*/ 	.word	0xffffffff


	//   ....[32]....
        /*0374*/ 	.word	0xffffffff


	//   ....[33]....
        /*0378*/ 	.word	0xffffffff


	//   ....[34]....
        /*037c*/ 	.word	0xffffffff


	//   ....[35]....
        /*0380*/ 	.word	0xffffffff


	//   ....[36]....
        /*0384*/ 	.word	0xffffffff


	//   ....[37]....
        /*0388*/ 	.word	0xffffffff


	//   ....[38]....
        /*038c*/ 	.word	0xffffffff


	//   ....[39]....
        /*0390*/ 	.word	0xffffffff


	//   ....[40]....
        /*0394*/ 	.word	0xffffffff


	//   ....[41]....
        /*0398*/ 	.word	0xffffffff


	//   ....[42]....
        /*039c*/ 	.word	0xffffffff


	//   ....[43]....
        /*03a0*/ 	.word	0xffffffff


	//   ....[44]....
        /*03a4*/ 	.word	0xffffffff


	//   ....[45]....
        /*03a8*/ 	.word	0xffffffff


	//   ....[46]....
        /*03ac*/ 	.word	0xffffffff


	//   ....[47]....
        /*03b0*/ 	.word	0xffffffff


	//   ....[48]....
        /*03b4*/ 	.word	0xffffffff


	//   ....[49]....
        /*03b8*/ 	.word	0xffffffff


	//   ....[50]....
        /*03bc*/ 	.word	0xffffffff


	//   ....[51]....
        /*03c0*/ 	.word	0xffffffff


	//   ....[52]....
        /*03c4*/ 	.word	0xffffffff


	//   ....[53]....
        /*03c8*/ 	.word	0xffffffff


	//   ....[54]....
        /*03cc*/ 	.word	0xffffffff


	//   ....[55]....
        /*03d0*/ 	.word	0xffffffff


	//   ....[56]....
        /*03d4*/ 	.word	0xffffffff


	//   ....[57]....
        /*03d8*/ 	.word	0xffffffff


	//   ....[58]....
        /*03dc*/ 	.word	0xffffffff


	//   ....[59]....
        /*03e0*/ 	.word	0xffffffff


	//   ....[60]....
        /*03e4*/ 	.word	0xffffffff


	//   ....[61]....
        /*03e8*/ 	.word	0xffffffff


	//   ....[62]....
        /*03ec*/ 	.word	0xffffffff


	//   ....[63]....
        /*03f0*/ 	.word	0xffffffff


	//   ....[64]....
        /*03f4*/ 	.word	0xffffffff


	//   ....[65]....
        /*03f8*/ 	.word	0xffffffff


	//   ....[66]....
        /*03fc*/ 	.word	0xffffffff


	//   ....[67]....
        /*0400*/ 	.word	0xffffffff


	//   ....[68]....
        /*0404*/ 	.word	0xffffffff


	//   ....[69]....
        /*0408*/ 	.word	0xffffffff


	//   ....[70]....
        /*040c*/ 	.word	0xffffffff


	//   ....[71]....
        /*0410*/ 	.word	0xffffffff


	//   ....[72]....
        /*0414*/ 	.word	0xffffffff


	//   ....[73]....
        /*0418*/ 	.word	0xffffffff


	//   ....[74]....
        /*041c*/ 	.word	0xffffffff


	//   ....[75]....
        /*0420*/ 	.word	0xffffffff


	//   ....[76]....
        /*0424*/ 	.word	0xffffffff


	//   ....[77]....
        /*0428*/ 	.word	0xffffffff


	//   ....[78]....
        /*042c*/ 	.word	0xffffffff


	//   ....[79]....
        /*0430*/ 	.word	0xffffffff


	//   ....[80]....
        /*0434*/ 	.word	0xffffffff


	//   ....[81]....
        /*0438*/ 	.word	0xffffffff


	//   ....[82]....
        /*043c*/ 	.word	0xffffffff


	//   ....[83]....
        /*0440*/ 	.word	0xffffffff


	//   ....[84]....
        /*0444*/ 	.word	0xffffffff


	//   ....[85]....
        /*0448*/ 	.word	0xffffffff


	//   ....[86]....
        /*044c*/ 	.word	0xffffffff


	//   ....[87]....
        /*0450*/ 	.word	0xffffffff


	//   ....[88]....
        /*0454*/ 	.word	0xffffffff


	//   ....[89]....
        /*0458*/ 	.word	0xffffffff


	//   ....[90]....
        /*045c*/ 	.word	0xffffffff


	//   ....[91]....
        /*0460*/ 	.word	0xffffffff


	//   ....[92]....
        /*0464*/ 	.word	0xffffffff


	//   ....[93]....
        /*0468*/ 	.word	0xffffffff


	//   ....[94]....
        /*046c*/ 	.word	0xffffffff


	//   ....[95]....
        /*0470*/ 	.word	0xffffffff


	//   ....[96]....
        /*0474*/ 	.word	0xffffffff


	//   ....[97]....
        /*0478*/ 	.word	0xffffffff


	//   ....[98]....
        /*047c*/ 	.word	0xffffffff


	//   ....[99]....
        /*0480*/ 	.word	0xffffffff


	//   ....[100]....
        /*0484*/ 	.word	0xffffffff


	//   ....[101]....
        /*0488*/ 	.word	0xffffffff


	//   ....[102]....
        /*048c*/ 	.word	0xffffffff


	//   ....[103]....
        /*0490*/ 	.word	0xffffffff


	//   ....[104]....
        /*0494*/ 	.word	0xffffffff


	//   ....[105]....
        /*0498*/ 	.word	0xffffffff


	//   ....[106]....
        /*049c*/ 	.word	0xffffffff


	//   ....[107]....
        /*04a0*/ 	.word	0xffffffff


	//   ....[108]....
        /*04a4*/ 	.word	0xffffffff


	//   ....[109]....
        /*04a8*/ 	.word	0xffffffff


	//   ....[110]....
        /*04ac*/ 	.word	0xffffffff


	//   ....[111]....
        /*04b0*/ 	.word	0xffffffff


	//   ....[112]....
        /*04b4*/ 	.word	0xffffffff


	//   ....[113]....
        /*04b8*/ 	.word	0xffffffff


	//   ....[114]....
        /*04bc*/ 	.word	0xffffffff


	//   ....[115]....
        /*04c0*/ 	.word	0xffffffff


	//   ....[116]....
        /*04c4*/ 	.word	0xffffffff


	//   ....[117]....
        /*04c8*/ 	.word	0xffffffff


	//   ....[118]....
        /*04cc*/ 	.word	0xffffffff


	//   ....[119]....
        /*04d0*/ 	.word	0xffffffff


	//   ....[120]....
        /*04d4*/ 	.word	0xffffffff


	//   ....[121]....
        /*04d8*/ 	.word	0xffffffff


	//   ....[122]....
        /*04dc*/ 	.word	0xffffffff


	//   ....[123]....
        /*04e0*/ 	.word	0xffffffff


	//   ....[124]....
        /*04e4*/ 	.word	0xffffffff


	//   ....[125]....
        /*04e8*/ 	.word	0xffffffff


	//   ....[126]....
        /*04ec*/ 	.word	0xffffffff


	//   ....[127]....
        /*04f0*/ 	.word	0xffffffff


	//   ....[128]....
        /*04f4*/ 	.word	0xffffffff


	//   ....[129]....
        /*04f8*/ 	.word	0xffffffff


	//   ....[130]....
        /*04fc*/ 	.word	0xffffffff


	//   ....[131]....
        /*0500*/ 	.word	0xffffffff


	//   ....[132]....
        /*0504*/ 	.word	0xffffffff


	//   ....[133]....
        /*0508*/ 	.word	0xffffffff


	//   ....[134]....
        /*050c*/ 	.word	0xffffffff


	//   ....[135]....
        /*0510*/ 	.word	0xffffffff


	//   ....[136]....
        /*0514*/ 	.word	0xffffffff


	//   ....[137]....
        /*0518*/ 	.word	0xffffffff


	//   ....[138]....
        /*051c*/ 	.word	0xffffffff


	//   ....[139]....
        /*0520*/ 	.word	0xffffffff


	//   ....[140]....
        /*0524*/ 	.word	0xffffffff


	//   ....[141]....
        /*0528*/ 	.word	0xffffffff


	//   ....[142]....
        /*052c*/ 	.word	0xffffffff


	//   ....[143]....
        /*0530*/ 	.word	0xffffffff


	//   ....[144]....
        /*0534*/ 	.word	0xffffffff


	//   ....[145]....
        /*0538*/ 	.word	0xffffffff


	//   ....[146]....
        /*053c*/ 	.word	0xffffffff


	//   ....[147]....
        /*0540*/ 	.word	0xffffffff


	//   ....[148]....
        /*0544*/ 	.word	0xffffffff


	//   ....[149]....
        /*0548*/ 	.word	0xffffffff


	//   ....[150]....
        /*054c*/ 	.word	0xffffffff


	//   ....[151]....
        /*0550*/ 	.word	0xffffffff


	//   ....[152]....
        /*0554*/ 	.word	0xffffffff


	//   ....[153]....
        /*0558*/ 	.word	0xffffffff


	//   ....[154]....
        /*055c*/ 	.word	0xffffffff


	//   ....[155]....
        /*0560*/ 	.word	0xffffffff


	//   ....[156]....
        /*0564*/ 	.word	0xffffffff


	//   ....[157]....
        /*0568*/ 	.word	0xffffffff


	//   ....[158]....
        /*056c*/ 	.word	0xffffffff


	//   ....[159]....
        /*0570*/ 	.word	0xffffffff


	//   ....[160]....
        /*0574*/ 	.word	0xffffffff


	//   ....[161]....
        /*0578*/ 	.word	0xffffffff


	//   ....[162]....
        /*057c*/ 	.word	0xffffffff


	//   ....[163]....
        /*0580*/ 	.word	0xffffffff


	//   ....[164]....
        /*0584*/ 	.word	0xffffffff


	//   ....[165]....
        /*0588*/ 	.word	0xffffffff


	//   ....[166]....
        /*058c*/ 	.word	0xffffffff


	//   ....[167]....
        /*0590*/ 	.word	0xffffffff


	//   ....[168]....
        /*0594*/ 	.word	0xffffffff


	//   ....[169]....
        /*0598*/ 	.word	0xffffffff


	//   ....[170]....
        /*059c*/ 	.word	0xffffffff


	//   ....[171]....
        /*05a0*/ 	.word	0xffffffff


	//   ....[172]....
        /*05a4*/ 	.word	0xffffffff


	//   ....[173]....
        /*05a8*/ 	.word	0xffffffff


	//   ....[174]....
        /*05ac*/ 	.word	0xffffffff


	//   ....[175]....
        /*05b0*/ 	.word	0xffffffff


	//   ....[176]....
        /*05b4*/ 	.word	0xffffffff


	//   ....[177]....
        /*05b8*/ 	.word	0xffffffff


	//   ....[178]....
        /*05bc*/ 	.word	0xffffffff


	//   ....[179]....
        /*05c0*/ 	.word	0xffffffff


	//   ....[180]....
        /*05c4*/ 	.word	0xffffffff


	//   ....[181]....
        /*05c8*/ 	.word	0xffffffff


	//   ....[182]....
        /*05cc*/ 	.word	0xffffffff


	//   ....[183]....
        /*05d0*/ 	.word	0xffffffff


	//   ....[184]....
        /*05d4*/ 	.word	0xffffffff


	//   ....[185]....
        /*05d8*/ 	.word	0x0500000f


	//   ....[186]....
        /*05dc*/ 	.word	0x0500000f


	//   ....[187]....
        /*05e0*/ 	.word	0x0500000f


	//   ....[188]....
        /*05e4*/ 	.word	0x0500000f


	//   ....[189]....
        /*05e8*/ 	.word	0x0500000f


	//   ....[190]....
        /*05ec*/ 	.word	0x0500000f


	//   ....[191]....
        /*05f0*/ 	.word	0x0500000f


	//   ....[192]....
        /*05f4*/ 	.word	0x0500000f


	//   ....[193]....
        /*05f8*/ 	.word	0x0500000f


	//   ....[194]....
        /*05fc*/ 	.word	0x0500000f


	//   ....[195]....
        /*0600*/ 	.word	0x0500000f


	//   ....[196]....
        /*0604*/ 	.word	0x0500000f


	//   ....[197]....
        /*0608*/ 	.word	0x0500000f


	//   ....[198]....
        /*060c*/ 	.word	0x0500000f


	//   ....[199]....
        /*0610*/ 	.word	0x0500000f


	//   ....[200]....
        /*0614*/ 	.word	0x0500000f


	//   ....[201]....
        /*0618*/ 	.word	0x0500000f


	//   ....[202]....
        /*061c*/ 	.word	0x0500000f


	//   ....[203]....
        /*0620*/ 	.word	0x0500000f


	//   ....[204]....
        /*0624*/ 	.word	0x0500000f


	//   ....[205]....
        /*0628*/ 	.word	0x0500000f


	//   ....[206]....
        /*062c*/ 	.word	0x0500000f


	//   ....[207]....
        /*0630*/ 	.word	0x0500000f


	//   ....[208]....
        /*0634*/ 	.word	0x0500000f


	//   ....[209]....
        /*0638*/ 	.word	0x0500000f


	//   ....[210]....
        /*063c*/ 	.word	0x0500000f


	//   ....[211]....
        /*0640*/ 	.word	0x0500000f


	//   ....[212]....
        /*0644*/ 	.word	0x0500000f


	//   ....[213]....
        /*0648*/ 	.word	0x0500000f


	//   ....[214]....
        /*064c*/ 	.word	0x0500000f


	//   ....[215]....
        /*0650*/ 	.word	0x0500000f


	//   ....[216]....
        /*0654*/ 	.word	0x0500000f


	//   ....[217]....
        /*0658*/ 	.word	0x0500000f


	//   ....[218]....
        /*065c*/ 	.word	0x0500000f


	//   ....[219]....
        /*0660*/ 	.word	0x0500000f


	//   ....[220]....
        /*0664*/ 	.word	0x0500000f


	//   ....[221]....
        /*0668*/ 	.word	0x0500000f


	//   ....[222]....
        /*066c*/ 	.word	0x0500000f


	//   ....[223]....
        /*0670*/ 	.word	0x0500000f


	//   ....[224]....
        /*0674*/ 	.word	0x0500000f


	//   ....[225]....
        /*0678*/ 	.word	0x0500000f


	//   ....[226]....
        /*067c*/ 	.word	0x0500000f


	//   ....[227]....
        /*0680*/ 	.word	0x0500000f


	//   ....[228]....
        /*0684*/ 	.word	0x0500000f


	//   ....[229]....
        /*0688*/ 	.word	0x0500000f


	//   ....[230]....
        /*068c*/ 	.word	0x0500000f


	//   ....[231]....
        /*0690*/ 	.word	0x0500000f


	//   ....[232]....
        /*0694*/ 	.word	0x0500000f


	//   ....[233]....
        /*0698*/ 	.word	0x0500000f


	//   ....[234]....
        /*069c*/ 	.word	0x0500000f


	//   ....[235]....
        /*06a0*/ 	.word	0x0500000f


	//   ....[236]....
        /*06a4*/ 	.word	0x0500000f


	//   ....[237]....
        /*06a8*/ 	.word	0x0500000f


	//   ....[238]....
        /*06ac*/ 	.word	0x0500000f


	//   ....[239]....
        /*06b0*/ 	.word	0x0500000f


	//   ....[240]....
        /*06b4*/ 	.word	0x0500000f


	//   ....[241]....
        /*06b8*/ 	.word	0x0500000f


	//   ....[242]....
        /*06bc*/ 	.word	0x0500000f


	//   ....[243]....
        /*06c0*/ 	.word	0x0500000f


	//   ....[244]....
        /*06c4*/ 	.word	0x0500000f


	//   ....[245]....
        /*06c8*/ 	.word	0x0500000f


	//   ....[246]....
        /*06cc*/ 	.word	0x0500000f


	//   ....[247]....
        /*06d0*/ 	.word	0x0500000f


	//   ....[248]....
        /*06d4*/ 	.word	0x0500000f


	//   ....[249]....
        /*06d8*/ 	.word	0x0500000f


	//   ....[250]....
        /*06dc*/ 	.word	0x0500000f


	//   ....[251]....
        /*06e0*/ 	.word	0x0500000f


	//   ....[252]....
        /*06e4*/ 	.word	0x0500000f


	//   ....[253]....
        /*06e8*/ 	.word	0x0500000f


	//   ....[254]....
        /*06ec*/ 	.word	0x0500000f


	//   ....[255]....
        /*06f0*/ 	.word	0x0500000f


	//   ....[0]....
        /*06f4*/ 	.word	0x0500000f


	//   ....[1]....
        /*06f8*/ 	.word	0x0500000f


	//   ....[2]....
        /*06fc*/ 	.word	0x0500000f


	//   ....[3]....
        /*0700*/ 	.word	0x0500000f


	//   ....[4]....
        /*0704*/ 	.word	0x0500000f


	//   ....[5]....
        /*0708*/ 	.word	0x0500000f


	//   ....[6]....
        /*070c*/ 	.word	0x0500000f


	//   ....[7]....
        /*0710*/ 	.word	0x0500000f


	//   ....[8]....
        /*0714*/ 	.word	0x0500000f


	//   ....[9]....
        /*0718*/ 	.word	0x0500000f


	//   ....[10]....
        /*071c*/ 	.word	0x0500000f


	//   ....[11]....
        /*0720*/ 	.word	0x0500000f


	//   ....[12]....
        /*0724*/ 	.word	0x0500000f


	//   ....[13]....
        /*0728*/ 	.word	0x0500000f


	//   ....[14]....
        /*072c*/ 	.word	0x0500000f


	//   ....[15]....
        /*0730*/ 	.word	0x0500000f


	//   ....[16]....
        /*0734*/ 	.word	0x0500000f


	//   ....[17]....
        /*0738*/ 	.word	0x0500000f


	//   ....[18]....
        /*073c*/ 	.word	0x0500000f


	//   ....[19]....
        /*0740*/ 	.word	0x0500000f


	//   ....[20]....
        /*0744*/ 	.word	0x0500000f


	//   ....[21]....
        /*0748*/ 	.word	0x0500000f


	//   ....[22]....
        /*074c*/ 	.word	0x0500000f


	//   ....[23]....
        /*0750*/ 	.word	0x0500000f


	//   ....[24]....
        /*0754*/ 	.word	0x0500000f


	//   ....[25]....
        /*0758*/ 	.word	0x0500000f


	//   ....[26]....
        /*075c*/ 	.word	0x0500000f


	//   ....[27]....
        /*0760*/ 	.word	0x0500000f


	//   ....[28]....
        /*0764*/ 	.word	0x0500000f


	//   ....[29]....
        /*0768*/ 	.word	0x0500000f


	//   ....[30]....
        /*076c*/ 	.word	0x0500000f


	//   ....[31]....
        /*0770*/ 	.word	0x0500000f


	//   ....[32]....
        /*0774*/ 	.word	0x0500000f


	//   ....[33]....
        /*0778*/ 	.word	0x0500000f


	//   ....[34]....
        /*077c*/ 	.word	0x0500000f


	//   ....[35]....
        /*0780*/ 	.word	0x0500000f


	//   ....[36]....
        /*0784*/ 	.word	0x0500000f


	//   ....[37]....
        /*0788*/ 	.word	0x0500000f


	//   ....[38]....
        /*078c*/ 	.word	0x0500000f


	//   ....[39]....
        /*0790*/ 	.word	0x0500000f


	//   ....[40]....
        /*0794*/ 	.word	0x0500000f


	//   ....[41]....
        /*0798*/ 	.word	0x0500000f


	//----- nvinfo : EIATTR_COOP_GROUP_INSTR_OFFSETS
	.align		4
.L_316:
        /*079c*/ 	.byte	0x04, 0x28
        /*079e*/ 	.short	(.L_318 - .L_317)


	//   ....[0]....
.L_317:
        /*07a0*/ 	.word	0x00000060


	//   ....[1]....
        /*07a4*/ 	.word	0x00000140


	//   ....[2]....
        /*07a8*/ 	.word	0x00000190


	//   ....[3]....
        /*07ac*/ 	.word	0x000003c0


	//   ....[4]....
        /*07b0*/ 	.word	0x00000520


	//   ....[5]....
        /*07b4*/ 	.word	0x00000640


	//   ....[6]....
        /*07b8*/ 	.word	0x000007a0


	//   ....[7]....
        /*07bc*/ 	.word	0x00003c70


	//   ....[8]....
        /*07c0*/ 	.word	0x00003c80


	//   ....[9]....
        /*07c4*/ 	.word	0x00005380


	//   ....[10]....
        /*07c8*/ 	.word	0x00005390


	//   ....[11]....
        /*07cc*/ 	.word	0x00007600


	//   ....[12]....
        /*07d0*/ 	.word	0x00007610


	//   ....[13]....
        /*07d4*/ 	.word	0x00008eb0


	//   ....[14]....
        /*07d8*/ 	.word	0x00008ec0


	//   ....[15]....
        /*07dc*/ 	.word	0x0000a900


	//   ....[16]....
        /*07e0*/ 	.word	0x0000a910


	//   ....[17]....
        /*07e4*/ 	.word	0x0000abb0


	//   ....[18]....
        /*07e8*/ 	.word	0x0000abc0


	//   ....[19]....
        /*07ec*/ 	.word	0x0000b100


	//   ....[20]....
        /*07f0*/ 	.word	0x0000b120


	//   ....[21]....
        /*07f4*/ 	.word	0x0000b2b0


	//   ....[22]....
        /*07f8*/ 	.word	0x0000b2d0


	//   ....[23]....
        /*07fc*/ 	.word	0x0000bb30


	//   ....[24]....
        /*0800*/ 	.word	0x0000c220


	//   ....[25]....
        /*0804*/ 	.word	0x0000c230


	//   ....[26]....
        /*0808*/ 	.word	0x0000c240


	//   ....[27]....
        /*080c*/ 	.word	0x0000c250


	//   ....[28]....
        /*0810*/ 	.word	0x0000cae0


	//   ....[29]....
        /*0814*/ 	.word	0x0000caf0


	//   ....[30]....
        /*0818*/ 	.word	0x0000cb00


	//   ....[31]....
        /*081c*/ 	.word	0x0000cb10


	//   ....[32]....
        /*0820*/ 	.word	0x0000fc10


	//   ....[33]....
        /*0824*/ 	.word	0x0000fc20


	//   ....[34]....
        /*0828*/ 	.word	0x0000fc30


	//   ....[35]....
        /*082c*/ 	.word	0x0000fc40


	//   ....[36]....
        /*0830*/ 	.word	0x00010300


	//   ....[37]....
        /*0834*/ 	.word	0x00010310


	//   ....[38]....
        /*0838*/ 	.word	0x00010320


	//   ....[39]....
        /*083c*/ 	.word	0x00010330


	//   ....[40]....
        /*0840*/ 	.word	0x00013de0


	//   ....[41]....
        /*0844*/ 	.word	0x00013e00


	//   ....[42]....
        /*0848*/ 	.word	0x000142e0


	//   ....[43]....
        /*084c*/ 	.word	0x000143f0


	//   ....[44]....
        /*0850*/ 	.word	0x00014a50


	//   ....[45]....
        /*0854*/ 	.word	0x00014ae0


	//   ....[46]....
        /*0858*/ 	.word	0x00016590


	//   ....[47]....
        /*085c*/ 	.word	0x000165b0


	//   ....[48]....
        /*0860*/ 	.word	0x00016eb0


	//   ....[49]....
        /*0864*/ 	.word	0x00016f10


	//   ....[50]....
        /*0868*/ 	.word	0x00016f30


	//   ....[51]....
        /*086c*/ 	.word	0x00016f50


	//   ....[52]....
        /*0870*/ 	.word	0x00018e50


	//   ....[53]....
        /*0874*/ 	.word	0x00018e60


	//   ....[54]....
        /*0878*/ 	.word	0x00018e90


	//   ....[55]....
        /*087c*/ 	.word	0x00018ea0


	//   ....[56]....
        /*0880*/ 	.word	0x0001a230


	//   ....[57]....
        /*0884*/ 	.word	0x0001a2b0


	//   ....[58]....
        /*0888*/ 	.word	0x0001a2e0


	//   ....[59]....
        /*088c*/ 	.word	0x0001a2f0


	//   ....[60]....
        /*0890*/ 	.word	0x0001b410


	//   ....[61]....
        /*0894*/ 	.word	0x0001b420


	//   ....[62]....
        /*0898*/ 	.word	0x0001b430


	//   ....[63]....
        /*089c*/ 	.word	0x0001b440


	//   ....[64]....
        /*08a0*/ 	.word	0x0001bb20


	//   ....[65]....
        /*08a4*/ 	.word	0x0001bb60


	//   ....[66]....
        /*08a8*/ 	.word	0x0001bc30


	//   ....[67]....
        /*08ac*/ 	.word	0x0001bc50


	//   ....[68]....
        /*08b0*/ 	.word	0x0001bd20


	//   ....[69]....
        /*08b4*/ 	.word	0x0001bd40


	//   ....[70]....
        /*08b8*/ 	.word	0x0001be20


	//   ....[71]....
        /*08bc*/ 	.word	0x0001be40


	//   ....[72]....
        /*08c0*/ 	.word	0x0001c2a0


	//   ....[73]....
        /*08c4*/ 	.word	0x0001c2b0


	//   ....[74]....
        /*08c8*/ 	.word	0x0001c700


	//   ....[75]....
        /*08cc*/ 	.word	0x0001c710


	//   ....[76]....
        /*08d0*/ 	.word	0x0001d3b0


	//   ....[77]....
        /*08d4*/ 	.word	0x0001d3d0


	//   ....[78]....
        /*08d8*/ 	.word	0x0001d4a0


	//   ....[79]....
        /*08dc*/ 	.word	0x0001d4c0


	//   ....[80]....
        /*08e0*/ 	.word	0x0001d590


	//   ....[81]....
        /*08e4*/ 	.word	0x0001d5b0


	//   ....[82]....
        /*08e8*/ 	.word	0x0001d690


	//   ....[83]....
        /*08ec*/ 	.word	0x0001d6b0


	//   ....[84]....
        /*08f0*/ 	.word	0x0001d810


	//   ....[85]....
        /*08f4*/ 	.word	0x0001da10


	//   ....[86]....
        /*08f8*/ 	.word	0x0001da40


	//   ....[87]....
        /*08fc*/ 	.word	0x0001da70


	//   ....[88]....
        /*0900*/ 	.word	0x0001daa0


	//   ....[89]....
        /*0904*/ 	.word	0x0001dad0


	//   ....[90]....
        /*0908*/ 	.word	0x0001db00


	//   ....[91]....
        /*090c*/ 	.word	0x0001dca0


	//   ....[92]....
        /*0910*/ 	.word	0x0001dcd0


	//   ....[93]....
        /*0914*/ 	.word	0x0001dd00


	//   ....[94]....
        /*0918*/ 	.word	0x0001dd30


	//   ....[95]....
        /*091c*/ 	.word	0x0001dd60


	//   ....[96]....
        /*0920*/ 	.word	0x0001dd90


	//   ....[97]....
        /*0924*/ 	.word	0x0001de20


	//   ....[98]....
        /*0928*/ 	.word	0x0001de50


	//   ....[99]....
        /*092c*/ 	.word	0x0001de60


	//   ....[100]....
        /*0930*/ 	.word	0x0001dea0


	//   ....[101]....
        /*0934*/ 	.word	0x0001f3a0


	//   ....[102]....
        /*0938*/ 	.word	0x00021590


	//   ....[103]....
        /*093c*/ 	.word	0x000215c0


	//   ....[104]....
        /*0940*/ 	.word	0x00021670


	//   ....[105]....
        /*0944*/ 	.word	0x00021690


	//   ....[106]....
        /*0948*/ 	.word	0x00021730


	//   ....[107]....
        /*094c*/ 	.word	0x00021750


	//   ....[108]....
        /*0950*/ 	.word	0x000217f0


	//   ....[109]....
        /*0954*/ 	.word	0x00021810


	//   ....[110]....
        /*0958*/ 	.word	0x000218b0


	//   ....[111]....
        /*095c*/ 	.word	0x000218d0


	//   ....[112]....
        /*0960*/ 	.word	0x000218e0


	//   ....[113]....
        /*0964*/ 	.word	0x00021970


	//   ....[114]....
        /*0968*/ 	.word	0x00022120


	//   ....[115]....
        /*096c*/ 	.word	0x00022160


	//   ....[116]....
        /*0970*/ 	.word	0x00022180


	//   ....[117]....
        /*0974*/ 	.word	0x00022210


	//   ....[118]....
        /*0978*/ 	.word	0x00022220


	//   ....[119]....
        /*097c*/ 	.word	0x000222c0


	//   ....[120]....
        /*0980*/ 	.word	0x000222d0


	//   ....[121]....
        /*0984*/ 	.word	0x00022370


	//   ....[122]....
        /*0988*/ 	.word	0x00022380


	//   ....[123]....
        /*098c*/ 	.word	0x00022420


	//   ....[124]....
        /*0990*/ 	.word	0x00022430


	//   ....[125]....
        /*0994*/ 	.word	0x000224d0


	//   ....[126]....
        /*0998*/ 	.word	0x000224e0


	//   ....[127]....
        /*099c*/ 	.word	0x00022580


	//   ....[128]....
        /*09a0*/ 	.word	0x00022590


	//   ....[129]....
        /*09a4*/ 	.word	0x000225a0


	//   ....[130]....
        /*09a8*/ 	.word	0x00022da0


	//   ....[131]....
        /*09ac*/ 	.word	0x00022db0


	//   ....[132]....
        /*09b0*/ 	.word	0x00022dc0


	//   ....[133]....
        /*09b4*/ 	.word	0x00022e50


	//   ....[134]....
        /*09b8*/ 	.word	0x00022e60


	//   ....[135]....
        /*09bc*/ 	.word	0x00022ec0


	//   ....[136]....
        /*09c0*/ 	.word	0x00022ef0


	//   ....[137]....
        /*09c4*/ 	.word	0x00022f30


	//   ....[138]....
        /*09c8*/ 	.word	0x00022f60


	//   ....[139]....
        /*09cc*/ 	.word	0x00022fa0


	//   ....[140]....
        /*09d0*/ 	.word	0x00022fd0


	//   ....[141]....
        /*09d4*/ 	.word	0x00023010


	//   ....[142]....
        /*09d8*/ 	.word	0x000232a0


	//   ....[143]....
        /*09dc*/ 	.word	0x000232d0


	//   ....[144]....
        /*09e0*/ 	.word	0x00023360


	//   ....[145]....
        /*09e4*/ 	.word	0x00023370


	//   ....[146]....
        /*09e8*/ 	.word	0x000233e0


	//   ....[147]....
        /*09ec*/ 	.word	0x000233f0


	//   ....[148]....
        /*09f0*/ 	.word	0x00023460


	//   ....[149]....
        /*09f4*/ 	.word	0x00023470


	//   ....[150]....
        /*09f8*/ 	.word	0x000234e0


	//   ....[151]....
        /*09fc*/ 	.word	0x000234f0


	//   ....[152]....
        /*0a00*/ 	.word	0x00023500


	//   ....[153]....
        /*0a04*/ 	.word	0x00023570


	//   ....[154]....
        /*0a08*/ 	.word	0x00023b20


	//   ....[155]....
        /*0a0c*/ 	.word	0x00023b60


	//   ....[156]....
        /*0a10*/ 	.word	0x00023b80


	//   ....[157]....
        /*0a14*/ 	.word	0x00023b90


	//   ....[158]....
        /*0a18*/ 	.word	0x00023bd0


	//   ....[159]....
        /*0a1c*/ 	.word	0x00023bf0


	//   ....[160]....
        /*0a20*/ 	.word	0x00023c60


	//   ....[161]....
        /*0a24*/ 	.word	0x00023c80


	//   ....[162]....
        /*0a28*/ 	.word	0x00023ce0


	//   ....[163]....
        /*0a2c*/ 	.word	0x00023d00


	//   ....[164]....
        /*0a30*/ 	.word	0x00023d50


	//   ....[165]....
        /*0a34*/ 	.word	0x00023d70


	//   ....[166]....
        /*0a38*/ 	.word	0x000241d0


	//   ....[167]....
        /*0a3c*/ 	.word	0x00024200


	//   ....[168]....
        /*0a40*/ 	.word	0x00024260


	//   ....[169]....
        /*0a44*/ 	.word	0x00024290


	//   ....[170]....
        /*0a48*/ 	.word	0x000242c0


	//   ....[171]....
        /*0a4c*/ 	.word	0x000242f0


	//   ....[172]....
        /*0a50*/ 	.word	0x00024320


	//   ....[173]....
        /*0a54*/ 	.word	0x00024350


	//   ....[174]....
        /*0a58*/ 	.word	0x00024500


	//   ....[175]....
        /*0a5c*/ 	.word	0x00024530


	//   ....[176]....
        /*0a60*/ 	.word	0x00024560


	//   ....[177]....
        /*0a64*/ 	.word	0x00024590


	//   ....[178]....
        /*0a68*/ 	.word	0x000245c0


	//   ....[179]....
        /*0a6c*/ 	.word	0x000245f0


	//   ....[180]....
        /*0a70*/ 	.word	0x000246b0


	//   ....[181]....
        /*0a74*/ 	.word	0x000246d0


	//   ....[182]....
        /*0a78*/ 	.word	0x000246f0


	//   ....[183]....
        /*0a7c*/ 	.word	0x00024750


	//   ....[184]....
        /*0a80*/ 	.word	0x00025180


	//   ....[185]....
        /*0a84*/ 	.word	0x000254a0


	//   ....[186]....
        /*0a88*/ 	.word	0x00025530


	//   ....[187]....
        /*0a8c*/ 	.word	0x000255d0


	//   ....[188]....
        /*0a90*/ 	.word	0x00025660


	//   ....[189]....
        /*0a94*/ 	.word	0x00025750


	//   ....[190]....
        /*0a98*/ 	.word	0x000257e0


	//   ....[191]....
        /*0a9c*/ 	.word	0x00025880


	//   ....[192]....
        /*0aa0*/ 	.word	0x00025910


	//   ....[193]....
        /*0aa4*/ 	.word	0x00025a00


	//   ....[194]....
        /*0aa8*/ 	.word	0x00025a90


	//   ....[195]....
        /*0aac*/ 	.word	0x00025b30


	//   ....[196]....
        /*0ab0*/ 	.word	0x00025bc0


	//   ....[197]....
        /*0ab4*/ 	.word	0x00025cb0


	//   ....[198]....
        /*0ab8*/ 	.word	0x00025d40


	//   ....[199]....
        /*0abc*/ 	.word	0x00025d90


	//   ....[200]....
        /*0ac0*/ 	.word	0x00025de0


	//   ....[201]....
        /*0ac4*/ 	.word	0x00025e80


	//   ....[202]....
        /*0ac8*/ 	.word	0x00025f10


	//   ....[203]....
        /*0acc*/ 	.word	0x00025f60


	//   ....[204]....
        /*0ad0*/ 	.word	0x00025fb0


	//   ....[205]....
        /*0ad4*/ 	.word	0x000260a0


	//   ....[206]....
        /*0ad8*/ 	.word	0x00026130


	//   ....[207]....
        /*0adc*/ 	.word	0x00026180


	//   ....[208]....
        /*0ae0*/ 	.word	0x000261d0


	//   ....[209]....
        /*0ae4*/ 	.word	0x00026260


	//   ....[210]....
        /*0ae8*/ 	.word	0x000262f0


	//   ....[211]....
        /*0aec*/ 	.word	0x00026340


	//   ....[212]....
        /*0af0*/ 	.word	0x00026390


	//   ....[213]....
        /*0af4*/ 	.word	0x00026690


	//   ....[214]....
        /*0af8*/ 	.word	0x00026970


	//   ....[215]....
        /*0afc*/ 	.word	0x00026a60


	//   ....[216]....
        /*0b00*/ 	.word	0x00026b00


	//   ....[217]....
        /*0b04*/ 	.word	0x00026c30


	//   ....[218]....
        /*0b08*/ 	.word	0x00026c90


	//   ....[219]....
        /*0b0c*/ 	.word	0x00026dc0


	//   ....[220]....
        /*0b10*/ 	.word	0x00026e20


	//   ....[221]....
        /*0b14*/ 	.word	0x00026f50


	//   ....[222]....
        /*0b18*/ 	.word	0x00026fb0


	//   ....[223]....
        /*0b1c*/ 	.word	0x000270e0


	//   ....[224]....
        /*0b20*/ 	.word	0x00027140


	//   ....[225]....
        /*0b24*/ 	.word	0x00027260


	//   ....[226]....
        /*0b28*/ 	.word	0x000272b0


	//   ....[227]....
        /*0b2c*/ 	.word	0x00027360


	//   ....[228]....
        /*0b30*/ 	.word	0x000273c0


	//   ....[229]....
        /*0b34*/ 	.word	0x000274e0


	//   ....[230]....
        /*0b38*/ 	.word	0x00027530


	//   ....[231]....
        /*0b3c*/ 	.word	0x00027660


	//   ....[232]....
        /*0b40*/ 	.word	0x000276b0


	//   ....[233]....
        /*0b44*/ 	.word	0x000277e0


	//   ....[234]....
        /*0b48*/ 	.word	0x00027830


	//   ....[235]....
        /*0b4c*/ 	.word	0x00027960


	//   ....[236]....
        /*0b50*/ 	.word	0x000279b0


	//   ....[237]....
        /*0b54*/ 	.word	0x00027ae0


	//   ....[238]....
        /*0b58*/ 	.word	0x00027b30


	//   ....[239]....
        /*0b5c*/ 	.word	0x00027c60


	//   ....[240]....
        /*0b60*/ 	.word	0x00027cb0


	//   ....[241]....
        /*0b64*/ 	.word	0x00027dc0


	//   ....[242]....
        /*0b68*/ 	.word	0x00027e10


	//   ....[243]....
        /*0b6c*/ 	.word	0x00027f40


	//   ....[244]....
        /*0b70*/ 	.word	0x00027ff0


	//   ....[245]....
        /*0b74*/ 	.word	0x00028110


	//   ....[246]....
        /*0b78*/ 	.word	0x00028160


	//   ....[247]....
        /*0b7c*/ 	.word	0x00028250


	//   ....[248]....
        /*0b80*/ 	.word	0x000282a0


	//   ....[249]....
        /*0b84*/ 	.word	0x00028390


	//   ....[250]....
        /*0b88*/ 	.word	0x000283e0


	//   ....[251]....
        /*0b8c*/ 	.word	0x000284d0


	//   ....[252]....
        /*0b90*/ 	.word	0x00028520


	//   ....[253]....
        /*0b94*/ 	.word	0x00028610


	//   ....[254]....
        /*0b98*/ 	.word	0x00028660


	//   ....[255]....
        /*0b9c*/ 	.word	0x00028750


	//   ....[0]....
        /*0ba0*/ 	.word	0x000287f0


	//   ....[1]....
        /*0ba4*/ 	.word	0x00028900


	//   ....[2]....
        /*0ba8*/ 	.word	0x00028950


	//   ....[3]....
        /*0bac*/ 	.word	0x00028a50


	//   ....[4]....
        /*0bb0*/ 	.word	0x00028aa0


	//   ....[5]....
        /*0bb4*/ 	.word	0x00028ba0


	//   ....[6]....
        /*0bb8*/ 	.word	0x00028bf0


	//   ....[7]....
        /*0bbc*/ 	.word	0x00028cf0


	//   ....[8]....
        /*0bc0*/ 	.word	0x00028d40


	//   ....[9]....
        /*0bc4*/ 	.word	0x00028e40


	//   ....[10]....
        /*0bc8*/ 	.word	0x00028e90


	//   ....[11]....
        /*0bcc*/ 	.word	0x00028f80


	//   ....[12]....
        /*0bd0*/ 	.word	0x00029080


	//   ....[13]....
        /*0bd4*/ 	.word	0x000291a0


	//   ....[14]....
        /*0bd8*/ 	.word	0x000291f0


	//   ....[15]....
        /*0bdc*/ 	.word	0x000292e0


	//   ....[16]....
        /*0be0*/ 	.word	0x00029330


	//   ....[17]....
        /*0be4*/ 	.word	0x00029430


	//   ....[18]....
        /*0be8*/ 	.word	0x00029480


	//   ....[19]....
        /*0bec*/ 	.word	0x00029570


	//   ....[20]....
        /*0bf0*/ 	.word	0x000295c0


	//   ....[21]....
        /*0bf4*/ 	.word	0x000296a0


	//   ....[22]....
        /*0bf8*/ 	.word	0x000296f0


	//   ....[23]....
        /*0bfc*/ 	.word	0x00029780


	//   ....[24]....
        /*0c00*/ 	.word	0x00029820


	//   ....[25]....
        /*0c04*/ 	.word	0x000299b0


	//   ....[26]....
        /*0c08*/ 	.word	0x00029a20


	//   ....[27]....
        /*0c0c*/ 	.word	0x00029a90


	//   ....[28]....
        /*0c10*/ 	.word	0x00029b00


	//   ....[29]....
        /*0c14*/ 	.word	0x00029b70


	//   ....[30]....
        /*0c18*/ 	.word	0x00029bf0


	//   ....[31]....
        /*0c1c*/ 	.word	0x00029c70


	//   ....[32]....
        /*0c20*/ 	.word	0x00029d00


	//   ....[33]....
        /*0c24*/ 	.word	0x00029d70


	//   ....[34]....
        /*0c28*/ 	.word	0x00029de0


	//   ....[35]....
        /*0c2c*/ 	.word	0x00029e50


	//   ....[36]....
        /*0c30*/ 	.word	0x00029ed0


	//   ....[37]....
        /*0c34*/ 	.word	0x00029f40


	//   ....[38]....
        /*0c38*/ 	.word	0x00029fd0


	//   ....[39]....
        /*0c3c*/ 	.word	0x0002a030


	//   ....[40]....
        /*0c40*/ 	.word	0x0002a0c0


	//   ....[41]....
        /*0c44*/ 	.word	0x0002a1f0


	//----- nvinfo : EIATTR_REG_RECONFIG
	.align		4
.L_318:
        /*0c48*/ 	.byte	0x01, 0x54
	.zero		2


	//----- nvinfo : EIATTR_SYSCALL_OFFSETS
	.align		4
        /*0c4c*/ 	.byte	0x04, 0x46
        /*0c4e*/ 	.short	(.L_320 - .L_319)


	//   ....[0]....
.L_319:
        /*0c50*/ 	.word	0x00001fb0


	//   ....[1]....
        /*0c54*/ 	.word	0x00002100


	//   ....[2]....
        /*0c58*/ 	.word	0x0000bca0


	//   ....[3]....
        /*0c5c*/ 	.word	0x0000bfa0


	//   ....[4]....
        /*0c60*/ 	.word	0x00020b20


	//   ....[5]....
        /*0c64*/ 	.word	0x00020c70


	//   ....[6]....
        /*0c68*/ 	.word	0x00020d60


	//   ....[7]....
        /*0c6c*/ 	.word	0x00021d40


	//----- nvinfo : EIATTR_MBARRIER_INSTR_OFFSETS
	.align		4
.L_320:
        /*0c70*/ 	.byte	0x04, 0x39
        /*0c72*/ 	.short	(.L_322 - .L_321)


	//   ....[0]....
.L_321:
        /*0c74*/ 	.word	0x00000270
        /*0c78*/ 	.word	0x000000ff
        /*0c7c*/ 	.word	0x0002a800
        /*0c80*/ 	.short	0x0100
        /*0c82*/ 	.byte	0x08
	.zero		1


	//   ....[1]....
        /*0c84*/ 	.word	0x00000280
        /*0c88*/ 	.word	0x000000ff
        /*0c8c*/ 	.word	0x0002a820
        /*0c90*/ 	.short	0x0100
        /*0c92*/ 	.byte	0x08
	.zero		1


	//   ....[2]....
        /*0c94*/ 	.word	0x00000370
        /*0c98*/ 	.word	0x000000ff
        /*0c9c*/ 	.word	0x0002a830
        /*0ca0*/ 	.short	0x0100
        /*0ca2*/ 	.byte	0x08
	.zero		1


	//   ....[3]....
        /*0ca4*/ 	.word	0x00000380
        /*0ca8*/ 	.word	0x000000ff
        /*0cac*/ 	.word	0x0002a840
        /*0cb0*/ 	.short	0x0100
        /*0cb2*/ 	.byte	0x08
	.zero		1


	//   ....[4]....
        /*0cb4*/ 	.word	0x00000390
        /*0cb8*/ 	.word	0x000000ff
        /*0cbc*/ 	.word	0x0002a838
        /*0cc0*/ 	.short	0x0100
        /*0cc2*/ 	.byte	0x08
	.zero		1


	//   ....[5]....
        /*0cc4*/ 	.word	0x000003a0
        /*0cc8*/ 	.word	0x000000ff
        /*0ccc*/ 	.word	0x0002a848
        /*0cd0*/ 	.short	0x0100
        /*0cd2*/ 	.byte	0x08
	.zero		1


	//   ....[6]....
        /*0cd4*/ 	.word	0x000004d0
        /*0cd8*/ 	.word	0x000000ff
        /*0cdc*/ 	.word	0x0002a850
        /*0ce0*/ 	.short	0x0100
        /*0ce2*/ 	.byte	0x08
	.zero		1


	//   ....[7]....
        /*0ce4*/ 	.word	0x000004e0
        /*0ce8*/ 	.word	0x000000ff
        /*0cec*/ 	.word	0x0002a860
        /*0cf0*/ 	.short	0x0100
        /*0cf2*/ 	.byte	0x08
	.zero		1


	//   ....[8]....
        /*0cf4*/ 	.word	0x000004f0
        /*0cf8*/ 	.word	0x000000ff
        /*0cfc*/ 	.word	0x0002a858
        /*0d00*/ 	.short	0x0100
        /*0d02*/ 	.byte	0x08
	.zero		1


	//   ....[9]....
        /*0d04*/ 	.word	0x00000500
        /*0d08*/ 	.word	0x000000ff
        /*0d0c*/ 	.word	0x0002a868
        /*0d10*/ 	.short	0x0100
        /*0d12*/ 	.byte	0x08
	.zero		1


	//   ....[10]....
        /*0d14*/ 	.word	0x000005f0
        /*0d18*/ 	.word	0x000000ff
        /*0d1c*/ 	.word	0x0002a870
        /*0d20*/ 	.short	0x0100
        /*0d22*/ 	.byte	0x06
	.zero		1


	//   ....[11]....
        /*0d24*/ 	.word	0x00000600
        /*0d28*/ 	.word	0x000000ff
        /*0d2c*/ 	.word	0x0002a880
        /*0d30*/ 	.short	0x0100
        /*0d32*/ 	.byte	0x06
	.zero		1


	//   ....[12]....
        /*0d34*/ 	.word	0x00000610
        /*0d38*/ 	.word	0x000000ff
        /*0d3c*/ 	.word	0x0002a878
        /*0d40*/ 	.short	0x0100
        /*0d42*/ 	.byte	0x06
	.zero		1


	//   ....[13]....
        /*0d44*/ 	.word	0x00000620
        /*0d48*/ 	.word	0x000000ff
        /*0d4c*/ 	.word	0x0002a888
        /*0d50*/ 	.short	0x0100
        /*0d52*/ 	.byte	0x06
	.zero		1


	//   ....[14]....
        /*0d54*/ 	.word	0x00000750
        /*0d58*/ 	.word	0x000000ff
        /*0d5c*/ 	.word	0x0002a890
        /*0d60*/ 	.short	0x0100
        /*0d62*/ 	.byte	0x08
	.zero		1


	//   ....[15]....
        /*0d64*/ 	.word	0x00000760
        /*0d68*/ 	.word	0x000000ff
        /*0d6c*/ 	.word	0x0002a8a0
        /*0d70*/ 	.short	0x0100
        /*0d72*/ 	.byte	0x08
	.zero		1


	//   ....[16]....
        /*0d74*/ 	.word	0x00000770
        /*0d78*/ 	.word	0x000000ff
        /*0d7c*/ 	.word	0x0002a898
        /*0d80*/ 	.short	0x0100
        /*0d82*/ 	.byte	0x08
	.zero		1


	//   ....[17]....
        /*0d84*/ 	.word	0x00000780
        /*0d88*/ 	.word	0x000000ff
        /*0d8c*/ 	.word	0x0002a8a8
        /*0d90*/ 	.short	0x0100
        /*0d92*/ 	.byte	0x08
	.zero		1


	//   ....[18]....
        /*0d94*/ 	.word	0x000008b0
        /*0d98*/ 	.word	0x000000ff
        /*0d9c*/ 	.word	0x0002a8b0
        /*0da0*/ 	.short	0x0100
        /*0da2*/ 	.byte	0x08
	.zero		1


	//   ....[19]....
        /*0da4*/ 	.word	0x000008c0
        /*0da8*/ 	.word	0x000000ff
        /*0dac*/ 	.word	0x0002a8c0
        /*0db0*/ 	.short	0x0100
        /*0db2*/ 	.byte	0x08
	.zero		1


	//   ....[20]....
        /*0db4*/ 	.word	0x000008d0
        /*0db8*/ 	.word	0x000000ff
        /*0dbc*/ 	.word	0x0002a8b8
        /*0dc0*/ 	.short	0x0100
        /*0dc2*/ 	.byte	0x08
	.zero		1


	//   ....[21]....
        /*0dc4*/ 	.word	0x000008e0
        /*0dc8*/ 	.word	0x000000ff
        /*0dcc*/ 	.word	0x0002a8c8
        /*0dd0*/ 	.short	0x0100
        /*0dd2*/ 	.byte	0x08
	.zero		1


	//   ....[22]....
        /*0dd4*/ 	.word	0x00003c20
        /*0dd8*/ 	.word	0x00000054
        /*0ddc*/ 	.word	0x0002a890
        /*0de0*/ 	.short	0x010a
        /*0de2*/ 	.byte	0x3f
	.zero		1


	//   ....[23]....
        /*0de4*/ 	.word	0x00007590
        /*0de8*/ 	.word	0x00000054
        /*0dec*/ 	.word	0x0002a890
        /*0df0*/ 	.short	0x010a
        /*0df2*/ 	.byte	0x3f
	.zero		1


	//   ....[24]....
        /*0df4*/ 	.word	0x0000a760
        /*0df8*/ 	.word	0x00000054
        /*0dfc*/ 	.word	0x0002a890
        /*0e00*/ 	.short	0x010a
        /*0e02*/ 	.byte	0x3f
	.zero		1


	//   ....[25]....
        /*0e04*/ 	.word	0x0000af20
        /*0e08*/ 	.word	0x0000000b
        /*0e0c*/ 	.word	0x00000000
        /*0e10*/ 	.short	0x0101
        /*0e12*/ 	.byte	0x3f
	.zero		1


	//   ....[26]....
        /*0e14*/ 	.word	0x0000af60
        /*0e18*/ 	.word	0x00000054
        /*0e1c*/ 	.word	0x0002a8b0
        /*0e20*/ 	.short	0x010a
        /*0e22*/ 	.byte	0x3f
	.zero		1


	//   ....[27]....
        /*0e24*/ 	.word	0x0000b510
        /*0e28*/ 	.word	0x00000054
        /*0e2c*/ 	.word	0x00000000
        /*0e30*/ 	.short	0x0101
        /*0e32*/ 	.byte	0x3f
	.zero		1


	//   ....[28]....
        /*0e34*/ 	.word	0x0000bd20
        /*0e38*/ 	.word	0x00000002
        /*0e3c*/ 	.word	0x0002a800
        /*0e40*/ 	.short	0x010a
        /*0e42*/ 	.byte	0x3f
	.zero		1


	//   ....[29]....
        /*0e44*/ 	.word	0x0000bd70
        /*0e48*/ 	.word	0x00000002
        /*0e4c*/ 	.word	0x0002a800
        /*0e50*/ 	.short	0x010a
        /*0e52*/ 	.byte	0x3f
	.zero		1


	//   ....[30]....
        /*0e54*/ 	.word	0x0000d200
        /*0e58*/ 	.word	0x00000002
        /*0e5c*/ 	.word	0x0002a800
        /*0e60*/ 	.short	0x010a
        /*0e62*/ 	.byte	0x3f
	.zero		1


	//   ....[31]....
        /*0e64*/ 	.word	0x00010800
        /*0e68*/ 	.word	0x00000002
        /*0e6c*/ 	.word	0x0002a800
        /*0e70*/ 	.short	0x010a
        /*0e72*/ 	.byte	0x3f
	.zero		1


	//   ....[32]....
        /*0e74*/ 	.word	0x000133d0
        /*0e78*/ 	.word	0x00000009
        /*0e7c*/ 	.word	0x0002a830
        /*0e80*/ 	.short	0x010a
        /*0e82*/ 	.byte	0x3f
	.zero		1


	//   ....[33]....
        /*0e84*/ 	.word	0x00013410
        /*0e88*/ 	.word	0x00000009
        /*0e8c*/ 	.word	0x0002a830
        /*0e90*/ 	.short	0x010a
        /*0e92*/ 	.byte	0x3f
	.zero		1


	//   ....[34]....
        /*0e94*/ 	.word	0x00013d60
        /*0e98*/ 	.word	0x00000009
        /*0e9c*/ 	.word	0x00000000
        /*0ea0*/ 	.short	0x0101
        /*0ea2*/ 	.byte	0x3f
	.zero		1


	//   ....[35]....
        /*0ea4*/ 	.word	0x00015670
        /*0ea8*/ 	.word	0x00000009
        /*0eac*/ 	.word	0x0002a830
        /*0eb0*/ 	.short	0x010a
        /*0eb2*/ 	.byte	0x3f
	.zero		1


	//   ....[36]....
        /*0eb4*/ 	.word	0x000156f0
        /*0eb8*/ 	.word	0x00000009
        /*0ebc*/ 	.word	0x0002a830
        /*0ec0*/ 	.short	0x010a
        /*0ec2*/ 	.byte	0x3f
	.zero		1


	//   ....[37]....
        /*0ec4*/ 	.word	0x00016170
        /*0ec8*/ 	.word	0x00000015
        /*0ecc*/ 	.word	0x0002a850
        /*0ed0*/ 	.short	0x010a
        /*0ed2*/ 	.byte	0x3f
	.zero		1


	//   ....[38]....
        /*0ed4*/ 	.word	0x000161c0
        /*0ed8*/ 	.word	0x00000015
        /*0edc*/ 	.word	0x0002a850
        /*0ee0*/ 	.short	0x010a
        /*0ee2*/ 	.byte	0x3f
	.zero		1


	//   ....[39]....
        /*0ee4*/ 	.word	0x00016550
        /*0ee8*/ 	.word	0x00000009
        /*0eec*/ 	.word	0x00000000
        /*0ef0*/ 	.short	0x0101
        /*0ef2*/ 	.byte	0x3f
	.zero		1


	//   ....[40]....
        /*0ef4*/ 	.word	0x00017a20
        /*0ef8*/ 	.word	0x00000015
        /*0efc*/ 	.word	0x00000000
        /*0f00*/ 	.short	0x0101
        /*0f02*/ 	.byte	0x3f
	.zero		1


	//   ....[41]....
        /*0f04*/ 	.word	0x00017cd0
        /*0f08*/ 	.word	0x00000003
        /*0f0c*/ 	.word	0x0002a830
        /*0f10*/ 	.short	0x010a
        /*0f12*/ 	.byte	0x3f
	.zero		1


	//   ....[42]....
        /*0f14*/ 	.word	0x00017d50
        /*0f18*/ 	.word	0x00000003
        /*0f1c*/ 	.word	0x0002a830
        /*0f20*/ 	.short	0x010a
        /*0f22*/ 	.byte	0x3f
	.zero		1


	//   ....[43]....
        /*0f24*/ 	.word	0x000187b0
        /*0f28*/ 	.word	0x00000014
        /*0f2c*/ 	.word	0x0002a850
        /*0f30*/ 	.short	0x010a
        /*0f32*/ 	.byte	0x3f
	.zero		1


	//   ....[44]....
        /*0f34*/ 	.word	0x00018800
        /*0f38*/ 	.word	0x00000014
        /*0f3c*/ 	.word	0x0002a850
        /*0f40*/ 	.short	0x010a
        /*0f42*/ 	.byte	0x3f
	.zero		1


	//   ....[45]....
        /*0f44*/ 	.word	0x000190c0
        /*0f48*/ 	.word	0x00000062
        /*0f4c*/ 	.word	0x00000000
        /*0f50*/ 	.short	0x0101
        /*0f52*/ 	.byte	0x3f
	.zero		1


	//   ....[46]....
        /*0f54*/ 	.word	0x00019930
        /*0f58*/ 	.word	0x0000006b
        /*0f5c*/ 	.word	0x00000000
        /*0f60*/ 	.short	0x0101
        /*0f62*/ 	.byte	0x3f
	.zero		1


	//   ....[47]....
        /*0f64*/ 	.word	0x00019f30
        /*0f68*/ 	.word	0x00000005
        /*0f6c*/ 	.word	0x0002a850
        /*0f70*/ 	.short	0x010a
        /*0f72*/ 	.byte	0x3f
	.zero		1


	//   ....[48]....
        /*0f74*/ 	.word	0x00019fd0
        /*0f78*/ 	.word	0x00000005
        /*0f7c*/ 	.word	0x0002a850
        /*0f80*/ 	.short	0x010a
        /*0f82*/ 	.byte	0x3f
	.zero		1


	//   ....[49]....
        /*0f84*/ 	.word	0x0001a4d0
        /*0f88*/ 	.word	0x00000005
        /*0f8c*/ 	.word	0x00000000
        /*0f90*/ 	.short	0x0101
        /*0f92*/ 	.byte	0x3f
	.zero		1


	//   ....[50]....
        /*0f94*/ 	.word	0x0001bb10
        /*0f98*/ 	.word	0x00000000
        /*0f9c*/ 	.word	0x00000000
        /*0fa0*/ 	.short	0x0101
        /*0fa2*/ 	.byte	0x3f
	.zero		1


	//   ....[51]....
        /*0fa4*/ 	.word	0x0001c290
        /*0fa8*/ 	.word	0x0000000a
        /*0fac*/ 	.word	0x00000000
        /*0fb0*/ 	.short	0x0101
        /*0fb2*/ 	.byte	0x3f
	.zero		1


	//   ....[52]....
        /*0fb4*/ 	.word	0x0001f480
        /*0fb8*/ 	.word	0x00000016
        /*0fbc*/ 	.word	0x0002a820
        /*0fc0*/ 	.short	0x010a
        /*0fc2*/ 	.byte	0x3f
	.zero		1


	//   ....[53]....
        /*0fc4*/ 	.word	0x0001f510
        /*0fc8*/ 	.word	0x0000000d
        /*0fcc*/ 	.word	0x0002a8a0
        /*0fd0*/ 	.short	0x010a
        /*0fd2*/ 	.byte	0x3f
	.zero		1


	//   ....[54]....
        /*0fd4*/ 	.word	0x0001f950
        /*0fd8*/ 	.word	0x0000000d
        /*0fdc*/ 	.word	0x0002a8c0
        /*0fe0*/ 	.short	0x010a
        /*0fe2*/ 	.byte	0x3f
	.zero		1


	//   ....[55]....
        /*0fe4*/ 	.word	0x0001fd80
        /*0fe8*/ 	.word	0x0000000c
        /*0fec*/ 	.word	0x0002a8a0
        /*0ff0*/ 	.short	0x010a
        /*0ff2*/ 	.byte	0x3f
	.zero		1


	//   ....[56]....
        /*0ff4*/ 	.word	0x000201b0
        /*0ff8*/ 	.word	0x0000000c
        /*0ffc*/ 	.word	0x0002a8c0
        /*1000*/ 	.short	0x010a
        /*1002*/ 	.byte	0x3f
	.zero		1


	//   ....[57]....
        /*1004*/ 	.word	0x00021370
        /*1008*/ 	.word	0x00000007
        /*100c*/ 	.word	0x0002a840
        /*1010*/ 	.short	0x010a
        /*1012*/ 	.byte	0x3f
	.zero		1


	//   ....[58]....
        /*1014*/ 	.word	0x00021a40
        /*1018*/ 	.word	0x00000007
        /*101c*/ 	.word	0x0002a830
        /*1020*/ 	.short	0x0107
        /*1022*/ 	.byte	0x3f
	.zero		1


	//   ....[59]....
        /*1024*/ 	.word	0x00021b10
        /*1028*/ 	.word	0x00000007
        /*102c*/ 	.word	0x0002a830
        /*1030*/ 	.short	0x0101
        /*1032*/ 	.byte	0x3f
	.zero		1


	//   ....[60]....
        /*1034*/ 	.word	0x00022700
        /*1038*/ 	.word	0x00000016
        /*103c*/ 	.word	0x0002a800
        /*1040*/ 	.short	0x0107
        /*1042*/ 	.byte	0x3f
	.zero		1


	//   ....[61]....
        /*1044*/ 	.word	0x00022810
        /*1048*/ 	.word	0x00000016
        /*104c*/ 	.word	0x0002a800
        /*1050*/ 	.short	0x0101
        /*1052*/ 	.byte	0x3f
	.zero		1


	//   ....[62]....
        /*1054*/ 	.word	0x00022830
        /*1058*/ 	.word	0x00000016
        /*105c*/ 	.word	0x0002a820
        /*1060*/ 	.short	0x010a
        /*1062*/ 	.byte	0x3f
	.zero		1


	//   ....[63]....
        /*1064*/ 	.word	0x00022bc0
        /*1068*/ 	.word	0x00000006
        /*106c*/ 	.word	0x0002a840
        /*1070*/ 	.short	0x010a
        /*1072*/ 	.byte	0x3f
	.zero		1


	//   ....[64]....
        /*1074*/ 	.word	0x000230c0
        /*1078*/ 	.word	0x00000006
        /*107c*/ 	.word	0x0002a830
        /*1080*/ 	.short	0x0107
        /*1082*/ 	.byte	0x3f
	.zero		1


	//   ....[65]....
        /*1084*/ 	.word	0x00023180
        /*1088*/ 	.word	0x00000006
        /*108c*/ 	.word	0x0002a830
        /*1090*/ 	.short	0x0101
        /*1092*/ 	.byte	0x3f
	.zero		1


	//   ....[66]....
        /*1094*/ 	.word	0x000231e0
        /*1098*/ 	.word	0x00000004
        /*109c*/ 	.word	0x0002a860
        /*10a0*/ 	.short	0x010a
        /*10a2*/ 	.byte	0x3f
	.zero		1


	//   ....[67]....
        /*10a4*/ 	.word	0x00023650
        /*10a8*/ 	.word	0x00000004
        /*10ac*/ 	.word	0x0002a850
        /*10b0*/ 	.short	0x0107
        /*10b2*/ 	.byte	0x3f
	.zero		1


	//   ....[68]....
        /*10b4*/ 	.word	0x000237d0
        /*10b8*/ 	.word	0x00000004
        /*10bc*/ 	.word	0x0002a850
        /*10c0*/ 	.short	0x0101
        /*10c2*/ 	.byte	0x3f
	.zero		1


	//   ....[69]....
        /*10c4*/ 	.word	0x00023a40
        /*10c8*/ 	.word	0x00000000
        /*10cc*/ 	.word	0x0002a860
        /*10d0*/ 	.short	0x010a
        /*10d2*/ 	.byte	0x3f
	.zero		1


	//   ....[70]....
        /*10d4*/ 	.word	0x00023ec0
        /*10d8*/ 	.word	0x00000000
        /*10dc*/ 	.word	0x0002a850
        /*10e0*/ 	.short	0x0107
        /*10e2*/ 	.byte	0x3f
	.zero		1


	//   ....[71]....
        /*10e4*/ 	.word	0x00023f90
        /*10e8*/ 	.word	0x00000000
        /*10ec*/ 	.word	0x0002a850
        /*10f0*/ 	.short	0x0101
        /*10f2*/ 	.byte	0x3f
	.zero		1


	//   ....[72]....
        /*10f4*/ 	.word	0x00025100
        /*10f8*/ 	.word	0x00000005
        /*10fc*/ 	.word	0x0002a820
        /*1100*/ 	.short	0x010a
        /*1102*/ 	.byte	0x3f
	.zero		1


	//   ....[73]....
        /*1104*/ 	.word	0x00025270
        /*1108*/ 	.word	0x00000003
        /*110c*/ 	.word	0x0002a840
        /*1110*/ 	.short	0x010a
        /*1112*/ 	.byte	0x3f
	.zero		1


	//   ....[74]....
        /*1114*/ 	.word	0x00025310
        /*1118*/ 	.word	0x00000005
        /*111c*/ 	.word	0x0002a840
        /*1120*/ 	.short	0x010a
        /*1122*/ 	.byte	0x3f
	.zero		1


	//   ....[75]....
        /*1124*/ 	.word	0x00025350
        /*1128*/ 	.word	0x00000003
        /*112c*/ 	.word	0x0002a860
        /*1130*/ 	.short	0x010a
        /*1132*/ 	.byte	0x3f
	.zero		1


	//   ....[76]....
        /*1134*/ 	.word	0x00025390
        /*1138*/ 	.word	0x00000005
        /*113c*/ 	.word	0x0002a860
        /*1140*/ 	.short	0x010a
        /*1142*/ 	.byte	0x3f
	.zero		1


	//   ....[77]....
        /*1144*/ 	.word	0x000253f0
        /*1148*/ 	.word	0x00000054
        /*114c*/ 	.word	0x0002a890
        /*1150*/ 	.short	0x010a
        /*1152*/ 	.byte	0x3f
	.zero		1


	//   ....[78]....
        /*1154*/ 	.word	0x000256a0
        /*1158*/ 	.word	0x00000054
        /*115c*/ 	.word	0x0002a890
        /*1160*/ 	.short	0x010a
        /*1162*/ 	.byte	0x3f
	.zero		1


	//   ....[79]....
        /*1164*/ 	.word	0x00025950
        /*1168*/ 	.word	0x00000054
        /*116c*/ 	.word	0x0002a890
        /*1170*/ 	.short	0x010a
        /*1172*/ 	.byte	0x3f
	.zero		1


	//   ....[80]....
        /*1174*/ 	.word	0x00025c00
        /*1178*/ 	.word	0x00000054
        /*117c*/ 	.word	0x0002a8b0
        /*1180*/ 	.short	0x010a
        /*1182*/ 	.byte	0x3f
	.zero		1


	//   ....[81]....
        /*1184*/ 	.word	0x00025ff0
        /*1188*/ 	.word	0x00000002
        /*118c*/ 	.word	0x0002a800
        /*1190*/ 	.short	0x010a
        /*1192*/ 	.byte	0x3f
	.zero		1


	//   ....[82]....
        /*1194*/ 	.word	0x000263d0
        /*1198*/ 	.word	0x00000002
        /*119c*/ 	.word	0x0002a800
        /*11a0*/ 	.short	0x010a
        /*11a2*/ 	.byte	0x3f
	.zero		1


	//   ....[83]....
        /*11a4*/ 	.word	0x00026420
        /*11a8*/ 	.word	0x00000009
        /*11ac*/ 	.word	0x0002a830
        /*11b0*/ 	.short	0x010a
        /*11b2*/ 	.byte	0x3f
	.zero		1


	//   ....[84]....
        /*11b4*/ 	.word	0x00026470
        /*11b8*/ 	.word	0x00000009
        /*11bc*/ 	.word	0x0002a830
        /*11c0*/ 	.short	0x010a
        /*11c2*/ 	.byte	0x3f
	.zero		1


	//   ....[85]....
        /*11c4*/ 	.word	0x000264c0
        /*11c8*/ 	.word	0x00000015
        /*11cc*/ 	.word	0x0002a850
        /*11d0*/ 	.short	0x010a
        /*11d2*/ 	.byte	0x3f
	.zero		1


	//   ....[86]....
        /*11d4*/ 	.word	0x00026510
        /*11d8*/ 	.word	0x00000003
        /*11dc*/ 	.word	0x0002a830
        /*11e0*/ 	.short	0x010a
        /*11e2*/ 	.byte	0x3f
	.zero		1


	//   ....[87]....
        /*11e4*/ 	.word	0x00026560
        /*11e8*/ 	.word	0x00000014
        /*11ec*/ 	.word	0x0002a850
        /*11f0*/ 	.short	0x010a
        /*11f2*/ 	.byte	0x3f
	.zero		1


	//   ....[88]....
        /*11f4*/ 	.word	0x000265b0
        /*11f8*/ 	.word	0x00000005
        /*11fc*/ 	.word	0x0002a850
        /*1200*/ 	.short	0x010a
        /*1202*/ 	.byte	0x3f
	.zero		1


	//   ....[89]....
        /*1204*/ 	.word	0x00026750
        /*1208*/ 	.word	0x00000016
        /*120c*/ 	.word	0x0002a820
        /*1210*/ 	.short	0x010a
        /*1212*/ 	.byte	0x3f
	.zero		1


	//   ....[90]....
        /*1214*/ 	.word	0x000267a0
        /*1218*/ 	.word	0x0000000d
        /*121c*/ 	.word	0x0002a8a0
        /*1220*/ 	.short	0x010a
        /*1222*/ 	.byte	0x3f
	.zero		1


	//   ....[91]....
        /*1224*/ 	.word	0x000267f0
        /*1228*/ 	.word	0x0000000d
        /*122c*/ 	.word	0x0002a8c0
        /*1230*/ 	.short	0x010a
        /*1232*/ 	.byte	0x3f
	.zero		1


	//   ....[92]....
        /*1234*/ 	.word	0x00026840
        /*1238*/ 	.word	0x0000000c
        /*123c*/ 	.word	0x0002a8a0
        /*1240*/ 	.short	0x010a
        /*1242*/ 	.byte	0x3f
	.zero		1


	//   ....[93]....
        /*1244*/ 	.word	0x00026890
        /*1248*/ 	.word	0x0000000c
        /*124c*/ 	.word	0x0002a8c0
        /*1250*/ 	.short	0x010a
        /*1252*/ 	.byte	0x3f
	.zero		1


	//   ....[94]....
        /*1254*/ 	.word	0x000269b0
        /*1258*/ 	.word	0x00000007
        /*125c*/ 	.word	0x0002a840
        /*1260*/ 	.short	0x010a
        /*1262*/ 	.byte	0x3f
	.zero		1


	//   ....[95]....
        /*1264*/ 	.word	0x00027e40
        /*1268*/ 	.word	0x00000016
        /*126c*/ 	.word	0x0002a820
        /*1270*/ 	.short	0x010a
        /*1272*/ 	.byte	0x3f
	.zero		1


	//   ....[96]....
        /*1274*/ 	.word	0x00027e90
        /*1278*/ 	.word	0x00000006
        /*127c*/ 	.word	0x0002a840
        /*1280*/ 	.short	0x010a
        /*1282*/ 	.byte	0x3f
	.zero		1


	//   ....[97]....
        /*1284*/ 	.word	0x000286a0
        /*1288*/ 	.word	0x00000004
        /*128c*/ 	.word	0x0002a860
        /*1290*/ 	.short	0x010a
        /*1292*/ 	.byte	0x3f
	.zero		1


	//   ....[98]....
        /*1294*/ 	.word	0x00028ed0
        /*1298*/ 	.word	0x00000000
        /*129c*/ 	.word	0x0002a860
        /*12a0*/ 	.short	0x010a
        /*12a2*/ 	.byte	0x3f
	.zero		1


	//   ....[99]....
        /*12a4*/ 	.word	0x0002a110
        /*12a8*/ 	.word	0x00000005
        /*12ac*/ 	.word	0x0002a820
        /*12b0*/ 	.short	0x010a
        /*12b2*/ 	.byte	0x3f
	.zero		1


	//   ....[100]....
        /*12b4*/ 	.word	0x0002a2b0
        /*12b8*/ 	.word	0x00000003
        /*12bc*/ 	.word	0x0002a840
        /*12c0*/ 	.short	0x010a
        /*12c2*/ 	.byte	0x3f
	.zero		1


	//   ....[101]....
        /*12c4*/ 	.word	0x0002a300
        /*12c8*/ 	.word	0x00000005
        /*12cc*/ 	.word	0x0002a840
        /*12d0*/ 	.short	0x010a
        /*12d2*/ 	.byte	0x3f
	.zero		1


	//   ....[102]....
        /*12d4*/ 	.word	0x0002a350
        /*12d8*/ 	.word	0x00000003
        /*12dc*/ 	.word	0x0002a860
        /*12e0*/ 	.short	0x010a
        /*12e2*/ 	.byte	0x3f
	.zero		1


	//----- nvinfo : EIATTR_NUM_MBARRIERS
	.align		4
.L_322:
        /*12e4*/ 	.byte	0x03, 0x38
        /*12e6*/ 	.short	0x0016


	//----- nvinfo : EIATTR_EXIT_INSTR_OFFSETS
	.align		4
        /*12e8*/ 	.byte	0x04, 0x1c
        /*12ea*/ 	.short	(.L_324 - .L_323)


	//   ....[0]....
.L_323:
        /*12ec*/ 	.word	0x000253e0


	//----- nvinfo : EIATTR_MAX_THREADS
	.align		4
.L_324:
        /*12f0*/ 	.byte	0x04, 0x05
        /*12f2*/ 	.short	(.L_326 - .L_325)
.L_325:
        /*12f4*/ 	.word	0x00000180
        /*12f8*/ 	.word	0x00000001
        /*12fc*/ 	.word	0x00000001


	//----- nvinfo : EIATTR_CRS_STACK_SIZE
	.align		4
.L_326:
        /*1300*/ 	.byte	0x04, 0x1e
        /*1302*/ 	.short	(.L_328 - .L_327)
.L_327:
        /*1304*/ 	.word	0x00000000


	//----- nvinfo : EIATTR_CBANK_PARAM_SIZE
	.align		4
.L_328:
        /*1308*/ 	.byte	0x03, 0x19
        /*130a*/ 	.short	0x0af0


	//----- nvinfo : EIATTR_PARAM_CBANK
	.align		4
        /*130c*/ 	.byte	0x04, 0x0a
        /*130e*/ 	.short	(.L_330 - .L_329)
	.align		4
.L_329:
        /*1310*/ 	.word	index@(.nv.constant0._ZN7cutlass13device_kernelIN5flash11enable_sm90INS1_16FlashAttnFwdSm90INS1_25CollectiveMainloopFwdSm90ILi2EN4cute5tupleIJNS5_1CILi1EEES8_S8_EEENS6_IJNS7_ILi128EEENS7_ILi96EEENS7_ILi192EEEEEELi128ENS_10bfloat16_tEfNS_4arch4Sm90ELb1ELb0ELb0ELb1ELb1ELb1ELb0ELb1ELb1ELb1ELb1ELb0EEENS1_21CollectiveEpilogueFwdINS6_IJSA_SA_SB_EEES9_SE_SG_Li256ELb1ELb1ELb1ELb0EEENS1_36VarlenDynamicPersistentTileSchedulerILi128ELi96ELi256ELi128ELb1ELb1ELb1ELb1ELb1ELb1EEEEEEEEEvNT_6ParamsE)
        /*1314*/ 	.short	0x0210
        /*1316*/ 	.short	0x0af0


	//----- nvinfo : EIATTR_SW_WAR
	.align		4
.L_330:
        /*1318*/ 	.byte	0x04, 0x36
        /*131a*/ 	.short	(.L_332 - .L_331)
.L_331:
        /*131c*/ 	.word	0x00000008
.L_332:


//--------------------- .nv.callgraph             --------------------------
	.section	.nv.callgraph,"",@"SHT_CUDA_CALLGRAPH"
	.align	4
	.sectionentsize	8
	.align		4
        /*0000*/ 	.word	0x00000000
	.align		4
        /*0004*/ 	.word	0xffffffff
	.align		4
        /*0008*/ 	.word	index@(_ZN7cutlass13device_kernelIN5flash11enable_sm90INS1_16FlashAttnFwdSm90INS1_25CollectiveMainloopFwdSm90ILi2EN4cute5tupleIJNS5_1CILi1EEES8_S8_EEENS6_IJNS7_ILi128EEENS7_ILi96EEENS7_ILi192EEEEEELi128ENS_10bfloat16_tEfNS_4arch4Sm90ELb0ELb0ELb0ELb0ELb1ELb0ELb0ELb1ELb1ELb1ELb1ELb0EEENS1_21CollectiveEpilogueFwdINS6_IJSA_SA_SB_EEES9_SE_SG_Li256ELb0ELb1ELb1ELb0EEENS1_19SingleTileSchedulerILb0ELb1ELb1ELi128EEEEEEEEEvNT_6ParamsE)
	.align		4
        /*000c*/ 	.word	index@(__assertfail)
	.align		4
        /*0010*/ 	.word	index@(_ZN7cutlass13device_kernelIN5flash11enable_sm90INS1_16FlashAttnFwdSm90INS1_25CollectiveMainloopFwdSm90ILi2EN4cute5tupleIJNS5_1CILi1EEES8_S8_EEENS6_IJNS7_ILi128EEENS7_ILi96EEENS7_ILi192EEEEEELi128ENS_10bfloat16_tEfNS_4arch4Sm90ELb0ELb0ELb0ELb1ELb1ELb0ELb0ELb1ELb1ELb1ELb1ELb0EEENS1_21CollectiveEpilogueFwdINS6_IJSA_SA_SB_EEES9_SE_SG_Li256ELb1ELb1ELb1ELb0EEENS1_36VarlenDynamicPersistentTileSchedulerILi128ELi96ELi256ELi128ELb1ELb1ELb1ELb0ELb1ELb1EEEEEEEEEvNT_6ParamsE)
	.align		4
        /*0014*/ 	.word	index@(__assertfail)
	.align		4
        /*0018*/ 	.word	index@(_ZN7cutlass13device_kernelIN5flash11enable_sm90INS1_16FlashAttnFwdSm90INS1_25CollectiveMainloopFwdSm90ILi2EN4cute5tupleIJNS5_1CILi1EEES8_S8_EEENS6_IJNS7_ILi128EEENS7_ILi96EEENS7_ILi192EEEEEELi128ENS_10bfloat16_tEfNS_4arch4Sm90ELb0ELb0ELb0ELb1ELb1ELb1ELb0ELb1ELb1ELb1ELb1ELb0EEENS1_21CollectiveEpilogueFwdINS6_IJSA_SA_SB_EEES9_SE_SG_Li256ELb1ELb1ELb1ELb0EEENS1_36VarlenDynamicPersistentTileSchedulerILi128ELi96ELi256ELi128ELb1ELb1ELb1ELb0ELb1ELb1EEEEEEEEEvNT_6ParamsE)
	.align		4
        /*001c*/ 	.word	index@(__assertfail)
	.align		4
        /*0020*/ 	.word	index@(_ZN7cutlass13device_kernelIN5flash11enable_sm90INS1_16FlashAttnFwdSm90INS1_25CollectiveMainloopFwdSm90ILi2EN4cute5tupleIJNS5_1CILi1EEES8_S8_EEENS6_IJNS7_ILi128EEENS7_ILi96EEENS7_ILi192EEEEEELi128ENS_10bfloat16_tEfNS_4arch4Sm90ELb0ELb1ELb0ELb0ELb1ELb0ELb0ELb1ELb1ELb1ELb1ELb0EEENS1_21CollectiveEpilogueFwdINS6_IJSA_SA_SB_EEES9_SE_SG_Li256ELb0ELb1ELb1ELb0EEENS1_19SingleTileSchedulerILb0ELb1ELb1ELi128EEEEEEEEEvNT_6ParamsE)
	.align		4
        /*0024*/ 	.word	index@(__assertfail)
	.align		4
        /*0028*/ 	.word	index@(_ZN7cutlass13device_kernelIN5flash11enable_sm90INS1_16FlashAttnFwdSm90INS1_25CollectiveMainloopFwdSm90ILi2EN4cute5tupleIJNS5_1CILi1EEES8_S8_EEENS6_IJNS7_ILi128EEENS7_ILi96EEENS7_ILi192EEEEEELi128ENS_10bfloat16_tEfNS_4arch4Sm90ELb0ELb1ELb0ELb1ELb1ELb0ELb0ELb1ELb1ELb1ELb1ELb0EEENS1_21CollectiveEpilogueFwdINS6_IJSA_SA_SB_EEES9_SE_SG_Li256ELb1ELb1ELb1ELb0EEENS1_36VarlenDynamicPersistentTileSchedulerILi128ELi96ELi256ELi128ELb1ELb1ELb1ELb1ELb0ELb1EEEEEEEEEvNT_6ParamsE)
	.align		4
        /*002c*/ 	.word	index@(__assertfail)
	.align		4
        /*0030*/ 	.word	index@(_ZN7cutlass13device_kernelIN5flash11enable_sm90INS1_16FlashAttnFwdSm90INS1_25CollectiveMainloopFwdSm90ILi2EN4cute5tupleIJNS5_1CILi1EEES8_S8_EEENS6_IJNS7_ILi128EEENS7_ILi96EEENS7_ILi192EEEEEELi128ENS_10bfloat16_tEfNS_4arch4Sm90ELb0ELb1ELb0ELb1ELb1ELb1ELb0ELb1ELb1ELb1ELb1ELb0EEENS1_21CollectiveEpilogueFwdINS6_IJSA_SA_SB_EEES9_SE_SG_Li256ELb1ELb1ELb1ELb0EEENS1_36VarlenDynamicPersistentTileSchedulerILi128ELi96ELi256ELi128ELb1ELb1ELb1ELb1ELb0ELb1EEEEEEEEEvNT_6ParamsE)
	.align		4
        /*0034*/ 	.word	index@(__assertfail)
	.align		4
        /*0038*/ 	.word	index@(_ZN7cutlass13device_kernelIN5flash11enable_sm90INS1_16FlashAttnFwdSm90INS1_25CollectiveMainloopFwdSm90ILi2EN4cute5tupleIJNS5_1CILi1EEES8_S8_EEENS6_IJNS7_ILi128EEENS7_ILi96EEENS7_ILi192EEEEEELi128ENS_10bfloat16_tEfNS_4arch4Sm90ELb1ELb0ELb0ELb0ELb1ELb0ELb0ELb1ELb1ELb1ELb1ELb0EEENS1_21CollectiveEpilogueFwdINS6_IJSA_SA_SB_EEES9_SE_SG_Li256ELb0ELb1ELb1ELb0EEENS1_19SingleTileSchedulerILb0ELb1ELb1ELi128EEEEEEEEEvNT_6ParamsE)
	.align		4
        /*003c*/ 	.word	index@(__assertfail)
	.align		4
        /*0040*/ 	.word	index@(_ZN7cutlass13device_kernelIN5flash11enable_sm90INS1_16FlashAttnFwdSm90INS1_25CollectiveMainloopFwdSm90ILi2EN4cute5tupleIJNS5_1CILi1EEES8_S8_EEENS6_IJNS7_ILi128EEENS7_ILi96EEENS7_ILi192EEEEEELi128ENS_10bfloat16_tEfNS_4arch4Sm90ELb1ELb0ELb0ELb1ELb1ELb0ELb0ELb1ELb1ELb1ELb1ELb0EEENS1_21CollectiveEpilogueFwdINS6_IJSA_SA_SB_EEES9_SE_SG_Li256ELb1ELb1ELb1ELb0EEENS1_36VarlenDynamicPersistentTileSchedulerILi128ELi96ELi256ELi128ELb1ELb1ELb1ELb1ELb1ELb1EEEEEEEEEvNT_6ParamsE)
	.align		4
        /*0044*/ 	.word	index@(__assertfail)
	.align		4
        /*0048*/ 	.word	index@(_ZN7cutlass13device_kernelIN5flash11enable_sm90INS1_16FlashAttnFwdSm90INS1_25CollectiveMainloopFwdSm90ILi2EN4cute5tupleIJNS5_1CILi1EEES8_S8_EEENS6_IJNS7_ILi128EEENS7_ILi96EEENS7_ILi192EEEEEELi128ENS_10bfloat16_tEfNS_4arch4Sm90ELb1ELb0ELb0ELb1ELb1ELb1ELb0ELb1ELb1ELb1ELb1ELb0EEENS1_21CollectiveEpilogueFwdINS6_IJSA_SA_SB_EEES9_SE_SG_Li256ELb1ELb1ELb1ELb0EEENS1_36VarlenDynamicPersistentTileSchedulerILi128ELi96ELi256ELi128ELb1ELb1ELb1ELb1ELb1ELb1EEEEEEEEEvNT_6ParamsE)
	.align		4
        /*004c*/ 	.word	index@(__assertfail)
	.align		4
        /*0050*/ 	.word	0x00000000
	.align		4
        /*0054*/ 	.word	0xfffffffe
	.align		4
        /*0058*/ 	.word	0x00000000
	.align		4
        /*005c*/ 	.word	0xfffffffd
	.align		4
        /*0060*/ 	.word	0x00000000
	.align		4
        /*0064*/ 	.word	0xfffffffc


//--------------------- .nv.constant4             --------------------------
	.section	.nv.constant4,"a",@progbits
	.align	8
	.align		8
.nv.constant4:
        /*0000*/ 	.dword	__assertfail
	.align		8
        /*0008*/ 	.dword	__unnamed_1
	.align		8
        /*0010*/ 	.dword	__unnamed_2
	.align		8
        /*0018*/ 	.dword	__unnamed_3
	.align		8
        /*0020*/ 	.dword	__unnamed_4
	.align		8
        /*0028*/ 	.dword	__unnamed_5
	.align		8
        /*0030*/ 	.dword	__unnamed_6
	.align		8
        /*0038*/ 	.dword	_ZN82_INTERNAL_795d3125_46_flash_fwd_hdim192_128_bf16_paged_split_sm90_cu_c784774a_30774cuda3std3__45__cpo5beginE
	.align		8
        /*0040*/ 	.dword	_ZN82_INTERNAL_795d3125_46_flash_fwd_hdim192_128_bf16_paged_split_sm90_cu_c784774a_30774cuda3std3__45__cpo3endE
	.align		8
        /*0048*/ 	.dword	_ZN82_INTERNAL_795d3125_46_flash_fwd_hdim192_128_bf16_paged_split_sm90_cu_c784774a_30774cuda3std3__45__cpo6cbeginE
	.align		8
        /*0050*/ 	.dword	_ZN82_INTERNAL_795d3125_46_flash_fwd_hdim192_128_bf16_paged_split_sm90_cu_c784774a_30774cuda3std3__45__cpo4cendE
	.align		8
        /*0058*/ 	.dword	_ZN82_INTERNAL_795d3125_46_flash_fwd_hdim192_128_bf16_paged_split_sm90_cu_c784774a_30774cuda3std3__484_GLOBAL__N__795d3125_46_flash_fwd_hdim192_128_bf16_paged_split_sm90_cu_c784774a_30776ignoreE
	.align		8
        /*0060*/ 	.dword	_ZN82_INTERNAL_795d3125_46_flash_fwd_hdim192_128_bf16_paged_split_sm90_cu_c784774a_30774cuda3std3__419piecewise_constructE
	.align		8
        /*0068*/ 	.dword	_ZN82_INTERNAL_795d3125_46_flash_fwd_hdim192_128_bf16_paged_split_sm90_cu_c784774a_30774cuda3std3__48in_placeE
	.align		8
        /*0070*/ 	.dword	_ZN82_INTERNAL_795d3125_46_flash_fwd_hdim192_128_bf16_paged_split_sm90_cu_c784774a_30774cuda3std6ranges3__45__cpo4swapE
	.align		8
        /*0078*/ 	.dword	_ZN82_INTERNAL_795d3125_46_flash_fwd_hdim192_128_bf16_paged_split_sm90_cu_c784774a_30774cuda3std6ranges3__45__cpo9iter_moveE
	.align		8
        /*0080*/ 	.dword	_ZN82_INTERNAL_795d3125_46_flash_fwd_hdim192_128_bf16_paged_split_sm90_cu_c784774a_30774cute7productE
	.align		8
        /*0088*/ 	.dword	_ZN82_INTERNAL_795d3125_46_flash_fwd_hdim192_128_bf16_paged_split_sm90_cu_c784774a_30774cute1_E
	.align		8
        /*0090*/ 	.dword	$str$23
	.align		8
        /*0098*/ 	.dword	$str$24


//--------------------- .text._ZN7cutlass13device_kernelIN5flash11enable_sm90INS1_16FlashAttnFwdSm90INS1_25CollectiveMainloopFwdSm90ILi2EN4cute5tupleIJNS5_1CILi1EEES8_S8_EEENS6_IJNS7_ILi128EEENS7_ILi96EEENS7_ILi192EEEEEELi128ENS_10bfloat16_tEfNS_4arch4Sm90ELb0ELb0ELb0ELb0ELb1ELb0ELb0ELb1ELb1ELb1ELb1ELb0EEENS1_21CollectiveEpilogueFwdINS6_IJSA_SA_SB_EEES9_SE_SG_Li256ELb0ELb1ELb1ELb0EEENS1_19SingleTileSchedulerILb0ELb1ELb1ELi128EEEEEEEEEvNT_6ParamsE --------------------------
	.section	.text._ZN7cutlass13device_kernelIN5flash11enable_sm90INS1_16FlashAttnFwdSm90INS1_25CollectiveMainloopFwdSm90ILi2EN4cute5tupleIJNS5_1CILi1EEES8_S8_EEENS6_IJNS7_ILi128EEENS7_ILi96EEENS7_ILi192EEEEEELi128ENS_10bfloat16_tEfNS_4arch4Sm90ELb0ELb0ELb0ELb0ELb1ELb0ELb0ELb1ELb1ELb1ELb1ELb0EEENS1_21CollectiveEpilogueFwdINS6_IJSA_SA_SB_EEES9_SE_SG_Li256ELb0ELb1ELb1ELb0EEENS1_19SingleTileSchedulerILb0ELb1ELb1ELi128EEEEEEEEEvNT_6ParamsE,"ax",@progbits
	.align	128
.text._ZN7cutlass13device_kernelIN5flash11enable_sm90INS1_16FlashAttnFwdSm90INS1_25CollectiveMainloopFwdSm90ILi2EN4cute5tupleIJNS5_1CILi1EEES8_S8_EEENS6_IJNS7_ILi128EEENS7_ILi96EEENS7_ILi192EEEEEELi128ENS_10bfloat16_tEfNS_4arch4Sm90ELb0ELb0ELb0ELb0ELb1ELb0ELb0ELb1ELb1ELb1ELb1ELb0EEENS1_21CollectiveEpilogueFwdINS6_IJSA_SA_SB_EEES9_SE_SG_Li256ELb0ELb1ELb1ELb0EEENS1_19SingleTileSchedulerILb0ELb1ELb1ELi128EEEEEEEEEvNT_6ParamsE:
        .type           _ZN7cutlass13device_kernelIN5flash11enable_sm90INS1_16FlashAttnFwdSm90INS1_25CollectiveMainloopFwdSm90ILi2EN4cute5tupleIJNS5_1CILi1EEES8_S8_EEENS6_IJNS7_ILi128EEENS7_ILi96EEENS7_ILi192EEEEEELi128ENS_10bfloat16_tEfNS_4arch4Sm90ELb0ELb0ELb0ELb0ELb1ELb0ELb0ELb1ELb1ELb1ELb1ELb0EEENS1_21CollectiveEpilogueFwdINS6_IJSA_SA_SB_EEES9_SE_SG_Li256ELb0ELb1ELb1ELb0EEENS1_19SingleTileSchedulerILb0ELb1ELb1ELi128EEEEEEEEEvNT_6ParamsE,@function
        .size           _ZN7cutlass13device_kernelIN5flash11enable_sm90INS1_16FlashAttnFwdSm90INS1_25CollectiveMainloopFwdSm90ILi2EN4cute5tupleIJNS5_1CILi1EEES8_S8_EEENS6_IJNS7_ILi128EEENS7_ILi96EEENS7_ILi192EEEEEELi128ENS_10bfloat16_tEfNS_4arch4Sm90ELb0ELb0ELb0ELb0ELb1ELb0ELb0ELb1ELb1ELb1ELb1ELb0EEENS1_21CollectiveEpilogueFwdINS6_IJSA_SA_SB_EEES9_SE_SG_Li256ELb0ELb1ELb1ELb0EEENS1_19SingleTileSchedulerILb0ELb1ELb1ELi128EEEEEEEEEvNT_6ParamsE,(.L_x_3204 - _ZN7cutlass13device_kernelIN5flash11enable_sm90INS1_16FlashAttnFwdSm90INS1_25CollectiveMainloopFwdSm90ILi2EN4cute5tupleIJNS5_1CILi1EEES8_S8_EEENS6_IJNS7_ILi128EEENS7_ILi96EEENS7_ILi192EEEEEELi128ENS_10bfloat16_tEfNS_4arch4Sm90ELb0ELb0ELb0ELb0ELb1ELb0ELb0ELb1ELb1ELb1ELb1ELb0EEENS1_21CollectiveEpilogueFwdINS6_IJSA_SA_SB_EEES9_SE_SG_Li256ELb0ELb1ELb1ELb0EEENS1_19SingleTileSchedulerILb0ELb1ELb1ELi128EEEEEEEEEvNT_6ParamsE)
        .other          _ZN7cutlass13device_kernelIN5flash11enable_sm90INS1_16FlashAttnFwdSm90INS1_25CollectiveMainloopFwdSm90ILi2EN4cute5tupleIJNS5_1CILi1EEES8_S8_EEENS6_IJNS7_ILi128EEENS7_ILi96EEENS7_ILi192EEEEEELi128ENS_10bfloat16_tEfNS_4arch4Sm90ELb0ELb0ELb0ELb0ELb1ELb0ELb0ELb1ELb1ELb1ELb1ELb0EEENS1_21CollectiveEpilogueFwdINS6_IJSA_SA_SB_EEES9_SE_SG_Li256ELb0ELb1ELb1ELb0EEENS1_19SingleTileSchedulerILb0ELb1ELb1ELi128EEEEEEEEEvNT_6ParamsE,@"STO_CUDA_ENTRY STV_DEFAULT"
_ZN7cutlass13device_kernelIN5flash11enable_sm90INS1_16FlashAttnFwdSm90INS1_25CollectiveMainloopFwdSm90ILi2EN4cute5tupleIJNS5_1CILi1EEES8_S8_EEENS6_IJNS7_ILi128EEENS7_ILi96EEENS7_ILi192EEEEEELi128ENS_10bfloat16_tEfNS_4arch4Sm90ELb0ELb0ELb0ELb0ELb1ELb0ELb0ELb1ELb1ELb1ELb1ELb0EEENS1_21CollectiveEpilogueFwdINS6_IJSA_SA_SB_EEES9_SE_SG_Li256ELb0ELb1ELb1ELb0EEENS1_19SingleTileSchedulerILb0ELb1ELb1ELi128EEEEEEEEEvNT_6ParamsE:
[----:B------:R-:W0:Y:S01]  /*0000*/  LDC R1, c[0x0][0x28] ;  /* 0x00000a00ff017b82 */ /* 0x000e220000000800 */
[----:B------:R-:W1:Y:S01]  /*0010*/  S2R R25, SR_TID.X ;  /* 0x0000000000197919 */ /* 0x000e620000002100 */
[----:B------:R-:W-:Y:S01]  /*0020*/  ELECT P0, URZ, PT ;  /* 0x00000000003f782f */ /* 0x000fe20003800000 */
[----:B------:R-:W-:Y:S01]  /*0030*/  UMOV UR4, 0x80 ;  /* 0x0000008000047882 */ /* 0x000fe20000000000 */
[----:B------:R-:W-:Y:S01]  /*0040*/  UMOV UR7, 0x100 ;  /* 0x0000010000077882 */ /* 0x000fe20000000000 */
[----:B-1----:R-:W-:-:S05]  /*0050*/  SHF.R.U32.HI R0, RZ, 0x5, R25 ;  /* 0x00000005ff007819 */ /* 0x002fca0000011619 */
[----:B------:R-:W1:Y:S02]  /*0060*/  SHFL.IDX PT, R2, R0, RZ, 0x1f ;  /* 0x00001fff00027589 */ /* 0x000e6400000e0000 */
[C---:B-1----:R-:W-:Y:S02]  /*0070*/  ISETP.NE.OR P0, PT, R2.reuse, RZ, !P0 ;  /* 0x000000ff0200720c */ /* 0x042fe40004705670 */
[----:B------:R-:W-:Y:S02]  /*0080*/  ISETP.NE.AND P1, PT, R2, RZ, PT ;  /* 0x000000ff0200720c */ /* 0x000fe40003f25270 */
[----:B------:R-:W-:-:S06]  /*0090*/  SHF.R.U32.HI R2, RZ, 0x7, R25 ;  /* 0x00000007ff027819 */ /* 0x000fcc0000011619 */
[----:B------:R-:W1:Y:S03]  /*00a0*/  SHFL.IDX PT, R2, R2, RZ, 0x1f ;  /* 0x00001fff02027589 */ /* 0x000e6600000e0000 */
[----:B------:R-:W-:Y:S01]  /*00b0*/  VOTEU.ALL UP0, P0 ;  /* 0x00000000003f7886 */ /* 0x000fe20000000000 */
[----:B------:R-:W-:-:S04]  /*00c0*/  VOTEU.ALL UP1, P0 ;  /* 0x00000000003f7886 */ /* 0x000fc80000020000 */
[----:B------:R-:W2:Y:S01]  /*00d0*/  @!UP0 S2UR UR8, SR_CgaCtaId ;  /* 0x00000000000889c3 */ /* 0x000ea20000008800 */
[----:B------:R-:W-:Y:S01]  /*00e0*/  @!UP0 UMOV UR6, 0x400 ;  /* 0x0000040000068882 */ /* 0x000fe20000000000 */
[----:B------:R-:W-:-:S04]  /*00f0*/  @!UP0 UIADD3 UR4, -UR4, 0x100000, URZ ;  /* 0x0010000004048890 */ /* 0x000fc8000fffe13f */
[----:B------:R-:W-:Y:S02]  /*0100*/  @!UP0 USHF.L.U32 UR5, UR4, 0xb, URZ ;  /* 0x0000000b04058899 */ /* 0x000fe4000800063f */
[----:B------:R-:W-:Y:S02]  /*0110*/  @!UP0 USHF.L.U32 UR4, UR4, 0x1, URZ ;  /* 0x0000000104048899 */ /* 0x000fe4000800063f */
[----:B--2---:R-:W-:Y:S02]  /*0120*/  @!UP0 ULEA UR8, UR8, UR6, 0x18 ;  /* 0x0000000608088291 */ /* 0x004fe4000f8ec03f */
[----:B------:R-:W-:-:S04]  /*0130*/  @!UP0 UIADD3 UR6, -UR7, 0x100000, URZ ;  /* 0x0010000007068890 */ /* 0x000fc8000fffe13f */
[----:B------:R-:W-:Y:S02]  /*0140*/  @!UP0 USHF.L.U32 UR7, UR6, 0xb, URZ ;  /* 0x0000000b06078899 */ /* 0x000fe4000800063f */
[----:B------:R-:W-:Y:S01]  /*0150*/  @!UP0 USHF.L.U32 UR6, UR6, 0x1, URZ ;  /* 0x0000000106068899 */ /* 0x000fe2000800063f */
[----:B------:R-:W-:-:S05]  /*0160*/  VOTEU.ALL UP0, P0 ;  /* 0x00000000003f7886 */ /* 0x000fca0000000000 */
[----:B------:R2:W3:Y:S06]  /*0170*/  @!UP0 SYNCS.EXCH.64 URZ, [UR8+0x2a800], UR4 ;  /* 0x02a80004083f85b2 */ /* 0x0004ec0008000100 */
[----:B------:R2:W4:Y:S02]  /*0180*/  @!UP1 SYNCS.EXCH.64 URZ, [UR8+0x2a820], UR6 ;  /* 0x02a82006083f95b2 */ /* 0x0005240008000100 */
[----:B012---:R-:W-:Y:S05]  /*0190*/  @P1 BRA `(.L_x_0) ;  /* 0x0000000000481947 */ /* 0x007fea0003800000 */
[----:B------:R-:W0:Y:S01]  /*01a0*/  S2UR UR5, SR_CgaCtaId ;  /* 0x00000000000579c3 */ /* 0x000e220000008800 */
[----:B------:R-:W-:Y:S01]  /*01b0*/  UMOV UR4, 0x400 ;  /* 0x0000040000047882 */ /* 0x000fe20000000000 */
[----:B------:R-:W-:Y:S01]  /*01c0*/  UMOV UR6, 0x80 ;  /* 0x0000008000067882 */ /* 0x000fe20000000000 */
[----:B------:R-:W-:Y:S01]  /*01d0*/  UMOV UR7, 0x100 ;  /* 0x0000010000077882 */ /* 0x000fe20000000000 */
[----:B------:R-:W-:Y:S01]  /*01e0*/  ELECT P0, URZ, PT ;  /* 0x00000000003f782f */ /* 0x000fe20003800000 */
[----:B0-----:R-:W-:Y:S02]  /*01f0*/  ULEA UR8, UR5, UR4, 0x18 ;  /* 0x0000000405087291 */ /* 0x001fe4000f8ec03f */
[----:B------:R-:W-:-:S04]  /*0200*/  UIADD3 UR4, -UR6, 0x100000, URZ ;  /* 0x0010000006047890 */ /* 0x000fc8000fffe13f */
[----:B------:R-:W-:Y:S02]  /*0210*/  USHF.L.U32 UR5, UR4, 0xb, URZ ;  /* 0x0000000b04057899 */ /* 0x000fe4000800063f */
[----:B------:R-:W-:Y:S02]  /*0220*/  USHF.L.U32 UR4, UR4, 0x1, URZ ;  /* 0x0000000104047899 */ /* 0x000fe4000800063f */
[----:B------:R-:W-:-:S04]  /*0230*/  UIADD3 UR6, -UR7, 0x100000, URZ ;  /* 0x0010000007067890 */ /* 0x000fc8000fffe13f */
[----:B------:R-:W-:Y:S02]  /*0240*/  USHF.L.U32 UR7, UR6, 0xb, URZ ;  /* 0x0000000b06077899 */ /* 0x000fe4000800063f */
[----:B------:R-:W-:Y:S01]  /*0250*/  USHF.L.U32 UR6, UR6, 0x1, URZ ;  /* 0x0000000106067899 */ /* 0x000fe2000800063f */
[----:B------:R-:W0:Y:S03]  /*0260*/  FENCE.VIEW.ASYNC.S ;  /* 0x00000000000073c6 */ /* 0x000e260000000000 */
[----:B0-----:R0:W1:Y:S08]  /*0270*/  SYNCS.EXCH.64 URZ, [UR8+0x2a830], UR4 ;  /* 0x02a83004083f75b2 */ /* 0x0010700008000100 */
[----:B------:R0:W2:Y:S01]  /*0280*/  SYNCS.EXCH.64 URZ, [UR8+0x2a840], UR6 ;  /* 0x02a84006083f75b2 */ /* 0x0000a20008000100 */
[----:B------:R0:W0:Y:S01]  /*0290*/  SYNCS.EXCH.64 URZ, [UR8+0x2a838], UR4 ;  /* 0x02a83804083f75b2 */ /* 0x0000220008000100 */
[----:B------:R0:W0:Y:S01]  /*02a0*/  SYNCS.EXCH.64 URZ, [UR8+0x2a848], UR6 ;  /* 0x02a84806083f75b2 */ /* 0x0000220008000100 */
[----:B------:R-:W-:Y:S01]  /*02b0*/  NOP ;  /* 0x0000000000007918 */ /* 0x000fe20000000000 */
.L_x_0:
[----:B------:R-:W5:Y:S01]  /*02c0*/  SHFL.IDX PT, R3, R0, RZ, 0x1f ;  /* 0x00001fff00037589 */ /* 0x000f6200000e0000 */
[----:B------:R-:W-:Y:S01]  /*02d0*/  NOP ;  /* 0x0000000000007918 */ /* 0x000fe20000000000 */
[----:B-----5:R-:W-:-:S13]  /*02e0*/  ISETP.NE.AND P0, PT, R3, RZ, PT ;  /* 0x000000ff0300720c */ /* 0x020fda0003f05270 */
[----:B------:R-:W-:Y:S05]  /*02f0*/  @P0 BRA `(.L_x_1) ;  /* 0x0000000000480947 */ /* 0x000fea0003800000 */
[----:B0-----:R-:W0:Y:S01]  /*0300*/  S2UR UR5, SR_CgaCtaId ;  /* 0x00000000000579c3 */ /* 0x001e220000008800 */
        /* <DEDUP_REMOVED lines=12> */
[----:B0-----:R0:W0:Y:S08]  /*03d0*/  SYNCS.EXCH.64 URZ, [UR8+0x2a850], UR4 ;  /* 0x02a85004083f75b2 */ /* 0x0010300008000100 */
[----:B------:R0:W0:Y:S01]  /*03e0*/  SYNCS.EXCH.64 URZ, [UR8+0x2a860], UR6 ;  /* 0x02a86006083f75b2 */ /* 0x0000220008000100 */
[----:B------:R0:W0:Y:S01]  /*03f0*/  SYNCS.EXCH.64 URZ, [UR8+0x2a858], UR4 ;  /* 0x02a85804083f75b2 */ /* 0x0000220008000100 */
[----:B------:R0:W0:Y:S01]  /*0400*/  SYNCS.EXCH.64 URZ, [UR8+0x2a868], UR6 ;  /* 0x02a86806083f75b2 */ /* 0x0000220008000100 */
[----:B------:R-:W-:Y:S01]  /*0410*/  NOP ;  /* 0x0000000000007918 */ /* 0x000fe20000000000 */
.L_x_1:
[----:B------:R-:W5:Y:S01]  /*0420*/  SHFL.IDX PT, R3, R0, RZ, 0x1f ;  /* 0x00001fff00037589 */ /* 0x000f6200000e0000 */
[----:B------:R-:W-:Y:S01]  /*0430*/  NOP ;  /* 0x0000000000007918 */ /* 0x000fe20000000000 */
[----:B-----5:R-:W-:-:S13]  /*0440*/  ISETP.NE.AND P0, PT, R3, RZ, PT ;  /* 0x000000ff0300720c */ /* 0x020fda0003f05270 */
[----:B------:R-:W-:Y:S05]  /*0450*/  @P0 BRA `(.L_x_2) ;  /* 0x0000000000380947 */ /* 0x000fea0003800000 */
[----:B0-----:R-:W0:Y:S01]  /*0460*/  S2UR UR5, SR_CgaCtaId ;  /* 0x00000000000579c3 */ /* 0x001e220000008800 */
[----:B------:R-:W-:Y:S01]  /*0470*/  UMOV UR4, 0x400 ;  /* 0x0000040000047882 */ /* 0x000fe20000000000 */
[----:B------:R-:W-:Y:S01]  /*0480*/  UMOV UR7, 0x80 ;  /* 0x0000008000077882 */ /* 0x000fe20000000000 */
[----:B------:R-:W-:Y:S01]  /*0490*/  ELECT P0, URZ, PT ;  /* 0x00000000003f782f */ /* 0x000fe20003800000 */
[----:B0-----:R-:W-:Y:S02]  /*04a0*/  ULEA UR6, UR5, UR4, 0x18 ;  /* 0x0000000405067291 */ /* 0x001fe4000f8ec03f */
[----:B------:R-:W-:-:S04]  /*04b0*/  UIADD3 UR4, -UR7, 0x100000, URZ ;  /* 0x0010000007047890 */ /* 0x000fc8000fffe13f */
[----:B------:R-:W-:Y:S02]  /*04c0*/  USHF.L.U32 UR5, UR4, 0xb, URZ ;  /* 0x0000000b04057899 */ /* 0x000fe4000800063f */
[----:B------:R-:W-:Y:S01]  /*04d0*/  USHF.L.U32 UR4, UR4, 0x1, URZ ;  /* 0x0000000104047899 */ /* 0x000fe2000800063f */
[----:B------:R-:W0:Y:S11]  /*04e0*/  FENCE.VIEW.ASYNC.S ;  /* 0x00000000000073c6 */ /* 0x000e360000000000 */
[----:B0-----:R0:W0:Y:S01]  /*04f0*/  SYNCS.EXCH.64 URZ, [UR6+0x2a870], UR4 ;  /* 0x02a87004063f75b2 */ /* 0x0010220008000100 */
[----:B------:R0:W0:Y:S01]  /*0500*/  SYNCS.EXCH.64 URZ, [UR6+0x2a880], UR4 ;  /* 0x02a88004063f75b2 */ /* 0x0000220008000100 */
[----:B------:R0:W0:Y:S01]  /*0510*/  SYNCS.EXCH.64 URZ, [UR6+0x2a878], UR4 ;  /* 0x02a87804063f75b2 */ /* 0x0000220008000100 */
[----:B------:R0:W0:Y:S01]  /*0520*/  SYNCS.EXCH.64 URZ, [UR6+0x2a888], UR4 ;  /* 0x02a88804063f75b2 */ /* 0x0000220008000100 */
[----:B------:R-:W-:Y:S01]  /*0530*/  NOP ;  /* 0x0000000000007918 */ /* 0x000fe20000000000 */
.L_x_2:
        /* <DEDUP_REMOVED lines=22> */
.L_x_3:
[----:B------:R-:W5:Y:S01]  /*06a0*/  SHFL.IDX PT, R3, R0, RZ, 0x1f ;  /* 0x00001fff00037589 */ /* 0x000f6200000e0000 */
[----:B------:R-:W-:Y:S01]  /*06b0*/  R2UR UR9, R2 ;  /* 0x00000000020972ca */ /* 0x000fe200000e0000 */
        /* <DEDUP_REMOVED lines=21> */
.L_x_4:
[----:B------:R-:W-:Y:S01]  /*0810*/  UISETP.NE.AND UP0, UPT, UR9, URZ, UPT ;  /* 0x0000003f0900728c */ /* 0x000fe2000bf05270 */
[----:B------:R-:W-:Y:S01]  /*0820*/  NOP ;  /* 0x0000000000007918 */ /* 0x000fe20000000000 */
[----:B------:R-:W-:Y:S01]  /*0830*/  UMOV UR36, 0x1 ;  /* 0x0000000100247882 */ /* 0x000fe20000000000 */
[----:B------:R-:W-:Y:S01]  /*0840*/  ULDC.64 UR38, c[0x0][0x208] ;  /* 0x0000820000267ab9 */ /* 0x000fe20000000a00 */
[----:B------:R-:W-:Y:S01]  /*0850*/  USEL UR36, UR36, 0x2, !UP0 ;  /* 0x0000000224247887 */ /* 0x000fe2000c000000 */
[----:B------:R-:W-:Y:S01]  /*0860*/  BSSY B6, `(.L_x_5) ;  /* 0x0000a48000067945 */ /* 0x000fe20003800000 */
[----:B01234-:R-:W-:Y:S01]  /*0870*/  BAR.SYNC.DEFER_BLOCKING 0x0 ;  /* 0x0000000000007b1d */ /* 0x01ffe20000010000 */
[----:B------:R-:W-:-:S13]  /*0880*/  PLOP3.LUT P0, PT, PT, PT, UP0, 0x80, 0x0 ;  /* 0x000000000000781c */ /* 0x000fda0003f0f008 */
[----:B------:R-:W-:Y:S05]  /*0890*/  @!P0 BRA `(.L_x_6) ;  /* 0x0000006800c48947 */ /* 0x000fea0003800000 */
.L_x_7:
[----:B------:R-:W-:-:S08]  /*08a0*/  NOP ;  /* 0x0000000000007918 */ /* 0x000fd00000000000 */
[----:B------:R-:W0:Y:S02]  /*08b0*/  USETMAXREG.TRY_ALLOC.CTAPOOL UP0, 0xe8 ;  /* 0x000000e8000079c8 */ /* 0x000e240008000600 */
[----:B0-----:R-:W-:-:S13]  /*08c0*/  PLOP3.LUT P0, PT, PT, PT, UP0, 0x80, 0x0 ;  /* 0x000000000000781c */ /* 0x001fda0003f0f008 */
[----:B------:R-:W-:Y:S05]  /*08d0*/  @!P0 BRA `(.L_x_7) ;  /* 0xfffffffc00f08947 */ /* 0x000fea000383ffff */
[----:B------:R-:W0:Y:S08]  /*08e0*/  LDC R3, c[0x0][0xc50] ;  /* 0x00031400ff037b82 */ /* 0x000e300000000800 */
[----:B------:R-:W1:Y:S08]  /*08f0*/  S2UR UR4, SR_CTAID.Y ;  /* 0x00000000000479c3 */ /* 0x000e700000002600 */
[----:B------:R-:W2:Y:S08]  /*0900*/  S2UR UR5, SR_CTAID.Z ;  /* 0x00000000000579c3 */ /* 0x000eb00000002700 */
[----:B------:R-:W-:Y:S06]  /*0910*/  BAR.ARV 0x8, 0x180 ;  /* 0x0206000000007b1d */ /* 0x000fec0000002000 */
[----:B0-----:R-:W-:Y:S01]  /*0920*/  ISETP.NE.AND P0, PT, R3, 0x1, PT ;  /* 0x000000010300780c */ /* 0x001fe20003f05270 */
[----:B-1----:R-:W-:-:S12]  /*0930*/  IMAD.U32 R2, RZ, RZ, UR4 ;  /* 0x00000004ff027e24 */ /* 0x002fd8000f8e00ff */
[----:B------:R-:W0:Y:S08]  /*0940*/  @P0 LDC R0, c[0x0][0xc54] ;  /* 0x00031500ff000b82 */ /* 0x000e300000000800 */
[----:B------:R-:W1:Y:S01]  /*0950*/  @P0 LDC R5, c[0x0][0xc58] ;  /* 0x00031600ff050b82 */ /* 0x000e620000000800 */
[----:B0-----:R-:W-:-:S05]  /*0960*/  @P0 IMAD.HI.U32 R0, R0, UR4, RZ ;  /* 0x0000000400000c27 */ /* 0x001fca000f8e00ff */
[----:B-1----:R-:W-:Y:S02]  /*0970*/  @P0 SHF.R.U32.HI R2, RZ, R5, R0 ;  /* 0x00000005ff020219 */ /* 0x002fe40000011600 */
[----:B--2---:R-:W-:-:S03]  /*0980*/  ISETP.LE.AND P0, PT, RZ, UR5, PT ;  /* 0x00000005ff007c0c */ /* 0x004fc6000bf03270 */
[----:B------:R-:W-:-:S04]  /*0990*/  IMAD.MOV R0, RZ, RZ, -R2 ;  /* 0x000000ffff007224 */ /* 0x000fc800078e0a02 */
[----:B------:R-:W-:-:S06]  /*09a0*/  IMAD R4, R3, R0, UR4 ;  /* 0x0000000403047e24 */ /* 0x000fcc000f8e0200 */
[----:B------:R-:W-:Y:S05]  /*09b0*/  @!P0 BRA `(.L_x_8) ;  /* 0x000000a000c88947 */ /* 0x000fea0003800000 */
[----:B------:R-:W0:Y:S01]  /*09c0*/  LDC.64 R6, c[0x0][0x418] ;  /* 0x00010600ff067b82 */ /* 0x000e220000000a00 */
[----:B------:R-:W-:Y:S02]  /*09d0*/  LOP3.LUT R16, R4, 0xffff, RZ, 0xc0, !PT ;  /* 0x0000ffff04107812 */ /* 0x000fe400078ec0ff */
[----:B------:R-:W-:-:S05]  /*09e0*/  MOV R17, RZ ;  /* 0x000000ff00117202 */ /* 0x000fca0000000f00 */
[----:B------:R-:W1:Y:S08]  /*09f0*/  LDC R0, c[0x0][0x424] ;  /* 0x00010900ff007b82 */ /* 0x000e700000000800 */
[----:B------:R-:W2:Y:S01]  /*0a00*/  LDC R3, c[0x0][0x2f0] ;  /* 0x0000bc00ff037b82 */ /* 0x000ea20000000800 */
[----:B0-----:R-:W-:-:S04]  /*0a10*/  ISETP.NE.U32.AND P0, PT, R6, RZ, PT ;  /* 0x000000ff0600720c */ /* 0x001fc80003f05070 */
[----:B------:R-:W-:-:S04]  /*0a20*/  ISETP.NE.AND.EX P0, PT, R7, RZ, PT, P0 ;  /* 0x000000ff0700720c */ /* 0x000fc80003f05300 */
[----:B-1----:R-:W-:-:S05]  /*0a30*/  SEL R0, R0, 0x1, P0 ;  /* 0x0000000100007807 */ /* 0x002fca0000000000 */
[----:B--2---:R-:W-:-:S04]  /*0a40*/  IMAD R18, R0, R3, RZ ;  /* 0x0000000300127224 */ /* 0x004fc800078e02ff */
[C---:B------:R-:W-:Y:S01]  /*0a50*/  VIADD R0, R18.reuse, 0x5f ;  /* 0x0000005f12007836 */ /* 0x040fe20000000000 */
[----:B------:R-:W-:-:S03]  /*0a60*/  ISETP.GE.AND P0, PT, R18, 0x1, PT ;  /* 0x000000011200780c */ /* 0x000fc60003f06270 */
[----:B------:R-:W-:-:S05]  /*0a70*/  IMAD.HI R0, R0, 0x2aaaaaab, RZ ;  /* 0x2aaaaaab00007827 */ /* 0x000fca00078e02ff */
[----:B------:R-:W-:-:S04]  /*0a80*/  SHF.R.U32.HI R3, RZ, 0x1f, R0 ;  /* 0x0000001fff037819 */ /* 0x000fc80000011600 */
[----:B------:R-:W-:Y:S01]  /*0a90*/  LEA.HI.SX32 R3, R0, R3, 0x1c ;  /* 0x0000000300037211 */ /* 0x000fe200078fe2ff */
[----:B------:R-:W-:Y:S06]  /*0aa0*/  @!P0 BRA `(.L_x_9) ;  /* 0x0000000000788947 */ /* 0x000fec0003800000 */
[----:B------:R-:W-:-:S04]  /*0ab0*/  SHF.R.U32.HI R0, RZ, 0x10, R4 ;  /* 0x00000010ff007819 */ /* 0x000fc80000011604 */
[----:B------:R-:W-:-:S13]  /*0ac0*/  ISETP.NE.AND P0, PT, R0, RZ, PT ;  /* 0x000000ff0000720c */ /* 0x000fda0003f05270 */
[----:B------:R-:W0:Y:S02]  /*0ad0*/  @!P0 LDC R0, c[0x0][0x9f0] ;  /* 0x00027c00ff008b82 */ /* 0x000e240000000800 */
[-C--:B0-----:R-:W-:Y:S02]  /*0ae0*/  IABS R9, R0.reuse ;  /* 0x0000000000097213 */ /* 0x081fe40000000000 */
[----:B------:R-:W-:Y:S02]  /*0af0*/  IADD3 R7, R3, -0x1, R0 ;  /* 0xffffffff03077810 */ /* 0x000fe40007ffe000 */
[----:B------:R-:W0:Y:S01]  /*0b00*/  I2F.RP R6, R9 ;  /* 0x0000000900067306 */ /* 0x000e220000209400 */
[----:B------:R-:W-:-:S05]  /*0b10*/  IABS R10, R0 ;  /* 0x00000000000a7213 */ /* 0x000fca0000000000 */
[----:B------:R-:W-:Y:S02]  /*0b20*/  IMAD.MOV R10, RZ, RZ, -R10 ;  /* 0x000000ffff0a7224 */ /* 0x000fe400078e0a0a */
[----:B0-----:R-:W0:Y:S02]  /*0b30*/  MUFU.RCP R6, R6 ;  /* 0x0000000600067308 */ /* 0x001e240000001000 */
[----:B0-----:R-:W-:Y:S01]  /*0b40*/  VIADD R4, R6, 0xffffffe ;  /* 0x0ffffffe06047836 */ /* 0x001fe20000000000 */
[----:B------:R-:W-:Y:S02]  /*0b50*/  IABS R6, R7 ;  /* 0x0000000700067213 */ /* 0x000fe40000000000 */
[----:B------:R-:W-:-:S03]  /*0b60*/  LOP3.LUT R7, R7, R0, RZ, 0x3c, !PT ;  /* 0x0000000007077212 */ /* 0x000fc600078e3cff */
[----:B------:R0:W1:Y:S01]  /*0b70*/  F2I.FTZ.U32.TRUNC.NTZ R5, R4 ;  /* 0x0000000400057305 */ /* 0x000062000021f000 */
[----:B------:R-:W-:Y:S02]  /*0b80*/  ISETP.GE.AND P2, PT, R7, RZ, PT ;  /* 0x000000ff0700720c */ /* 0x000fe40003f46270 */
[----:B0-----:R-:W-:Y:S01]  /*0b90*/  MOV R4, RZ ;  /* 0x000000ff00047202 */ /* 0x001fe20000000f00 */
[----:B-1----:R-:W-:-:S04]  /*0ba0*/  IMAD.MOV R8, RZ, RZ, -R5 ;  /* 0x000000ffff087224 */ /* 0x002fc800078e0a05 */
[----:B------:R-:W-:-:S04]  /*0bb0*/  IMAD R11, R8, R9, RZ ;  /* 0x00000009080b7224 */ /* 0x000fc800078e02ff */
[----:B------:R-:W-:-:S04]  /*0bc0*/  IMAD.HI.U32 R5, R5, R11, R4 ;  /* 0x0000000b05057227 */ /* 0x000fc800078e0004 */
[----:B------:R-:W-:Y:S02]  /*0bd0*/  IMAD.MOV.U32 R4, RZ, RZ, R10 ;  /* 0x000000ffff047224 */ /* 0x000fe400078e000a */
[----:B------:R-:W-:-:S04]  /*0be0*/  IMAD.HI.U32 R5, R5, R6, RZ ;  /* 0x0000000605057227 */ /* 0x000fc800078e00ff */
[----:B------:R-:W-:-:S05]  /*0bf0*/  IMAD R4, R5, R4, R6 ;  /* 0x0000000405047224 */ /* 0x000fca00078e0206 */
[----:B------:R-:W-:-:S13]  /*0c00*/  ISETP.GT.U32.AND P1, PT, R9, R4, PT ;  /* 0x000000040900720c */ /* 0x000fda0003f24070 */
[----:B------:R-:W-:Y:S02]  /*0c10*/  @!P1 IMAD.IADD R4, R4, 0x1, -R9 ;  /* 0x0000000104049824 */ /* 0x000fe400078e0a09 */
[----:B------:R-:W-:Y:S01]  /*0c20*/  @!P1 VIADD R5, R5, 0x1 ;  /* 0x0000000105059836 */ /* 0x000fe20000000000 */
[----:B------:R-:W-:Y:S02]  /*0c30*/  ISETP.NE.AND P1, PT, R0, RZ, PT ;  /* 0x000000ff0000720c */ /* 0x000fe40003f25270 */
[----:B------:R-:W-:-:S13]  /*0c40*/  ISETP.GE.U32.AND P0, PT, R4, R9, PT ;  /* 0x000000090400720c */ /* 0x000fda0003f06070 */
[----:B------:R-:W-:-:S05]  /*0c50*/  @P0 IADD3 R5, R5, 0x1, RZ ;  /* 0x0000000105050810 */ /* 0x000fca0007ffe0ff */
[----:B------:R-:W-:Y:S01]  /*0c60*/  @!P2 IMAD.MOV R5, RZ, RZ, -R5 ;  /* 0x000000ffff05a224 */ /* 0x000fe200078e0a05 */
[----:B------:R-:W-:-:S05]  /*0c70*/  @!P1 LOP3.LUT R5, RZ, R0, RZ, 0x33, !PT ;  /* 0x00000000ff059212 */ /* 0x000fca00078e33ff */
[----:B------:R-:W-:-:S07]  /*0c80*/  IMAD.MOV.U32 R17, RZ, RZ, R5 ;  /* 0x000000ffff117224 */ /* 0x000fce00078e0005 */
.L_x_9:
[-C--:B------:R-:W-:Y:S01]  /*0c90*/  IMAD R16, R16, R17.reuse, RZ ;  /* 0x0000001110107224 */ /* 0x080fe200078e02ff */
[----:B------:R-:W-:Y:S01]  /*0ca0*/  PLOP3.LUT P0, PT, PT, PT, PT, 0x80, 0x0 ;  /* 0x000000000000781c */ /* 0x000fe20003f0f070 */
[----:B------:R-:W-:Y:S01]  /*0cb0*/  VIADD R19, R25, 0xffffff80 ;  /* 0xffffff8019137836 */ /* 0x000fe20000000000 */
[----:B------:R-:W-:Y:S01]  /*0cc0*/  MOV R0, RZ ;  /* 0x000000ff00007202 */ /* 0x000fe20000000f00 */
[----:B------:R-:W-:Y:S01]  /*0cd0*/  IMAD.MOV.U32 R5, RZ, RZ, RZ ;  /* 0x000000ffff057224 */ /* 0x000fe200078e00ff */
[----:B------:R-:W-:Y:S02]  /*0ce0*/  VIADDMNMX R17, R16, R17, R3, PT ;  /* 0x0000001110117246 */ /* 0x000fe40003800103 */
[----:B------:R-:W-:Y:S02]  /*0cf0*/  CS2R R86, SRZ ;  /* 0x0000000000567805 */ /* 0x000fe4000001ff00 */
[----:B------:R-:W-:Y:S02]  /*0d00*/  CS2R R84, SRZ ;  /* 0x0000000000547805 */ /* 0x000fe4000001ff00 */
[----:B------:R-:W-:-:S02]  /*0d10*/  CS2R R82, SRZ ;  /* 0x0000000000527805 */ /* 0x000fc4000001ff00 */
[----:B------:R-:W-:Y:S02]  /*0d20*/  ISETP.GT.AND P1, PT, R17, R16, PT ;  /* 0x000000101100720c */ /* 0x000fe40003f24270 */
[----:B------:R-:W-:Y:S02]  /*0d30*/  CS2R R80, SRZ ;  /* 0x0000000000507805 */ /* 0x000fe4000001ff00 */
[----:B------:R-:W-:Y:S02]  /*0d40*/  CS2R R78, SRZ ;  /* 0x00000000004e7805 */ /* 0x000fe4000001ff00 */
[----:B------:R-:W-:Y:S02]  /*0d50*/  CS2R R76, SRZ ;  /* 0x00000000004c7805 */ /* 0x000fe4000001ff00 */
[----:B------:R-:W-:Y:S02]  /*0d60*/  CS2R R74, SRZ ;  /* 0x00000000004a7805 */ /* 0x000fe4000001ff00 */
[----:B------:R-:W-:-:S02]  /*0d70*/  CS2R R72, SRZ ;  /* 0x0000000000487805 */ /* 0x000fc4000001ff00 */
[----:B------:R-:W-:Y:S02]  /*0d80*/  CS2R R70, SRZ ;  /* 0x0000000000467805 */ /* 0x000fe4000001ff00 */
        /* <DEDUP_REMOVED lines=22> */
[----:B------:R-:W-:Y:S01]  /*0ef0*/  CS2R R24, SRZ ;  /* 0x0000000000187805 */ /* 0x000fe2000001ff00 */
[----:B------:R-:W-:Y:S06]  /*0f00*/  @!P1 BRA `(.L_x_10) ;  /* 0x0000004c00049947 */ /* 0x000fec0003800000 */
[----:B------:R-:W-:Y:S01]  /*0f10*/  SHF.R.S32.HI R0, RZ, 0x1f, R19 ;  /* 0x0000001fff007819 */ /* 0x000fe20000011413 */
[----:B------:R-:W0:Y:S01]  /*0f20*/  S2UR UR6, SR_CgaCtaId ;  /* 0x00000000000679c3 */ /* 0x000e220000008800 */
[----:B------:R-:W-:Y:S02]  /*0f30*/  UMOV UR37, 0x400 ;  /* 0x0000040000257882 */ /* 0x000fe40000000000 */
[----:B------:R-:W-:-:S04]  /*0f40*/  LEA.HI R22, R0, R19, RZ, 0x7 ;  /* 0x0000001300167211 */ /* 0x000fc800078f38ff */
[----:B------:R-:W-:-:S06]  /*0f50*/  SHF.R.S32.HI R0, RZ, 0x7, R22 ;  /* 0x00000007ff007819 */ /* 0x000fcc0000011416 */
[----:B------:R-:W1:Y:S01]  /*0f60*/  SHFL.IDX PT, R0, R0, RZ, 0x1f ;  /* 0x00001fff00007589 */ /* 0x000e6200000e0000 */
[----:B0-----:R-:W-:-:S04]  /*0f70*/  ULEA UR37, UR6, UR37, 0x18 ;  /* 0x0000002506257291 */ /* 0x001fc8000f8ec03f */
[----:B------:R-:W-:-:S04]  /*0f80*/  UIADD3 UR6, UR37, 0xc400, URZ ;  /* 0x0000c40025067890 */ /* 0x000fc8000fffe03f */
[----:B------:R-:W-:Y:S01]  /*0f90*/  ULOP3.LUT UP0, URZ, UR6, 0x1bf, URZ, 0xc0, !UPT ;  /* 0x000001bf063f7892 */ /* 0x000fe2000f80c03f */
[----:B-1----:R-:W-:-:S05]  /*0fa0*/  R2UR UR4, R0 ;  /* 0x00000000000472ca */ /* 0x002fca00000e0000 */
[----:B------:R-:W-:-:S08]  /*0fb0*/  PLOP3.LUT P0, PT, PT, PT, UP0, 0x80, 0x0 ;  /* 0x000000000000781c */ /* 0x000fd00003f0f008 */
[----:B------:R-:W-:-:S04]  /*0fc0*/  ULEA.HI UR5, UR4, UR4, URZ, 0x1 ;  /* 0x0000000404057291 */ /* 0x000fc8000f8f083f */
[----:B------:R-:W-:-:S04]  /*0fd0*/  ULOP3.LUT UR5, UR5, 0x1e, URZ, 0xc0, !UPT ;  /* 0x0000001e05057892 */ /* 0x000fc8000f8ec03f */
[----:B------:R-:W-:-:S04]  /*0fe0*/  UIADD3 UR5, UR4, -UR5, URZ ;  /* 0x8000000504057290 */ /* 0x000fc8000fffe03f */
[----:B------:R-:W-:-:S04]  /*0ff0*/  ULEA UR5, UR5, UR6, 0xd ;  /* 0x0000000605057291 */ /* 0x000fc8000f8e683f */
[----:B------:R-:W-:-:S04]  /*1000*/  USHF.R.U32.HI UR5, URZ, 0x4, UR5 ;  /* 0x000000043f057899 */ /* 0x000fc80008011605 */
[----:B------:R-:W-:Y:S01]  /*1010*/  ULOP3.LUT UR40, UR5, 0x3fff, URZ, 0xc0, !UPT ;  /* 0x00003fff05287892 */ /* 0x000fe2000f8ec03f */
[----:B------:R-:W-:Y:S11]  /*1020*/  @!P0 BRA `(.L_x_11) ;  /* 0x0000000000408947 */ /* 0x000ff60003800000 */
[----:B------:R-:W-:Y:S01]  /*1030*/  MOV R0, 0x0 ;  /* 0x0000000000007802 */ /* 0x000fe20000000f00 */
[----:B------:R-:W-:Y:S01]  /*1040*/  ULDC.64 UR4, c[0x4][0x90] ;  /* 0x0100240000047ab9 */ /* 0x000fe20000000a00 */
[----:B------:R-:W-:Y:S01]  /*1050*/  ULDC.64 UR6, c[0x4][0x30] ;  /* 0x01000c0000067ab9 */ /* 0x000fe20000000a00 */
[----:B------:R-:W-:Y:S01]  /*1060*/  IMAD.U32 R4, RZ, RZ, UR4 ;  /* 0x00000004ff047e24 */ /* 0x000fe2000f8e00ff */
[----:B------:R0:W1:Y:S01]  /*1070*/  LDC.64 R14, c[0x4][R0] ;  /* 0x01000000000e7b82 */ /* 0x0000620000000a00 */
[----:B------:R-:W-:Y:S01]  /*1080*/  IMAD.U32 R5, RZ, RZ, UR5 ;  /* 0x00000005ff057e24 */ /* 0x000fe2000f8e00ff */
[----:B------:R-:W-:Y:S01]  /*1090*/  ULDC.64 UR4, c[0x4][0x98] ;  /* 0x0100260000047ab9 */ /* 0x000fe20000000a00 */
[----:B------:R-:W-:Y:S01]  /*10a0*/  IMAD.U32 R10, RZ, RZ, UR6 ;  /* 0x00000006ff0a7e24 */ /* 0x000fe2000f8e00ff */
[----:B------:R-:W-:Y:S01]  /*10b0*/  MOV R6, UR4 ;  /* 0x0000000400067c02 */ /* 0x000fe20008000f00 */
[----:B------:R-:W-:Y:S01]  /*10c0*/  IMAD.U32 R7, RZ, RZ, UR5 ;  /* 0x00000005ff077e24 */ /* 0x000fe2000f8e00ff */
[----:B------:R-:W-:Y:S01]  /*10d0*/  MOV R8, 0x70 ;  /* 0x0000007000087802 */ /* 0x000fe20000000f00 */
[----:B------:R-:W-:-:S02]  /*10e0*/  IMAD.U32 R11, RZ, RZ, UR7 ;  /* 0x00000007ff0b7e24 */ /* 0x000fc4000f8e00ff */
[----:B------:R-:W-:Y:S02]  /*10f0*/  IMAD.MOV.U32 R12, RZ, RZ, 0x1 ;  /* 0x00000001ff0c7424 */ /* 0x000fe400078e00ff */
[----:B0-----:R-:W-:-:S07]  /*1100*/  IMAD.MOV.U32 R13, RZ, RZ, RZ ;  /* 0x000000ffff0d7224 */ /* 0x001fce00078e00ff */
[----:B------:R-:W-:-:S07]  /*1110*/  LEPC R20, `(.L_x_11) ;  /* 0x000000001014794e */ /* 0x000fce0000000000 */
[----:B-1----:R-:W-:Y:S05]  /*1120*/  CALL.ABS.NOINC R14 ;  /* 0x000000000e007343 */ /* 0x002fea0003c00000 */
.L_x_11:
[----:B------:R-:W-:-:S04]  /*1130*/  SHF.L.U32 R3, RZ, 0x1f, RZ ;  /* 0x0000001fff037819 */ /* 0x000fc800000006ff */
[----:B------:R-:W0:Y:S02]  /*1140*/  SYNCS.PHASECHK.TRANS64.TRYWAIT P0, [UR37+0x2a800], R3 ;  /* 0x02a80003ff0075a7 */ /* 0x000e240008000165 */
[----:B0-----:R-:W-:Y:S05]  /*1150*/  @!P0 BRA `(.L_x_12) ;  /* 0x0000009800e88947 */ /* 0x001fea0003800000 */
.L_x_85:
[----:B------:R-:W-:-:S06]  /*1160*/  ULOP3.LUT UR4, UR36, 0x1, URZ, 0xfc, !UPT ;  /* 0x0000000124047892 */ /* 0x000fcc000f8efc3f */
[----:B0-----:R-:W-:-:S05]  /*1170*/  IMAD.U32 R0, RZ, RZ, UR4 ;  /* 0x00000004ff007e24 */ /* 0x001fca000f8e00ff */
[----:B------:R-:W-:-:S13]  /*1180*/  ISETP.NE.AND P0, PT, R0, 0x3, PT ;  /* 0x000000030000780c */ /* 0x000fda0003f05270 */
[----:B------:R-:W-:Y:S05]  /*1190*/  @!P0 BRA `(.L_x_13) ;  /* 0x0000000000048947 */ /* 0x000fea0003800000 */
[----:B------:R-:W-:Y:S01]  /*11a0*/  BPT.TRAP 0x1 ;  /* 0x000000040000795c */ /* 0x000fe20000300000 */
.L_x_13:
[----:B------:R0:W1:Y:S01]  /*11b0*/  SYNCS.PHASECHK.TRANS64.TRYWAIT P1, [UR37+0x2a830], R3 ;  /* 0x02a83003ff0075a7 */ /* 0x0000620008020165 */
[----:B------:R-:W-:Y:S05]  /*11c0*/  @!P0 BRA `(.L_x_14) ;  /* 0x0000000000048947 */ /* 0x000fea0003800000 */
[----:B------:R-:W-:Y:S01]  /*11d0*/  BPT.TRAP 0x1 ;  /* 0x000000040000795c */ /* 0x000fe20000300000 */
.L_x_14:
[----:B------:R-:W-:Y:S01]  /*11e0*/  MOV R6, UR40 ;  /* 0x0000002800067c02 */ /* 0x000fe20008000f00 */
[----:B------:R-:W-:Y:S01]  /*11f0*/  IMAD.MOV.U32 R0, RZ, RZ, RZ ;  /* 0x000000ffff007224 */ /* 0x000fe200078e00ff */
[----:B-1----:R-:W-:Y:S06]  /*1200*/  @P1 BRA `(.L_x_15) ;  /* 0x0000000000081947 */ /* 0x002fec0003800000 */
[----:B------:R-:W1:Y:S02]  /*1210*/  SYNCS.PHASECHK.TRANS64.TRYWAIT P1, [UR37+0x2a830], R3 ;  /* 0x02a83003ff0075a7 */ /* 0x000e640008020165 */
[----:B-1----:R-:W-:Y:S05]  /*1220*/  @!P1 BRA `(.L_x_16) ;  /* 0x0000009800cc9947 */ /* 0x002fea0003800000 */
.L_x_15:
[----:B------:R-:W-:Y:S05]  /*1230*/  WARPSYNC.ALL ;  /* 0x0000000000007948 */ /* 0x000fea0003800000 */
[----:B------:R-:W-:Y:S01]  /*1240*/  IMAD.MOV.U32 R87, RZ, RZ, RZ ;  /* 0x000000ffff577224 */ /* 0x000fe200078e00ff */
[----:B------:R-:W-:Y:S01]  /*1250*/  LOP3.LUT R6, R6, 0x10000, RZ, 0xfc, !PT ;  /* 0x0001000006067812 */ /* 0x000fe200078efcff */
[----:B------:R-:W-:Y:S01]  /*1260*/  IMAD.MOV.U32 R7, RZ, RZ, 0x40000040 ;  /* 0x40000040ff077424 */ /* 0x000fe200078e00ff */
[----:B------:R-:W-:Y:S02]  /*1270*/  UIADD3 UR4, UR37, 0x18400, URZ ;  /* 0x0001840025047890 */ /* 0x000fe4000fffe03f */
[----:B------:R-:W-:Y:S01]  /*1280*/  R2UR UR56, R6 ;  /* 0x00000000063872ca */ /* 0x000fe200000e0000 */
[----:B------:R-:W-:Y:S01]  /*1290*/  WARPGROUP.ARRIVE ;  /* 0x00000000000079c5 */ /* 0x000fe20000000000 */
[----:B------:R-:W-:Y:S01]  /*12a0*/  R2UR UR57, R7 ;  /* 0x00000000073972ca */ /* 0x000fe200000e0000 */
[----:B------:R-:W-:Y:S01]  /*12b0*/  USHF.R.U32.HI UR4, URZ, 0x4, UR4 ;  /* 0x000000043f047899 */ /* 0x000fe20008011604 */
[----:B------:R-:W-:Y:S01]  /*12c0*/  UMOV UR59, 0x40000040 ;  /* 0x40000040003b7882 */ /* 0x000fe20000000000 */
[----:B------:R-:W-:-:S02]  /*12d0*/  UMOV UR9, 0x40000040 ;  /* 0x4000004000097882 */ /* 0x000fc40000000000 */
[----:B------:R-:W-:Y:S01]  /*12e0*/  ULOP3.LUT UR4, UR4, 0x3fff, URZ, 0xc0, !UPT ;  /* 0x00003fff04047892 */ /* 0x000fe2000f8ec03f */
[----:B------:R-:W-:Y:S01]  /*12f0*/  UMOV UR11, 0x40000040 ;  /* 0x40000040000b7882 */ /* 0x000fe20000000000 */
[----:B------:R-:W-:Y:S02]  /*1300*/  UMOV UR13, 0x40000040 ;  /* 0x40000040000d7882 */ /* 0x000fe40000000000 */
[----:B------:R-:W-:Y:S01]  /*1310*/  ULOP3.LUT UR58, UR4, 0x10000, URZ, 0xfc, !UPT ;  /* 0x00010000043a7892 */ /* 0x000fe2000f8efc3f */
[----:B------:R-:W-:Y:S02]  /*1320*/  UMOV UR15, 0x40000040 ;  /* 0x40000040000f7882 */ /* 0x000fe40000000000 */
[----:B------:R-:W-:Y:S01]  /*1330*/  R2UR UR4, R6 ;  /* 0x00000000060472ca */ /* 0x000fe200000e0000 */
[----:B------:R-:W-:Y:S02]  /*1340*/  UIADD3 UR10, UR58, 0x2, URZ ;  /* 0x000000023a0a7890 */ /* 0x000fe4000fffe03f */
[----:B------:R-:W-:-:S02]  /*1350*/  UIADD3 UR14, UR58, 0x4, URZ ;  /* 0x000000043a0e7890 */ /* 0x000fc4000fffe03f */
[----:B------:R-:W-:Y:S02]  /*1360*/  UIADD3 UR18, UR58, 0x6, URZ ;  /* 0x000000063a127890 */ /* 0x000fe4000fffe03f */
[----:B------:R-:W-:Y:S01]  /*1370*/  HGMMA.64x96x16.F32.BF16 R24, gdesc[UR56], RZ, !UPT, gsb0 ;  /* 0x01600000381879f0 */ /* 0x000fe2000c0018ff */
[----:B------:R-:W-:Y:S01]  /*1380*/  UMOV UR17, 0x40000040 ;  /* 0x4000004000117882 */ /* 0x000fe20000000000 */
[----:B------:R-:W-:Y:S01]  /*1390*/  UMOV UR19, 0x40000040 ;  /* 0x4000004000137882 */ /* 0x000fe20000000000 */
[----:B------:R-:W-:Y:S01]  /*13a0*/  UIADD3 UR22, UR58, 0x300, URZ ;  /* 0x000003003a167890 */ /* 0x000fe2000fffe03f */
[----:B------:R-:W2:Y:S01]  /*13b0*/  S2UR UR57, SR_CgaCtaId ;  /* 0x00000000003979c3 */ /* 0x000ea20000008800 */
[----:B------:R-:W-:Y:S01]  /*13c0*/  UMOV UR21, 0x40000040 ;  /* 0x4000004000157882 */ /* 0x000fe20000000000 */
[----:B------:R-:W-:Y:S01]  /*13d0*/  UMOV UR23, 0x40000040 ;  /* 0x4000004000177882 */ /* 0x000fe20000000000 */
[----:B------:R-:W-:Y:S02]  /*13e0*/  UIADD3 UR8, UR4, 0x2, URZ ;  /* 0x0000000204087890 */ /* 0x000fe4000fffe03f */
[----:B------:R-:W-:-:S02]  /*13f0*/  UIADD3 UR12, UR4, 0x4, URZ ;  /* 0x00000004040c7890 */ /* 0x000fc4000fffe03f */
[----:B------:R-:W-:Y:S02]  /*1400*/  UIADD3 UR16, UR4, 0x6, URZ ;  /* 0x0000000604107890 */ /* 0x000fe4000fffe03f */
[----:B------:R-:W-:Y:S02]  /*1410*/  UIADD3 UR20, UR4, 0x400, URZ ;  /* 0x0000040004147890 */ /* 0x000fe4000fffe03f */
[----:B------:R-:W-:Y:S02]  /*1420*/  UIADD3 UR24, UR4, 0x402, URZ ;  /* 0x0000040204187890 */ /* 0x000fe4000fffe03f */
[----:B------:R-:W-:Y:S01]  /*1430*/  UIADD3 UR26, UR58, 0x302, URZ ;  /* 0x000003023a1a7890 */ /* 0x000fe2000fffe03f */
[----:B------:R-:W-:Y:S01]  /*1440*/  UMOV UR25, 0x40000040 ;  /* 0x4000004000197882 */ /* 0x000fe20000000000 */
[----:B------:R-:W-:Y:S01]  /*1450*/  UMOV UR27, 0x40000040 ;  /* 0x40000040001b7882 */ /* 0x000fe20000000000 */
[----:B------:R-:W-:Y:S02]  /*1460*/  UIADD3 UR28, UR4, 0x404, URZ ;  /* 0x00000404041c7890 */ /* 0x000fe4000fffe03f */
[----:B------:R-:W-:Y:S01]  /*1470*/  UIADD3 UR30, UR58, 0x304, URZ ;  /* 0x000003043a1e7890 */ /* 0x000fe2000fffe03f */
[----:B------:R-:W-:Y:S01]  /*1480*/  UMOV UR29, 0x40000040 ;  /* 0x40000040001d7882 */ /* 0x000fe20000000000 */
[----:B------:R-:W-:Y:S01]  /*1490*/  UMOV UR31, 0x40000040 ;  /* 0x40000040001f7882 */ /* 0x000fe20000000000 */
[----:B------:R-:W-:-:S02]  /*14a0*/  UIADD3 UR32, UR4, 0x406, URZ ;  /* 0x0000040604207890 */ /* 0x000fc4000fffe03f */
[----:B------:R-:W-:Y:S01]  /*14b0*/  UIADD3 UR34, UR58, 0x306, URZ ;  /* 0x000003063a227890 */ /* 0x000fe2000fffe03f */
[----:B------:R-:W-:Y:S01]  /*14c0*/  UMOV UR33, 0x40000040 ;  /* 0x4000004000217882 */ /* 0x000fe20000000000 */
[----:B------:R-:W-:Y:S01]  /*14d0*/  UMOV UR35, 0x40000040 ;  /* 0x4000004000237882 */ /* 0x000fe20000000000 */
        /* <DEDUP_REMOVED lines=16> */
[----:B------:R-:W-:Y:S02]  /*15e0*/  WARPGROUP.DEPBAR.LE gsb0, 0x0 ;  /* 0x00008000000079c5 */ /* 0x000fe40000010000 */
[----:B------:R-:W-:-:S06]  /*15f0*/  WARPGROUP.ARRIVE ;  /* 0x00000000000079c5 */ /* 0x000fcc0000000000 */
[----:B------:R-:W-:Y:S03]  /*1600*/  HGMMA.64x96x16.F32.BF16 R24, gdesc[UR8], R24, gsb0 ;  /* 0x01600000081879f0 */ /* 0x000fe60008001818 */
        /* <DEDUP_REMOVED lines=31> */
[----:B--2---:R-:W-:Y:S05]  /*1800*/  @!P0 BRA `(.L_x_17) ;  /* 0x0000000000048947 */ /* 0x004fea0003800000 */
[----:B------:R-:W-:Y:S01]  /*1810*/  BPT.TRAP 0x1 ;  /* 0x000000040000795c */ /* 0x000fe20000300000 */
.L_x_17:
[----:B------:R-:W-:Y:S01]  /*1820*/  LOP3.LUT R22, R22, 0xffffff80, RZ, 0xc0, !PT ;  /* 0xffffff8016167812 */ /* 0x000fe200078ec0ff */
[----:B-1----:R-:W-:Y:S01]  /*1830*/  IMAD.MOV.U32 R4, RZ, RZ, -0x2 ;  /* 0xfffffffeff047424 */ /* 0x002fe200078e00ff */
[----:B------:R-:W-:Y:S01]  /*1840*/  ULDC UR4, c[0x0][0x988] ;  /* 0x0002620000047ab9 */ /* 0x000fe20000000800 */
[----:B------:R-:W-:Y:S01]  /*1850*/  P2R R15, PR, RZ, 0x1 ;  /* 0x00000001ff0f7803 */ /* 0x000fe20000000000 */
[--C-:B------:R-:W-:Y:S01]  /*1860*/  IMAD.MOV.U32 R85, RZ, RZ, R87.reuse ;  /* 0x000000ffff557224 */ /* 0x100fe200078e0057 */
[----:B------:R-:W-:Y:S01]  /*1870*/  IADD3 R22, R19, -R22, RZ ;  /* 0x8000001613167210 */ /* 0x000fe20007ffe0ff */
[--C-:B------:R-:W-:Y:S01]  /*1880*/  IMAD.MOV.U32 R81, RZ, RZ, R87.reuse ;  /* 0x000000ffff517224 */ /* 0x100fe200078e0057 */
[-C--:B------:R-:W-:Y:S01]  /*1890*/  MOV R83, R87.reuse ;  /* 0x0000005700537202 */ /* 0x080fe20000000f00 */
[--C-:B------:R-:W-:Y:S01]  /*18a0*/  IMAD.MOV.U32 R77, RZ, RZ, R87.reuse ;  /* 0x000000ffff4d7224 */ /* 0x100fe200078e0057 */
[----:B0-----:R-:W-:Y:S01]  /*18b0*/  SHF.R.S32.HI R3, RZ, 0x1f, R22 ;  /* 0x0000001fff037819 */ /* 0x001fe20000011416 */
[----:B------:R-:W-:Y:S01]  /*18c0*/  IMAD.MOV.U32 R73, RZ, RZ, R87 ;  /* 0x000000ffff497224 */ /* 0x000fe200078e0057 */
[----:B------:R-:W-:-:S02]  /*18d0*/  MOV R79, R87 ;  /* 0x00000057004f7202 */ /* 0x000fc40000000f00 */
[----:B------:R-:W-:Y:S02]  /*18e0*/  LEA.HI R3, R3, R22, RZ, 0x2 ;  /* 0x0000001603037211 */ /* 0x000fe400078f10ff */
[----:B------:R-:W-:Y:S02]  /*18f0*/  MOV R75, R87 ;  /* 0x00000057004b7202 */ /* 0x000fe40000000f00 */
[----:B------:R-:W-:-:S05]  /*1900*/  LOP3.LUT R3, R3, 0x7ffffffc, RZ, 0xc0, !PT ;  /* 0x7ffffffc03037812 */ /* 0x000fca00078ec0ff */
[----:B------:R-:W-:-:S04]  /*1910*/  IMAD.IADD R3, R22, 0x1, -R3 ;  /* 0x0000000116037824 */ /* 0x000fc800078e0a03 */
[----:B------:R-:W-:-:S04]  /*1920*/  IMAD R3, R3, R4, 0x60 ;  /* 0x0000006003037424 */ /* 0x000fc800078e0204 */
[----:B------:R-:W-:-:S04]  /*1930*/  IMAD.IADD R18, R18, 0x1, R3 ;  /* 0x0000000112127824 */ /* 0x000fc800078e0203 */
[----:B------:R-:W-:-:S05]  /*1940*/  IMAD R18, R17, -0x60, R18 ;  /* 0xffffffa011127824 */ /* 0x000fca00078e0212 */
[C---:B------:R-:W-:Y:S02]  /*1950*/  ISETP.GT.AND P6, PT, R18.reuse, RZ, PT ;  /* 0x000000ff1200720c */ /* 0x040fe40003fc4270 */
[C---:B------:R-:W-:Y:S02]  /*1960*/  ISETP.GT.AND P5, PT, R18.reuse, 0x1, PT ;  /* 0x000000011200780c */ /* 0x040fe40003fa4270 */
[----:B------:R-:W-:Y:S02]  /*1970*/  ISETP.GT.AND P4, PT, R18, 0x8, PT ;  /* 0x000000081200780c */ /* 0x000fe40003f84270 */
[----:B------:R-:W-:Y:S02]  /*1980*/  FSEL R26, R26, -INF , P6 ;  /* 0xff8000001a1a7808 */ /* 0x000fe40003000000 */
[----:B------:R-:W-:Y:S02]  /*1990*/  FSEL R27, R27, -INF , P5 ;  /* 0xff8000001b1b7808 */ /* 0x000fe40002800000 */
[----:B------:R-:W-:-:S02]  /*19a0*/  ISETP.GT.AND P3, PT, R18, 0x9, PT ;  /* 0x000000091200780c */ /* 0x000fc40003f64270 */
[----:B------:R-:W-:Y:S02]  /*19b0*/  FSEL R30, R30, -INF , P4 ;  /* 0xff8000001e1e7808 */ /* 0x000fe40002000000 */
[----:B------:R-:W-:Y:S02]  /*19c0*/  FMNMX.FTZ R3, R26, R27, !PT ;  /* 0x0000001b1a037209 */ /* 0x000fe40007810000 */
[----:B------:R-:W-:Y:S02]  /*19d0*/  ISETP.GT.AND P2, PT, R18, 0x10, PT ;  /* 0x000000101200780c */ /* 0x000fe40003f44270 */
[----:B------:R-:W-:Y:S02]  /*19e0*/  FSEL R10, R31, -INF , P3 ;  /* 0xff8000001f0a7808 */ /* 0x000fe40001800000 */
[----:B------:R-:W-:Y:S02]  /*19f0*/  FMNMX.FTZ R3, R30, R3, !PT ;  /* 0x000000031e037209 */ /* 0x000fe40007810000 */
[----:B------:R-:W-:-:S02]  /*1a00*/  ISETP.GT.AND P1, PT, R18, 0x11, PT ;  /* 0x000000111200780c */ /* 0x000fc40003f24270 */
[----:B------:R-:W-:Y:S02]  /*1a10*/  FSEL R34, R34, -INF , P2 ;  /* 0xff80000022227808 */ /* 0x000fe40001000000 */
[----:B------:R-:W-:Y:S02]  /*1a20*/  FMNMX.FTZ R3, R10, R3, !PT ;  /* 0x000000030a037209 */ /* 0x000fe40007810000 */
[----:B------:R-:W-:Y:S02]  /*1a30*/  FSEL R24, R24, -INF , P6 ;  /* 0xff80000018187808 */ /* 0x000fe40003000000 */
[----:B------:R-:W-:Y:S02]  /*1a40*/  ISETP.GT.AND P6, PT, R18, 0x18, PT ;  /* 0x000000181200780c */ /* 0x000fe40003fc4270 */
[----:B------:R-:W-:Y:S02]  /*1a50*/  FSEL R14, R35, -INF , P1 ;  /* 0xff800000230e7808 */ /* 0x000fe40000800000 */
[----:B------:R-:W-:-:S02]  /*1a60*/  FMNMX.FTZ R3, R34, R3, !PT ;  /* 0x0000000322037209 */ /* 0x000fc40007810000 */
[----:B------:R-:W-:Y:S02]  /*1a70*/  FSEL R25, R25, -INF , P5 ;  /* 0xff80000019197808 */ /* 0x000fe40002800000 */
[----:B------:R-:W-:Y:S02]  /*1a80*/  ISETP.GT.AND P5, PT, R18, 0x19, PT ;  /* 0x000000191200780c */ /* 0x000fe40003fa4270 */
[----:B------:R-:W-:Y:S02]  /*1a90*/  FSEL R38, R38, -INF , P6 ;  /* 0xff80000026267808 */ /* 0x000fe40003000000 */
[----:B------:R-:W-:Y:S02]  /*1aa0*/  FMNMX.FTZ R3, R14, R3, !PT ;  /* 0x000000030e037209 */ /* 0x000fe40007810000 */
[----:B------:R-:W-:Y:S02]  /*1ab0*/  FSEL R28, R28, -INF , P4 ;  /* 0xff8000001c1c7808 */ /* 0x000fe40002000000 */
        /* <DEDUP_REMOVED lines=19> */
[----:B------:R-:W-:Y:S01]  /*1bf0*/  FSEL R20, R37, -INF , P5 ;  /* 0xff80000025147808 */ /* 0x000fe20002800000 */
[----:B------:R-:W-:Y:S01]  /*1c00*/  IMAD.MOV.U32 R37, RZ, RZ, R87 ;  /* 0x000000ffff257224 */ /* 0x000fe200078e0057 */
[----:B------:R-:W-:Y:S02]  /*1c10*/  ISETP.GT.AND P5, PT, R18, 0x31, PT ;  /* 0x000000311200780c */ /* 0x000fe40003fa4270 */
[----:B------:R-:W-:Y:S02]  /*1c20*/  FSEL R78, R50, -INF , P6 ;  /* 0xff800000324e7808 */ /* 0x000fe40003000000 */
[----:B------:R-:W-:Y:S02]  /*1c30*/  FMNMX.FTZ R3, R76, R3, !PT ;  /* 0x000000034c037209 */ /* 0x000fe40007810000 */
[----:B------:R-:W-:Y:S02]  /*1c40*/  FSEL R40, R40, -INF , P4 ;  /* 0xff80000028287808 */ /* 0x000fe40002000000 */
[----:B------:R-:W-:-:S02]  /*1c50*/  ISETP.GT.AND P4, PT, R18, 0x38, PT ;  /* 0x000000381200780c */ /* 0x000fc40003f84270 */
[----:B------:R-:W-:Y:S02]  /*1c60*/  FSEL R80, R51, -INF , P5 ;  /* 0xff80000033507808 */ /* 0x000fe40002800000 */
[----:B------:R-:W-:Y:S02]  /*1c70*/  FMNMX.FTZ R3, R78, R3, !PT ;  /* 0x000000034e037209 */ /* 0x000fe40007810000 */
[----:B------:R-:W-:Y:S01]  /*1c80*/  FSEL R46, R41, -INF , P3 ;  /* 0xff800000292e7808 */ /* 0x000fe20001800000 */
[----:B------:R-:W-:Y:S01]  /*1c90*/  IMAD.MOV.U32 R41, RZ, RZ, R87 ;  /* 0x000000ffff297224 */ /* 0x000fe200078e0057 */
[----:B------:R-:W-:Y:S02]  /*1ca0*/  ISETP.GT.AND P3, PT, R18, 0x39, PT ;  /* 0x000000391200780c */ /* 0x000fe40003f64270 */
[----:B------:R-:W-:Y:S02]  /*1cb0*/  FSEL R82, R54, -INF , P4 ;  /* 0xff80000036527808 */ /* 0x000fe40002000000 */
[----:B------:R-:W-:-:S02]  /*1cc0*/  FMNMX.FTZ R3, R80, R3, !PT ;  /* 0x0000000350037209 */ /* 0x000fc40007810000 */
[----:B------:R-:W-:Y:S02]  /*1cd0*/  FSEL R44, R44, -INF , P2 ;  /* 0xff8000002c2c7808 */ /* 0x000fe40001000000 */
[----:B------:R-:W-:Y:S02]  /*1ce0*/  ISETP.GT.AND P2, PT, R18, 0x40, PT ;  /* 0x000000401200780c */ /* 0x000fe40003f44270 */
[----:B------:R-:W-:Y:S02]  /*1cf0*/  FSEL R84, R55, -INF , P3 ;  /* 0xff80000037547808 */ /* 0x000fe40001800000 */
[----:B------:R-:W-:Y:S02]  /*1d00*/  FMNMX.FTZ R3, R82, R3, !PT ;  /* 0x0000000352037209 */ /* 0x000fe40007810000 */
[----:B------:R-:W-:Y:S01]  /*1d10*/  FSEL R50, R45, -INF , P1 ;  /* 0xff8000002d327808 */ /* 0x000fe20000800000 */
[----:B------:R-:W-:Y:S01]  /*1d20*/  IMAD.MOV.U32 R45, RZ, RZ, R87 ;  /* 0x000000ffff2d7224 */ /* 0x000fe200078e0057 */
        /* <DEDUP_REMOVED lines=31> */
[----:B------:R-:W-:Y:S02]  /*1f20*/  FMNMX.FTZ R3, R70, R3, !PT ;  /* 0x0000000346037209 */ /* 0x000fe40007810000 */
[----:B------:R-:W-:Y:S02]  /*1f30*/  FSEL R60, R60, -INF , P6 ;  /* 0xff8000003c3c7808 */ /* 0x000fe40003000000 */
[----:B------:R-:W-:-:S02]  /*1f40*/  FMNMX.FTZ R9, R96, R3, !PT ;  /* 0x0000000360097209 */ /* 0x000fc40007810000 */
[----:B------:R-:W-:Y:S01]  /*1f50*/  MOV R3, UR4 ;  /* 0x0000000400037c02 */ /* 0x000fe20008000f00 */
[----:B------:R-:W-:Y:S01]  /*1f60*/  UIADD3 UR4, UR37, 0x2a840, URZ ;  /* 0x0002a84025047890 */ /* 0x000fe2000fffe03f */
[----:B------:R-:W-:Y:S01]  /*1f70*/  FSEL R64, R64, -INF , P4 ;  /* 0xff80000040407808 */ /* 0x000fe20002000000 */
[----:B------:R-:W0:Y:S01]  /*1f80*/  SHFL.BFLY PT, R4, R9, 0x2, 0x1f ;  /* 0x0c401f0009047f89 */ /* 0x000e2200000e0000 */
[----:B------:R-:W-:Y:S01]  /*1f90*/  FSEL R18, R65, -INF , P3 ;  /* 0xff80000041127808 */ /* 0x000fe20001800000 */
[----:B------:R-:W-:Y:S01]  /*1fa0*/  UPRMT UR4, UR57, 0x654, UR4 ;  /* 0x0000065439047896 */ /* 0x000fe20008000004 */
[----:B------:R-:W-:Y:S01]  /*1fb0*/  FSEL R68, R68, -INF , P2 ;  /* 0xff80000044447808 */ /* 0x000fe20001000000 */
[----:B------:R-:W-:Y:S01]  /*1fc0*/  IMAD.MOV.U32 R65, RZ, RZ, R87 ;  /* 0x000000ffff417224 */ /* 0x000fe200078e0057 */
[-C--:B------:R-:W-:Y:S02]  /*1fd0*/  MOV R71, R87.reuse ;  /* 0x0000005700477202 */ /* 0x080fe40000000f00 */
[----:B------:R-:W-:-:S02]  /*1fe0*/  MOV R67, R87 ;  /* 0x0000005700437202 */ /* 0x000fc40000000f00 */
[-C--:B------:R-:W-:Y:S02]  /*1ff0*/  MOV R63, R87.reuse ;  /* 0x00000057003f7202 */ /* 0x080fe40000000f00 */
[----:B------:R-:W-:Y:S01]  /*2000*/  SYNCS.ARRIVE.TRANS64.RED.A1T0 RZ, [UR4], RZ ;  /* 0x000000ffffff79a7 */ /* 0x000fe20008100404 */
[-C--:B------:R-:W-:Y:S02]  /*2010*/  MOV R59, R87.reuse ;  /* 0x00000057003b7202 */ /* 0x080fe40000000f00 */
[-C--:B------:R-:W-:Y:S02]  /*2020*/  MOV R55, R87.reuse ;  /* 0x0000005700377202 */ /* 0x080fe40000000f00 */
[-C--:B------:R-:W-:Y:S02]  /*2030*/  MOV R51, R87.reuse ;  /* 0x0000005700337202 */ /* 0x080fe40000000f00 */
[-C--:B------:R-:W-:Y:S02]  /*2040*/  MOV R47, R87.reuse ;  /* 0x00000057002f7202 */ /* 0x080fe40000000f00 */
[----:B------:R-:W-:-:S02]  /*2050*/  MOV R43, R87 ;  /* 0x00000057002b7202 */ /* 0x000fc40000000f00 */
[-C--:B------:R-:W-:Y:S02]  /*2060*/  MOV R39, R87.reuse ;  /* 0x0000005700277202 */ /* 0x080fe40000000f00 */
[----:B0-----:R-:W-:Y:S02]  /*2070*/  FMNMX.FTZ R11, R9, R4, !PT ;  /* 0x00000004090b7209 */ /* 0x001fe40007810000 */
[----:B------:R-:W-:-:S03]  /*2080*/  MOV R35, R87 ;  /* 0x0000005700237202 */ /* 0x000fc60000000f00 */
[----:B------:R-:W0:Y:S02]  /*2090*/  SHFL.BFLY PT, R4, R11, 0x1, 0x1f ;  /* 0x0c201f000b047f89 */ /* 0x000e2400000e0000 */
[----:B0-----:R-:W-:-:S04]  /*20a0*/  FMNMX.FTZ R4, R11, R4, !PT ;  /* 0x000000040b047209 */ /* 0x001fc80007810000 */
[C---:B------:R-:W-:Y:S01]  /*20b0*/  FSETP.NEU.FTZ.AND P0, PT, R4.reuse, -INF , PT ;  /* 0xff8000000400780b */ /* 0x040fe20003f1d000 */
[----:B------:R-:W-:-:S05]  /*20c0*/  FMUL.FTZ R5, R4, R3 ;  /* 0x0000000304057220 */ /* 0x000fca0000410000 */
[----:B------:R-:W-:Y:S02]  /*20d0*/  FSEL R13, R5, RZ, P0 ;  /* 0x000000ff050d7208 */ /* 0x000fe40000000000 */
[----:B------:R-:W-:Y:S02]  /*20e0*/  FMNMX.FTZ R5, R24, R25, !PT ;  /* 0x0000001918057209 */ /* 0x000fe40007810000 */
[----:B------:R-:W-:Y:S01]  /*20f0*/  ISETP.NE.AND P0, PT, R15, RZ, PT ;  /* 0x000000ff0f00720c */ /* 0x000fe20003f05270 */
[--C-:B------:R-:W-:Y:S01]  /*2100*/  FFMA.FTZ R9, R14, R3, -R13.reuse ;  /* 0x000000030e097223 */ /* 0x100fe2000001080d */
[----:B------:R-:W-:Y:S01]  /*2110*/  FMNMX.FTZ R5, R28, R5, !PT ;  /* 0x000000051c057209 */ /* 0x000fe20007810000 */
[-CC-:B------:R-:W-:Y:S01]  /*2120*/  FFMA.FTZ R22, R22, R3.reuse, -R13.reuse ;  /* 0x0000000316167223 */ /* 0x180fe2000001080d */
[----:B------:R-:W-:Y:S01]  /*2130*/  FSEL R14, R61, -INF , P5 ;  /* 0xff8000003d0e7808 */ /* 0x000fe20002800000 */
[--C-:B------:R-:W-:Y:S01]  /*2140*/  FFMA.FTZ R10, R10, R3, -R13.reuse ;  /* 0x000000030a0a7223 */ /* 0x100fe2000001080d */
[----:B------:R-:W-:Y:S01]  /*2150*/  FMNMX.FTZ R5, R8, R5, !PT ;  /* 0x0000000508057209 */ /* 0x000fe20007810000 */
[----:B------:R0:W-:Y:S01]  /*2160*/  MUFU.EX2 R143, R22 ;  /* 0x00000016008f7308 */ /* 0x0001e20000000800 */
[-CC-:B------:R-:W-:Y:S01]  /*2170*/  FFMA.FTZ R26, R26, R3.reuse, -R13.reuse ;  /* 0x000000031a1a7223 */ /* 0x180fe2000001080d */
[--C-:B------:R-:W-:Y:S01]  /*2180*/  FFMA.FTZ R27, R27, R3, -R13.reuse ;  /* 0x000000031b1b7223 */ /* 0x100fe2000001080d */
[----:B------:R-:W-:Y:S01]  /*2190*/  FMNMX.FTZ R5, R32, R5, !PT ;  /* 0x0000000520057209 */ /* 0x000fe20007810000 */
[-CC-:B------:R-:W-:Y:S01]  /*21a0*/  FFMA.FTZ R30, R30, R3.reuse, -R13.reuse ;  /* 0x000000031e1e7223 */ /* 0x180fe2000001080d */
[-CC-:B------:R-:W-:Y:S01]  /*21b0*/  FFMA.FTZ R34, R34, R3.reuse, -R13.reuse ;  /* 0x0000000322227223 */ /* 0x180fe2000001080d */
[--C-:B------:R-:W-:Y:S01]  /*21c0*/  FFMA.FTZ R38, R38, R3, -R13.reuse ;  /* 0x0000000326267223 */ /* 0x100fe2000001080d */
[----:B------:R-:W-:Y:S01]  /*21d0*/  FMNMX.FTZ R5, R12, R5, !PT ;  /* 0x000000050c057209 */ /* 0x000fe20007810000 */
[----:B------:R-:W-:Y:S01]  /*21e0*/  MUFU.EX2 R139, R10 ;  /* 0x0000000a008b7308 */ /* 0x000fe20000000800 */
[----:B0-----:R-:W-:Y:S01]  /*21f0*/  FSEL R22, R69, -INF , P1 ;  /* 0xff80000045167808 */ /* 0x001fe20000800000 */
[--C-:B------:R-:W-:Y:S01]  /*2200*/  FFMA.FTZ R42, R42, R3, -R13.reuse ;  /* 0x000000032a2a7223 */ /* 0x100fe2000001080d */
[----:B------:R-:W-:Y:S01]  /*2210*/  FMNMX.FTZ R5, R36, R5, !PT ;  /* 0x0000000524057209 */ /* 0x000fe20007810000 */
[-CC-:B------:R-:W-:Y:S01]  /*2220*/  FFMA.FTZ R72, R72, R3.reuse, -R13.reuse ;  /* 0x0000000348487223 */ /* 0x180fe2000001080d */
[-CC-:B------:R-:W-:Y:S01]  /*2230*/  FFMA.FTZ R74, R74, R3.reuse, -R13.reuse ;  /* 0x000000034a4a7223 */ /* 0x180fe2000001080d */
[--C-:B------:R-:W-:Y:S01]  /*2240*/  FFMA.FTZ R76, R76, R3, -R13.reuse ;  /* 0x000000034c4c7223 */ /* 0x100fe2000001080d */
[----:B------:R-:W-:Y:S01]  /*2250*/  FMNMX.FTZ R5, R20, R5, !PT ;  /* 0x0000000514057209 */ /* 0x000fe20007810000 */
[----:B------:R-:W-:Y:S01]  /*2260*/  MUFU.EX2 R141, R9 ;  /* 0x00000009008d7308 */ /* 0x000fe20000000800 */
        /* <DEDUP_REMOVED lines=15> */
[----:B------:R-:W0:Y:S01]  /*2360*/  MUFU.EX2 R137, R27 ;  /* 0x0000001b00897308 */ /* 0x000e220000000800 */
[-CC-:B------:R-:W-:Y:S01]  /*2370*/  FFMA.FTZ R70, R70, R3.reuse, -R13.reuse ;  /* 0x0000000346467223 */ /* 0x180fe2000001080d */
[----:B------:R-:W-:Y:S01]  /*2380*/  FFMA.FTZ R13, R96, R3, -R13 ;  /* 0x00000003600d7223 */ /* 0x000fe2000001080d */
[----:B------:R-:W-:Y:S01]  /*2390*/  FMNMX.FTZ R5, R48, R5, !PT ;  /* 0x0000000530057209 */ /* 0x000fe20007810000 */
[----:B------:R-:W-:-:S02]  /*23a0*/  IMAD.MOV.U32 R69, RZ, RZ, R87 ;  /* 0x000000ffff457224 */ /* 0x000fc400078e0057 */
[----:B------:R-:W-:Y:S01]  /*23b0*/  IMAD.MOV.U32 R61, RZ, RZ, R87 ;  /* 0x000000ffff3d7224 */ /* 0x000fe200078e0057 */
[----:B------:R-:W-:Y:S01]  /*23c0*/  FMNMX.FTZ R5, R54, R5, !PT ;  /* 0x0000000536057209 */ /* 0x000fe20007810000 */
[----:B------:R-:W-:Y:S03]  /*23d0*/  MUFU.EX2 R30, R30 ;  /* 0x0000001e001e7308 */ /* 0x000fe60000000800 */
[----:B------:R-:W-:-:S04]  /*23e0*/  FMNMX.FTZ R5, R52, R5, !PT ;  /* 0x0000000534057209 */ /* 0x000fc80007810000 */
[----:B------:R-:W-:Y:S01]  /*23f0*/  FMNMX.FTZ R5, R58, R5, !PT ;  /* 0x000000053a057209 */ /* 0x000fe20007810000 */
[----:B------:R-:W-:Y:S01]  /*2400*/  MUFU.EX2 R34, R34 ;  /* 0x0000002200227308 */ /* 0x000fe20000000800 */
[----:B0-----:R-:W-:Y:S01]  /*2410*/  FADD.FTZ R21, R26, R137 ;  /* 0x000000891a157221 */ /* 0x001fe20000010000 */
[----:B------:R-:W-:Y:S01]  /*2420*/  F2FP.BF16.F32.PACK_AB R137, R137, R26 ;  /* 0x0000001a8989723e */ /* 0x000fe200000010ff */
[----:B------:R-:W-:Y:S01]  /*2430*/  IMAD.MOV.U32 R26, RZ, RZ, R87 ;  /* 0x000000ffff1a7224 */ /* 0x000fe200078e0057 */
[----:B------:R-:W-:-:S04]  /*2440*/  FMNMX.FTZ R5, R56, R5, !PT ;  /* 0x0000000538057209 */ /* 0x000fc80007810000 */
[----:B------:R-:W-:Y:S01]  /*2450*/  FMNMX.FTZ R5, R62, R5, !PT ;  /* 0x000000053e057209 */ /* 0x000fe20007810000 */
[----:B------:R-:W-:Y:S03]  /*2460*/  MUFU.EX2 R38, R38 ;  /* 0x0000002600267308 */ /* 0x000fe60000000800 */
[----:B------:R-:W-:-:S04]  /*2470*/  FMNMX.FTZ R5, R60, R5, !PT ;  /* 0x000000053c057209 */ /* 0x000fc80007810000 */
[----:B------:R-:W-:Y:S01]  /*2480*/  FMNMX.FTZ R5, R14, R5, !PT ;  /* 0x000000050e057209 */ /* 0x000fe20007810000 */
[----:B------:R-:W-:Y:S03]  /*2490*/  MUFU.EX2 R42, R42 ;  /* 0x0000002a002a7308 */ /* 0x000fe60000000800 */
[----:B------:R-:W-:-:S04]  /*24a0*/  FMNMX.FTZ R5, R64, R5, !PT ;  /* 0x0000000540057209 */ /* 0x000fc80007810000 */
[----:B------:R-:W-:Y:S01]  /*24b0*/  FMNMX.FTZ R5, R18, R5, !PT ;  /* 0x0000000512057209 */ /* 0x000fe20007810000 */
[----:B------:R0:W-:Y:S03]  /*24c0*/  MUFU.EX2 R145, R72 ;  /* 0x0000004800917308 */ /* 0x0001e60000000800 */
[----:B------:R-:W-:-:S04]  /*24d0*/  FMNMX.FTZ R5, R68, R5, !PT ;  /* 0x0000000544057209 */ /* 0x000fc80007810000 */
[----:B------:R-:W-:Y:S01]  /*24e0*/  FMNMX.FTZ R5, R22, R5, !PT ;  /* 0x0000000516057209 */ /* 0x000fe20007810000 */
[----:B------:R-:W-:Y:S01]  /*24f0*/  MUFU.EX2 R74, R74 ;  /* 0x0000004a004a7308 */ /* 0x000fe20000000800 */
[----:B0-----:R-:W-:-:S03]  /*2500*/  IMAD.MOV.U32 R72, RZ, RZ, R87 ;  /* 0x000000ffff487224 */ /* 0x001fc600078e0057 */
[----:B------:R-:W0:Y:S04]  /*2510*/  SHFL.BFLY PT, R10, R5, 0x2, 0x1f ;  /* 0x0c401f00050a7f89 */ /* 0x000e2800000e0000 */
[----:B------:R-:W-:Y:S08]  /*2520*/  MUFU.EX2 R159, R13 ;  /* 0x0000000d009f7308 */ /* 0x000ff00000000800 */
[----:B------:R1:W-:Y:S08]  /*2530*/  MUFU.EX2 R147, R76 ;  /* 0x0000004c00937308 */ /* 0x0003f00000000800 */
[----:B------:R-:W-:Y:S01]  /*2540*/  MUFU.EX2 R78, R78 ;  /* 0x0000004e004e7308 */ /* 0x000fe20000000800 */
[----:B-1----:R-:W-:Y:S01]  /*2550*/  IMAD.MOV.U32 R76, RZ, RZ, R87 ;  /* 0x000000ffff4c7224 */ /* 0x002fe200078e0057 */
[----:B0-----:R-:W-:-:S06]  /*2560*/  FMNMX.FTZ R9, R5, R10, !PT ;  /* 0x0000000a05097209 */ /* 0x001fcc0007810000 */
[----:B------:R0:W-:Y:S01]  /*2570*/  MUFU.EX2 R149, R80 ;  /* 0x0000005000957308 */ /* 0x0001e20000000800 */
[----:B------:R-:W1:Y:S07]  /*2580*/  SHFL.BFLY PT, R10, R9, 0x1, 0x1f ;  /* 0x0c201f00090a7f89 */ /* 0x000e6e00000e0000 */
[----:B------:R-:W-:Y:S01]  /*2590*/  MUFU.EX2 R82, R82 ;  /* 0x0000005200527308 */ /* 0x000fe20000000800 */
[----:B0-----:R-:W-:-:S07]  /*25a0*/  IMAD.MOV.U32 R80, RZ, RZ, R87 ;  /* 0x000000ffff507224 */ /* 0x001fce00078e0057 */
[----:B------:R0:W-:Y:S08]  /*25b0*/  MUFU.EX2 R151, R84 ;  /* 0x0000005400977308 */ /* 0x0001f00000000800 */
[----:B------:R-:W-:Y:S01]  /*25c0*/  MUFU.EX2 R86, R86 ;  /* 0x0000005600567308 */ /* 0x000fe20000000800 */
[----:B-1----:R-:W-:Y:S01]  /*25d0*/  FMNMX.FTZ R10, R9, R10, !PT ;  /* 0x0000000a090a7209 */ /* 0x002fe20007810000 */
[----:B0-----:R-:W-:-:S03]  /*25e0*/  IMAD.MOV.U32 R84, RZ, RZ, R87 ;  /* 0x000000ffff547224 */ /* 0x001fc600078e0057 */
[C---:B------:R-:W-:Y:S01]  /*25f0*/  FSETP.NEU.FTZ.AND P1, PT, R10.reuse, -INF , PT ;  /* 0xff8000000a00780b */ /* 0x040fe20003f3d000 */
[----:B------:R-:W-:Y:S02]  /*2600*/  FMUL.FTZ R5, R10, R3 ;  /* 0x000000030a057220 */ /* 0x000fe40000410000 */
[----:B------:R-:W-:Y:S03]  /*2610*/  MUFU.EX2 R153, R88 ;  /* 0x0000005800997308 */ /* 0x000fe60000000800 */
[----:B------:R-:W-:-:S05]  /*2620*/  FSEL R5, R5, RZ, P1 ;  /* 0x000000ff05057208 */ /* 0x000fca0000800000 */
[-CC-:B------:R-:W-:Y:S01]  /*2630*/  FFMA.FTZ R24, R24, R3.reuse, -R5.reuse ;  /* 0x0000000318187223 */ /* 0x180fe20000010805 */
[-CC-:B------:R-:W-:Y:S01]  /*2640*/  FFMA.FTZ R25, R25, R3.reuse, -R5.reuse ;  /* 0x0000000319197223 */ /* 0x180fe20000010805 */
[-CC-:B------:R-:W-:Y:S01]  /*2650*/  FFMA.FTZ R28, R28, R3.reuse, -R5.reuse ;  /* 0x000000031c1c7223 */ /* 0x180fe20000010805 */
[-CC-:B------:R-:W-:Y:S01]  /*2660*/  FFMA.FTZ R8, R8, R3.reuse, -R5.reuse ;  /* 0x0000000308087223 */ /* 0x180fe20000010805 */
[-CC-:B------:R-:W-:Y:S01]  /*2670*/  FFMA.FTZ R32, R32, R3.reuse, -R5.reuse ;  /* 0x0000000320207223 */ /* 0x180fe20000010805 */
[-CC-:B------:R-:W-:Y:S01]  /*2680*/  FFMA.FTZ R12, R12, R3.reuse, -R5.reuse ;  /* 0x000000030c0c7223 */ /* 0x180fe20000010805 */
[----:B------:R-:W-:Y:S01]  /*2690*/  MUFU.EX2 R24, R24 ;  /* 0x0000001800187308 */ /* 0x000fe20000000800 */
[-CC-:B------:R-:W-:Y:S01]  /*26a0*/  FFMA.FTZ R36, R36, R3.reuse, -R5.reuse ;  /* 0x0000000324247223 */ /* 0x180fe20000010805 */
[-CC-:B------:R-:W-:Y:S01]  /*26b0*/  FFMA.FTZ R20, R20, R3.reuse, -R5.reuse ;  /* 0x0000000314147223 */ /* 0x180fe20000010805 */
[-CC-:B------:R-:W-:Y:S01]  /*26c0*/  FFMA.FTZ R40, R40, R3.reuse, -R5.reuse ;  /* 0x0000000328287223 */ /* 0x180fe20000010805 */
[-CC-:B------:R-:W-:Y:S01]  /*26d0*/  FFMA.FTZ R46, R46, R3.reuse, -R5.reuse ;  /* 0x000000032e2e7223 */ /* 0x180fe20000010805 */
[-CC-:B------:R-:W-:Y:S01]  /*26e0*/  FFMA.FTZ R44, R44, R3.reuse, -R5.reuse ;  /* 0x000000032c2c7223 */ /* 0x180fe20000010805 */
[-CC-:B------:R-:W-:Y:S01]  /*26f0*/  FFMA.FTZ R50, R50, R3.reuse, -R5.reuse ;  /* 0x0000000332327223 */ /* 0x180fe20000010805 */
[-CC-:B------:R-:W-:Y:S01]  /*2700*/  FFMA.FTZ R48, R48, R3.reuse, -R5.reuse ;  /* 0x0000000330307223 */ /* 0x180fe20000010805 */
[----:B------:R-:W0:Y:S01]  /*2710*/  MUFU.EX2 R25, R25 ;  /* 0x0000001900197308 */ /* 0x000e220000000800 */
[-CC-:B------:R-:W-:Y:S01]  /*2720*/  FFMA.FTZ R54, R54, R3.reuse, -R5.reuse ;  /* 0x0000000336367223 */ /* 0x180fe20000010805 */
        /* <DEDUP_REMOVED lines=10> */
[----:B------:R-:W-:-:S04]  /*27d0*/  FFMA.FTZ R22, R22, R3, -R5 ;  /* 0x0000000316167223 */ /* 0x000fc80000010805 */
[----:B------:R1:W2:Y:S01]  /*27e0*/  MUFU.EX2 R9, R8 ;  /* 0x0000000800097308 */ /* 0x0002a20000000800 */
[----:B0-----:R-:W-:-:S07]  /*27f0*/  F2FP.BF16.F32.PACK_AB R136, R25, R24 ;  /* 0x000000181988723e */ /* 0x001fce00000010ff */
[----:B------:R-:W0:Y:S01]  /*2800*/  MUFU.EX2 R32, R32 ;  /* 0x0000002000207308 */ /* 0x000e220000000800 */
[----:B-1----:R-:W-:-:S04]  /*2810*/  FADD.FTZ R8, R30, R21 ;  /* 0x000000151e087221 */ /* 0x002fc80000010000 */
[C---:B------:R-:W-:Y:S01]  /*2820*/  FADD.FTZ R23, R139.reuse, R8 ;  /* 0x000000088b177221 */ /* 0x040fe20000010000 */
[----:B------:R-:W-:Y:S01]  /*2830*/  F2FP.BF16.F32.PACK_AB R139, R139, R30 ;  /* 0x0000001e8b8b723e */ /* 0x000fe200000010ff */
[----:B------:R-:W-:Y:S01]  /*2840*/  IMAD.MOV.U32 R30, RZ, RZ, R87 ;  /* 0x000000ffff1e7224 */ /* 0x000fe200078e0057 */
[----:B------:R1:W3:Y:S01]  /*2850*/  MUFU.EX2 R11, R12 ;  /* 0x0000000c000b7308 */ /* 0x0002e20000000800 */
[----:B------:R-:W-:Y:S01]  /*2860*/  FADD.FTZ R8, R34, R23 ;  /* 0x0000001722087221 */ /* 0x000fe20000010000 */
[----:B------:R-:W-:Y:S01]  /*2870*/  FADD.FTZ R23, R24, R25 ;  /* 0x0000001918177221 */ /* 0x000fe20000010000 */
[----:B--2---:R-:W-:Y:S01]  /*2880*/  F2FP.BF16.F32.PACK_AB R138, R9, R28 ;  /* 0x0000001c098a723e */ /* 0x004fe200000010ff */
[----:B------:R-:W-:Y:S02]  /*2890*/  IMAD.MOV.U32 R25, RZ, RZ, R87 ;  /* 0x000000ffff197224 */ /* 0x000fe400078e0057 */
[C---:B------:R-:W-:Y:S01]  /*28a0*/  FADD.FTZ R27, R141.reuse, R8 ;  /* 0x000000088d1b7221 */ /* 0x040fe20000010000 */
[----:B------:R-:W-:Y:S01]  /*28b0*/  FADD.FTZ R8, R28, R23 ;  /* 0x000000171c087221 */ /* 0x000fe20000010000 */
[----:B------:R-:W-:Y:S01]  /*28c0*/  F2FP.BF16.F32.PACK_AB R141, R141, R34 ;  /* 0x000000228d8d723e */ /* 0x000fe200000010ff */
[----:B------:R-:W2:Y:S01]  /*28d0*/  MUFU.EX2 R36, R36 ;  /* 0x0000002400247308 */ /* 0x000ea20000000800 */
[----:B-1----:R-:W-:Y:S01]  /*28e0*/  FADD.FTZ R12, R38, R27 ;  /* 0x0000001b260c7221 */ /* 0x002fe20000010000 */
[----:B------:R-:W-:Y:S01]  /*28f0*/  FADD.FTZ R27, R9, R8 ;  /* 0x00000008091b7221 */ /* 0x000fe20000010000 */
[----:B------:R-:W-:-:S02]  /*2900*/  IMAD.MOV.U32 R34, RZ, RZ, R87 ;  /* 0x000000ffff227224 */ /* 0x000fc400078e0057 */
[C---:B------:R-:W-:Y:S01]  /*2910*/  FADD.FTZ R29, R143.reuse, R12 ;  /* 0x0000000c8f1d7221 */ /* 0x040fe20000010000 */
[----:B0-----:R-:W-:Y:S01]  /*2920*/  FADD.FTZ R8, R32, R27 ;  /* 0x0000001b20087221 */ /* 0x001fe20000010000 */
[----:B------:R-:W-:Y:S01]  /*2930*/  F2FP.BF16.F32.PACK_AB R143, R143, R38 ;  /* 0x000000268f8f723e */ /* 0x000fe200000010ff */
[----:B------:R-:W0:Y:S01]  /*2940*/  MUFU.EX2 R13, R20 ;  /* 0x00000014000d7308 */ /* 0x000e220000000800 */
[----:B------:R-:W-:Y:S01]  /*2950*/  FADD.FTZ R12, R42, R29 ;  /* 0x0000001d2a0c7221 */ /* 0x000fe20000010000 */
[C---:B---3--:R-:W-:Y:S01]  /*2960*/  FADD.FTZ R27, R11.reuse, R8 ;  /* 0x000000080b1b7221 */ /* 0x048fe20000010000 */
[----:B------:R-:W-:Y:S01]  /*2970*/  F2FP.BF16.F32.PACK_AB R140, R11, R32 ;  /* 0x000000200b8c723e */ /* 0x000fe200000010ff */
[----:B------:R-:W-:Y:S02]  /*2980*/  IMAD.MOV.U32 R11, RZ, RZ, 0x3f800000 ;  /* 0x3f800000ff0b7424 */ /* 0x000fe400078e00ff */
[C---:B------:R-:W-:Y:S01]  /*2990*/  FADD.FTZ R29, R145.reuse, R12 ;  /* 0x0000000c911d7221 */ /* 0x040fe20000010000 */
[----:B------:R-:W-:Y:S01]  /*29a0*/  F2FP.BF16.F32.PACK_AB R145, R145, R42 ;  /* 0x0000002a9191723e */ /* 0x000fe200000010ff */
[----:B------:R-:W-:Y:S01]  /*29b0*/  IMAD.MOV.U32 R42, RZ, RZ, R87 ;  /* 0x000000ffff2a7224 */ /* 0x000fe200078e0057 */
[----:B------:R-:W1:Y:S01]  /*29c0*/  MUFU.EX2 R40, R40 ;  /* 0x0000002800287308 */ /* 0x000e620000000800 */
[----:B--2---:R-:W-:Y:S01]  /*29d0*/  FADD.FTZ R8, R36, R27 ;  /* 0x0000001b24087221 */ /* 0x004fe20000010000 */
[----:B------:R-:W-:Y:S01]  /*29e0*/  FADD.FTZ R12, R74, R29 ;  /* 0x0000001d4a0c7221 */ /* 0x000fe20000010000 */
[----:B------:R-:W-:-:S02]  /*29f0*/  IMAD.MOV.U32 R38, RZ, RZ, R87 ;  /* 0x000000ffff267224 */ /* 0x000fc400078e0057 */
[----:B------:R-:W-:Y:S02]  /*2a00*/  IMAD.MOV.U32 R32, RZ, RZ, R87 ;  /* 0x000000ffff207224 */ /* 0x000fe400078e0057 */
[C---:B------:R-:W-:Y:S01]  /*2a10*/  FADD.FTZ R31, R147.reuse, R12 ;  /* 0x0000000c931f7221 */ /* 0x040fe20000010000 */
[----:B------:R-:W-:Y:S01]  /*2a20*/  F2FP.BF16.F32.PACK_AB R147, R147, R74 ;  /* 0x0000004a9393723e */ /* 0x000fe200000010ff */
[----:B------:R-:W2:Y:S01]  /*2a30*/  MUFU.EX2 R15, R46 ;  /* 0x0000002e000f7308 */ /* 0x000ea20000000800 */
[C---:B0-----:R-:W-:Y:S01]  /*2a40*/  FADD.FTZ R29, R13.reuse, R8 ;  /* 0x000000080d1d7221 */ /* 0x041fe20000010000 */
[----:B------:R-:W-:Y:S01]  /*2a50*/  FADD.FTZ R12, R78, R31 ;  /* 0x0000001f4e0c7221 */ /* 0x000fe20000010000 */
[----:B------:R-:W-:Y:S01]  /*2a60*/  F2FP.BF16.F32.PACK_AB R142, R13, R36 ;  /* 0x000000240d8e723e */ /* 0x000fe200000010ff */
[----:B------:R-:W-:Y:S02]  /*2a70*/  VIADD R13, R17, 0xfffffffe ;  /* 0xfffffffe110d7836 */ /* 0x000fe40000000000 */
[C---:B------:R-:W-:Y:S01]  /*2a80*/  FADD.FTZ R31, R149.reuse, R12 ;  /* 0x0000000c951f7221 */ /* 0x040fe20000010000 */
[----:B------:R-:W-:Y:S01]  /*2a90*/  F2FP.BF16.F32.PACK_AB R149, R149, R78 ;  /* 0x0000004e9595723e */ /* 0x000fe200000010ff */
[----:B------:R-:W0:Y:S01]  /*2aa0*/  MUFU.EX2 R44, R44 ;  /* 0x0000002c002c7308 */ /* 0x000e220000000800 */
[----:B-1----:R-:W-:Y:S01]  /*2ab0*/  FADD.FTZ R8, R40, R29 ;  /* 0x0000001d28087221 */ /* 0x002fe20000010000 */
[----:B------:R-:W-:Y:S01]  /*2ac0*/  FADD.FTZ R12, R82, R31 ;  /* 0x0000001f520c7221 */ /* 0x000fe20000010000 */
[----:B------:R-:W-:Y:S01]  /*2ad0*/  ISETP.GE.AND P1, PT, R13, R16, PT ;  /* 0x000000100d00720c */ /* 0x000fe20003f26270 */
[----:B------:R-:W-:-:S02]  /*2ae0*/  IMAD.MOV.U32 R78, RZ, RZ, R87 ;  /* 0x000000ffff4e7224 */ /* 0x000fc400078e0057 */
[C---:B------:R-:W-:Y:S01]  /*2af0*/  FADD.FTZ R33, R151.reuse, R12 ;  /* 0x0000000c97217221 */ /* 0x040fe20000010000 */
[----:B------:R-:W-:Y:S01]  /*2b00*/  F2FP.BF16.F32.PACK_AB R151, R151, R82 ;  /* 0x000000529797723e */ /* 0x000fe200000010ff */
[----:B------:R1:W3:Y:S01]  /*2b10*/  MUFU.EX2 R19, R50 ;  /* 0x0000003200137308 */ /* 0x0002e20000000800 */
[C---:B--2---:R-:W-:Y:S01]  /*2b20*/  FADD.FTZ R29, R15.reuse, R8 ;  /* 0x000000080f1d7221 */ /* 0x044fe20000010000 */
[----:B------:R-:W-:Y:S01]  /*2b30*/  FADD.FTZ R12, R86, R33 ;  /* 0x00000021560c7221 */ /* 0x000fe20000010000 */
[----:B------:R-:W-:Y:S01]  /*2b40*/  F2FP.BF16.F32.PACK_AB R144, R15, R40 ;  /* 0x000000280f90723e */ /* 0x000fe200000010ff */
[--C-:B------:R-:W-:Y:S02]  /*2b50*/  IMAD.MOV.U32 R82, RZ, RZ, R87.reuse ;  /* 0x000000ffff527224 */ /* 0x100fe400078e0057 */
[----:B------:R-:W-:Y:S02]  /*2b60*/  IMAD.MOV.U32 R74, RZ, RZ, R87 ;  /* 0x000000ffff4a7224 */ /* 0x000fe400078e0057 */
[----:B------:R-:W2:Y:S01]  /*2b70*/  MUFU.EX2 R48, R48 ;  /* 0x0000003000307308 */ /* 0x000ea20000000800 */
[----:B0-----:R-:W-:Y:S01]  /*2b80*/  FADD.FTZ R8, R44, R29 ;  /* 0x0000001d2c087221 */ /* 0x001fe20000010000 */
[----:B-1----:R-:W-:-:S02]  /*2b90*/  IMAD.MOV.U32 R50, RZ, RZ, R87 ;  /* 0x000000ffff327224 */ /* 0x002fc400078e0057 */
[--C-:B------:R-:W-:Y:S02]  /*2ba0*/  IMAD.MOV.U32 R46, RZ, RZ, R87.reuse ;  /* 0x000000ffff2e7224 */ /* 0x100fe400078e0057 */
[--C-:B------:R-:W-:Y:S02]  /*2bb0*/  IMAD.MOV.U32 R40, RZ, RZ, R87.reuse ;  /* 0x000000ffff287224 */ /* 0x100fe400078e0057 */
[----:B------:R0:W1:Y:S01]  /*2bc0*/  MUFU.EX2 R21, R54 ;  /* 0x0000003600157308 */ /* 0x0000620000000800 */
[C---:B---3--:R-:W-:Y:S01]  /*2bd0*/  FADD.FTZ R31, R19.reuse, R8 ;  /* 0x00000008131f7221 */ /* 0x048fe20000010000 */
[----:B------:R-:W-:Y:S01]  /*2be0*/  F2FP.BF16.F32.PACK_AB R146, R19, R44 ;  /* 0x0000002c1392723e */ /* 0x000fe200000010ff */
[--C-:B------:R-:W-:Y:S02]  /*2bf0*/  IMAD.MOV.U32 R44, RZ, RZ, R87.reuse ;  /* 0x000000ffff2c7224 */ /* 0x100fe400078e0057 */
[--C-:B------:R-:W-:Y:S02]  /*2c00*/  IMAD.MOV.U32 R36, RZ, RZ, R87.reuse ;  /* 0x000000ffff247224 */ /* 0x100fe400078e0057 */
[----:B------:R-:W-:Y:S01]  /*2c10*/  IMAD.MOV.U32 R28, RZ, RZ, R87 ;  /* 0x000000ffff1c7224 */ /* 0x000fe200078e0057 */
[----:B------:R-:W3:Y:S01]  /*2c20*/  MUFU.EX2 R52, R52 ;  /* 0x0000003400347308 */ /* 0x000ee20000000800 */
[----:B--2---:R-:W-:Y:S01]  /*2c30*/  FADD.FTZ R8, R48, R31 ;  /* 0x0000001f30087221 */ /* 0x004fe20000010000 */
[C---:B------:R-:W-:Y:S01]  /*2c40*/  FADD.FTZ R31, R153.reuse, R12 ;  /* 0x0000000c991f7221 */ /* 0x040fe20000010000 */
[----:B------:R-:W-:Y:S01]  /*2c50*/  F2FP.BF16.F32.PACK_AB R153, R153, R86 ;  /* 0x000000569999723e */ /* 0x000fe200000010ff */
[----:B------:R-:W-:-:S02]  /*2c60*/  IMAD.MOV.U32 R86, RZ, RZ, R87 ;  /* 0x000000ffff567224 */ /* 0x000fc400078e0057 */
[--C-:B0-----:R-:W-:Y:S02]  /*2c70*/  IMAD.MOV.U32 R54, RZ, RZ, R87.reuse ;  /* 0x000000ffff367224 */ /* 0x101fe400078e0057 */
[----:B------:R-:W0:Y:S01]  /*2c80*/  MUFU.EX2 R90, R90 ;  /* 0x0000005a005a7308 */ /* 0x000e220000000800 */
[C---:B-1----:R-:W-:Y:S01]  /*2c90*/  FADD.FTZ R5, R21.reuse, R8 ;  /* 0x0000000815057221 */ /* 0x042fe20000010000 */
[----:B------:R-:W-:Y:S01]  /*2ca0*/  F2FP.BF16.F32.PACK_AB R148, R21, R48 ;  /* 0x000000301594723e */ /* 0x000fe200000010ff */
[--C-:B------:R-:W-:Y:S02]  /*2cb0*/  IMAD.MOV.U32 R48, RZ, RZ, R87.reuse ;  /* 0x000000ffff307224 */ /* 0x100fe400078e0057 */
[----:B------:R-:W-:-:S03]  /*2cc0*/  IMAD.MOV.U32 R24, RZ, RZ, R87 ;  /* 0x000000ffff187224 */ /* 0x000fc600078e0057 */
[----:B------:R1:W2:Y:S01]  /*2cd0*/  MUFU.EX2 R23, R58 ;  /* 0x0000003a00177308 */ /* 0x0002a20000000800 */
[----:B---3--:R-:W-:-:S07]  /*2ce0*/  FADD.FTZ R8, R52, R5 ;  /* 0x0000000534087221 */ /* 0x008fce0000010000 */
[----:B------:R-:W3:Y:S01]  /*2cf0*/  MUFU.EX2 R155, R92 ;  /* 0x0000005c009b7308 */ /* 0x000ee20000000800 */
[----:B0-----:R-:W-:Y:S01]  /*2d00*/  FADD.FTZ R12, R90, R31 ;  /* 0x0000001f5a0c7221 */ /* 0x001fe20000010000 */
[----:B-1----:R-:W-:-:S06]  /*2d10*/  IMAD.MOV.U32 R58, RZ, RZ, R87 ;  /* 0x000000ffff3a7224 */ /* 0x002fcc00078e0057 */
[----:B------:R-:W0:Y:S01]  /*2d20*/  MUFU.EX2 R56, R56 ;  /* 0x0000003800387308 */ /* 0x000e220000000800 */
[C---:B--2---:R-:W-:Y:S01]  /*2d30*/  FADD.FTZ R31, R23.reuse, R8 ;  /* 0x00000008171f7221 */ /* 0x044fe20000010000 */
[----:B------:R-:W-:Y:S01]  /*2d40*/  F2FP.BF16.F32.PACK_AB R150, R23, R52 ;  /* 0x000000341796723e */ /* 0x000fe200000010ff */
[----:B------:R-:W-:-:S05]  /*2d50*/  IMAD.MOV.U32 R52, RZ, RZ, R87 ;  /* 0x000000ffff347224 */ /* 0x000fca00078e0057 */
[----:B------:R-:W1:Y:S01]  /*2d60*/  MUFU.EX2 R66, R66 ;  /* 0x0000004200427308 */ /* 0x000e620000000800 */
[C---:B---3--:R-:W-:Y:S01]  /*2d70*/  FADD.FTZ R33, R155.reuse, R12 ;  /* 0x0000000c9b217221 */ /* 0x048fe20000010000 */
[----:B------:R-:W-:-:S06]  /*2d80*/  F2FP.BF16.F32.PACK_AB R155, R155, R90 ;  /* 0x0000005a9b9b723e */ /* 0x000fcc00000010ff */
[----:B------:R2:W3:Y:S01]  /*2d90*/  MUFU.EX2 R27, R62 ;  /* 0x0000003e001b7308 */ /* 0x0004e20000000800 */
[----:B0-----:R-:W-:-:S07]  /*2da0*/  FADD.FTZ R8, R56, R31 ;  /* 0x0000001f38087221 */ /* 0x001fce0000010000 */
[----:B------:R-:W0:Y:S01]  /*2db0*/  MUFU.EX2 R157, R94 ;  /* 0x0000005e009d7308 */ /* 0x000e220000000800 */
[----:B-1----:R-:W-:Y:S01]  /*2dc0*/  FADD.FTZ R12, R66, R33 ;  /* 0x00000021420c7221 */ /* 0x002fe20000010000 */
[----:B--2---:R-:W-:-:S06]  /*2dd0*/  IMAD.MOV.U32 R62, RZ, RZ, R87 ;  /* 0x000000ffff3e7224 */ /* 0x004fcc00078e0057 */
[----:B------:R-:W1:Y:S01]  /*2de0*/  MUFU.EX2 R60, R60 ;  /* 0x0000003c003c7308 */ /* 0x000e620000000800 */
[C---:B---3--:R-:W-:Y:S01]  /*2df0*/  FADD.FTZ R31, R27.reuse, R8 ;  /* 0x000000081b1f7221 */ /* 0x048fe20000010000 */
[----:B------:R-:W-:Y:S01]  /*2e00*/  F2FP.BF16.F32.PACK_AB R152, R27, R56 ;  /* 0x000000381b98723e */ /* 0x000fe200000010ff */
[----:B------:R-:W-:Y:S01]  /*2e10*/  IMAD.MOV.U32 R56, RZ, RZ, R87 ;  /* 0x000000ffff387224 */ /* 0x000fe200078e0057 */
[----:B------:R-:W-:-:S04]  /*2e20*/  MOV R27, R87 ;  /* 0x00000057001b7202 */ /* 0x000fc80000000f00 */
[----:B------:R-:W2:Y:S01]  /*2e30*/  MUFU.EX2 R70, R70 ;  /* 0x0000004600467308 */ /* 0x000ea20000000800 */
[C---:B0-----:R-:W-:Y:S01]  /*2e40*/  FADD.FTZ R33, R157.reuse, R12 ;  /* 0x0000000c9d217221 */ /* 0x041fe20000010000 */
[----:B------:R-:W-:Y:S01]  /*2e50*/  F2FP.BF16.F32.PACK_AB R157, R157, R66 ;  /* 0x000000429d9d723e */ /* 0x000fe200000010ff */
[----:B------:R-:W-:-:S05]  /*2e60*/  IMAD.MOV.U32 R66, RZ, RZ, R87 ;  /* 0x000000ffff427224 */ /* 0x000fca00078e0057 */
[----:B------:R-:W0:Y:S01]  /*2e70*/  MUFU.EX2 R29, R14 ;  /* 0x0000000e001d7308 */ /* 0x000e220000000800 */
[----:B-1----:R-:W-:-:S07]  /*2e80*/  FADD.FTZ R8, R60, R31 ;  /* 0x0000001f3c087221 */ /* 0x002fce0000010000 */
[----:B------:R-:W1:Y:S01]  /*2e90*/  MUFU.EX2 R64, R64 ;  /* 0x0000004000407308 */ /* 0x000e620000000800 */
[----:B--2---:R-:W-:-:S07]  /*2ea0*/  FADD.FTZ R12, R70, R33 ;  /* 0x00000021460c7221 */ /* 0x004fce0000010000 */
[----:B------:R-:W2:Y:S01]  /*2eb0*/  MUFU.EX2 R5, R18 ;  /* 0x0000001200057308 */ /* 0x000ea20000000800 */
[----:B0-----:R-:W-:Y:S01]  /*2ec0*/  FADD.FTZ R33, R29, R8 ;  /* 0x000000081d217221 */ /* 0x001fe20000010000 */
[C---:B------:R-:W-:Y:S01]  /*2ed0*/  FADD.FTZ R8, R159.reuse, R12 ;  /* 0x0000000c9f087221 */ /* 0x040fe20000010000 */
[----:B------:R-:W-:Y:S01]  /*2ee0*/  F2FP.BF16.F32.PACK_AB R159, R159, R70 ;  /* 0x000000469f9f723e */ /* 0x000fe200000010ff */
[--C-:B------:R-:W-:Y:S01]  /*2ef0*/  IMAD.MOV.U32 R70, RZ, RZ, R87.reuse ;  /* 0x000000ffff467224 */ /* 0x100fe200078e0057 */
[----:B------:R-:W-:Y:S01]  /*2f00*/  F2FP.BF16.F32.PACK_AB R154, R29, R60 ;  /* 0x0000003c1d9a723e */ /* 0x000fe200000010ff */
[----:B------:R-:W-:Y:S02]  /*2f10*/  IMAD.MOV.U32 R60, RZ, RZ, R87 ;  /* 0x000000ffff3c7224 */ /* 0x000fe400078e0057 */
[----:B------:R-:W0:Y:S01]  /*2f20*/  MUFU.EX2 R68, R68 ;  /* 0x0000004400447308 */ /* 0x000e220000000800 */
[----:B-1----:R-:W-:Y:S01]  /*2f30*/  FADD.FTZ R12, R64, R33 ;  /* 0x00000021400c7221 */ /* 0x002fe20000010000 */
[----:B------:R-:W-:-:S02]  /*2f40*/  IMAD.MOV.U32 R33, RZ, RZ, R87 ;  /* 0x000000ffff217224 */ /* 0x000fc400078e0057 */
[----:B------:R-:W-:-:S04]  /*2f50*/  IMAD.MOV.U32 R29, RZ, RZ, R87 ;  /* 0x000000ffff1d7224 */ /* 0x000fc800078e0057 */
[----:B------:R-:W1:Y:S01]  /*2f60*/  MUFU.EX2 R31, R22 ;  /* 0x00000016001f7308 */ /* 0x000e620000000800 */
[C---:B--2---:R-:W-:Y:S01]  /*2f70*/  FADD.FTZ R9, R5.reuse, R12 ;  /* 0x0000000c05097221 */ /* 0x044fe20000010000 */
[----:B------:R-:W-:Y:S01]  /*2f80*/  F2FP.BF16.F32.PACK_AB R156, R5, R64 ;  /* 0x00000040059c723e */ /* 0x000fe200000010ff */
[----:B------:R-:W-:Y:S02]  /*2f90*/  IMAD.MOV.U32 R64, RZ, RZ, R87 ;  /* 0x000000ffff407224 */ /* 0x000fe400078e0057 */
[----:B0-----:R-:W-:Y:S01]  /*2fa0*/  FADD.FTZ R12, R68, R9 ;  /* 0x00000009440c7221 */ /* 0x001fe20000010000 */
[----:B------:R-:W-:-:S03]  /*2fb0*/  MOV R9, RZ ;  /* 0x000000ff00097202 */ /* 0x000fc60000000f00 */
[C---:B-1----:R-:W-:Y:S01]  /*2fc0*/  FADD.FTZ R5, R31.reuse, R12 ;  /* 0x0000000c1f057221 */ /* 0x042fe20000010000 */
[----:B------:R-:W-:Y:S01]  /*2fd0*/  F2FP.BF16.F32.PACK_AB R158, R31, R68 ;  /* 0x000000441f9e723e */ /* 0x000fe200000010ff */
[----:B------:R-:W-:Y:S01]  /*2fe0*/  IMAD.MOV.U32 R12, RZ, RZ, 0x3f800000 ;  /* 0x3f800000ff0c7424 */ /* 0x000fe200078e00ff */
[----:B------:R-:W-:Y:S01]  /*2ff0*/  MOV R31, R87 ;  /* 0x00000057001f7202 */ /* 0x000fe20000000f00 */
[----:B------:R-:W-:Y:S01]  /*3000*/  IMAD.MOV.U32 R68, RZ, RZ, R87 ;  /* 0x000000ffff447224 */ /* 0x000fe200078e0057 */
[----:B------:R-:W-:Y:S06]  /*3010*/  @!P1 BRA `(.L_x_18) ;  /* 0x0000001c00849947 */ /* 0x000fec0003800000 */
[----:B------:R-:W-:Y:S01]  /*3020*/  MOV R15, R4 ;  /* 0x00000004000f7202 */ /* 0x000fe20000000f00 */
[----:B------:R-:W-:Y:S01]  /*3030*/  IMAD.MOV.U32 R17, RZ, RZ, R10 ;  /* 0x000000ffff117224 */ /* 0x000fe200078e000a */
[----:B------:R-:W-:Y:S01]  /*3040*/  CS2R R86, SRZ ;  /* 0x0000000000567805 */ /* 0x000fe2000001ff00 */
[----:B------:R-:W-:Y:S01]  /*3050*/  IMAD.MOV.U32 R14, RZ, RZ, RZ ;  /* 0x000000ffff0e7224 */ /* 0x000fe200078e00ff */
[----:B------:R-:W-:Y:S01]  /*3060*/  CS2R R82, SRZ ;  /* 0x0000000000527805 */ /* 0x000fe2000001ff00 */
[----:B------:R-:W-:Y:S01]  /*3070*/  IMAD.MOV.U32 R11, RZ, RZ, 0x3f800000 ;  /* 0x3f800000ff0b7424 */ /* 0x000fe200078e00ff */
        /* <DEDUP_REMOVED lines=29> */
[----:B------:R-:W-:Y:S01]  /*3250*/  CS2R R24, SRZ ;  /* 0x0000000000187805 */ /* 0x000fe2000001ff00 */
[----:B------:R-:W-:-:S06]  /*3260*/  UMOV UR56, URZ ;  /* 0x0000003f00387c82 */ /* 0x000fcc0008000000 */
.L_x_29:
[----:B------:R-:W-:-:S04]  /*3270*/  UISETP.NE.AND UP0, UPT, UR56, 0x1, UPT ;  /* 0x000000013800788c */ /* 0x000fc8000bf05270 */
[----:B------:R-:W-:-:S06]  /*3280*/  USEL UR4, URZ, 0x1, UP0 ;  /* 0x000000013f047887 */ /* 0x000fcc0008000000 */
[----:B------:R-:W-:Y:S01]  /*3290*/  LOP3.LUT R9, R14, UR4, RZ, 0x3c, !PT ;  /* 0x000000040e097c12 */ /* 0x000fe2000f8e3cff */
[----:B------:R-:W-:Y:S06]  /*32a0*/  @!P0 BRA `(.L_x_19) ;  /* 0x0000000000048947 */ /* 0x000fec0003800000 */
[----:B------:R-:W-:Y:S01]  /*32b0*/  BPT.TRAP 0x1 ;  /* 0x000000040000795c */ /* 0x000fe20000300000 */
.L_x_19:
[----:B------:R-:W-:Y:S01]  /*32c0*/  UIADD3 UR4, UR56, 0x1, URZ ;  /* 0x0000000138047890 */ /* 0x000fe2000fffe03f */
[----:B------:R-:W-:-:S03]  /*32d0*/  SHF.L.U32 R3, R9, 0x1f, RZ ;  /* 0x0000001f09037819 */ /* 0x000fc600000006ff */
[----:B------:R-:W-:-:S04]  /*32e0*/  UISETP.NE.AND UP0, UPT, UR4, 0x2, UPT ;  /* 0x000000020400788c */ /* 0x000fc8000bf05270 */
[----:B------:R-:W-:-:S04]  /*32f0*/  USEL UR4, UR4, URZ, UP0 ;  /* 0x0000003f04047287 */ /* 0x000fc80008000000 */
[----:B------:R-:W-:Y:S02]  /*3300*/  ULEA UR59, UR4, UR37, 0x3 ;  /* 0x00000025043b7291 */ /* 0x000fe4000f8e183f */
[----:B------:R-:W-:-:S07]  /*3310*/  MOV R0, UR4 ;  /* 0x0000000400007c02 */ /* 0x000fce0008000f00 */
[----:B------:R0:W1:Y:S01]  /*3320*/  SYNCS.PHASECHK.TRANS64.TRYWAIT P1, [UR59+0x2a830], R3 ;  /* 0x02a83003ff0075a7 */ /* 0x000062000802017b */
[----:B------:R-:W-:Y:S05]  /*3330*/  @!P0 BRA `(.L_x_20) ;  /* 0x0000000000048947 */ /* 0x000fea0003800000 */
[----:B------:R-:W-:Y:S01]  /*3340*/  BPT.TRAP 0x1 ;  /* 0x000000040000795c */ /* 0x000fe20000300000 */
.L_x_20:
[----:B-1----:R-:W-:Y:S05]  /*3350*/  @P1 BRA `(.L_x_21) ;  /* 0x0000000000081947 */ /* 0x002fea0003800000 */
[----:B------:R-:W1:Y:S02]  /*3360*/  SYNCS.PHASECHK.TRANS64.TRYWAIT P1, [UR59+0x2a830], R3 ;  /* 0x02a83003ff0075a7 */ /* 0x000e64000802017b */
[----:B-1----:R-:W-:Y:S05]  /*3370*/  @!P1 BRA `(.L_x_22) ;  /* 0x0000007800909947 */ /* 0x002fea0003800000 */
.L_x_21:
[----:B------:R-:W-:Y:S01]  /*3380*/  R2UR UR6, R0 ;  /* 0x00000000000672ca */ /* 0x000fe200000e0000 */
[----:B------:R-:W-:Y:S01]  /*3390*/  WARPGROUP.ARRIVE ;  /* 0x00000000000079c5 */ /* 0x000fe20000000000 */
[----:B------:R-:W-:Y:S01]  /*33a0*/  R2UR UR4, R6 ;  /* 0x00000000060472ca */ /* 0x000fe200000e0000 */
[----:B------:R-:W-:Y:S01]  /*33b0*/  UMOV UR7, 0x40000040 ;  /* 0x4000004000077882 */ /* 0x000fe20000000000 */
[----:B------:R-:W-:Y:S01]  /*33c0*/  R2UR UR5, R7 ;  /* 0x00000000070572ca */ /* 0x000fe200000e0000 */
[----:B------:R-:W-:Y:S01]  /*33d0*/  UMOV UR11, 0x40000040 ;  /* 0x40000040000b7882 */ /* 0x000fe20000000000 */
[----:B------:R-:W-:Y:S01]  /*33e0*/  UMOV UR15, 0x40000040 ;  /* 0x40000040000f7882 */ /* 0x000fe20000000000 */
[----:B------:R-:W-:Y:S01]  /*33f0*/  UMOV UR19, 0x40000040 ;  /* 0x4000004000137882 */ /* 0x000fe20000000000 */
[----:B------:R-:W-:Y:S01]  /*3400*/  UMOV UR23, 0x40000040 ;  /* 0x4000004000177882 */ /* 0x000fe20000000000 */
[----:B------:R-:W-:Y:S01]  /*3410*/  UMOV UR27, 0x40000040 ;  /* 0x40000040001b7882 */ /* 0x000fe20000000000 */
[----:B------:R-:W-:Y:S01]  /*3420*/  UMOV UR31, 0x40000040 ;  /* 0x40000040001f7882 */ /* 0x000fe20000000000 */
[----:B------:R-:W-:Y:S01]  /*3430*/  UMOV UR35, 0x40000040 ;  /* 0x4000004000237882 */ /* 0x000fe20000000000 */
[----:B------:R-:W-:Y:S01]  /*3440*/  UMOV UR43, 0x40000040 ;  /* 0x40000040002b7882 */ /* 0x000fe20000000000 */
[----:B------:R-:W-:Y:S01]  /*3450*/  UIMAD UR6, UR6, 0x900, UR58 ;  /* 0x00000900060678a4 */ /* 0x000fe2000f8e023a */
[-C--:B------:R-:W-:Y:S01]  /*3460*/  FMUL.FTZ R24, R24, R12.reuse ;  /* 0x0000000c18187220 */ /* 0x080fe20000410000 */
[----:B------:R-:W-:Y:S01]  /*3470*/  UMOV UR47, 0x40000040 ;  /* 0x40000040002f7882 */ /* 0x000fe20000000000 */
[----:B------:R-:W-:Y:S01]  /*3480*/  UMOV UR51, 0x40000040 ;  /* 0x4000004000337882 */ /* 0x000fe20000000000 */
[----:B------:R-:W-:Y:S01]  /*3490*/  UIADD3 UR10, UR6, 0x2, URZ ;  /* 0x00000002060a7890 */ /* 0x000fe2000fffe03f */
[-C--:B------:R-:W-:Y:S01]  /*34a0*/  FMUL.FTZ R25, R25, R12.reuse ;  /* 0x0000000c19197220 */ /* 0x080fe20000410000 */
[----:B------:R-:W-:Y:S01]  /*34b0*/  UIADD3 UR14, UR6, 0x4, URZ ;  /* 0x00000004060e7890 */ /* 0x000fe2000fffe03f */
[----:B------:R-:W-:Y:S01]  /*34c0*/  FMUL.FTZ R28, R28, R12 ;  /* 0x0000000c1c1c7220 */ /* 0x000fe20000410000 */
[----:B------:R-:W-:-:S02]  /*34d0*/  UIADD3 UR18, UR6, 0x6, URZ ;  /* 0x0000000606127890 */ /* 0x000fc4000fffe03f */
[----:B------:R-:W-:Y:S01]  /*34e0*/  HGMMA.64x96x16.F32.BF16 R88, gdesc[UR4], RZ, !UPT, gsb0 ;  /* 0x01600000045879f0 */ /* 0x000fe2000c0018ff */
[----:B------:R-:W-:Y:S01]  /*34f0*/  UIADD3 UR22, UR6, 0x300, URZ ;  /* 0x0000030006167890 */ /* 0x000fe2000fffe03f */
[-C--:B------:R-:W-:Y:S01]  /*3500*/  FMUL.FTZ R29, R29, R12.reuse ;  /* 0x0000000c1d1d7220 */ /* 0x080fe20000410000 */
        /* <DEDUP_REMOVED lines=14> */
[----:B------:R-:W-:Y:S01]  /*35f0*/  UMOV UR55, 0x40000040 ;  /* 0x4000004000377882 */ /* 0x000fe20000000000 */
[-C--:B------:R-:W-:Y:S01]  /*3600*/  FMUL.FTZ R45, R45, R12.reuse ;  /* 0x0000000c2d2d7220 */ /* 0x080fe20000410000 */
        /* <DEDUP_REMOVED lines=19> */
[----:B------:R-:W-:Y:S01]  /*3740*/  FMUL.FTZ R85, R85, R12 ;  /* 0x0000000c55557220 */ /* 0x000fe20000410000 */
        /* <DEDUP_REMOVED lines=32> */
[----:B------:R-:W-:-:S02]  /*3950*/  WARPGROUP.DEPBAR.LE gsb0, 0x0 ;  /* 0x00008000000079c5 */ /* 0x000fc40000010000 */
        /* <DEDUP_REMOVED lines=33> */
[----:B------:R-:W-:Y:S05]  /*3b70*/  @!P0 BRA `(.L_x_23) ;  /* 0x0000000000048947 */ /* 0x000fea0003800000 */
[----:B------:R-:W-:Y:S01]  /*3b80*/  BPT.TRAP 0x1 ;  /* 0x000000040000795c */ /* 0x000fe20000300000 */
.L_x_23:
[----:B------:R-:W-:Y:S01]  /*3b90*/  ULEA UR5, UR56, UR37, 0x3 ;  /* 0x0000002538057291 */ /* 0x000fe2000f8e183f */
[----:B01----:R-:W-:-:S08]  /*3ba0*/  SHF.L.U32 R3, R14, 0x1f, RZ ;  /* 0x0000001f0e037819 */ /* 0x003fd000000006ff */
[----:B------:R0:W1:Y:S01]  /*3bb0*/  SYNCS.PHASECHK.TRANS64.TRYWAIT P1, [UR5+0x2a850], R3 ;  /* 0x02a85003ff0075a7 */ /* 0x0000620008020145 */
[----:B------:R-:W-:Y:S05]  /*3bc0*/  @!P0 BRA `(.L_x_24) ;  /* 0x0000000000048947 */ /* 0x000fea0003800000 */
[----:B------:R-:W-:Y:S01]  /*3bd0*/  BPT.TRAP 0x1 ;  /* 0x000000040000795c */ /* 0x000fe20000300000 */
.L_x_24:
[----:B-1----:R-:W-:Y:S05]  /*3be0*/  @P1 BRA `(.L_x_25) ;  /* 0x0000000000081947 */ /* 0x002fea0003800000 */
[----:B------:R-:W1:Y:S02]  /*3bf0*/  SYNCS.PHASECHK.TRANS64.TRYWAIT P1, [UR5+0x2a850], R3 ;  /* 0x02a85003ff0075a7 */ /* 0x000e640008020145 */
[----:B-1----:R-:W-:Y:S05]  /*3c00*/  @!P1 BRA `(.L_x_26) ;  /* 0x0000007000849947 */ /* 0x002fea0003800000 */
.L_x_25:
[----:B------:R-:W-:Y:S01]  /*3c10*/  UIADD3 UR4, UR37, 0x400, URZ ;  /* 0x0000040025047890 */ /* 0x000fe2000fffe03f */
[----:B------:R-:W-:Y:S01]  /*3c20*/  WARPGROUP.ARRIVE ;  /* 0x00000000000079c5 */ /* 0x000fe20000000000 */
[----:B------:R-:W-:Y:S02]  /*3c30*/  UMOV UR7, 0x40000040 ;  /* 0x4000004000077882 */ /* 0x000fe40000000000 */
[----:B------:R-:W-:-:S04]  /*3c40*/  USHF.R.U32.HI UR4, URZ, 0x4, UR4 ;  /* 0x000000043f047899 */ /* 0x000fc80008011604 */
[----:B------:R-:W-:-:S04]  /*3c50*/  ULOP3.LUT UR4, UR4, 0x3fff, URZ, 0xc0, !UPT ;  /* 0x00003fff04047892 */ /* 0x000fc8000f8ec03f */
[----:B------:R-:W-:-:S04]  /*3c60*/  ULOP3.LUT UR4, UR4, 0x3000000, URZ, 0xfc, !UPT ;  /* 0x0300000004047892 */ /* 0x000fc8000f8efc3f */
[----:B------:R-:W-:-:S04]  /*3c70*/  UIMAD UR56, UR56, 0x600, UR4 ;  /* 0x00000600383878a4 */ /* 0x000fc8000f8e0204 */
[----:B------:R-:W-:-:S03]  /*3c80*/  UIADD3 UR4, UR56, 0x80, URZ ;  /* 0x0000008038047890 */ /* 0x000fc6000fffe03f */
[----:B------:R-:W-:-:S06]  /*3c90*/  UMOV UR6, UR56 ;  /* 0x0000003800067c82 */ /* 0x000fcc0008000000 */
[----:B------:R-:W-:Y:S01]  /*3ca0*/  HGMMA.64x128x16.F32.BF16 R24, R136, gdesc[UR4].tnspB, R24, gsb0 ;  /* 0x41e0000488187df0 */ /* 0x000fe20008001818 */
[----:B------:R-:W-:Y:S01]  /*3cb0*/  UMOV UR7, 0x40000040 ;  /* 0x4000004000077882 */ /* 0x000fe20000000000 */
[----:B------:R-:W-:Y:S01]  /*3cc0*/  UMOV UR6, UR4 ;  /* 0x0000000400067c82 */ /* 0x000fe20008000000 */
[----:B------:R-:W-:Y:S01]  /*3cd0*/  UIADD3 UR4, UR56, 0x100, URZ ;  /* 0x0000010038047890 */ /* 0x000fe2000fffe03f */
[----:B------:R-:W-:Y:S02]  /*3ce0*/  WARPGROUP.DEPBAR.LE gsb0, 0x0 ;  /* 0x00008000000079c5 */ /* 0x000fe40000010000 */
[----:B------:R-:W-:-:S06]  /*3cf0*/  WARPGROUP.ARRIVE ;  /* 0x00000000000079c5 */ /* 0x000fcc0000000000 */
[----:B------:R-:W-:Y:S01]  /*3d00*/  HGMMA.64x128x16.F32.BF16 R24, R140, gdesc[UR4].tnspB, R24, gsb0 ;  /* 0x41e000048c187df0 */ /* 0x000fe20008001818 */
[----:B------:R-:W-:Y:S01]  /*3d10*/  UMOV UR6, UR4 ;  /* 0x0000000400067c82 */ /* 0x000fe20008000000 */
[----:B------:R-:W-:Y:S01]  /*3d20*/  UMOV UR7, 0x40000040 ;  /* 0x4000004000077882 */ /* 0x000fe20000000000 */
[----:B------:R-:W-:Y:S01]  /*3d30*/  UIADD3 UR4, UR56, 0x180, URZ ;  /* 0x0000018038047890 */ /* 0x000fe2000fffe03f */
[----:B------:R-:W-:Y:S02]  /*3d40*/  WARPGROUP.DEPBAR.LE gsb0, 0x0 ;  /* 0x00008000000079c5 */ /* 0x000fe40000010000 */
[----:B------:R-:W-:-:S06]  /*3d50*/  WARPGROUP.ARRIVE ;  /* 0x00000000000079c5 */ /* 0x000fcc0000000000 */
[----:B------:R-:W-:Y:S01]  /*3d60*/  HGMMA.64x128x16.F32.BF16 R24, R144, gdesc[UR4].tnspB, R24, gsb0 ;  /* 0x41e0000490187df0 */ /* 0x000fe20008001818 */
[----:B------:R-:W-:Y:S01]  /*3d70*/  UMOV UR6, UR4 ;  /* 0x0000000400067c82 */ /* 0x000fe20008000000 */
[----:B------:R-:W-:Y:S01]  /*3d80*/  UMOV UR7, 0x40000040 ;  /* 0x4000004000077882 */ /* 0x000fe20000000000 */
[----:B------:R-:W-:Y:S02]  /*3d90*/  UIADD3 UR4, UR56, 0x200, URZ ;  /* 0x0000020038047890 */ /* 0x000fe4000fffe03f */
[----:B------:R-:W-:Y:S01]  /*3da0*/  UIADD3 UR56, UR56, 0x280, URZ ;  /* 0x0000028038387890 */ /* 0x000fe2000fffe03f */
[----:B------:R-:W-:Y:S02]  /*3db0*/  WARPGROUP.DEPBAR.LE gsb0, 0x0 ;  /* 0x00008000000079c5 */ /* 0x000fe40000010000 */
[----:B------:R-:W-:-:S06]  /*3dc0*/  WARPGROUP.ARRIVE ;  /* 0x00000000000079c5 */ /* 0x000fcc0000000000 */
[----:B------:R-:W-:Y:S01]  /*3dd0*/  HGMMA.64x128x16.F32.BF16 R24, R148, gdesc[UR4].tnspB, R24, gsb0 ;  /* 0x41e0000494187df0 */ /* 0x000fe20008001818 */
[----:B------:R-:W-:Y:S01]  /*3de0*/  UMOV UR6, UR4 ;  /* 0x0000000400067c82 */ /* 0x000fe20008000000 */
[----:B------:R-:W-:Y:S01]  /*3df0*/  UMOV UR7, 0x40000040 ;  /* 0x4000004000077882 */ /* 0x000fe20000000000 */
[----:B------:R-:W-:Y:S02]  /*3e00*/  WARPGROUP.DEPBAR.LE gsb0, 0x0 ;  /* 0x00008000000079c5 */ /* 0x000fe40000010000 */
[----:B------:R-:W-:-:S07]  /*3e10*/  WARPGROUP.ARRIVE ;  /* 0x00000000000079c5 */ /* 0x000fce0000000000 */
[----:B------:R-:W-:Y:S01]  /*3e20*/  HGMMA.64x128x16.F32.BF16 R24, R152, gdesc[UR4].tnspB, R24, gsb0 ;  /* 0x41e0000498187df0 */ /* 0x000fe20008001818 */
[----:B------:R-:W-:Y:S01]  /*3e30*/  UMOV UR6, UR56 ;  /* 0x0000003800067c82 */ /* 0x000fe20008000000 */
[----:B------:R-:W-:Y:S01]  /*3e40*/  UMOV UR7, 0x40000040 ;  /* 0x4000004000077882 */ /* 0x000fe20000000000 */
[----:B------:R-:W-:Y:S02]  /*3e50*/  WARPGROUP.DEPBAR.LE gsb0, 0x0 ;  /* 0x00008000000079c5 */ /* 0x000fe40000010000 */
[----:B------:R-:W-:-:S07]  /*3e60*/  WARPGROUP.ARRIVE ;  /* 0x00000000000079c5 */ /* 0x000fce0000000000 */
[----:B------:R-:W-:Y:S03]  /*3e70*/  HGMMA.64x128x16.F32.BF16 R24, R156, gdesc[UR4].tnspB, R24, gsb0 ;  /* 0x41e000049c187df0 */ /* 0x000fe60008001818 */
[----:B------:R-:W-:Y:S02]  /*3e80*/  WARPGROUP.DEPBAR.LE gsb0, 0x0 ;  /* 0x00008000000079c5 */ /* 0x000fe40000010000 */
[----:B------:R-:W-:Y:S05]  /*3e90*/  @!P0 BRA `(.L_x_27) ;  /* 0x0000000000048947 */ /* 0x000fea0003800000 */
[----:B------:R-:W-:Y:S01]  /*3ea0*/  BPT.TRAP 0x1 ;  /* 0x000000040000795c */ /* 0x000fe20000300000 */
.L_x_27:
[----:B-1----:R-:W-:Y:S01]  /*3eb0*/  FMNMX.FTZ R4, R88, R17, !PT ;  /* 0x0000001158047209 */ /* 0x002fe20007810000 */
[----:B------:R-:W-:Y:S01]  /*3ec0*/  UIADD3 UR59, UR59, 0x2a840, URZ ;  /* 0x0002a8403b3b7890 */ /* 0x000fe2000fffe03f */
[----:B------:R-:W-:Y:S02]  /*3ed0*/  FMNMX.FTZ R10, R90, R15, !PT ;  /* 0x0000000f5a0a7209 */ /* 0x000fe40007810000 */
[----:B0-----:R-:W-:Y:S01]  /*3ee0*/  FMNMX.FTZ R3, R89, R4, !PT ;  /* 0x0000000459037209 */ /* 0x001fe20007810000 */
[----:B------:R-:W-:Y:S01]  /*3ef0*/  UPRMT UR59, UR57, 0x654, UR59 ;  /* 0x00000654393b7896 */ /* 0x000fe2000800003b */
[----:B------:R-:W-:Y:S02]  /*3f00*/  FMNMX.FTZ R11, R91, R10, !PT ;  /* 0x0000000a5b0b7209 */ /* 0x000fe40007810000 */
[----:B------:R-:W-:Y:S02]  /*3f10*/  FMNMX.FTZ R4, R92, R3, !PT ;  /* 0x000000035c047209 */ /* 0x000fe40007810000 */
[----:B------:R-:W-:-:S02]  /*3f20*/  FMNMX.FTZ R10, R94, R11, !PT ;  /* 0x0000000b5e0a7209 */ /* 0x000fc40007810000 */
[----:B------:R-:W-:Y:S02]  /*3f30*/  FMNMX.FTZ R3, R93, R4, !PT ;  /* 0x000000045d037209 */ /* 0x000fe40007810000 */
[----:B------:R-:W-:Y:S01]  /*3f40*/  FMNMX.FTZ R11, R95, R10, !PT ;  /* 0x0000000a5f0b7209 */ /* 0x000fe20007810000 */
[----:B------:R-:W-:Y:S01]  /*3f50*/  SYNCS.ARRIVE.TRANS64.RED.A1T0 RZ, [UR59], RZ ;  /* 0x000000ffffff79a7 */ /* 0x000fe2000810043b */
[----:B------:R-:W-:Y:S02]  /*3f60*/  FMNMX.FTZ R4, R96, R3, !PT ;  /* 0x0000000360047209 */ /* 0x000fe40007810000 */
[----:B------:R-:W-:Y:S02]  /*3f70*/  FMNMX.FTZ R10, R98, R11, !PT ;  /* 0x0000000b620a7209 */ /* 0x000fe40007810000 */
[----:B------:R-:W-:Y:S02]  /*3f80*/  FMNMX.FTZ R3, R97, R4, !PT ;  /* 0x0000000461037209 */ /* 0x000fe40007810000 */
[----:B------:R-:W-:-:S02]  /*3f90*/  FMNMX.FTZ R11, R99, R10, !PT ;  /* 0x0000000a630b7209 */ /* 0x000fc40007810000 */
[----:B------:R-:W-:Y:S02]  /*3fa0*/  FMNMX.FTZ R4, R100, R3, !PT ;  /* 0x0000000364047209 */ /* 0x000fe40007810000 */
[----:B------:R-:W-:Y:S02]  /*3fb0*/  FMNMX.FTZ R10, R102, R11, !PT ;  /* 0x0000000b660a7209 */ /* 0x000fe40007810000 */
        /* <DEDUP_REMOVED lines=33> */
[----:B------:R-:W-:-:S03]  /*41d0*/  FMNMX.FTZ R12, R135, R10, !PT ;  /* 0x0000000a870c7209 */ /* 0x000fc60007810000 */
[----:B------:R-:W0:Y:S04]  /*41e0*/  SHFL.BFLY PT, R4, R11, 0x2, 0x1f ;  /* 0x0c401f000b047f89 */ /* 0x000e2800000e0000 */
[----:B------:R-:W1:Y:S01]  /*41f0*/  SHFL.BFLY PT, R3, R12, 0x2, 0x1f ;  /* 0x0c401f000c037f89 */ /* 0x000e6200000e0000 */
[----:B0-----:R-:W-:Y:S02]  /*4200*/  FMNMX.FTZ R14, R11, R4, !PT ;  /* 0x000000040b0e7209 */ /* 0x001fe40007810000 */
[----:B-1----:R-:W-:-:S03]  /*4210*/  FMNMX.FTZ R18, R12, R3, !PT ;  /* 0x000000030c127209 */ /* 0x002fc60007810000 */
[----:B------:R-:W0:Y:S01]  /*4220*/  SHFL.BFLY PT, R19, R14, 0x1, 0x1f ;  /* 0x0c201f000e137f89 */ /* 0x000e2200000e0000 */
[----:B------:R-:W1:Y:S03]  /*4230*/  LDC R3, c[0x0][0x988] ;  /* 0x00026200ff037b82 */ /* 0x000e660000000800 */
[----:B------:R-:W2:Y:S01]  /*4240*/  SHFL.BFLY PT, R21, R18, 0x1, 0x1f ;  /* 0x0c201f0012157f89 */ /* 0x000ea200000e0000 */
[----:B0-----:R-:W-:Y:S02]  /*4250*/  FMNMX.FTZ R10, R14, R19, !PT ;  /* 0x000000130e0a7209 */ /* 0x001fe40007810000 */
[----:B--2---:R-:W-:-:S03]  /*4260*/  FMNMX.FTZ R4, R18, R21, !PT ;  /* 0x0000001512047209 */ /* 0x004fc60007810000 */
[CC--:B-1----:R-:W-:Y:S01]  /*4270*/  FMUL.FTZ R160, R10.reuse, R3.reuse ;  /* 0x000000030aa07220 */ /* 0x0c2fe20000410000 */
[----:B------:R-:W-:Y:S01]  /*4280*/  FADD.FTZ R20, -R10, R17 ;  /* 0x000000110a147221 */ /* 0x000fe20000010100 */
[CC--:B------:R-:W-:Y:S01]  /*4290*/  FMUL.FTZ R14, R4.reuse, R3.reuse ;  /* 0x00000003040e7220 */ /* 0x0c0fe20000410000 */
[----:B------:R-:W-:Y:S01]  /*42a0*/  FADD.FTZ R22, -R4, R15 ;  /* 0x0000000f04167221 */ /* 0x000fe20000010100 */
[-C--:B------:R-:W-:Y:S01]  /*42b0*/  FFMA.FTZ R15, R88, R3.reuse, -R160 ;  /* 0x00000003580f7223 */ /* 0x080fe200000108a0 */
[-C--:B------:R-:W-:Y:S01]  /*42c0*/  FMUL.FTZ R20, R20, R3.reuse ;  /* 0x0000000314147220 */ /* 0x080fe20000410000 */
[-C--:B------:R-:W-:Y:S01]  /*42d0*/  FFMA.FTZ R90, R90, R3.reuse, -R14 ;  /* 0x000000035a5a7223 */ /* 0x080fe2000001080e */
[-C--:B------:R-:W-:Y:S01]  /*42e0*/  FMUL.FTZ R22, R22, R3.reuse ;  /* 0x0000000316167220 */ /* 0x080fe20000410000 */
[-C--:B------:R-:W-:Y:S01]  /*42f0*/  FFMA.FTZ R136, R89, R3.reuse, -R160 ;  /* 0x0000000359887223 */ /* 0x080fe200000108a0 */
[-C--:B------:R-:W-:Y:S01]  /*4300*/  FFMA.FTZ R91, R91, R3.reuse, -R14 ;  /* 0x000000035b5b7223 */ /* 0x080fe2000001080e */
[----:B------:R-:W-:Y:S01]  /*4310*/  MUFU.EX2 R12, R20 ;  /* 0x00000014000c7308 */ /* 0x000fe20000000800 */
[-C--:B------:R-:W-:Y:S01]  /*4320*/  FFMA.FTZ R138, R92, R3.reuse, -R160 ;  /* 0x000000035c8a7223 */ /* 0x080fe200000108a0 */
[-C--:B------:R-:W-:Y:S01]  /*4330*/  FFMA.FTZ R94, R94, R3.reuse, -R14 ;  /* 0x000000035e5e7223 */ /* 0x080fe2000001080e */
[-C--:B------:R-:W-:Y:S01]  /*4340*/  FFMA.FTZ R17, R93, R3.reuse, -R160 ;  /* 0x000000035d117223 */ /* 0x080fe200000108a0 */
[-C--:B------:R-:W-:Y:S01]  /*4350*/  FFMA.FTZ R95, R95, R3.reuse, -R14 ;  /* 0x000000035f5f7223 */ /* 0x080fe2000001080e */
[-C--:B------:R-:W-:Y:S01]  /*4360*/  FFMA.FTZ R140, R96, R3.reuse, -R160 ;  /* 0x00000003608c7223 */ /* 0x080fe200000108a0 */
        /* <DEDUP_REMOVED lines=10> */
[----:B------:R-:W0:Y:S01]  /*4410*/  MUFU.EX2 R15, R15 ;  /* 0x0000000f000f7308 */ /* 0x000e220000000800 */
[-C--:B------:R-:W-:Y:S01]  /*4420*/  FFMA.FTZ R23, R105, R3.reuse, -R160 ;  /* 0x0000000369177223 */ /* 0x080fe200000108a0 */
[-C--:B------:R-:W-:Y:S01]  /*4430*/  FFMA.FTZ R107, R107, R3.reuse, -R14 ;  /* 0x000000036b6b7223 */ /* 0x080fe2000001080e */
[-C--:B------:R-:W-:Y:S01]  /*4440*/  FFMA.FTZ R146, R108, R3.reuse, -R160 ;  /* 0x000000036c927223 */ /* 0x080fe200000108a0 */
[-C--:B------:R-:W-:Y:S01]  /*4450*/  FFMA.FTZ R110, R110, R3.reuse, -R14 ;  /* 0x000000036e6e7223 */ /* 0x080fe2000001080e */
[-C--:B------:R-:W-:Y:S01]  /*4460*/  FFMA.FTZ R89, R109, R3.reuse, -R160 ;  /* 0x000000036d597223 */ /* 0x080fe200000108a0 */
[-C--:B------:R-:W-:Y:S01]  /*4470*/  FFMA.FTZ R111, R111, R3.reuse, -R14 ;  /* 0x000000036f6f7223 */ /* 0x080fe2000001080e */
[-C--:B------:R-:W-:Y:S01]  /*4480*/  FFMA.FTZ R148, R112, R3.reuse, -R160 ;  /* 0x0000000370947223 */ /* 0x080fe200000108a0 */
[----:B------:R-:W1:Y:S01]  /*4490*/  MUFU.EX2 R90, R90 ;  /* 0x0000005a005a7308 */ /* 0x000e620000000800 */
[-C--:B------:R-:W-:Y:S01]  /*44a0*/  FFMA.FTZ R114, R114, R3.reuse, -R14 ;  /* 0x0000000372727223 */ /* 0x080fe2000001080e */
[-C--:B------:R-:W-:Y:S01]  /*44b0*/  FFMA.FTZ R93, R113, R3.reuse, -R160 ;  /* 0x00000003715d7223 */ /* 0x080fe200000108a0 */
[-C--:B------:R-:W-:Y:S01]  /*44c0*/  FFMA.FTZ R115, R115, R3.reuse, -R14 ;  /* 0x0000000373737223 */ /* 0x080fe2000001080e */
[-C--:B------:R-:W-:Y:S01]  /*44d0*/  FFMA.FTZ R150, R116, R3.reuse, -R160 ;  /* 0x0000000374967223 */ /* 0x080fe200000108a0 */
[-C--:B------:R-:W-:Y:S01]  /*44e0*/  FFMA.FTZ R118, R118, R3.reuse, -R14 ;  /* 0x0000000376767223 */ /* 0x080fe2000001080e */
[-C--:B------:R-:W-:Y:S01]  /*44f0*/  FFMA.FTZ R97, R117, R3.reuse, -R160 ;  /* 0x0000000375617223 */ /* 0x080fe200000108a0 */
[----:B------:R-:W-:Y:S01]  /*4500*/  FFMA.FTZ R119, R119, R3, -R14 ;  /* 0x0000000377777223 */ /* 0x000fe2000001080e */
[----:B------:R-:W2:Y:S01]  /*4510*/  MUFU.EX2 R136, R136 ;  /* 0x0000008800887308 */ /* 0x000ea20000000800 */
[----:B0-----:R-:W-:Y:S01]  /*4520*/  FFMA.FTZ R5, R12, R5, R15 ;  /* 0x000000050c057223 */ /* 0x001fe2000001000f */
[-C--:B------:R-:W-:Y:S01]  /*4530*/  FFMA.FTZ R152, R120, R3.reuse, -R160 ;  /* 0x0000000378987223 */ /* 0x080fe200000108a0 */
[-C--:B------:R-:W-:Y:S01]  /*4540*/  FFMA.FTZ R122, R122, R3.reuse, -R14 ;  /* 0x000000037a7a7223 */ /* 0x080fe2000001080e */
[-C--:B------:R-:W-:Y:S01]  /*4550*/  FFMA.FTZ R101, R121, R3.reuse, -R160 ;  /* 0x0000000379657223 */ /* 0x080fe200000108a0 */
[-C--:B------:R-:W-:Y:S01]  /*4560*/  FFMA.FTZ R123, R123, R3.reuse, -R14 ;  /* 0x000000037b7b7223 */ /* 0x080fe2000001080e */
[-C--:B------:R-:W-:Y:S01]  /*4570*/  FFMA.FTZ R154, R124, R3.reuse, -R160 ;  /* 0x000000037c9a7223 */ /* 0x080fe200000108a0 */
[-C--:B------:R-:W-:Y:S01]  /*4580*/  FFMA.FTZ R126, R126, R3.reuse, -R14 ;  /* 0x000000037e7e7223 */ /* 0x080fe2000001080e */
[----:B------:R-:W0:Y:S01]  /*4590*/  MUFU.EX2 R91, R91 ;  /* 0x0000005b005b7308 */ /* 0x000e220000000800 */
[----:B-1----:R-:W-:Y:S01]  /*45a0*/  FFMA.FTZ R8, R11, R8, R90 ;  /* 0x000000080b087223 */ /* 0x002fe2000001005a */
[-C--:B------:R-:W-:Y:S01]  /*45b0*/  FFMA.FTZ R105, R125, R3.reuse, -R160 ;  /* 0x000000037d697223 */ /* 0x080fe200000108a0 */
[-C--:B------:R-:W-:Y:S01]  /*45c0*/  FFMA.FTZ R127, R127, R3.reuse, -R14 ;  /* 0x000000037f7f7223 */ /* 0x080fe2000001080e */
[-C--:B------:R-:W-:Y:S01]  /*45d0*/  FFMA.FTZ R156, R128, R3.reuse, -R160 ;  /* 0x00000003809c7223 */ /* 0x080fe200000108a0 */
[-C--:B------:R-:W-:Y:S01]  /*45e0*/  FFMA.FTZ R130, R130, R3.reuse, -R14 ;  /* 0x0000000382827223 */ /* 0x080fe2000001080e */
[-C--:B------:R-:W-:Y:S01]  /*45f0*/  FFMA.FTZ R109, R129, R3.reuse, -R160 ;  /* 0x00000003816d7223 */ /* 0x080fe200000108a0 */
[-C--:B------:R-:W-:Y:S01]  /*4600*/  FFMA.FTZ R131, R131, R3.reuse, -R14 ;  /* 0x0000000383837223 */ /* 0x080fe2000001080e */
[----:B------:R-:W1:Y:S01]  /*4610*/  MUFU.EX2 R138, R138 ;  /* 0x0000008a008a7308 */ /* 0x000e620000000800 */
[----:B--2---:R-:W-:Y:S01]  /*4620*/  FADD.FTZ R5, R136, R5 ;  /* 0x0000000588057221 */ /* 0x004fe20000010000 */
[-C--:B------:R-:W-:Y:S01]  /*4630*/  FFMA.FTZ R158, R132, R3.reuse, -R160 ;  /* 0x00000003849e7223 */ /* 0x080fe200000108a0 */
[-C--:B------:R-:W-:Y:S01]  /*4640*/  FFMA.FTZ R134, R134, R3.reuse, -R14 ;  /* 0x0000000386867223 */ /* 0x080fe2000001080e */
[-C--:B------:R-:W-:Y:S01]  /*4650*/  FFMA.FTZ R113, R133, R3.reuse, -R160 ;  /* 0x0000000385717223 */ /* 0x080fe200000108a0 */
[----:B------:R-:W-:-:S03]  /*4660*/  FFMA.FTZ R14, R135, R3, -R14 ;  /* 0x00000003870e7223 */ /* 0x000fc6000001080e */
[----:B------:R-:W2:Y:S01]  /*4670*/  MUFU.EX2 R139, R94 ;  /* 0x0000005e008b7308 */ /* 0x000ea20000000800 */
[----:B0-----:R-:W-:-:S07]  /*4680*/  FADD.FTZ R8, R91, R8 ;  /* 0x000000085b087221 */ /* 0x001fce0000010000 */
[----:B------:R-:W0:Y:S01]  /*4690*/  MUFU.EX2 R17, R17 ;  /* 0x0000001100117308 */ /* 0x000e220000000800 */
[----:B-1----:R-:W-:-:S07]  /*46a0*/  FADD.FTZ R18, R138, R5 ;  /* 0x000000058a127221 */ /* 0x002fce0000010000 */
[----:B------:R-:W1:Y:S01]  /*46b0*/  MUFU.EX2 R95, R95 ;  /* 0x0000005f005f7308 */ /* 0x000e620000000800 */
[----:B--2---:R-:W-:-:S07]  /*46c0*/  FADD.FTZ R8, R139, R8 ;  /* 0x000000088b087221 */ /* 0x004fce0000010000 */
        /* <DEDUP_REMOVED lines=79> */
[----:B0-----:R-:W-:Y:S01]  /*4bc0*/  FADD.FTZ R8, R159, R8 ;  /* 0x000000089f087221 */ /* 0x001fe20000010000 */
[----:B-1----:R-:W-:-:S03]  /*4bd0*/  FADD.FTZ R5, R113, R18 ;  /* 0x0000001271057221 */ /* 0x002fc60000010000 */
[----:B--2---:R-:W-:Y:S01]  /*4be0*/  FADD.FTZ R8, R14, R8 ;  /* 0x000000080e087221 */ /* 0x004fe20000010000 */
[----:B------:R-:W-:Y:S06]  /*4bf0*/  @!P0 BRA `(.L_x_28) ;  /* 0x0000000000048947 */ /* 0x000fec0003800000 */
[----:B------:R-:W-:Y:S01]  /*4c00*/  BPT.TRAP 0x1 ;  /* 0x000000040000795c */ /* 0x000fe20000300000 */
.L_x_28:
[----:B------:R-:W-:Y:S01]  /*4c10*/  UIADD3 UR4, UR5, 0x2a860, URZ ;  /* 0x0002a86005047890 */ /* 0x000fe2000fffe03f */
[C---:B------:R-:W-:Y:S01]  /*4c20*/  ISETP.GT.AND P1, PT, R13.reuse, R16, PT ;  /* 0x000000100d00720c */ /* 0x040fe20003f24270 */
[----:B------:R-:W-:Y:S01]  /*4c30*/  VIADD R13, R13, 0xffffffff ;  /* 0xffffffff0d0d7836 */ /* 0x000fe20000000000 */
[----:B------:R-:W-:Y:S01]  /*4c40*/  R2UR UR56, R0 ;  /* 0x00000000003872ca */ /* 0x000fe200000e0000 */
[----:B------:R-:W-:Y:S01]  /*4c50*/  UPRMT UR4, UR57, 0x654, UR4 ;  /* 0x0000065439047896 */ /* 0x000fe20008000004 */
[----:B------:R-:W-:Y:S01]  /*4c60*/  F2FP.BF16.F32.PACK_AB R136, R136, R15 ;  /* 0x0000000f8888723e */ /* 0x000fe200000010ff */
[----:B------:R-:W-:Y:S01]  /*4c70*/  IMAD.MOV.U32 R15, RZ, RZ, R4 ;  /* 0x000000ffff0f7224 */ /* 0x000fe200078e0004 */
[----:B------:R-:W-:Y:S01]  /*4c80*/  F2FP.BF16.F32.PACK_AB R138, R17, R138 ;  /* 0x0000008a118a723e */ /* 0x000fe200000010ff */
[----:B------:R-:W-:Y:S01]  /*4c90*/  IMAD.MOV.U32 R17, RZ, RZ, R10 ;  /* 0x000000ffff117224 */ /* 0x000fe200078e000a */
[----:B------:R-:W-:Y:S02]  /*4ca0*/  F2FP.BF16.F32.PACK_AB R159, R14, R159 ;  /* 0x0000009f0e9f723e */ /* 0x000fe400000010ff */
[----:B------:R-:W-:-:S02]  /*4cb0*/  F2FP.BF16.F32.PACK_AB R137, R91, R90 ;  /* 0x0000005a5b89723e */ /* 0x000fc400000010ff */
[----:B------:R-:W-:Y:S01]  /*4cc0*/  SYNCS.ARRIVE.TRANS64.RED.A1T0 RZ, [UR4], RZ ;  /* 0x000000ffffff79a7 */ /* 0x000fe20008100404 */
[----:B------:R-:W-:Y:S02]  /*4cd0*/  F2FP.BF16.F32.PACK_AB R139, R95, R139 ;  /* 0x0000008b5f8b723e */ /* 0x000fe400000010ff */
[----:B------:R-:W-:Y:S02]  /*4ce0*/  F2FP.BF16.F32.PACK_AB R140, R19, R140 ;  /* 0x0000008c138c723e */ /* 0x000fe400000010ff */
[----:B------:R-:W-:Y:S02]  /*4cf0*/  F2FP.BF16.F32.PACK_AB R141, R99, R141 ;  /* 0x0000008d638d723e */ /* 0x000fe400000010ff */
[----:B------:R-:W-:Y:S02]  /*4d00*/  F2FP.BF16.F32.PACK_AB R142, R21, R142 ;  /* 0x0000008e158e723e */ /* 0x000fe400000010ff */
[----:B------:R-:W-:Y:S02]  /*4d10*/  F2FP.BF16.F32.PACK_AB R143, R103, R143 ;  /* 0x0000008f678f723e */ /* 0x000fe400000010ff */
[----:B------:R-:W-:-:S02]  /*4d20*/  F2FP.BF16.F32.PACK_AB R144, R23, R144 ;  /* 0x000000901790723e */ /* 0x000fc400000010ff */
        /* <DEDUP_REMOVED lines=14> */
[----:B------:R-:W-:Y:S01]  /*4e10*/  MOV R14, R9 ;  /* 0x00000009000e7202 */ /* 0x000fe20000000f00 */
[----:B------:R-:W-:Y:S06]  /*4e20*/  @P1 BRA `(.L_x_29) ;  /* 0xffffffe400101947 */ /* 0x000fec000383ffff */
.L_x_18:
[----:B------:R-:W-:Y:S06]  /*4e30*/  BAR.ARV 0x8, 0x180 ;  /* 0x0206000000007b1d */ /* 0x000fec0000002000 */
        /* <DEDUP_REMOVED lines=64> */
[----:B------:R-:W-:Y:S06]  /*5240*/  @!P0 BRA `(.L_x_30) ;  /* 0x0000000000048947 */ /* 0x000fec0003800000 */
[----:B------:R-:W-:Y:S01]  /*5250*/  BPT.TRAP 0x1 ;  /* 0x000000040000795c */ /* 0x000fe20000300000 */
.L_x_30:
[----:B------:R-:W-:Y:S02]  /*5260*/  R2UR UR5, R0 ;  /* 0x00000000000572ca */ /* 0x000fe400000e0000 */
[----:B------:R-:W-:-:S11]  /*5270*/  SHF.L.U32 R9, R9, 0x1f, RZ ;  /* 0x0000001f09097819 */ /* 0x000fd600000006ff */
[----:B------:R-:W-:-:S09]  /*5280*/  ULEA UR5, UR5, UR37, 0x3 ;  /* 0x0000002505057291 */ /* 0x000fd2000f8e183f */
[----:B------:R0:W1:Y:S01]  /*5290*/  SYNCS.PHASECHK.TRANS64.TRYWAIT P1, [UR5+0x2a850], R9 ;  /* 0x02a85009ff0075a7 */ /* 0x0000620008020145 */
[----:B------:R-:W-:Y:S05]  /*52a0*/  @!P0 BRA `(.L_x_31) ;  /* 0x0000000000048947 */ /* 0x000fea0003800000 */
[----:B------:R-:W-:Y:S01]  /*52b0*/  BPT.TRAP 0x1 ;  /* 0x000000040000795c */ /* 0x000fe20000300000 */
.L_x_31:
[----:B-1----:R-:W-:Y:S05]  /*52c0*/  @P1 BRA `(.L_x_32) ;  /* 0x0000000000081947 */ /* 0x002fea0003800000 */
[----:B------:R-:W1:Y:S02]  /*52d0*/  SYNCS.PHASECHK.TRANS64.TRYWAIT P1, [UR5+0x2a850], R9 ;  /* 0x02a85009ff0075a7 */ /* 0x000e640008020145 */
[----:B-1----:R-:W-:Y:S05]  /*52e0*/  @!P1 BRA `(.L_x_33) ;  /* 0x0000005800e49947 */ /* 0x002fea0003800000 */
.L_x_32:
[----:B------:R-:W-:Y:S01]  /*52f0*/  UIADD3 UR37, UR37, 0x400, URZ ;  /* 0x0000040025257890 */ /* 0x000fe2000fffe03f */
[----:B------:R-:W-:Y:S01]  /*5300*/  R2UR UR6, R0 ;  /* 0x00000000000672ca */ /* 0x000fe200000e0000 */
[----:B------:R-:W-:Y:S01]  /*5310*/  WARPGROUP.ARRIVE ;  /* 0x00000000000079c5 */ /* 0x000fe20000000000 */
[----:B------:R-:W-:Y:S01]  /*5320*/  UMOV UR7, 0x40000040 ;  /* 0x4000004000077882 */ /* 0x000fe20000000000 */
[----:B------:R-:W-:Y:S01]  /*5330*/  USHF.R.U32.HI UR37, URZ, 0x4, UR37 ;  /* 0x000000043f257899 */ /* 0x000fe20008011625 */
[----:B------:R-:W2:Y:S01]  /*5340*/  SHFL.BFLY PT, R0, R5, 0x2, 0x1f ;  /* 0x0c401f0005007f89 */ /* 0x000ea200000e0000 */
[----:B------:R-:W-:Y:S02]  /*5350*/  IMAD.MOV.U32 R11, RZ, RZ, RZ ;  /* 0x000000ffff0b7224 */ /* 0x000fe400078e00ff */
[----:B------:R-:W-:Y:S01]  /*5360*/  ULOP3.LUT UR37, UR37, 0x3fff, URZ, 0xc0, !UPT ;  /* 0x00003fff25257892 */ /* 0x000fe2000f8ec03f */
[----:B------:R-:W1:Y:S03]  /*5370*/  SHFL.BFLY PT, R7, R8, 0x2, 0x1f ;  /* 0x0c401f0008077f89 */ /* 0x000e6600000e0000 */
[----:B------:R-:W-:-:S04]  /*5380*/  ULOP3.LUT UR4, UR37, 0x3000000, URZ, 0xfc, !UPT ;  /* 0x0300000025047892 */ /* 0x000fc8000f8efc3f */
[----:B------:R-:W-:-:S07]  /*5390*/  UIMAD UR4, UR6, 0x600, UR4 ;  /* 0x00000600060478a4 */ /* 0x000fce000f8e0204 */
[----:B------:R-:W-:Y:S02]  /*53a0*/  UMOV UR6, UR4 ;  /* 0x0000000400067c82 */ /* 0x000fe40008000000 */
[----:B------:R-:W-:Y:S01]  /*53b0*/  HGMMA.64x128x16.F32.BF16 R24, R136, gdesc[UR4].tnspB, R24, gsb0 ;  /* 0x41e0000488187df0 */ /* 0x000fe20008001818 */
[----:B------:R-:W-:Y:S01]  /*53c0*/  UIADD3 UR6, UR4, 0x80, URZ ;  /* 0x0000008004067890 */ /* 0x000fe2000fffe03f */
[----:B------:R-:W-:Y:S01]  /*53d0*/  UMOV UR7, 0x40000040 ;  /* 0x4000004000077882 */ /* 0x000fe20000000000 */
[----:B--2---:R-:W-:Y:S01]  /*53e0*/  FADD.FTZ R0, R0, R5 ;  /* 0x0000000500007221 */ /* 0x004fe20000010000 */
[----:B------:R-:W-:Y:S02]  /*53f0*/  IMAD.MOV.U32 R5, RZ, RZ, -0x800000 ;  /* 0xff800000ff057424 */ /* 0x000fe400078e00ff */
[----:B-1----:R-:W-:Y:S02]  /*5400*/  FADD.FTZ R6, R7, R8 ;  /* 0x0000000807067221 */ /* 0x002fe40000010000 */
[----:B------:R-:W1:Y:S04]  /*5410*/  SHFL.BFLY PT, R7, R0, 0x1, 0x1f ;  /* 0x0c201f0000077f89 */ /* 0x000e6800000e0000 */
[----:B0-----:R-:W0:Y:S01]  /*5420*/  SHFL.BFLY PT, R9, R6, 0x1, 0x1f ;  /* 0x0c201f0006097f89 */ /* 0x001e2200000e0000 */
[----:B-1----:R-:W-:Y:S01]  /*5430*/  FADD.FTZ R13, R0, R7 ;  /* 0x00000007000d7221 */ /* 0x002fe20000010000 */
[----:B------:R-:W-:Y:S01]  /*5440*/  IMAD.MOV.U32 R7, RZ, RZ, RZ ;  /* 0x000000ffff077224 */ /* 0x000fe200078e00ff */
[----:B------:R-:W-:Y:S01]  /*5450*/  MOV R0, 0xff800000 ;  /* 0xff80000000007802 */ /* 0x000fe20000000f00 */
[----:B0-----:R-:W-:-:S02]  /*5460*/  FADD.FTZ R14, R6, R9 ;  /* 0x00000009060e7221 */ /* 0x001fc40000010000 */
[----:B------:R-:W-:-:S03]  /*5470*/  FSETP.NE.FTZ.AND P1, PT, R13, RZ, PT ;  /* 0x000000ff0d00720b */ /* 0x000fc60003f35000 */
[----:B------:R-:W-:-:S10]  /*5480*/  FSETP.NE.FTZ.AND P2, PT, R14, RZ, PT ;  /* 0x000000ff0e00720b */ /* 0x000fd40003f55000 */
[----:B------:R-:W0:Y:S01]  /*5490*/  @P1 MUFU.LG2 R8, R13 ;  /* 0x0000000d00081308 */ /* 0x000e220000000c00 */
[C---:B------:R-:W-:Y:S02]  /*54a0*/  @P1 FMUL.FTZ R9, R3.reuse, 0.69314718246459960938 ;  /* 0x3f31721803091820 */ /* 0x040fe40000410000 */
[----:B------:R-:W-:-:S05]  /*54b0*/  @P2 FMUL.FTZ R6, R3, 0.69314718246459960938 ;  /* 0x3f31721803062820 */ /* 0x000fca0000410000 */
[----:B------:R-:W1:Y:S08]  /*54c0*/  @P2 MUFU.LG2 R12, R14 ;  /* 0x0000000e000c2308 */ /* 0x000e700000000c00 */
[----:B------:R2:W3:Y:S01]  /*54d0*/  @P1 MUFU.RCP R7, R13 ;  /* 0x0000000d00071308 */ /* 0x0004e20000001000 */
[----:B0-----:R-:W-:-:S04]  /*54e0*/  @P1 FMUL.FTZ R8, R8, 0.69314718246459960938 ;  /* 0x3f31721808081820 */ /* 0x001fc80000410000 */
[----:B------:R-:W-:-:S03]  /*54f0*/  @P1 FFMA.FTZ R5, R9, R10, R8 ;  /* 0x0000000a09051223 */ /* 0x000fc60000010008 */
[----:B------:R2:W0:Y:S01]  /*5500*/  @P2 MUFU.RCP R11, R14 ;  /* 0x0000000e000b2308 */ /* 0x0004220000001000 */
[----:B-1----:R-:W-:-:S04]  /*5510*/  @P2 FMUL.FTZ R3, R12, 0.69314718246459960938 ;  /* 0x3f3172180c032820 */ /* 0x002fc80000410000 */
[----:B------:R-:W-:Y:S01]  /*5520*/  @P2 FFMA.FTZ R0, R6, R4, R3 ;  /* 0x0000000406002223 */ /* 0x000fe20000010003 */
[----:B------:R-:W-:Y:S02]  /*5530*/  WARPGROUP.DEPBAR.LE gsb0, 0x0 ;  /* 0x00008000000079c5 */ /* 0x000fe40000010000 */
[----:B------:R-:W-:-:S06]  /*5540*/  WARPGROUP.ARRIVE ;  /* 0x00000000000079c5 */ /* 0x000fcc0000000000 */
[----:B------:R-:W-:Y:S01]  /*5550*/  HGMMA.64x128x16.F32.BF16 R24, R140, gdesc[UR4].tnspB, R24, gsb0 ;  /* 0x41e000048c187df0 */ /* 0x000fe20008001818 */
[----:B------:R-:W-:Y:S01]  /*5560*/  UIADD3 UR6, UR4, 0x100, URZ ;  /* 0x0000010004067890 */ /* 0x000fe2000fffe03f */
[----:B------:R-:W-:Y:S01]  /*5570*/  UMOV UR7, 0x40000040 ;  /* 0x4000004000077882 */ /* 0x000fe20000000000 */
[----:B------:R-:W-:Y:S02]  /*5580*/  WARPGROUP.DEPBAR.LE gsb0, 0x0 ;  /* 0x00008000000079c5 */ /* 0x000fe40000010000 */
[----:B------:R-:W-:-:S07]  /*5590*/  WARPGROUP.ARRIVE ;  /* 0x00000000000079c5 */ /* 0x000fce0000000000 */
        /* <DEDUP_REMOVED lines=16> */
[----:B------:R-:W-:Y:S03]  /*56a0*/  HGMMA.64x128x16.F32.BF16 R24, R156, gdesc[UR4].tnspB, R24, gsb0 ;  /* 0x41e000049c187df0 */ /* 0x000fe60008001818 */
[----:B------:R-:W-:Y:S02]  /*56b0*/  WARPGROUP.DEPBAR.LE gsb0, 0x0 ;  /* 0x00008000000079c5 */ /* 0x000fe40000010000 */
[----:B0-23--:R-:W-:Y:S05]  /*56c0*/  @!P0 BRA `(.L_x_34) ;  /* 0x0000000000048947 */ /* 0x00dfea0003800000 */
[----:B------:R-:W-:Y:S01]  /*56d0*/  BPT.TRAP 0x1 ;  /* 0x000000040000795c */ /* 0x000fe20000300000 */
.L_x_34:
[----:B------:R-:W-:Y:S01]  /*56e0*/  UIADD3 UR4, UR5, 0x2a860, URZ ;  /* 0x0002a86005047890 */ /* 0x000fe2000fffe03f */
[-C--:B------:R-:W-:Y:S01]  /*56f0*/  FMUL.FTZ R24, R24, R7.reuse ;  /* 0x0000000718187220 */ /* 0x080fe20000410000 */
[-C--:B------:R-:W-:Y:S01]  /*5700*/  FMUL.FTZ R25, R25, R7.reuse ;  /* 0x0000000719197220 */ /* 0x080fe20000410000 */
[-C--:B------:R-:W-:Y:S01]  /*5710*/  FMUL.FTZ R28, R28, R7.reuse ;  /* 0x000000071c1c7220 */ /* 0x080fe20000410000 */
[----:B------:R-:W-:Y:S01]  /*5720*/  UPRMT UR4, UR57, 0x654, UR4 ;  /* 0x0000065439047896 */ /* 0x000fe20008000004 */
        /* <DEDUP_REMOVED lines=8> */
[----:B------:R-:W-:Y:S01]  /*57b0*/  SYNCS.ARRIVE.TRANS64.RED.A1T0 RZ, [UR4], RZ ;  /* 0x000000ffffff79a7 */ /* 0x000fe20008100404 */
        /* <DEDUP_REMOVED lines=21> */
[----:B------:R-:W-:Y:S01]  /*5910*/  PLOP3.LUT P0, PT, PT, PT, PT, 0x8, 0x0 ;  /* 0x000000000000781c */ /* 0x000fe20003f0e170 */
        /* <DEDUP_REMOVED lines=31> */
[----:B------:R-:W-:-:S07]  /*5b10*/  FMUL.FTZ R87, R87, R11 ;  /* 0x0000000b57577220 */ /* 0x000fce0000410000 */
.L_x_10:
[----:B------:R-:W-:Y:S05]  /*5b20*/  @P0 BRA `(.L_x_35) ;  /* 0x0000001400380947 */ /* 0x000fea0003800000 */
[----:B------:R-:W0:Y:S01]  /*5b30*/  S2R R3, SR_TID.X ;  /* 0x0000000000037919 */ /* 0x000e220000002100 */
[----:B------:R-:W1:Y:S01]  /*5b40*/  LDC R16, c[0x0][0xbe8] ;  /* 0x0002fa00ff107b82 */ /* 0x000e620000000800 */
[--C-:B------:R-:W-:Y:S01]  /*5b50*/  SHF.R.S32.HI R13, RZ, 0x1f, R2.reuse ;  /* 0x0000001fff0d7819 */ /* 0x100fe20000011402 */
[----:B------:R-:W-:Y:S01]  /*5b60*/  ULDC.64 UR4, c[0x0][0xbd0] ;  /* 0x0002f40000047ab9 */ /* 0x000fe20000000a00 */
[----:B------:R-:W2:Y:S01]  /*5b70*/  S2R R10, SR_CTAID.X ;  /* 0x00000000000a7919 */ /* 0x000ea20000002500 */
[----:B------:R-:W-:Y:S01]  /*5b80*/  ULDC.64 UR6, c[0x0][0xb38] ;  /* 0x0002ce0000067ab9 */ /* 0x000fe20000000a00 */
[----:B------:R-:W-:Y:S01]  /*5b90*/  IMAD.MOV R17, RZ, RZ, -R2 ;  /* 0x000000ffff117224 */ /* 0x000fe200078e0a02 */
[----:B------:R-:W-:Y:S02]  /*5ba0*/  BSSY B0, `(.L_x_36) ;  /* 0x00000e2000007945 */ /* 0x000fe40003800000 */
[----:B------:R-:W3:Y:S08]  /*5bb0*/  S2UR UR9, SR_CTAID.Z ;  /* 0x00000000000979c3 */ /* 0x000ef00000002700 */
[----:B------:R-:W4:Y:S08]  /*5bc0*/  LDC.64 R18, c[0x0][0xbd8] ;  /* 0x0002f600ff127b82 */ /* 0x000f300000000a00 */
[----:B------:R-:W-:Y:S01]  /*5bd0*/  BAR.SYNC.DEFER_BLOCKING 0x1, 0x100 ;  /* 0x0044000000007b1d */ /* 0x000fe20000010000 */
[----:B-1----:R-:W-:-:S07]  /*5be0*/  ISETP.NE.AND P0, PT, R16, 0x1, PT ;  /* 0x000000011000780c */ /* 0x002fce0003f05270 */
[----:B------:R-:W1:Y:S01]  /*5bf0*/  S2UR UR8, SR_CTAID.Y ;  /* 0x00000000000879c3 */ /* 0x000e620000002600 */
[----:B0-----:R-:W-:-:S07]  /*5c00*/  VIADD R7, R3, 0xffffff80 ;  /* 0xffffff8003077836 */ /* 0x001fce0000000000 */
[----:B------:R-:W1:Y:S01]  /*5c10*/  LDC R22, c[0x0][0xc50] ;  /* 0x00031400ff167b82 */ /* 0x000e620000000800 */
[----:B------:R-:W-:-:S04]  /*5c20*/  SHF.R.S32.HI R6, RZ, 0x1f, R7 ;  /* 0x0000001fff067819 */ /* 0x000fc80000011407 */
[----:B------:R-:W-:-:S03]  /*5c30*/  LEA.HI R8, R6, R7, RZ, 0x7 ;  /* 0x0000000706087211 */ /* 0x000fc600078f38ff */
[----:B------:R-:W0:Y:S01]  /*5c40*/  @P0 LDC R14, c[0x0][0xbec] ;  /* 0x0002fb00ff0e0b82 */ /* 0x000e220000000800 */
[----:B------:R-:W-:Y:S02]  /*5c50*/  LEA.HI R6, R6, R7, RZ, 0x2 ;  /* 0x0000000706067211 */ /* 0x000fe400078f10ff */
[----:B------:R-:W-:Y:S02]  /*5c60*/  LOP3.LUT R4, R8, 0xffffff80, RZ, 0xc0, !PT ;  /* 0xffffff8008047812 */ /* 0x000fe400078ec0ff */
[----:B------:R-:W-:Y:S02]  /*5c70*/  LOP3.LUT R6, R6, 0xfffffffc, RZ, 0xc0, !PT ;  /* 0xfffffffc06067812 */ /* 0x000fe400078ec0ff */
[----:B------:R-:W-:Y:S01]  /*5c80*/  SHF.R.S32.HI R9, RZ, 0x7, R8 ;  /* 0x00000007ff097819 */ /* 0x000fe20000011408 */
[C---:B------:R-:W-:Y:S01]  /*5c90*/  IMAD.IADD R23, R7.reuse, 0x1, -R4 ;  /* 0x0000000107177824 */ /* 0x040fe200078e0a04 */
[----:B------:R-:W5:Y:S01]  /*5ca0*/  LDC.64 R20, c[0x0][0xb40] ;  /* 0x0002d000ff147b82 */ /* 0x000f620000000a00 */
[----:B------:R-:W-:-:S03]  /*5cb0*/  IMAD.IADD R6, R7, 0x1, -R6 ;  /* 0x0000000107067824 */ /* 0x000fc600078e0a06 */
[----:B------:R-:W-:-:S04]  /*5cc0*/  SHF.R.S32.HI R12, RZ, 0x1f, R23 ;  /* 0x0000001fff0c7819 */ /* 0x000fc80000011417 */
[----:B------:R-:W-:Y:S01]  /*5cd0*/  LEA.HI R88, R12, R23, RZ, 0x2 ;  /* 0x000000170c587211 */ /* 0x000fe200078f10ff */
[----:B------:R-:W5:Y:S03]  /*5ce0*/  @P0 LDC R15, c[0x0][0xbf0] ;  /* 0x0002fc00ff0f0b82 */ /* 0x000f660000000800 */
[--C-:B------:R-:W-:Y:S02]  /*5cf0*/  SHF.R.S32.HI R3, RZ, 0x2, R88.reuse ;  /* 0x00000002ff037819 */ /* 0x100fe40000011458 */
[----:B------:R-:W-:Y:S02]  /*5d00*/  SHF.R.S32.HI R4, RZ, 0x1f, R88 ;  /* 0x0000001fff047819 */ /* 0x000fe40000011458 */
[----:B------:R-:W-:Y:S01]  /*5d10*/  LOP3.LUT R88, R88, 0x7ffffffc, RZ, 0xc0, !PT ;  /* 0x7ffffffc58587812 */ /* 0x000fe200078ec0ff */
[----:B------:R-:W5:Y:S01]  /*5d20*/  @P0 LDC R90, c[0x0][0xbec] ;  /* 0x0002fb00ff5a0b82 */ /* 0x000f620000000800 */
[----:B------:R-:W-:-:S04]  /*5d30*/  LEA.HI R4, R4, R3, RZ, 0x3 ;  /* 0x0000000304047211 */ /* 0x000fc800078f18ff */
[----:B------:R-:W-:-:S03]  /*5d40*/  LOP3.LUT R4, R4, 0xfffffff8, RZ, 0xc0, !PT ;  /* 0xfffffff804047812 */ /* 0x000fc600078ec0ff */
[----:B------:R-:W5:Y:S01]  /*5d50*/  @P0 LDC R89, c[0x0][0xbf0] ;  /* 0x0002fc00ff590b82 */ /* 0x000f620000000800 */
[----:B------:R-:W-:Y:S02]  /*5d60*/  IADD3 R7, R3, -R4, RZ ;  /* 0x8000000403077210 */ /* 0x000fe40007ffe0ff */
[----:B------:R-:W-:Y:S02]  /*5d70*/  LEA.HI R3, R8, R9, RZ, 0x1 ;  /* 0x0000000908037211 */ /* 0x000fe400078f08ff */
[----:B------:R-:W-:Y:S02]  /*5d80*/  LEA.HI R4, R12, R23, RZ, 0x5 ;  /* 0x000000170c047211 */ /* 0x000fe400078f28ff */
[----:B------:R-:W-:Y:S02]  /*5d90*/  LOP3.LUT R3, R3, 0x3fffffe, RZ, 0xc0, !PT ;  /* 0x03fffffe03037812 */ /* 0x000fe400078ec0ff */
[----:B------:R-:W-:Y:S02]  /*5da0*/  SHF.R.S32.HI R4, RZ, 0x5, R4 ;  /* 0x00000005ff047819 */ /* 0x000fe40000011404 */
[----:B------:R-:W-:Y:S01]  /*5db0*/  LEA.HI R8, R6, R6, RZ, 0x1 ;  /* 0x0000000606087211 */ /* 0x000fe200078f08ff */
[----:B------:R-:W-:-:S02]  /*5dc0*/  IMAD.IADD R3, R9, 0x1, -R3 ;  /* 0x0000000109037824 */ /* 0x000fc400078e0a03 */
[----:B------:R-:W-:Y:S01]  /*5dd0*/  IMAD R4, R4, 0x10, R7 ;  /* 0x0000001004047824 */ /* 0x000fe200078e0207 */
[----:B------:R-:W-:-:S04]  /*5de0*/  LOP3.LUT R9, R8, 0x1ffffffe, RZ, 0xc0, !PT ;  /* 0x1ffffffe08097812 */ /* 0x000fc800078ec0ff */
[----:B------:R-:W-:Y:S01]  /*5df0*/  LEA R4, R3, R4, 0x6 ;  /* 0x0000000403047211 */ /* 0x000fe200078e30ff */
[----:B------:R-:W-:Y:S02]  /*5e00*/  IMAD.IADD R11, R6, 0x1, -R9 ;  /* 0x00000001060b7824 */ /* 0x000fe400078e0a09 */
[----:B------:R-:W-:Y:S02]  /*5e10*/  IMAD R3, R13, UR4, RZ ;  /* 0x000000040d037c24 */ /* 0x000fe4000f8e02ff */
[----:B------:R-:W-:Y:S01]  /*5e20*/  IMAD.WIDE.U32 R6, R2, UR4, RZ ;  /* 0x0000000402067c25 */ /* 0x000fe2000f8e00ff */
[----:B---3--:R-:W-:-:S03]  /*5e30*/  USHF.R.S32.HI UR4, URZ, 0x1f, UR9 ;  /* 0x0000001f3f047899 */ /* 0x008fc60008011409 */
[----:B------:R-:W-:Y:S02]  /*5e40*/  IMAD R13, R13, UR6, RZ ;  /* 0x000000060d0d7c24 */ /* 0x000fe4000f8e02ff */
[----:B------:R-:W-:Y:S02]  /*5e50*/  IMAD R11, R11, 0x8, R4 ;  /* 0x000000080b0b7824 */ /* 0x000fe400078e0204 */
[C---:B------:R-:W-:Y:S02]  /*5e60*/  IMAD R3, R2.reuse, UR5, R3 ;  /* 0x0000000502037c24 */ /* 0x040fe4000f8e0203 */
[----:B------:R-:W-:-:S04]  /*5e70*/  IMAD.WIDE.U32 R8, R2, UR6, RZ ;  /* 0x0000000602087c25 */ /* 0x000fc8000f8e00ff */
[----:B------:R-:W-:Y:S01]  /*5e80*/  IMAD R13, R2, UR7, R13 ;  /* 0x00000007020d7c24 */ /* 0x000fe2000f8e020d */
[----:B------:R-:W-:Y:S01]  /*5e90*/  ULDC.64 UR6, c[0x0][0xb48] ;  /* 0x0002d20000067ab9 */ /* 0x000fe20000000a00 */
[----:B----4-:R-:W-:Y:S02]  /*5ea0*/  IMAD R12, R18, UR4, RZ ;  /* 0x00000004120c7c24 */ /* 0x010fe4000f8e02ff */
[----:B--2---:R-:W-:Y:S01]  /*5eb0*/  IMAD R11, R10, 0x80, R11 ;  /* 0x000000800a0b7824 */ /* 0x004fe200078e020b */
[----:B------:R-:W-:Y:S01]  /*5ec0*/  IADD3 R9, R9, R13, RZ ;  /* 0x0000000d09097210 */ /* 0x000fe20007ffe0ff */
[----:B------:R-:W-:Y:S02]  /*5ed0*/  IMAD.IADD R7, R7, 0x1, R3 ;  /* 0x0000000107077824 */ /* 0x000fe400078e0203 */
[----:B------:R-:W-:Y:S02]  /*5ee0*/  IMAD R3, R19, UR9, R12 ;  /* 0x0000000913037c24 */ /* 0x000fe4000f8e020c */
[----:B0-----:R-:W-:-:S04]  /*5ef0*/  @P0 IMAD.HI.U32 R2, R11, R14, RZ ;  /* 0x0000000e0b020227 */ /* 0x001fc800078e00ff */
[----:B------:R-:W-:-:S04]  /*5f00*/  IMAD.WIDE.U32 R6, R18, UR9, R6 ;  /* 0x0000000912067c25 */ /* 0x000fc8000f8e0006 */
[----:B-1----:R-:W-:Y:S02]  /*5f10*/  IMAD R19, R22, R17, UR8 ;  /* 0x0000000816137e24 */ /* 0x002fe4000f8e0211 */
[C---:B-----5:R-:W-:Y:S01]  /*5f20*/  IMAD R12, R20.reuse, UR4, RZ ;  /* 0x00000004140c7c24 */ /* 0x060fe2000f8e02ff */
[----:B------:R-:W-:Y:S01]  /*5f30*/  ULDC.64 UR4, c[0x0][0xbe0] ;  /* 0x0002f80000047ab9 */ /* 0x000fe20000000a00 */
[----:B------:R-:W-:Y:S01]  /*5f40*/  IMAD.MOV.U32 R13, RZ, RZ, R11 ;  /* 0x000000ffff0d7224 */ /* 0x000fe200078e000b */
[----:B------:R-:W-:Y:S01]  /*5f50*/  @P0 SHF.R.U32.HI R13, RZ, R15, R2 ;  /* 0x0000000fff0d0219 */ /* 0x000fe20000011602 */
[----:B------:R-:W-:Y:S01]  /*5f60*/  IMAD.IADD R7, R7, 0x1, R3 ;  /* 0x0000000107077824 */ /* 0x000fe200078e0203 */
[----:B------:R-:W-:Y:S01]  /*5f70*/  SHF.R.S32.HI R14, RZ, 0x1f, R19 ;  /* 0x0000001fff0e7819 */ /* 0x000fe20000011413 */
[----:B------:R-:W-:Y:S01]  /*5f80*/  IMAD R17, R21, UR9, R12 ;  /* 0x0000000915117c24 */ /* 0x000fe2000f8e020c */
[----:B------:R-:W-:Y:S01]  /*5f90*/  MOV R15, R11 ;  /* 0x0000000b000f7202 */ /* 0x000fe20000000f00 */
[----:B------:R-:W-:Y:S01]  /*5fa0*/  IMAD.WIDE.U32 R2, R20, UR9, R8 ;  /* 0x0000000914027c25 */ /* 0x000fe2000f8e0008 */
[----:B------:R-:W-:-:S03]  /*5fb0*/  ULDC.64 UR8, c[0x0][0xb28] ;  /* 0x0002ca0000087ab9 */ /* 0x000fc60000000a00 */
[----:B------:R-:W-:Y:S02]  /*5fc0*/  IMAD.IADD R9, R3, 0x1, R17 ;  /* 0x0000000103097824 */ /* 0x000fe400078e0211 */
[----:B------:R-:W-:Y:S02]  /*5fd0*/  IMAD R3, R14, UR4, RZ ;  /* 0x000000040e037c24 */ /* 0x000fe4000f8e02ff */
[----:B------:R-:W-:-:S04]  /*5fe0*/  @P0 IMAD.HI.U32 R90, R11, R90, RZ ;  /* 0x0000005a0b5a0227 */ /* 0x000fc800078e00ff */
[----:B------:R-:W-:Y:S01]  /*5ff0*/  IMAD.MOV.U32 R8, RZ, RZ, R2 ;  /* 0x000000ffff087224 */ /* 0x000fe200078e0002 */
[----:B------:R-:W-:Y:S01]  /*6000*/  @P0 SHF.R.U32.HI R15, RZ, R89, R90 ;  /* 0x00000059ff0f0219 */ /* 0x000fe2000001165a */
[C---:B------:R-:W-:Y:S02]  /*6010*/  IMAD R12, R19.reuse, UR5, R3 ;  /* 0x00000005130c7c24 */ /* 0x040fe4000f8e0203 */
[----:B------:R-:W-:Y:S01]  /*6020*/  IMAD.WIDE.U32 R2, R19, UR4, R6 ;  /* 0x0000000413027c25 */ /* 0x000fe2000f8e0006 */
[----:B------:R-:W-:-:S03]  /*6030*/  ULDC.64 UR4, c[0x0][0xb30] ;  /* 0x0002cc0000047ab9 */ /* 0x000fc60000000a00 */
[----:B------:R-:W-:Y:S01]  /*6040*/  IMAD R14, R14, UR6, RZ ;  /* 0x000000060e0e7c24 */ /* 0x000fe2000f8e02ff */
[----:B------:R-:W-:Y:S01]  /*6050*/  IADD3 R2, P0, R13, R2, RZ ;  /* 0x000000020d027210 */ /* 0x000fe20007f1e0ff */
[----:B------:R-:W-:Y:S01]  /*6060*/  IMAD.WIDE.U32 R6, R19, UR6, R8 ;  /* 0x0000000613067c25 */ /* 0x000fe2000f8e0008 */
[----:B------:R-:W-:Y:S02]  /*6070*/  SHF.R.S32.HI R9, RZ, 0x1f, R13 ;  /* 0x0000001fff097819 */ /* 0x000fe4000001140d */
[----:B------:R-:W-:Y:S01]  /*6080*/  SHF.R.S32.HI R8, RZ, 0x1f, R15 ;  /* 0x0000001fff087819 */ /* 0x000fe2000001140f */
[----:B------:R-:W-:Y:S01]  /*6090*/  IMAD.MOV R13, RZ, RZ, -R13 ;  /* 0x000000ffff0d7224 */ /* 0x000fe200078e0a0d */
[----:B------:R-:W-:Y:S01]  /*60a0*/  IADD3.X R3, R9, R3, R12, P0, !PT ;  /* 0x0000000309037210 */ /* 0x000fe200007fe40c */
[----:B------:R-:W-:Y:S01]  /*60b0*/  IMAD R17, R19, UR7, R14 ;  /* 0x0000000713117c24 */ /* 0x000fe2000f8e020e */
[----:B------:R-:W-:Y:S01]  /*60c0*/  IADD3 R14, -R15, RZ, RZ ;  /* 0x000000ff0f0e7210 */ /* 0x000fe20007ffe1ff */
[----:B------:R-:W-:Y:S01]  /*60d0*/  IMAD R8, R8, UR4, RZ ;  /* 0x0000000408087c24 */ /* 0x000fe2000f8e02ff */
[----:B------:R-:W-:Y:S01]  /*60e0*/  ULDC.64 UR6, c[0x0][0xbc8] ;  /* 0x0002f20000067ab9 */ /* 0x000fe20000000a00 */
[----:B------:R-:W-:-:S02]  /*60f0*/  IMAD R9, R16, R13, R11 ;  /* 0x0000000d10097224 */ /* 0x000fc400078e020b */
[----:B------:R-:W-:Y:S02]  /*6100*/  IMAD R11, R16, R14, R11 ;  /* 0x0000000e100b7224 */ /* 0x000fe400078e020b */
[----:B------:R-:W-:Y:S01]  /*6110*/  IMAD R13, R15, UR5, R8 ;  /* 0x000000050f0d7c24 */ /* 0x000fe2000f8e0208 */
[----:B------:R-:W-:Y:S01]  /*6120*/  SHF.R.S32.HI R8, RZ, 0x1f, R9 ;  /* 0x0000001fff087819 */ /* 0x000fe20000011409 */
[----:B------:R-:W-:Y:S01]  /*6130*/  IMAD.IADD R7, R7, 0x1, R17 ;  /* 0x0000000107077824 */ /* 0x000fe200078e0211 */
[----:B------:R-:W-:Y:S01]  /*6140*/  SHF.R.S32.HI R12, RZ, 0x1f, R11 ;  /* 0x0000001fff0c7819 */ /* 0x000fe2000001140b */
[----:B------:R-:W0:Y:S01]  /*6150*/  S2UR UR5, SR_CgaCtaId ;  /* 0x00000000000579c3 */ /* 0x000e220000008800 */
[----:B------:R-:W-:-:S04]  /*6160*/  IMAD.WIDE.U32 R2, R9, UR6, R2 ;  /* 0x0000000609027c25 */ /* 0x000fc8000f8e0002 */
[----:B------:R-:W-:Y:S01]  /*6170*/  IMAD.WIDE.U32 R6, R15, UR4, R6 ;  /* 0x000000040f067c25 */ /* 0x000fe2000f8e0006 */
[----:B------:R-:W-:-:S03]  /*6180*/  UMOV UR4, 0x400 ;  /* 0x0000040000047882 */ /* 0x000fc60000000000 */
[----:B------:R-:W-:Y:S02]  /*6190*/  IMAD R8, R8, UR6, RZ ;  /* 0x0000000608087c24 */ /* 0x000fe4000f8e02ff */
[----:B------:R-:W-:Y:S02]  /*61a0*/  IMAD.IADD R7, R7, 0x1, R13 ;  /* 0x0000000107077824 */ /* 0x000fe400078e020d */
[----:B------:R-:W-:Y:S02]  /*61b0*/  IMAD R12, R12, UR8, RZ ;  /* 0x000000080c0c7c24 */ /* 0x000fe4000f8e02ff */
[----:B------:R-:W-:Y:S01]  /*61c0*/  IMAD R13, R9, UR7, R8 ;  /* 0x00000007090d7c24 */ /* 0x000fe2000f8e0208 */
[----:B------:R-:W-:Y:S01]  /*61d0*/  ULDC.64 UR6, c[0x0][0xba8] ;  /* 0x0002ea0000067ab9 */ /* 0x000fe20000000a00 */
[C---:B------:R-:W-:Y:S01]  /*61e0*/  IMAD R15, R11.reuse, UR9, R12 ;  /* 0x000000090b0f7c24 */ /* 0x040fe2000f8e020c */
[----:B------:R-:W-:Y:S01]  /*61f0*/  LEA R8, P0, R2, UR6, 0x2 ;  /* 0x0000000602087c11 */ /* 0x000fe2000f8010ff */
[----:B------:R-:W-:Y:S01]  /*6200*/  IMAD.WIDE.U32 R6, R11, UR8, R6 ;  /* 0x000000080b067c25 */ /* 0x000fe2000f8e0006 */
[----:B------:R-:W-:Y:S01]  /*6210*/  ULDC.64 UR8, c[0x0][0xb00] ;  /* 0x0002c00000087ab9 */ /* 0x000fe20000000a00 */
[----:B------:R-:W-:-:S02]  /*6220*/  ULDC UR6, c[0x0][0xa88] ;  /* 0x0002a20000067ab9 */ /* 0x000fc40000000800 */
[----:B------:R-:W-:Y:S01]  /*6230*/  IMAD.IADD R9, R3, 0x1, R13 ;  /* 0x0000000103097824 */ /* 0x000fe200078e020d */
[----:B------:R-:W-:Y:S01]  /*6240*/  IADD3 R3, R7, R15, RZ ;  /* 0x0000000f07037210 */ /* 0x000fe20007ffe0ff */
[----:B------:R-:W-:Y:S01]  /*6250*/  IMAD R4, R10, 0x80, R4 ;  /* 0x000000800a047824 */ /* 0x000fe200078e0204 */
[----:B------:R-:W-:Y:S01]  /*6260*/  LEA R20, P1, R6, UR8, 0x2 ;  /* 0x0000000806147c11 */ /* 0x000fe2000f8210ff */
[----:B0-----:R-:W-:Y:S01]  /*6270*/  ULEA UR4, UR5, UR4, 0x18 ;  /* 0x0000000405047291 */ /* 0x001fe2000f8ec03f */
[----:B------:R-:W-:Y:S01]  /*6280*/  LEA.HI.X R9, R2, UR7, R9, 0x2, P0 ;  /* 0x0000000702097c11 */ /* 0x000fe200080f1409 */
[----:B------:R-:W-:Y:S01]  /*6290*/  IMAD R17, R16, UR6, RZ ;  /* 0x0000000610117c24 */ /* 0x000fe2000f8e02ff */
[----:B------:R-:W-:Y:S01]  /*62a0*/  LEA.HI.X R22, R6, UR9, R3, 0x2, P1 ;  /* 0x0000000906167c11 */ /* 0x000fe200088f1403 */
[----:B------:R-:W-:Y:S01]  /*62b0*/  SHFL.IDX PT, R2, R8, RZ, 0x1c1f ;  /* 0x001c1fff08027589 */ /* 0x000fe200000e0000 */
[C---:B------:R-:W-:Y:S01]  /*62c0*/  LOP3.LUT P0, RZ, R23.reuse, 0x3, RZ, 0xc0, !PT ;  /* 0x0000000317ff7812 */ /* 0x040fe2000780c0ff */
[C---:B------:R-:W-:Y:S01]  /*62d0*/  VIADD R16, R4.reuse, 0x8 ;  /* 0x0000000804107836 */ /* 0x040fe20000000000 */
[----:B------:R-:W-:Y:S01]  /*62e0*/  UIADD3 UR4, UR4, 0x2a820, URZ ;  /* 0x0002a82004047890 */ /* 0x000fe2000fffe03f */
[----:B------:R-:W0:Y:S01]  /*62f0*/  SHFL.IDX PT, R3, R9, RZ, 0x1c1f ;  /* 0x001c1fff09037589 */ /* 0x000e2200000e0000 */
[-C--:B------:R-:W-:Y:S01]  /*6300*/  ISETP.GE.OR P1, PT, R4, R17.reuse, P0 ;  /* 0x000000110400720c */ /* 0x080fe20000726670 */
[----:B------:R-:W-:Y:S01]  /*6310*/  IMAD.IADD R19, R23, 0x1, -R88 ;  /* 0x0000000117137824 */ /* 0x000fe200078e0a58 */
[-C--:B------:R-:W-:Y:S01]  /*6320*/  ISETP.GE.OR P0, PT, R16, R17.reuse, P0 ;  /* 0x000000111000720c */ /* 0x080fe20000706670 */
[----:B------:R-:W-:Y:S01]  /*6330*/  SHFL.IDX PT, R6, R8, 0x1, 0x1c1f ;  /* 0x003c1f0008067f89 */ /* 0x000fe200000e0000 */
[----:B------:R-:W-:Y:S01]  /*6340*/  UPRMT UR4, URZ, 0x654, UR4 ;  /* 0x000006543f047896 */ /* 0x000fe20008000004 */
[----:B------:R-:W-:-:S02]  /*6350*/  ISETP.GE.AND P2, PT, R4, R17, PT ;  /* 0x000000110400720c */ /* 0x000fc40003f46270 */
[----:B------:R-:W1:Y:S01]  /*6360*/  SHFL.IDX PT, R7, R9, 0x1, 0x1c1f ;  /* 0x003c1f0009077f89 */ /* 0x000e6200000e0000 */
[----:B------:R-:W-:-:S03]  /*6370*/  SHF.L.U32 R19, R19, 0x1, RZ ;  /* 0x0000000113137819 */ /* 0x000fc600000006ff */
[----:B------:R2:W3:Y:S02]  /*6380*/  SHFL.IDX PT, R14, R20, RZ, 0x1c1f ;  /* 0x001c1fff140e7589 */ /* 0x0004e400000e0000 */
[----:B------:R-:W-:Y:S02]  /*6390*/  SYNCS.ARRIVE.TRANS64.RED.A1T0 RZ, [UR4], RZ ;  /* 0x000000ffffff79a7 */ /* 0x000fe40008100404 */
[----:B------:R2:W4:Y:S04]  /*63a0*/  SHFL.IDX PT, R15, R22, RZ, 0x1c1f ;  /* 0x001c1fff160f7589 */ /* 0x00052800000e0000 */
[----:B0-----:R2:W-:Y:S04]  /*63b0*/  @!P1 ST.E desc[UR38][R2.64], R5 ;  /* 0x0000000502009985 */ /* 0x0015e8000c101926 */
[----:B-1----:R2:W-:Y:S01]  /*63c0*/  @!P0 ST.E desc[UR38][R6.64], R0 ;  /* 0x0000000006008985 */ /* 0x0025e2000c101926 */
[----:B------:R-:W-:Y:S05]  /*63d0*/  @P2 BRA `(.L_x_37) ;  /* 0x0000000400782947 */ /* 0x000fea0003800000 */
[C---:B--2---:R-:W-:Y:S01]  /*63e0*/  VIADD R0, R19.reuse, 0x8 ;  /* 0x0000000813007836 */ /* 0x044fe20000000000 */
[----:B------:R-:W-:Y:S01]  /*63f0*/  ULDC UR4, c[0x0][0xac8] ;  /* 0x0002b20000047ab9 */ /* 0x000fe20000000800 */
[C---:B------:R-:W-:Y:S01]  /*6400*/  VIADD R6, R19.reuse, 0x10 ;  /* 0x0000001013067836 */ /* 0x040fe20000000000 */
[C---:B------:R-:W-:Y:S01]  /*6410*/  ISETP.GE.AND P2, PT, R19.reuse, UR4, PT ;  /* 0x0000000413007c0c */ /* 0x040fe2000bf46270 */
[C---:B------:R-:W-:Y:S01]  /*6420*/  VIADD R7, R19.reuse, 0x18 ;  /* 0x0000001813077836 */ /* 0x040fe20000000000 */
[----:B------:R-:W-:Y:S01]  /*6430*/  ISETP.GE.AND P3, PT, R0, UR4, PT ;  /* 0x0000000400007c0c */ /* 0x000fe2000bf66270 */
[C---:B------:R-:W-:Y:S01]  /*6440*/  VIADD R8, R19.reuse, 0x28 ;  /* 0x0000002813087836 */ /* 0x040fe20000000000 */
[----:B------:R-:W-:Y:S01]  /*6450*/  ISETP.GE.AND P0, PT, R6, UR4, PT ;  /* 0x0000000406007c0c */ /* 0x000fe2000bf06270 */
[----:B------:R-:W-:Y:S01]  /*6460*/  VIADD R9, R19, 0x30 ;  /* 0x0000003013097836 */ /* 0x000fe20000000000 */
[----:B------:R-:W-:Y:S01]  /*6470*/  ISETP.GE.AND P1, PT, R7, UR4, PT ;  /* 0x0000000407007c0c */ /* 0x000fe2000bf26270 */
[C---:B------:R-:W-:Y:S01]  /*6480*/  VIADD R10, R19.reuse, 0x38 ;  /* 0x00000038130a7836 */ /* 0x040fe20000000000 */
[C---:B------:R-:W-:Y:S01]  /*6490*/  IADD3 R11, R19.reuse, 0x40, RZ ;  /* 0x00000040130b7810 */ /* 0x040fe20007ffe0ff */
[----:B------:R-:W-:Y:S01]  /*64a0*/  VIADD R12, R19, 0x50 ;  /* 0x00000050130c7836 */ /* 0x000fe20000000000 */
[----:B------:R-:W-:-:S02]  /*64b0*/  ISETP.GE.AND P4, PT, R9, UR4, PT ;  /* 0x0000000409007c0c */ /* 0x000fc4000bf86270 */
[----:B------:R-:W-:Y:S01]  /*64c0*/  ISETP.GE.AND P5, PT, R10, UR4, PT ;  /* 0x000000040a007c0c */ /* 0x000fe2000bfa6270 */
[----:B---34-:R-:W-:Y:S01]  /*64d0*/  @!P2 IMAD.WIDE R2, R19, 0x4, R14 ;  /* 0x000000041302a825 */ /* 0x018fe200078e020e */
[----:B------:R-:W-:Y:S02]  /*64e0*/  ISETP.GE.AND P6, PT, R11, UR4, PT ;  /* 0x000000040b007c0c */ /* 0x000fe4000bfc6270 */
[----:B------:R-:W-:Y:S02]  /*64f0*/  @!P3 LEA.HI R0, R0, R0, RZ, 0x1 ;  /* 0x000000000000b211 */ /* 0x000fe400078f08ff */
[----:B------:R0:W-:Y:S01]  /*6500*/  @!P2 ST.E.64 desc[UR38][R2.64], R24 ;  /* 0x000000180200a985 */ /* 0x0001e2000c101b26 */
[----:B------:R-:W-:Y:S02]  /*6510*/  @!P0 LEA.HI R6, R6, R6, RZ, 0x1 ;  /* 0x0000000606068211 */ /* 0x000fe400078f08ff */
[----:B------:R-:W-:Y:S02]  /*6520*/  @!P3 LOP3.LUT R5, R0, 0xfffffffe, RZ, 0xc0, !PT ;  /* 0xfffffffe0005b812 */ /* 0x000fe400078ec0ff */
[----:B------:R-:W-:-:S02]  /*6530*/  IADD3 R0, R19, 0x20, RZ ;  /* 0x0000002013007810 */ /* 0x000fc40007ffe0ff */
[----:B------:R-:W-:Y:S01]  /*6540*/  @!P1 LEA.HI R7, R7, R7, RZ, 0x1 ;  /* 0x0000000707079211 */ /* 0x000fe200078f08ff */
[----:B------:R-:W-:Y:S01]  /*6550*/  @!P3 IMAD.WIDE R4, R5, 0x4, R14 ;  /* 0x000000040504b825 */ /* 0x000fe200078e020e */
[----:B------:R-:W-:Y:S02]  /*6560*/  ISETP.GE.AND P2, PT, R0, UR4, PT ;  /* 0x0000000400007c0c */ /* 0x000fe4000bf46270 */
[----:B------:R-:W-:Y:S02]  /*6570*/  @!P5 LEA.HI R10, R10, R10, RZ, 0x1 ;  /* 0x0000000a0a0ad211 */ /* 0x000fe400078f08ff */
[----:B------:R1:W-:Y:S01]  /*6580*/  @!P3 ST.E.64 desc[UR38][R4.64], R28 ;  /* 0x0000001c0400b985 */ /* 0x0003e2000c101b26 */
[----:B------:R-:W-:Y:S02]  /*6590*/  ISETP.GE.AND P3, PT, R8, UR4, PT ;  /* 0x0000000408007c0c */ /* 0x000fe4000bf66270 */
[----:B0-----:R-:W-:Y:S02]  /*65a0*/  @!P0 LOP3.LUT R3, R6, 0xfffffffe, RZ, 0xc0, !PT ;  /* 0xfffffffe06038812 */ /* 0x001fe400078ec0ff */
[----:B------:R-:W-:-:S02]  /*65b0*/  @!P4 LEA.HI R6, R9, R9, RZ, 0x1 ;  /* 0x000000090906c211 */ /* 0x000fc400078f08ff */
[----:B------:R-:W-:Y:S01]  /*65c0*/  @!P5 LOP3.LUT R13, R10, 0xfffffffe, RZ, 0xc0, !PT ;  /* 0xfffffffe0a0dd812 */ /* 0x000fe200078ec0ff */
[----:B------:R-:W-:Y:S01]  /*65d0*/  @!P0 IMAD.WIDE R2, R3, 0x4, R14 ;  /* 0x0000000403028825 */ /* 0x000fe200078e020e */
[----:B------:R-:W-:Y:S02]  /*65e0*/  @!P2 LEA.HI R0, R0, R0, RZ, 0x1 ;  /* 0x000000000000a211 */ /* 0x000fe400078f08ff */
[----:B------:R-:W-:Y:S02]  /*65f0*/  IADD3 R18, R19, 0x60, RZ ;  /* 0x0000006013127810 */ /* 0x000fe40007ffe0ff */
[----:B------:R0:W-:Y:S01]  /*6600*/  @!P0 ST.E.64 desc[UR38][R2.64], R32 ;  /* 0x0000002002008985 */ /* 0x0001e2000c101b26 */
[----:B------:R-:W-:Y:S02]  /*6610*/  @!P3 LEA.HI R8, R8, R8, RZ, 0x1 ;  /* 0x000000080808b211 */ /* 0x000fe400078f08ff */
[----:B-1----:R-:W-:Y:S02]  /*6620*/  @!P1 LOP3.LUT R5, R7, 0xfffffffe, RZ, 0xc0, !PT ;  /* 0xfffffffe07059812 */ /* 0x002fe400078ec0ff */
[----:B------:R-:W-:-:S02]  /*6630*/  @!P2 LOP3.LUT R7, R0, 0xfffffffe, RZ, 0xc0, !PT ;  /* 0xfffffffe0007a812 */ /* 0x000fc400078ec0ff */
[----:B------:R-:W-:Y:S01]  /*6640*/  @!P3 LOP3.LUT R9, R8, 0xfffffffe, RZ, 0xc0, !PT ;  /* 0xfffffffe0809b812 */ /* 0x000fe200078ec0ff */
[--C-:B------:R-:W-:Y:S01]  /*6650*/  @!P1 IMAD.WIDE R4, R5, 0x4, R14.reuse ;  /* 0x0000000405049825 */ /* 0x100fe200078e020e */
[----:B------:R-:W-:Y:S02]  /*6660*/  @!P6 LEA.HI R0, R11, R11, RZ, 0x1 ;  /* 0x0000000b0b00e211 */ /* 0x000fe400078f08ff */
[----:B------:R-:W-:Y:S01]  /*6670*/  @!P4 LOP3.LUT R11, R6, 0xfffffffe, RZ, 0xc0, !PT ;  /* 0xfffffffe060bc812 */ /* 0x000fe200078ec0ff */
[--C-:B------:R-:W-:Y:S01]  /*6680*/  @!P2 IMAD.WIDE R6, R7, 0x4, R14.reuse ;  /* 0x000000040706a825 */ /* 0x100fe200078e020e */
[----:B------:R-:W-:Y:S01]  /*6690*/  @!P6 LOP3.LUT R21, R0, 0xfffffffe, RZ, 0xc0, !PT ;  /* 0xfffffffe0015e812 */ /* 0x000fe200078ec0ff */
[----:B------:R1:W-:Y:S01]  /*66a0*/  @!P1 ST.E.64 desc[UR38][R4.64], R36 ;  /* 0x0000002404009985 */ /* 0x0003e2000c101b26 */
[----:B------:R-:W-:Y:S01]  /*66b0*/  ISETP.GE.AND P1, PT, R12, UR4, PT ;  /* 0x000000040c007c0c */ /* 0x000fe2000bf26270 */
[----:B0-----:R-:W-:Y:S02]  /*66c0*/  @!P3 IMAD.WIDE R2, R9, 0x4, R14 ;  /* 0x000000040902b825 */ /* 0x001fe400078e020e */
[----:B------:R0:W-:Y:S02]  /*66d0*/  @!P2 ST.E.64 desc[UR38][R6.64], R40 ;  /* 0x000000280600a985 */ /* 0x0001e4000c101b26 */
[----:B------:R-:W-:-:S02]  /*66e0*/  VIADD R0, R19, 0x48 ;  /* 0x0000004813007836 */ /* 0x000fc40000000000 */
[--C-:B------:R-:W-:Y:S01]  /*66f0*/  @!P5 IMAD.WIDE R8, R13, 0x4, R14.reuse ;  /* 0x000000040d08d825 */ /* 0x100fe200078e020e */
[----:B------:R2:W-:Y:S01]  /*6700*/  @!P3 ST.E.64 desc[UR38][R2.64], R44 ;  /* 0x0000002c0200b985 */ /* 0x0005e2000c101b26 */
[----:B------:R-:W-:Y:S02]  /*6710*/  ISETP.GE.AND P3, PT, R18, UR4, PT ;  /* 0x0000000412007c0c */ /* 0x000fe4000bf66270 */
[----:B------:R-:W-:Y:S01]  /*6720*/  VIADD R13, R19, 0x58 ;  /* 0x00000058130d7836 */ /* 0x000fe20000000000 */
[----:B------:R-:W-:Y:S01]  /*6730*/  ISETP.GE.AND P0, PT, R0, UR4, PT ;  /* 0x0000000400007c0c */ /* 0x000fe2000bf06270 */
[--C-:B-1----:R-:W-:Y:S01]  /*6740*/  @!P4 IMAD.WIDE R4, R11, 0x4, R14.reuse ;  /* 0x000000040b04c825 */ /* 0x102fe200078e020e */
[----:B------:R-:W-:Y:S02]  /*6750*/  @!P1 LEA.HI R12, R12, R12, RZ, 0x1 ;  /* 0x0000000c0c0c9211 */ /* 0x000fe400078f08ff */
[----:B------:R-:W-:Y:S01]  /*6760*/  ISETP.GE.AND P2, PT, R13, UR4, PT ;  /* 0x000000040d007c0c */ /* 0x000fe2000bf46270 */
[----:B------:R-:W-:Y:S01]  /*6770*/  @!P6 IMAD.WIDE R10, R21, 0x4, R14 ;  /* 0x00000004150ae825 */ /* 0x000fe200078e020e */
[----:B------:R1:W-:Y:S03]  /*6780*/  @!P4 ST.E.64 desc[UR38][R4.64], R48 ;  /* 0x000000300400c985 */ /* 0x0003e6000c101b26 */
[C---:B0-----:R-:W-:Y:S01]  /*6790*/  VIADD R6, R19.reuse, 0x68 ;  /* 0x0000006813067836 */ /* 0x041fe20000000000 */
[----:B------:R0:W-:Y:S01]  /*67a0*/  @!P5 ST.E.64 desc[UR38][R8.64], R52 ;  /* 0x000000340800d985 */ /* 0x0001e2000c101b26 */
[C---:B--2---:R-:W-:Y:S01]  /*67b0*/  VIADD R3, R19.reuse, 0x78 ;  /* 0x0000007813037836 */ /* 0x044fe20000000000 */
[----:B------:R-:W-:Y:S01]  /*67c0*/  @!P3 LEA.HI R18, R18, R18, RZ, 0x1 ;  /* 0x000000121212b211 */ /* 0x000fe200078f08ff */
[----:B------:R-:W-:Y:S01]  /*67d0*/  VIADD R7, R19, 0x70 ;  /* 0x0000007013077836 */ /* 0x000fe20000000000 */
[----:B------:R2:W-:Y:S01]  /*67e0*/  @!P6 ST.E.64 desc[UR38][R10.64], R56 ;  /* 0x000000380a00e985 */ /* 0x0005e2000c101b26 */
[----:B------:R-:W-:-:S02]  /*67f0*/  ISETP.GE.AND P4, PT, R6, UR4, PT ;  /* 0x0000000406007c0c */ /* 0x000fc4000bf86270 */
[----:B------:R-:W-:Y:S02]  /*6800*/  ISETP.GE.AND P6, PT, R3, UR4, PT ;  /* 0x0000000403007c0c */ /* 0x000fe4000bfc6270 */
[----:B------:R-:W-:Y:S02]  /*6810*/  ISETP.GE.AND P5, PT, R7, UR4, PT ;  /* 0x0000000407007c0c */ /* 0x000fe4000bfa6270 */
[----:B------:R-:W-:Y:S02]  /*6820*/  @!P0 LEA.HI R0, R0, R0, RZ, 0x1 ;  /* 0x0000000000008211 */ /* 0x000fe400078f08ff */
[----:B------:R-:W-:Y:S02]  /*6830*/  @!P2 LEA.HI R13, R13, R13, RZ, 0x1 ;  /* 0x0000000d0d0da211 */ /* 0x000fe400078f08ff */
[----:B-1----:R-:W-:Y:S02]  /*6840*/  @!P1 LOP3.LUT R5, R12, 0xfffffffe, RZ, 0xc0, !PT ;  /* 0xfffffffe0c059812 */ /* 0x002fe400078ec0ff */
[----:B0-----:R-:W-:-:S02]  /*6850*/  @!P3 LOP3.LUT R9, R18, 0xfffffffe, RZ, 0xc0, !PT ;  /* 0xfffffffe1209b812 */ /* 0x001fc400078ec0ff */
[----:B------:R-:W-:Y:S02]  /*6860*/  @!P4 LEA.HI R6, R6, R6, RZ, 0x1 ;  /* 0x000000060606c211 */ /* 0x000fe400078f08ff */
[----:B------:R-:W-:Y:S01]  /*6870*/  @!P6 LEA.HI R4, R3, R3, RZ, 0x1 ;  /* 0x000000030304e211 */ /* 0x000fe200078f08ff */
[----:B------:R-:W-:Y:S01]  /*6880*/  @!P3 IMAD.WIDE R8, R9, 0x4, R14 ;  /* 0x000000040908b825 */ /* 0x000fe200078e020e */
[----:B------:R-:W-:Y:S02]  /*6890*/  @!P5 LEA.HI R2, R7, R7, RZ, 0x1 ;  /* 0x000000070702d211 */ /* 0x000fe400078f08ff */
[----:B------:R-:W-:Y:S02]  /*68a0*/  @!P0 LOP3.LUT R3, R0, 0xfffffffe, RZ, 0xc0, !PT ;  /* 0xfffffffe00038812 */ /* 0x000fe400078ec0ff */
[----:B------:R-:W-:Y:S02]  /*68b0*/  @!P2 LOP3.LUT R7, R13, 0xfffffffe, RZ, 0xc0, !PT ;  /* 0xfffffffe0d07a812 */ /* 0x000fe400078ec0ff */
[----:B--2---:R-:W-:-:S02]  /*68c0*/  @!P4 LOP3.LUT R11, R6, 0xfffffffe, RZ, 0xc0, !PT ;  /* 0xfffffffe060bc812 */ /* 0x004fc400078ec0ff */
[----:B------:R-:W-:Y:S01]  /*68d0*/  @!P5 LOP3.LUT R13, R2, 0xfffffffe, RZ, 0xc0, !PT ;  /* 0xfffffffe020dd812 */ /* 0x000fe200078ec0ff */
[----:B------:R-:W-:Y:S01]  /*68e0*/  @!P0 IMAD.WIDE R2, R3, 0x4, R14 ;  /* 0x0000000403028825 */ /* 0x000fe200078e020e */
[----:B------:R-:W-:-:S03]  /*68f0*/  @!P6 LOP3.LUT R21, R4, 0xfffffffe, RZ, 0xc0, !PT ;  /* 0xfffffffe0415e812 */ /* 0x000fc600078ec0ff */
[--C-:B------:R-:W-:Y:S01]  /*6900*/  @!P1 IMAD.WIDE R4, R5, 0x4, R14.reuse ;  /* 0x0000000405049825 */ /* 0x100fe200078e020e */
[----:B------:R0:W-:Y:S03]  /*6910*/  @!P0 ST.E.64 desc[UR38][R2.64], R60 ;  /* 0x0000003c02008985 */ /* 0x0001e6000c101b26 */
[--C-:B------:R-:W-:Y:S01]  /*6920*/  @!P2 IMAD.WIDE R6, R7, 0x4, R14.reuse ;  /* 0x000000040706a825 */ /* 0x100fe200078e020e */
[----:B------:R0:W-:Y:S03]  /*6930*/  @!P1 ST.E.64 desc[UR38][R4.64], R64 ;  /* 0x0000004004009985 */ /* 0x0001e6000c101b26 */
[--C-:B------:R-:W-:Y:S01]  /*6940*/  @!P4 IMAD.WIDE R10, R11, 0x4, R14.reuse ;  /* 0x000000040b0ac825 */ /* 0x100fe200078e020e */
[----:B------:R0:W-:Y:S03]  /*6950*/  @!P2 ST.E.64 desc[UR38][R6.64], R68 ;  /* 0x000000440600a985 */ /* 0x0001e6000c101b26 */
[--C-:B------:R-:W-:Y:S01]  /*6960*/  @!P5 IMAD.WIDE R12, R13, 0x4, R14.reuse ;  /* 0x000000040d0cd825 */ /* 0x100fe200078e020e */
[----:B------:R0:W-:Y:S03]  /*6970*/  @!P3 ST.E.64 desc[UR38][R8.64], R72 ;  /* 0x000000480800b985 */ /* 0x0001e6000c101b26 */
[----:B------:R-:W-:Y:S01]  /*6980*/  @!P6 IMAD.WIDE R14, R21, 0x4, R14 ;  /* 0x00000004150ee825 */ /* 0x000fe200078e020e */
[----:B------:R0:W-:Y:S04]  /*6990*/  @!P4 ST.E.64 desc[UR38][R10.64], R76 ;  /* 0x0000004c0a00c985 */ /* 0x0001e8000c101b26 */
[----:B------:R0:W-:Y:S04]  /*69a0*/  @!P5 ST.E.64 desc[UR38][R12.64], R80 ;  /* 0x000000500c00d985 */ /* 0x0001e8000c101b26 */
[----:B------:R0:W-:Y:S02]  /*69b0*/  @!P6 ST.E.64 desc[UR38][R14.64], R84 ;  /* 0x000000540e00e985 */ /* 0x0001e4000c101b26 */
.L_x_37:
[----:B------:R-:W-:Y:S05]  /*69c0*/  BSYNC B0 ;  /* 0x0000000000007941 */ /* 0x000fea0003800000 */
.L_x_36:
[----:B------:R-:W-:Y:S01]  /*69d0*/  ISETP.GE.AND P0, PT, R16, R17, PT ;  /* 0x000000111000720c */ /* 0x000fe20003f06270 */
[----:B0-----:R0:W1:Y:S04]  /*69e0*/  SHFL.IDX PT, R13, R22, 0x1, 0x1c1f ;  /* 0x003c1f00160d7f89 */ /* 0x00106800000e0000 */
[----:B------:R0:W0:Y:S08]  /*69f0*/  SHFL.IDX PT, R12, R20, 0x1, 0x1c1f ;  /* 0x003c1f00140c7f89 */ /* 0x00003000000e0000 */
[----:B------:R-:W-:Y:S05]  /*6a00*/  @P0 BRA `(.L_x_8) ;  /* 0x0000004000b40947 */ /* 0x000fea0003800000 */
[----:B------:R-:W-:Y:S01]  /*6a10*/  ULDC UR4, c[0x0][0xac8] ;  /* 0x0002b20000047ab9 */ /* 0x000fe20000000800 */
[C---:B--2---:R-:W-:Y:S01]  /*6a20*/  IADD3 R0, R19.reuse, 0x8, RZ ;  /* 0x0000000813007810 */ /* 0x044fe20007ffe0ff */
[C---:B------:R-:W-:Y:S01]  /*6a30*/  VIADD R4, R19.reuse, 0x10 ;  /* 0x0000001013047836 */ /* 0x040fe20000000000 */
[C---:B------:R-:W-:Y:S01]  /*6a40*/  ISETP.GE.AND P0, PT, R19.reuse, UR4, PT ;  /* 0x0000000413007c0c */ /* 0x040fe2000bf06270 */
[C---:B------:R-:W-:Y:S01]  /*6a50*/  VIADD R6, R19.reuse, 0x18 ;  /* 0x0000001813067836 */ /* 0x040fe20000000000 */
[----:B------:R-:W-:Y:S01]  /*6a60*/  ISETP.GE.AND P5, PT, R0, UR4, PT ;  /* 0x0000000400007c0c */ /* 0x000fe2000bfa6270 */
[C---:B------:R-:W-:Y:S01]  /*6a70*/  VIADD R8, R19.reuse, 0x20 ;  /* 0x0000002013087836 */ /* 0x040fe20000000000 */
[----:B------:R-:W-:Y:S01]  /*6a80*/  ISETP.GE.AND P6, PT, R4, UR4, PT ;  /* 0x0000000404007c0c */ /* 0x000fe2000bfc6270 */
[C---:B------:R-:W-:Y:S01]  /*6a90*/  VIADD R10, R19.reuse, 0x30 ;  /* 0x00000030130a7836 */ /* 0x040fe20000000000 */
[C---:B------:R-:W-:Y:S01]  /*6aa0*/  IADD3 R9, R19.reuse, 0x28, RZ ;  /* 0x0000002813097810 */ /* 0x040fe20007ffe0ff */
[C---:B------:R-:W-:Y:S01]  /*6ab0*/  VIADD R11, R19.reuse, 0x38 ;  /* 0x00000038130b7836 */ /* 0x040fe20000000000 */
[----:B------:R-:W-:Y:S01]  /*6ac0*/  ISETP.GE.AND P4, PT, R8, UR4, PT ;  /* 0x0000000408007c0c */ /* 0x000fe2000bf86270 */
[----:B------:R-:W-:Y:S01]  /*6ad0*/  VIADD R16, R19, 0x40 ;  /* 0x0000004013107836 */ /* 0x000fe20000000000 */
[----:B------:R-:W-:Y:S01]  /*6ae0*/  ISETP.GE.AND P3, PT, R9, UR4, PT ;  /* 0x0000000409007c0c */ /* 0x000fe2000bf66270 */
[C---:B0-----:R-:W-:Y:S01]  /*6af0*/  VIADD R20, R19.reuse, 0x70 ;  /* 0x0000007013147836 */ /* 0x041fe20000000000 */
[----:B------:R-:W-:Y:S01]  /*6b00*/  ISETP.GE.AND P2, PT, R10, UR4, PT ;  /* 0x000000040a007c0c */ /* 0x000fe2000bf46270 */
[----:B-1----:R-:W-:Y:S01]  /*6b10*/  @!P0 IMAD.WIDE R2, R19, 0x4, R12 ;  /* 0x0000000413028825 */ /* 0x002fe200078e020c */
[----:B------:R-:W-:-:S02]  /*6b20*/  ISETP.GE.AND P1, PT, R11, UR4, PT ;  /* 0x000000040b007c0c */ /* 0x000fc4000bf26270 */
[----:B------:R-:W-:Y:S02]  /*6b30*/  @!P5 LEA.HI R0, R0, R0, RZ, 0x1 ;  /* 0x000000000000d211 */ /* 0x000fe400078f08ff */
[----:B------:R0:W-:Y:S01]  /*6b40*/  @!P0 ST.E.64 desc[UR38][R2.64], R26 ;  /* 0x0000001a02008985 */ /* 0x0001e2000c101b26 */
[----:B------:R-:W-:Y:S02]  /*6b50*/  ISETP.GE.AND P0, PT, R6, UR4, PT ;  /* 0x0000000406007c0c */ /* 0x000fe4000bf06270 */
[----:B------:R-:W-:Y:S02]  /*6b60*/  @!P6 LEA.HI R4, R4, R4, RZ, 0x1 ;  /* 0x000000040404e211 */ /* 0x000fe400078f08ff */
[----:B------:R-:W-:Y:S02]  /*6b70*/  @!P5 LOP3.LUT R5, R0, 0xfffffffe, RZ, 0xc0, !PT ;  /* 0xfffffffe0005d812 */ /* 0x000fe400078ec0ff */
[----:B------:R-:W-:Y:S02]  /*6b80*/  @!P6 LOP3.LUT R7, R4, 0xfffffffe, RZ, 0xc0, !PT ;  /* 0xfffffffe0407e812 */ /* 0x000fe400078ec0ff */
[----:B------:R-:W-:-:S02]  /*6b90*/  @!P4 LEA.HI R8, R8, R8, RZ, 0x1 ;  /* 0x000000080808c211 */ /* 0x000fc400078f08ff */
[----:B------:R-:W-:Y:S02]  /*6ba0*/  @!P3 LEA.HI R0, R9, R9, RZ, 0x1 ;  /* 0x000000090900b211 */ /* 0x000fe400078f08ff */
[----:B------:R-:W-:Y:S01]  /*6bb0*/  @!P2 LEA.HI R10, R10, R10, RZ, 0x1 ;  /* 0x0000000a0a0aa211 */ /* 0x000fe200078f08ff */
[--C-:B0-----:R-:W-:Y:S01]  /*6bc0*/  @!P5 IMAD.WIDE R2, R5, 0x4, R12.reuse ;  /* 0x000000040502d825 */ /* 0x101fe200078e020c */
[----:B------:R-:W-:Y:S02]  /*6bd0*/  @!P0 LEA.HI R6, R6, R6, RZ, 0x1 ;  /* 0x0000000606068211 */ /* 0x000fe400078f08ff */
[----:B---3--:R-:W-:Y:S01]  /*6be0*/  @!P1 LEA.HI R14, R11, R11, RZ, 0x1 ;  /* 0x0000000b0b0e9211 */ /* 0x008fe200078f08ff */
[----:B------:R-:W-:Y:S01]  /*6bf0*/  @!P6 IMAD.WIDE R4, R7, 0x4, R12 ;  /* 0x000000040704e825 */ /* 0x000fe200078e020c */
[----:B------:R-:W-:Y:S01]  /*6c00*/  @!P0 LOP3.LUT R7, R6, 0xfffffffe, RZ, 0xc0, !PT ;  /* 0xfffffffe06078812 */ /* 0x000fe200078ec0ff */
[----:B------:R0:W-:Y:S01]  /*6c10*/  @!P5 ST.E.64 desc[UR38][R2.64], R30 ;  /* 0x0000001e0200d985 */ /* 0x0001e2000c101b26 */
[----:B------:R-:W-:-:S02]  /*6c20*/  @!P4 LOP3.LUT R9, R8, 0xfffffffe, RZ, 0xc0, !PT ;  /* 0xfffffffe0809c812 */ /* 0x000fc400078ec0ff */
[----:B------:R-:W-:Y:S01]  /*6c30*/  @!P3 LOP3.LUT R11, R0, 0xfffffffe, RZ, 0xc0, !PT ;  /* 0xfffffffe000bb812 */ /* 0x000fe200078ec0ff */
[----:B------:R1:W-:Y:S01]  /*6c40*/  @!P6 ST.E.64 desc[UR38][R4.64], R34 ;  /* 0x000000220400e985 */ /* 0x0003e2000c101b26 */
[----:B----4-:R-:W-:Y:S01]  /*6c50*/  @!P2 LOP3.LUT R15, R10, 0xfffffffe, RZ, 0xc0, !PT ;  /* 0xfffffffe0a0fa812 */ /* 0x010fe200078ec0ff */
[C---:B------:R-:W-:Y:S01]  /*6c60*/  VIADD R0, R19.reuse, 0x50 ;  /* 0x0000005013007836 */ /* 0x040fe20000000000 */
[----:B------:R-:W-:Y:S01]  /*6c70*/  @!P1 LOP3.LUT R17, R14, 0xfffffffe, RZ, 0xc0, !PT ;  /* 0xfffffffe0e119812 */ /* 0x000fe200078ec0ff */
[C---:B------:R-:W-:Y:S01]  /*6c80*/  VIADD R14, R19.reuse, 0x58 ;  /* 0x00000058130e7836 */ /* 0x040fe20000000000 */
[----:B------:R-:W-:Y:S02]  /*6c90*/  IADD3 R18, R19, 0x48, RZ ;  /* 0x0000004813127810 */ /* 0x000fe40007ffe0ff */
[----:B------:R-:W-:Y:S02]  /*6ca0*/  ISETP.GE.AND P5, PT, R16, UR4, PT ;  /* 0x0000000410007c0c */ /* 0x000fe4000bfa6270 */
[----:B------:R-:W-:Y:S01]  /*6cb0*/  ISETP.GE.AND P6, PT, R18, UR4, PT ;  /* 0x0000000412007c0c */ /* 0x000fe2000bfc6270 */
[----:B0-----:R-:W-:-:S04]  /*6cc0*/  @!P0 IMAD.WIDE R2, R7, 0x4, R12 ;  /* 0x0000000407028825 */ /* 0x001fc800078e020c */
[--C-:B-1----:R-:W-:Y:S01]  /*6cd0*/  @!P4 IMAD.WIDE R4, R9, 0x4, R12.reuse ;  /* 0x000000040904c825 */ /* 0x102fe200078e020c */
[----:B------:R0:W-:Y:S01]  /*6ce0*/  @!P0 ST.E.64 desc[UR38][R2.64], R38 ;  /* 0x0000002602008985 */ /* 0x0001e2000c101b26 */
[----:B------:R-:W-:Y:S02]  /*6cf0*/  ISETP.GE.AND P0, PT, R0, UR4, PT ;  /* 0x0000000400007c0c */ /* 0x000fe4000bf06270 */
[--C-:B------:R-:W-:Y:S01]  /*6d00*/  @!P3 IMAD.WIDE R6, R11, 0x4, R12.reuse ;  /* 0x000000040b06b825 */ /* 0x100fe200078e020c */
[----:B------:R1:W-:Y:S01]  /*6d10*/  @!P4 ST.E.64 desc[UR38][R4.64], R42 ;  /* 0x0000002a0400c985 */ /* 0x0003e2000c101b26 */
[----:B------:R-:W-:Y:S02]  /*6d20*/  ISETP.GE.AND P4, PT, R20, UR4, PT ;  /* 0x0000000414007c0c */ /* 0x000fe4000bf86270 */
[----:B------:R-:W-:Y:S01]  /*6d30*/  @!P2 IMAD.WIDE R8, R15, 0x4, R12 ;  /* 0x000000040f08a825 */ /* 0x000fe200078e020c */
[----:B------:R2:W-:Y:S01]  /*6d40*/  @!P3 ST.E.64 desc[UR38][R6.64], R46 ;  /* 0x0000002e0600b985 */ /* 0x0005e2000c101b26 */
[----:B------:R-:W-:-:S02]  /*6d50*/  IADD3 R15, R19, 0x60, RZ ;  /* 0x00000060130f7810 */ /* 0x000fc40007ffe0ff */
[----:B------:R-:W-:Y:S01]  /*6d60*/  @!P1 IMAD.WIDE R10, R17, 0x4, R12 ;  /* 0x00000004110a9825 */ /* 0x000fe200078e020c */
[----:B------:R3:W-:Y:S01]  /*6d70*/  @!P2 ST.E.64 desc[UR38][R8.64], R50 ;  /* 0x000000320800a985 */ /* 0x0007e2000c101b26 */
[----:B------:R-:W-:Y:S02]  /*6d80*/  ISETP.GE.AND P2, PT, R15, UR4, PT ;  /* 0x000000040f007c0c */ /* 0x000fe4000bf46270 */
[----:B------:R-:W-:Y:S01]  /*6d90*/  VIADD R17, R19, 0x68 ;  /* 0x0000006813117836 */ /* 0x000fe20000000000 */
[----:B------:R4:W-:Y:S01]  /*6da0*/  @!P1 ST.E.64 desc[UR38][R10.64], R54 ;  /* 0x000000360a009985 */ /* 0x0009e2000c101b26 */
[----:B------:R-:W-:Y:S02]  /*6db0*/  ISETP.GE.AND P1, PT, R14, UR4, PT ;  /* 0x000000040e007c0c */ /* 0x000fe4000bf26270 */
[----:B------:R-:W-:Y:S02]  /*6dc0*/  @!P5 LEA.HI R16, R16, R16, RZ, 0x1 ;  /* 0x000000101010d211 */ /* 0x000fe400078f08ff */
[----:B------:R-:W-:-:S02]  /*6dd0*/  ISETP.GE.AND P3, PT, R17, UR4, PT ;  /* 0x0000000411007c0c */ /* 0x000fc4000bf66270 */
[----:B------:R-:W-:Y:S02]  /*6de0*/  @!P6 LEA.HI R18, R18, R18, RZ, 0x1 ;  /* 0x000000121212e211 */ /* 0x000fe400078f08ff */
[----:B0-----:R-:W-:Y:S02]  /*6df0*/  @!P5 LOP3.LUT R3, R16, 0xfffffffe, RZ, 0xc0, !PT ;  /* 0xfffffffe1003d812 */ /* 0x001fe400078ec0ff */
[----:B-1----:R-:W-:Y:S02]  /*6e00*/  @!P6 LOP3.LUT R5, R18, 0xfffffffe, RZ, 0xc0, !PT ;  /* 0xfffffffe1205e812 */ /* 0x002fe400078ec0ff */
[----:B------:R-:W-:Y:S01]  /*6e10*/  @!P0 LEA.HI R0, R0, R0, RZ, 0x1 ;  /* 0x0000000000008211 */ /* 0x000fe200078f08ff */
[--C-:B------:R-:W-:Y:S01]  /*6e20*/  @!P5 IMAD.WIDE R2, R3, 0x4, R12.reuse ;  /* 0x000000040302d825 */ /* 0x100fe200078e020c */
[----:B------:R-:W-:Y:S02]  /*6e30*/  @!P1 LEA.HI R14, R14, R14, RZ, 0x1 ;  /* 0x0000000e0e0e9211 */ /* 0x000fe400078f08ff */
[----:B------:R-:W-:Y:S01]  /*6e40*/  @!P2 LEA.HI R15, R15, R15, RZ, 0x1 ;  /* 0x0000000f0f0fa211 */ /* 0x000fe200078f08ff */
[----:B------:R-:W-:Y:S01]  /*6e50*/  @!P6 IMAD.WIDE R4, R5, 0x4, R12 ;  /* 0x000000040504e825 */ /* 0x000fe200078e020c */
[----:B------:R-:W-:Y:S01]  /*6e60*/  @!P3 LEA.HI R17, R17, R17, RZ, 0x1 ;  /* 0x000000111111b211 */ /* 0x000fe200078f08ff */
[----:B------:R0:W-:Y:S01]  /*6e70*/  @!P5 ST.E.64 desc[UR38][R2.64], R58 ;  /* 0x0000003a0200d985 */ /* 0x0001e2000c101b26 */
[----:B------:R-:W-:-:S02]  /*6e80*/  @!P4 LEA.HI R20, R20, R20, RZ, 0x1 ;  /* 0x000000141414c211 */ /* 0x000fc400078f08ff */
[----:B--2---:R-:W-:Y:S01]  /*6e90*/  @!P0 LOP3.LUT R7, R0, 0xfffffffe, RZ, 0xc0, !PT ;  /* 0xfffffffe00078812 */ /* 0x004fe200078ec0ff */
[----:B------:R1:W-:Y:S01]  /*6ea0*/  @!P6 ST.E.64 desc[UR38][R4.64], R62 ;  /* 0x0000003e0400e985 */ /* 0x0003e2000c101b26 */
[----:B---3--:R-:W-:Y:S02]  /*6eb0*/  @!P1 LOP3.LUT R9, R14, 0xfffffffe, RZ, 0xc0, !PT ;  /* 0xfffffffe0e099812 */ /* 0x008fe400078ec0ff */
[----:B------:R-:W-:Y:S02]  /*6ec0*/  @!P2 LOP3.LUT R15, R15, 0xfffffffe, RZ, 0xc0, !PT ;  /* 0xfffffffe0f0fa812 */ /* 0x000fe400078ec0ff */
[----:B------:R-:W-:Y:S02]  /*6ed0*/  @!P3 LOP3.LUT R17, R17, 0xfffffffe, RZ, 0xc0, !PT ;  /* 0xfffffffe1111b812 */ /* 0x000fe400078ec0ff */
[----:B----4-:R-:W-:Y:S02]  /*6ee0*/  @!P4 LOP3.LUT R11, R20, 0xfffffffe, RZ, 0xc0, !PT ;  /* 0xfffffffe140bc812 */ /* 0x010fe400078ec0ff */
[----:B------:R-:W-:Y:S01]  /*6ef0*/  IADD3 R19, R19, 0x78, RZ ;  /* 0x0000007813137810 */ /* 0x000fe20007ffe0ff */
[----:B0-----:R-:W-:-:S04]  /*6f00*/  @!P0 IMAD.WIDE R2, R7, 0x4, R12 ;  /* 0x0000000407028825 */ /* 0x001fc800078e020c */
[--C-:B-1----:R-:W-:Y:S01]  /*6f10*/  @!P1 IMAD.WIDE R4, R9, 0x4, R12.reuse ;  /* 0x0000000409049825 */ /* 0x102fe200078e020c */
[----:B------:R0:W-:Y:S01]  /*6f20*/  @!P0 ST.E.64 desc[UR38][R2.64], R66 ;  /* 0x0000004202008985 */ /* 0x0001e2000c101b26 */
[----:B------:R-:W-:Y:S02]  /*6f30*/  ISETP.GE.AND P0, PT, R19, UR4, PT ;  /* 0x0000000413007c0c */ /* 0x000fe4000bf06270 */
[--C-:B------:R-:W-:Y:S01]  /*6f40*/  @!P2 IMAD.WIDE R6, R15, 0x4, R12.reuse ;  /* 0x000000040f06a825 */ /* 0x100fe200078e020c */
[----:B------:R0:W-:Y:S03]  /*6f50*/  @!P1 ST.E.64 desc[UR38][R4.64], R70 ;  /* 0x0000004604009985 */ /* 0x0001e6000c101b26 */
[--C-:B------:R-:W-:Y:S01]  /*6f60*/  @!P3 IMAD.WIDE R8, R17, 0x4, R12.reuse ;  /* 0x000000041108b825 */ /* 0x100fe200078e020c */
[----:B------:R0:W-:Y:S03]  /*6f70*/  @!P2 ST.E.64 desc[UR38][R6.64], R74 ;  /* 0x0000004a0600a985 */ /* 0x0001e6000c101b26 */
[----:B------:R-:W-:Y:S01]  /*6f80*/  @!P4 IMAD.WIDE R10, R11, 0x4, R12 ;  /* 0x000000040b0ac825 */ /* 0x000fe200078e020c */
[----:B------:R0:W-:Y:S04]  /*6f90*/  @!P3 ST.E.64 desc[UR38][R8.64], R78 ;  /* 0x0000004e0800b985 */ /* 0x0001e8000c101b26 */
[----:B------:R0:W-:Y:S01]  /*6fa0*/  @!P4 ST.E.64 desc[UR38][R10.64], R82 ;  /* 0x000000520a00c985 */ /* 0x0001e2000c101b26 */
[----:B------:R-:W-:Y:S05]  /*6fb0*/  @P0 BRA `(.L_x_8) ;  /* 0x0000003c00480947 */ /* 0x000fea0003800000 */
[----:B------:R-:W-:-:S04]  /*6fc0*/  LEA.HI R19, R19, R19, RZ, 0x1 ;  /* 0x0000001313137211 */ /* 0x000fc800078f08ff */
[----:B0-----:R-:W-:-:S05]  /*6fd0*/  LOP3.LUT R3, R19, 0xfffffffe, RZ, 0xc0, !PT ;  /* 0xfffffffe13037812 */ /* 0x001fca00078ec0ff */
[----:B------:R-:W-:-:S05]  /*6fe0*/  IMAD.WIDE R2, R3, 0x4, R12 ;  /* 0x0000000403027825 */ /* 0x000fca00078e020c */
[----:B------:R0:W-:Y:S01]  /*6ff0*/  ST.E.64 desc[UR38][R2.64], R86 ;  /* 0x0000005602007985 */ /* 0x0001e2000c101b26 */
[----:B------:R-:W-:Y:S05]  /*7000*/  BRA `(.L_x_8) ;  /* 0x0000003c00347947 */ /* 0x000fea0003800000 */
.L_x_35:
[----:B------:R-:W0:Y:S02]  /*7010*/  S2R R0, SR_TID.X ;  /* 0x0000000000007919 */ /* 0x000e240000002100 */
[----:B0-----:R-:W-:-:S05]  /*7020*/  VIADD R3, R0, 0xffffff80 ;  /* 0xffffff8000037836 */ /* 0x001fca0000000000 */
[----:B------:R-:W-:-:S13]  /*7030*/  ISETP.GT.AND P0, PT, R3, 0x7f, PT ;  /* 0x0000007f0300780c */ /* 0x000fda0003f04270 */
[----:B------:R-:W-:Y:S05]  /*7040*/  @P0 BRA `(.L_x_8) ;  /* 0x0000003c00240947 */ /* 0x000fea0003800000 */
[----:B------:R-:W0:Y:S01]  /*7050*/  S2R R3, SR_CTAID.X ;  /* 0x0000000000037919 */ /* 0x000e220000002500 */
[----:B------:R-:W1:Y:S01]  /*7060*/  LDC R8, c[0x0][0xbe8] ;  /* 0x0002fa00ff087b82 */ /* 0x000e620000000800 */
[----:B------:R-:W-:Y:S01]  /*7070*/  ULDC UR4, c[0x0][0xa88] ;  /* 0x0002a20000047ab9 */ /* 0x000fe20000000800 */
[----:B0-----:R-:W-:Y:S02]  /*7080*/  IMAD R0, R3, 0x80, R0 ;  /* 0x0000008003007824 */ /* 0x001fe400078e0200 */
[----:B-1----:R-:W-:-:S03]  /*7090*/  IMAD R3, R8, UR4, RZ ;  /* 0x0000000408037c24 */ /* 0x002fc6000f8e02ff */
[----:B------:R-:W-:-:S04]  /*70a0*/  IADD3 R0, R0, -0x80, RZ ;  /* 0xffffff8000007810 */ /* 0x000fc80007ffe0ff */
[----:B------:R-:W-:-:S13]  /*70b0*/  ISETP.GE.AND P0, PT, R0, R3, PT ;  /* 0x000000030000720c */ /* 0x000fda0003f06270 */
[----:B------:R-:W-:Y:S05]  /*70c0*/  @P0 BRA `(.L_x_8) ;  /* 0x0000003c00040947 */ /* 0x000fea0003800000 */
[----:B------:R-:W-:Y:S01]  /*70d0*/  ISETP.NE.AND P0, PT, R8, 0x1, PT ;  /* 0x000000010800780c */ /* 0x000fe20003f05270 */
[----:B------:R-:W0:Y:S01]  /*70e0*/  S2UR UR4, SR_CTAID.Z ;  /* 0x00000000000479c3 */ /* 0x000e220000002700 */
[--C-:B------:R-:W-:Y:S01]  /*70f0*/  SHF.R.S32.HI R3, RZ, 0x1f, R2.reuse ;  /* 0x0000001fff037819 */ /* 0x100fe20000011402 */
[----:B------:R-:W-:Y:S01]  /*7100*/  ULDC.64 UR6, c[0x0][0xbd0] ;  /* 0x0002f40000067ab9 */ /* 0x000fe20000000a00 */
[----:B------:R-:W-:Y:S02]  /*7110*/  IMAD.MOV R7, RZ, RZ, -R2 ;  /* 0x000000ffff077224 */ /* 0x000fe400078e0a02 */
[----:B------:R-:W-:-:S03]  /*7120*/  IMAD.WIDE.U32 R4, R2, UR6, RZ ;  /* 0x0000000602047c25 */ /* 0x000fc6000f8e00ff */
[----:B------:R-:W1:Y:S01]  /*7130*/  LDC.64 R12, c[0x0][0xbd8] ;  /* 0x0002f600ff0c7b82 */ /* 0x000e620000000a00 */
[----:B------:R-:W-:-:S04]  /*7140*/  IMAD R3, R3, UR6, RZ ;  /* 0x0000000603037c24 */ /* 0x000fc8000f8e02ff */
[----:B------:R-:W-:Y:S02]  /*7150*/  IMAD R3, R2, UR7, R3 ;  /* 0x0000000702037c24 */ /* 0x000fe4000f8e0203 */
[----:B------:R-:W-:Y:S01]  /*7160*/  IMAD.MOV.U32 R2, RZ, RZ, R4 ;  /* 0x000000ffff027224 */ /* 0x000fe200078e0004 */
[----:B------:R-:W2:Y:S01]  /*7170*/  @P0 LDC R9, c[0x0][0xbec] ;  /* 0x0002fb00ff090b82 */ /* 0x000ea20000000800 */
[----:B------:R-:W-:Y:S01]  /*7180*/  IMAD.IADD R3, R5, 0x1, R3 ;  /* 0x0000000105037824 */ /* 0x000fe200078e0203 */
[----:B------:R-:W-:-:S06]  /*7190*/  MOV R5, R0 ;  /* 0x0000000000057202 */ /* 0x000fcc0000000f00 */
[----:B------:R-:W3:Y:S01]  /*71a0*/  S2UR UR8, SR_CTAID.Y ;  /* 0x00000000000879c3 */ /* 0x000ee20000002600 */
[----:B0-----:R-:W-:-:S07]  /*71b0*/  USHF.R.S32.HI UR5, URZ, 0x1f, UR4 ;  /* 0x0000001f3f057899 */ /* 0x001fce0008011404 */
[----:B------:R-:W3:Y:S01]  /*71c0*/  LDC R10, c[0x0][0xc50] ;  /* 0x00031400ff0a7b82 */ /* 0x000ee20000000800 */
[C---:B-1----:R-:W-:Y:S02]  /*71d0*/  IMAD R14, R12.reuse, UR5, RZ ;  /* 0x000000050c0e7c24 */ /* 0x042fe4000f8e02ff */
[----:B------:R-:W-:-:S04]  /*71e0*/  IMAD.WIDE.U32 R2, R12, UR4, R2 ;  /* 0x000000040c027c25 */ /* 0x000fc8000f8e0002 */
[----:B------:R-:W-:Y:S01]  /*71f0*/  IMAD R13, R13, UR4, R14 ;  /* 0x000000040d0d7c24 */ /* 0x000fe2000f8e020e */
[----:B------:R-:W0:Y:S01]  /*7200*/  @P0 LDC R11, c[0x0][0xbf0] ;  /* 0x0002fc00ff0b0b82 */ /* 0x000e220000000800 */
[----:B--2---:R-:W-:Y:S01]  /*7210*/  @P0 IMAD.HI.U32 R6, R0, R9, RZ ;  /* 0x0000000900060227 */ /* 0x004fe200078e00ff */
[----:B------:R-:W-:Y:S02]  /*7220*/  ULDC.64 UR4, c[0x0][0xbe0] ;  /* 0x0002f80000047ab9 */ /* 0x000fe40000000a00 */
[----:B------:R-:W-:Y:S01]  /*7230*/  IADD3 R3, R13, R3, RZ ;  /* 0x000000030d037210 */ /* 0x000fe20007ffe0ff */
[----:B---3--:R-:W-:-:S04]  /*7240*/  IMAD R9, R10, R7, UR8 ;  /* 0x000000080a097e24 */ /* 0x008fc8000f8e0207 */
[----:B------:R-:W-:Y:S01]  /*7250*/  IMAD.WIDE.U32 R2, R9, UR4, R2 ;  /* 0x0000000409027c25 */ /* 0x000fe2000f8e0002 */
[----:B------:R-:W-:Y:S02]  /*7260*/  SHF.R.S32.HI R4, RZ, 0x1f, R9 ;  /* 0x0000001fff047819 */ /* 0x000fe40000011409 */
[----:B0-----:R-:W-:-:S03]  /*7270*/  @P0 SHF.R.U32.HI R5, RZ, R11, R6 ;  /* 0x0000000bff050219 */ /* 0x001fc60000011606 */
[----:B------:R-:W-:Y:S01]  /*7280*/  IMAD R4, R4, UR4, RZ ;  /* 0x0000000404047c24 */ /* 0x000fe2000f8e02ff */
[----:B------:R-:W-:Y:S01]  /*7290*/  IADD3 R2, P0, R5, R2, RZ ;  /* 0x0000000205027210 */ /* 0x000fe20007f1e0ff */
[--C-:B------:R-:W-:Y:S02]  /*72a0*/  IMAD.MOV R7, RZ, RZ, -R5.reuse ;  /* 0x000000ffff077224 */ /* 0x100fe400078e0a05 */
[----:B------:R-:W-:Y:S01]  /*72b0*/  IMAD R4, R9, UR5, R4 ;  /* 0x0000000509047c24 */ /* 0x000fe2000f8e0204 */
[----:B------:R-:W-:Y:S01]  /*72c0*/  SHF.R.S32.HI R9, RZ, 0x1f, R5 ;  /* 0x0000001fff097819 */ /* 0x000fe20000011405 */
[----:B------:R-:W-:Y:S01]  /*72d0*/  IMAD R7, R8, R7, R0 ;  /* 0x0000000708077224 */ /* 0x000fe200078e0200 */
[----:B------:R-:W-:Y:S02]  /*72e0*/  ULDC.64 UR4, c[0x0][0xbc8] ;  /* 0x0002f20000047ab9 */ /* 0x000fe40000000a00 */
[----:B------:R-:W-:Y:S02]  /*72f0*/  IADD3.X R3, R9, R3, R4, P0, !PT ;  /* 0x0000000309037210 */ /* 0x000fe400007fe404 */
[----:B------:R-:W-:Y:S01]  /*7300*/  SHF.R.S32.HI R0, RZ, 0x1f, R7 ;  /* 0x0000001fff007819 */ /* 0x000fe20000011407 */
[----:B------:R-:W-:-:S04]  /*7310*/  IMAD.WIDE.U32 R2, R7, UR4, R2 ;  /* 0x0000000407027c25 */ /* 0x000fc8000f8e0002 */
[----:B------:R-:W-:-:S04]  /*7320*/  IMAD R0, R0, UR4, RZ ;  /* 0x0000000400007c24 */ /* 0x000fc8000f8e02ff */
[----:B------:R-:W-:Y:S01]  /*7330*/  IMAD R5, R7, UR5, R0 ;  /* 0x0000000507057c24 */ /* 0x000fe2000f8e0200 */
[----:B------:R-:W-:Y:S02]  /*7340*/  ULDC.64 UR4, c[0x0][0xba8] ;  /* 0x0002ea0000047ab9 */ /* 0x000fe40000000a00 */
[----:B------:R-:W-:Y:S01]  /*7350*/  LEA R4, P0, R2, UR4, 0x2 ;  /* 0x0000000402047c11 */ /* 0x000fe2000f8010ff */
[----:B------:R-:W-:-:S05]  /*7360*/  IMAD.IADD R3, R3, 0x1, R5 ;  /* 0x0000000103037824 */ /* 0x000fca00078e0205 */
[----:B------:R-:W-:Y:S01]  /*7370*/  LEA.HI.X R5, R2, UR5, R3, 0x2, P0 ;  /* 0x0000000502057c11 */ /* 0x000fe200080f1403 */
[----:B------:R-:W-:-:S05]  /*7380*/  IMAD.MOV.U32 R3, RZ, RZ, -0x800000 ;  /* 0xff800000ff037424 */ /* 0x000fca00078e00ff */
[----:B------:R0:W-:Y:S01]  /*7390*/  STG.E desc[UR38][R4.64], R3 ;  /* 0x0000000304007986 */ /* 0x0001e2000c101926 */
[----:B------:R-:W-:Y:S05]  /*73a0*/  BRA `(.L_x_8) ;  /* 0x00000038004c7947 */ /* 0x000fea0003800000 */
.L_x_6:
[----:B------:R-:W-:-:S08]  /*73b0*/  NOP ;  /* 0x0000000000007918 */ /* 0x000fd00000000000 */
[----:B------:R-:W0:-:S00]  /*73c0*/  USETMAXREG.DEALLOC.CTAPOOL 0x28 ;  /* 0x00000028000079c8 */ /* 0x000e0000080e0500 */
[----:B0-----:R-:W-:Y:S01]  /*73d0*/  LOP3.LUT R17, R0, 0x3, RZ, 0xc0, !PT ;  /* 0x0000000300117812 */ /* 0x001fe200078ec0ff */
[----:B------:R-:W0:Y:S05]  /*73e0*/  S2R R27, SR_CTAID.Z ;  /* 0x00000000001b7919 */ /* 0x000e2a0000002700 */
[----:B------:R-:W1:Y:S01]  /*73f0*/  S2UR UR6, SR_CTAID.Y ;  /* 0x00000000000679c3 */ /* 0x000e620000002600 */
[----:B------:R-:W2:Y:S02]  /*7400*/  SHFL.IDX PT, R0, R17, RZ, 0x1f ;  /* 0x00001fff11007589 */ /* 0x000ea400000e0000 */
[----:B--2---:R-:W-:-:S13]  /*7410*/  ISETP.NE.AND P0, PT, R0, RZ, PT ;  /* 0x000000ff0000720c */ /* 0x004fda0003f05270 */
[----:B01----:R-:W-:Y:S05]  /*7420*/  @!P0 BRA `(.L_x_38) ;  /* 0x0000000000288947 */ /* 0x003fea0003800000 */
[----:B------:R-:W-:Y:S01]  /*7430*/  ULDC UR7, c[0x0][0xc50] ;  /* 0x0003140000077ab9 */ /* 0x000fe20000000800 */
[----:B------:R-:W-:Y:S01]  /*7440*/  UMOV UR42, UR6 ;  /* 0x00000006002a7c82 */ /* 0x000fe20008000000 */
[----:B------:R-:W-:-:S06]  /*7450*/  UISETP.NE.AND UP0, UPT, UR7, 0x1, UPT ;  /* 0x000000010700788c */ /* 0x000fcc000bf05270 */
[----:B------:R-:W-:-:S13]  /*7460*/  PLOP3.LUT P0, PT, PT, PT, UP0, 0x80, 0x0 ;  /* 0x000000000000781c */ /* 0x000fda0003f0f008 */
[----:B------:R-:W-:Y:S05]  /*7470*/  @!P0 BRA `(.L_x_39) ;  /* 0x0000000000308947 */ /* 0x000fea0003800000 */
[----:B------:R-:W-:Y:S01]  /*7480*/  ULDC UR4, c[0x0][0xc54] ;  /* 0x0003150000047ab9 */ /* 0x000fe20000000800 */
[----:B------:R-:W-:Y:S01]  /*7490*/  ULDC UR42, c[0x0][0xc58] ;  /* 0x00031600002a7ab9 */ /* 0x000fe20000000800 */
[----:B------:R-:W-:-:S04]  /*74a0*/  UIMAD.WIDE.U32 UR4, UR6, UR4, URZ ;  /* 0x00000004060472a5 */ /* 0x000fc8000f8e003f */
[----:B------:R-:W-:Y:S01]  /*74b0*/  USHF.R.U32.HI UR42, URZ, UR42, UR5 ;  /* 0x0000002a3f2a7299 */ /* 0x000fe20008011605 */
[----:B------:R-:W-:Y:S11]  /*74c0*/  BRA `(.L_x_39) ;  /* 0x00000000001c7947 */ /* 0x000ff60003800000 */
.L_x_38:
[----:B------:R-:W-:Y:S01]  /*74d0*/  ULDC UR7, c[0x0][0xc50] ;  /* 0x0003140000077ab9 */ /* 0x000fe20000000800 */
[----:B------:R-:W-:Y:S01]  /*74e0*/  UMOV UR42, UR6 ;  /* 0x00000006002a7c82 */ /* 0x000fe20008000000 */
[----:B------:R-:W-:-:S11]  /*74f0*/  UISETP.NE.AND UP0, UPT, UR7, 0x1, UPT ;  /* 0x000000010700788c */ /* 0x000fd6000bf05270 */
[----:B------:R-:W-:Y:S01]  /*7500*/  @UP0 ULDC UR4, c[0x0][0xc54] ;  /* 0x0003150000040ab9 */ /* 0x000fe20000000800 */
[----:B------:R-:W-:Y:S01]  /*7510*/  @UP0 ULDC UR8, c[0x0][0xc58] ;  /* 0x0003160000080ab9 */ /* 0x000fe20000000800 */
[----:B------:R-:W-:-:S04]  /*7520*/  UIMAD.WIDE.U32 UR4, UR6, UR4, URZ ;  /* 0x00000004060472a5 */ /* 0x000fc8000f8e003f */
[----:B------:R-:W-:-:S12]  /*7530*/  @UP0 USHF.R.U32.HI UR42, URZ, UR8, UR5 ;  /* 0x000000083f2a0299 */ /* 0x000fd80008011605 */
.L_x_39:
[----:B------:R-:W-:Y:S01]  /*7540*/  ISETP.GE.AND P0, PT, R27, RZ, PT ;  /* 0x000000ff1b00720c */ /* 0x000fe20003f06270 */
[----:B------:R-:W-:Y:S01]  /*7550*/  UIADD3 UR4, -UR42, URZ, URZ ;  /* 0x0000003f2a047290 */ /* 0x000fe2000fffe13f */
[----:B------:R-:W-:Y:S01]  /*7560*/  MOV R0, 0x1 ;  /* 0x0000000100007802 */ /* 0x000fe20000000f00 */
[----:B------:R-:W-:Y:S02]  /*7570*/  IMAD.MOV.U32 R2, RZ, RZ, RZ ;  /* 0x000000ffff027224 */ /* 0x000fe400078e00ff */
[----:B------:R-:W-:Y:S01]  /*7580*/  UIMAD UR6, UR7, UR4, UR6 ;  /* 0x00000004070672a4 */ /* 0x000fe2000f8e0206 */
[----:B------:R-:W-:-:S07]  /*7590*/  IMAD.MOV.U32 R8, RZ, RZ, 0x1 ;  /* 0x00000001ff087424 */ /* 0x000fce00078e00ff */
[----:B------:R-:W-:Y:S05]  /*75a0*/  @!P0 BRA `(.L_x_40) ;  /* 0x00000034000c8947 */ /* 0x000fea0003800000 */
[----:B------:R-:W0:Y:S01]  /*75b0*/  LDC.64 R2, c[0x0][0xa28] ;  /* 0x00028a00ff027b82 */ /* 0x000e220000000a00 */
[----:B------:R-:W-:Y:S01]  /*75c0*/  ULDC.64 UR4, c[0x0][0x418] ;  /* 0x0001060000047ab9 */ /* 0x000fe20000000a00 */
[----:B------:R-:W-:Y:S01]  /*75d0*/  ULDC UR43, c[0x0][0x2f0] ;  /* 0x0000bc00002b7ab9 */ /* 0x000fe20000000800 */
[----:B------:R-:W-:Y:S02]  /*75e0*/  MOV R18, RZ ;  /* 0x000000ff00127202 */ /* 0x000fe40000000f00 */
[----:B0-----:R-:W-:-:S04]  /*75f0*/  ISETP.NE.U32.AND P0, PT, R2, RZ, PT ;  /* 0x000000ff0200720c */ /* 0x001fc80003f05070 */
[----:B------:R-:W-:Y:S01]  /*7600*/  ISETP.NE.AND.EX P0, PT, R3, RZ, PT, P0 ;  /* 0x000000ff0300720c */ /* 0x000fe20003f05300 */
[----:B------:R-:W-:-:S03]  /*7610*/  UISETP.NE.U32.AND UP0, UPT, UR4, URZ, UPT ;  /* 0x0000003f0400728c */ /* 0x000fc6000bf05070 */
[----:B------:R-:W-:-:S09]  /*7620*/  ULDC UR4, c[0x0][0x424] ;  /* 0x0001090000047ab9 */ /* 0x000fd20000000800 */
[----:B------:R-:W0:Y:S01]  /*7630*/  @P0 LDC.64 R2, c[0x0][0xa28] ;  /* 0x00028a00ff020b82 */ /* 0x000e220000000a00 */
[----:B------:R-:W-:-:S04]  /*7640*/  UISETP.NE.AND.EX UP0, UPT, UR5, URZ, UPT, UP0 ;  /* 0x0000003f0500728c */ /* 0x000fc8000bf05300 */
[----:B------:R-:W-:-:S04]  /*7650*/  USEL UR4, UR4, 0x1, UP0 ;  /* 0x0000000104047887 */ /* 0x000fc80008000000 */
[----:B------:R-:W-:Y:S01]  /*7660*/  UIMAD UR43, UR4, UR43, URZ ;  /* 0x0000002b042b72a4 */ /* 0x000fe2000f8e023f */
[----:B------:R-:W1:Y:S03]  /*7670*/  S2R R24, SR_CTAID.X ;  /* 0x0000000000187919 */ /* 0x000e660000002500 */
[----:B------:R-:W-:Y:S02]  /*7680*/  UISETP.GE.AND UP0, UPT, UR43, 0x1, UPT ;  /* 0x000000012b00788c */ /* 0x000fe4000bf06270 */
[----:B------:R-:W-:Y:S01]  /*7690*/  UIADD3 UR4, UR43, 0x5f, URZ ;  /* 0x0000005f2b047890 */ /* 0x000fe2000fffe03f */
[----:B0-----:R-:W-:-:S05]  /*76a0*/  @P0 IMAD.WIDE R2, R27, 0x4, R2 ;  /* 0x000000041b020825 */ /* 0x001fca00078e0202 */
[----:B------:R0:W5:Y:S01]  /*76b0*/  @P0 LDG.E R18, desc[UR38][R2.64] ;  /* 0x0000002602120981 */ /* 0x000162000c1e1900 */
[----:B------:R-:W-:Y:S01]  /*76c0*/  PLOP3.LUT P0, PT, PT, PT, UP0, 0x80, 0x0 ;  /* 0x000000000000781c */ /* 0x000fe20003f0f008 */
[----:B------:R-:W-:Y:S02]  /*76d0*/  UIMAD.WIDE UR4, UR4, 0x2aaaaaab, URZ ;  /* 0x2aaaaaab040478a5 */ /* 0x000fe4000f8e023f */
[----:B------:R-:W-:Y:S02]  /*76e0*/  ULOP3.LUT UR47, UR6, 0xffff, URZ, 0xc0, !UPT ;  /* 0x0000ffff062f7892 */ /* 0x000fe4000f8ec03f */
[----:B------:R-:W-:Y:S01]  /*76f0*/  USHF.R.U32.HI UR44, URZ, 0x1f, UR5 ;  /* 0x0000001f3f2c7899 */ /* 0x000fe20008011605 */
[----:B------:R-:W-:-:S03]  /*7700*/  UMOV UR37, URZ ;  /* 0x0000003f00257c82 */ /* 0x000fc60008000000 */
[----:B------:R-:W-:-:S04]  /*7710*/  ULEA.HI.SX32 UR44, UR5, UR44, 0x1c ;  /* 0x0000002c052c7291 */ /* 0x000fc8000f8fe23f */
[----:B01----:R-:W-:Y:S08]  /*7720*/  @!P0 BRA `(.L_x_41) ;  /* 0x0000000000848947 */ /* 0x003ff00003800000 */
[----:B------:R-:W-:Y:S01]  /*7730*/  USHF.R.U32.HI UR6, URZ, 0x10, UR6 ;  /* 0x000000103f067899 */ /* 0x000fe20008011606 */
[----:B------:R-:W-:-:S03]  /*7740*/  UMOV UR4, URZ ;  /* 0x0000003f00047c82 */ /* 0x000fc60008000000 */
[----:B------:R-:W-:-:S11]  /*7750*/  UISETP.NE.AND UP0, UPT, UR6, URZ, UPT ;  /* 0x0000003f0600728c */ /* 0x000fd6000bf05270 */
[----:B------:R-:W-:Y:S02]  /*7760*/  @!UP0 ULDC UR6, c[0x0][0x9f0] ;  /* 0x00027c0000068ab9 */ /* 0x000fe40000000800 */
[----:B------:R-:W-:Y:S01]  /*7770*/  IABS R2, UR6 ;  /* 0x0000000600027c13 */ /* 0x000fe20008000000 */
[----:B------:R-:W-:Y:S02]  /*7780*/  UIADD3 UR7, UR44, -0x1, UR6 ;  /* 0xffffffff2c077890 */ /* 0x000fe4000fffe006 */
[----:B------:R-:W-:Y:S02]  /*7790*/  IABS R5, UR6 ;  /* 0x0000000600057c13 */ /* 0x000fe40008000000 */
[----:B------:R-:W-:Y:S02]  /*77a0*/  R2UR UR10, R2 ;  /* 0x00000000020a72ca */ /* 0x000fe400000e0000 */
[----:B------:R-:W-:Y:S01]  /*77b0*/  IABS R4, UR7 ;  /* 0x0000000700047c13 */ /* 0x000fe20008000000 */
[----:B------:R-:W-:-:S03]  /*77c0*/  ULOP3.LUT UR7, UR7, UR6, URZ, 0x3c, !UPT ;  /* 0x0000000607077292 */ /* 0x000fc6000f8e3c3f */
[----:B------:R-:W-:-:S07]  /*77d0*/  R2UR UR9, R4 ;  /* 0x00000000040972ca */ /* 0x000fce00000e0000 */
[----:B------:R-:W0:Y:S08]  /*77e0*/  I2F.RP R2, UR10 ;  /* 0x0000000a00027d06 */ /* 0x000e300008209400 */
[----:B0-----:R-:W0:Y:S02]  /*77f0*/  MUFU.RCP R2, R2 ;  /* 0x0000000200027308 */ /* 0x001e240000001000 */
[----:B0-----:R-:W-:-:S02]  /*7800*/  VIADD R3, R2, 0xffffffe ;  /* 0x0ffffffe02037836 */ /* 0x001fc40000000000 */
[----:B------:R-:W-:-:S04]  /*7810*/  IMAD.MOV R2, RZ, RZ, -R5 ;  /* 0x000000ffff027224 */ /* 0x000fc800078e0a05 */
[----:B------:R-:W0:Y:S02]  /*7820*/  F2I.FTZ.U32.TRUNC.NTZ R3, R3 ;  /* 0x0000000300037305 */ /* 0x000e24000021f000 */
[----:B0-----:R-:W-:-:S13]  /*7830*/  R2UR UR5, R3 ;  /* 0x00000000030572ca */ /* 0x001fda00000e0000 */
[----:B------:R-:W-:-:S04]  /*7840*/  UIADD3 UR8, URZ, -UR5, URZ ;  /* 0x800000053f087290 */ /* 0x000fc8000fffe03f */
[----:B------:R-:W-:-:S04]  /*7850*/  UIMAD UR8, UR8, UR10, URZ ;  /* 0x0000000a080872a4 */ /* 0x000fc8000f8e023f */
[----:B------:R-:W-:-:S03]  /*7860*/  UIMAD.WIDE.U32 UR4, UR5, UR8, UR4 ;  /* 0x00000008050472a5 */ /* 0x000fc6000f8e0004 */
[----:B------:R-:W-:Y:S01]  /*7870*/  R2UR UR8, R2 ;  /* 0x00000000020872ca */ /* 0x000fe200000e0000 */
[----:B------:R-:W-:-:S12]  /*7880*/  UIMAD.WIDE.U32 UR4, UR5, UR9, URZ ;  /* 0x00000009050472a5 */ /* 0x000fd8000f8e003f */
[----:B------:R-:W-:-:S04]  /*7890*/  UIMAD UR4, UR5, UR8, UR9 ;  /* 0x00000008050472a4 */ /* 0x000fc8000f8e0209 */
[----:B------:R-:W-:-:S11]  /*78a0*/  UISETP.GT.U32.AND UP0, UPT, UR10, UR4, UPT ;  /* 0x000000040a00728c */ /* 0x000fd6000bf04070 */
[----:B------:R-:W-:Y:S02]  /*78b0*/  @!UP0 UIADD3 UR4, UR4, -UR10, URZ ;  /* 0x8000000a04048290 */ /* 0x000fe4000fffe03f */
[----:B------:R-:W-:Y:S02]  /*78c0*/  @!UP0 UIADD3 UR5, UR5, 0x1, URZ ;  /* 0x0000000105058890 */ /* 0x000fe4000fffe03f */
[----:B------:R-:W-:Y:S02]  /*78d0*/  UISETP.GE.U32.AND UP1, UPT, UR4, UR10, UPT ;  /* 0x0000000a0400728c */ /* 0x000fe4000bf26070 */
[----:B------:R-:W-:-:S09]  /*78e0*/  UISETP.GE.AND UP0, UPT, UR7, URZ, UPT ;  /* 0x0000003f0700728c */ /* 0x000fd2000bf06270 */
[----:B------:R-:W-:Y:S02]  /*78f0*/  @UP1 UIADD3 UR5, UR5, 0x1, URZ ;  /* 0x0000000105051890 */ /* 0x000fe4000fffe03f */
[----:B------:R-:W-:Y:S02]  /*7900*/  UISETP.NE.AND UP1, UPT, UR6, URZ, UPT ;  /* 0x0000003f0600728c */ /* 0x000fe4000bf25270 */
[----:B------:R-:W-:-:S09]  /*7910*/  @!UP0 UIADD3 UR5, -UR5, URZ, URZ ;  /* 0x0000003f05058290 */ /* 0x000fd2000fffe13f */
[----:B------:R-:W-:-:S07]  /*7920*/  @!UP1 ULOP3.LUT UR5, URZ, UR6, URZ, 0x33, !UPT ;  /* 0x000000063f059292 */ /* 0x000fce000f8e333f */
[----:B------:R-:W-:-:S05]  /*7930*/  UMOV UR37, UR5 ;  /* 0x0000000500257c82 */ /* 0x000fca0008000000 */
.L_x_41:
[----:B------:R-:W-:Y:S02]  /*7940*/  UIMAD UR48, UR47, UR37, URZ ;  /* 0x000000252f3072a4 */ /* 0x000fe4000f8e023f */
[----:B------:R-:W-:Y:S02]  /*7950*/  MOV R3, UR37 ;  /* 0x0000002500037c02 */ /* 0x000fe40008000f00 */
[----:B------:R-:W-:Y:S02]  /*7960*/  MOV R8, 0x1 ;  /* 0x0000000100087802 */ /* 0x000fe40000000f00 */
[----:B------:R-:W-:-:S05]  /*7970*/  IMAD.U32 R2, RZ, RZ, UR48 ;  /* 0x00000030ff027e24 */ /* 0x000fca000f8e00ff */
[----:B------:R-:W-:-:S04]  /*7980*/  VIADDMNMX R2, R2, R3, UR44, PT ;  /* 0x0000002c02027e46 */ /* 0x000fc8000b800103 */
[----:B------:R-:W-:Y:S01]  /*7990*/  R2UR UR49, R2 ;  /* 0x00000000023172ca */ /* 0x000fe200000e0000 */
[----:B------:R-:W-:-:S12]  /*79a0*/  IMAD.MOV.U32 R2, RZ, RZ, RZ ;  /* 0x000000ffff027224 */ /* 0x000fd800078e00ff */
[----:B------:R-:W-:-:S06]  /*79b0*/  UISETP.GT.AND UP0, UPT, UR49, UR48, UPT ;  /* 0x000000303100728c */ /* 0x000fcc000bf04270 */
[----:B------:R-:W-:-:S13]  /*79c0*/  PLOP3.LUT P0, PT, PT, PT, UP0, 0x80, 0x0 ;  /* 0x000000000000781c */ /* 0x000fda0003f0f008 */
[----:B------:R-:W-:Y:S05]  /*79d0*/  @!P0 BRA `(.L_x_40) ;  /* 0x0000003000008947 */ /* 0x000fea0003800000 */
[----:B------:R-:W0:Y:S01]  /*79e0*/  S2UR UR4, SR_CgaCtaId ;  /* 0x00000000000479c3 */ /* 0x000e220000008800 */
[----:B------:R-:W-:Y:S02]  /*79f0*/  UMOV UR45, 0x400 ;  /* 0x00000400002d7882 */ /* 0x000fe40000000000 */
[----:B0-----:R-:W-:-:S04]  /*7a00*/  ULEA UR45, UR4, UR45, 0x18 ;  /* 0x0000002d042d7291 */ /* 0x001fc8000f8ec03f */
[----:B------:R-:W-:-:S04]  /*7a10*/  UIADD3 UR4, UR45, 0x18400, URZ ;  /* 0x000184002d047890 */ /* 0x000fc8000fffe03f */
[----:B------:R-:W-:-:S06]  /*7a20*/  ULOP3.LUT UP0, URZ, UR4, 0x3ff, URZ, 0xc0, !UPT ;  /* 0x000003ff043f7892 */ /* 0x000fcc000f80c03f */
[----:B------:R-:W-:-:S13]  /*7a30*/  PLOP3.LUT P0, PT, PT, PT, UP0, 0x80, 0x0 ;  /* 0x000000000000781c */ /* 0x000fda0003f0f008 */
[----:B------:R-:W-:Y:S05]  /*7a40*/  @!P0 BRA `(.L_x_42) ;  /* 0x0000000000408947 */ /* 0x000fea0003800000 */
[----:B------:R-:W-:Y:S01]  /*7a50*/  MOV R2, 0x0 ;  /* 0x0000000000027802 */ /* 0x000fe20000000f00 */
[----:B------:R-:W-:Y:S01]  /*7a60*/  ULDC.64 UR4, c[0x4][0x90] ;  /* 0x0100240000047ab9 */ /* 0x000fe20000000a00 */
[----:B------:R-:W-:Y:S01]  /*7a70*/  ULDC.64 UR6, c[0x4][0x98] ;  /* 0x0100260000067ab9 */ /* 0x000fe20000000a00 */
[----:B------:R-:W-:Y:S01]  /*7a80*/  IMAD.U32 R4, RZ, RZ, UR4 ;  /* 0x00000004ff047e24 */ /* 0x000fe2000f8e00ff */
[----:B------:R-:W-:Y:S01]  /*7a90*/  MOV R6, UR6 ;  /* 0x0000000600067c02 */ /* 0x000fe20008000f00 */
[----:B------:R-:W-:Y:S01]  /*7aa0*/  IMAD.U32 R5, RZ, RZ, UR5 ;  /* 0x00000005ff057e24 */ /* 0x000fe2000f8e00ff */
[----:B------:R-:W0:Y:S01]  /*7ab0*/  LDC.64 R2, c[0x4][R2] ;  /* 0x0100000002027b82 */ /* 0x000e220000000a00 */
[----:B------:R-:W-:Y:S01]  /*7ac0*/  ULDC.64 UR4, c[0x4][0x8] ;  /* 0x0100020000047ab9 */ /* 0x000fe20000000a00 */
[----:B------:R-:W-:Y:S01]  /*7ad0*/  IMAD.U32 R7, RZ, RZ, UR7 ;  /* 0x00000007ff077e24 */ /* 0x000fe2000f8e00ff */
[----:B------:R-:W-:Y:S01]  /*7ae0*/  MOV R11, UR5 ;  /* 0x00000005000b7c02 */ /* 0x000fe20008000f00 */
[----:B------:R-:W-:Y:S01]  /*7af0*/  IMAD.U32 R10, RZ, RZ, UR4 ;  /* 0x00000004ff0a7e24 */ /* 0x000fe2000f8e00ff */
[----:B------:R-:W-:Y:S01]  /*7b00*/  MOV R13, RZ ;  /* 0x000000ff000d7202 */ /* 0x000fe20000000f00 */
[----:B------:R-:W-:-:S02]  /*7b10*/  IMAD.MOV.U32 R8, RZ, RZ, 0x70 ;  /* 0x00000070ff087424 */ /* 0x000fc400078e00ff */
[----:B------:R-:W-:-:S07]  /*7b20*/  IMAD.MOV.U32 R12, RZ, RZ, 0x1 ;  /* 0x00000001ff0c7424 */ /* 0x000fce00078e00ff */
[----:B------:R-:W-:-:S07]  /*7b30*/  LEPC R20, `(.L_x_42) ;  /* 0x000000001014794e */ /* 0x000fce0000000000 */
[----:B0----5:R-:W-:Y:S05]  /*7b40*/  CALL.ABS.NOINC R2 ;  /* 0x0000000002007343 */ /* 0x021fea0003c00000 */
.L_x_42:
        /* <DEDUP_REMOVED lines=8> */
[----:B------:R0:W1:Y:S01]  /*7bd0*/  LDC.64 R2, c[0x4][R16] ;  /* 0x0100000010027b82 */ /* 0x0000620000000a00 */
[----:B------:R-:W-:Y:S01]  /*7be0*/  IMAD.U32 R5, RZ, RZ, UR5 ;  /* 0x00000005ff057e24 */ /* 0x000fe2000f8e00ff */
[----:B------:R-:W-:Y:S01]  /*7bf0*/  ULDC.64 UR4, c[0x4][0x10] ;  /* 0x0100040000047ab9 */ /* 0x000fe20000000a00 */
[----:B------:R-:W-:Y:S01]  /*7c00*/  MOV R6, UR6 ;  /* 0x0000000600067c02 */ /* 0x000fe20008000f00 */
[----:B------:R-:W-:Y:S01]  /*7c10*/  IMAD.U32 R7, RZ, RZ, UR7 ;  /* 0x00000007ff077e24 */ /* 0x000fe2000f8e00ff */
[----:B------:R-:W-:Y:S01]  /*7c20*/  MOV R11, UR5 ;  /* 0x00000005000b7c02 */ /* 0x000fe20008000f00 */
[----:B------:R-:W-:Y:S01]  /*7c30*/  IMAD.U32 R10, RZ, RZ, UR4 ;  /* 0x00000004ff0a7e24 */ /* 0x000fe2000f8e00ff */
[----:B------:R-:W-:Y:S01]  /*7c40*/  MOV R13, RZ ;  /* 0x000000ff000d7202 */ /* 0x000fe20000000f00 */
[----:B------:R-:W-:-:S02]  /*7c50*/  IMAD.MOV.U32 R8, RZ, RZ, 0x70 ;  /* 0x00000070ff087424 */ /* 0x000fc400078e00ff */
[----:B0-----:R-:W-:-:S07]  /*7c60*/  IMAD.MOV.U32 R12, RZ, RZ, 0x1 ;  /* 0x00000001ff0c7424 */ /* 0x001fce00078e00ff */
[----:B------:R-:W-:-:S07]  /*7c70*/  LEPC R20, `(.L_x_44) ;  /* 0x000000001014794e */ /* 0x000fce0000000000 */
[----:B-1---5:R-:W-:Y:S05]  /*7c80*/  CALL.ABS.NOINC R2 ;  /* 0x0000000002007343 */ /* 0x022fea0003c00000 */
.L_x_44:
[----:B------:R0:W1:Y:S01]  /*7c90*/  LDC.64 R2, c[0x4][R16] ;  /* 0x0100000010027b82 */ /* 0x0000620000000a00 */
[----:B------:R-:W-:Y:S01]  /*7ca0*/  ULDC.64 UR4, c[0x4][0x90] ;  /* 0x0100240000047ab9 */ /* 0x000fe20000000a00 */
[----:B------:R-:W-:Y:S01]  /*7cb0*/  ULDC.64 UR6, c[0x4][0x98] ;  /* 0x0100260000067ab9 */ /* 0x000fe20000000a00 */
[----:B------:R-:W-:Y:S01]  /*7cc0*/  IMAD.U32 R4, RZ, RZ, UR4 ;  /* 0x00000004ff047e24 */ /* 0x000fe2000f8e00ff */
[----:B------:R-:W-:Y:S01]  /*7cd0*/  MOV R6, UR6 ;  /* 0x0000000600067c02 */ /* 0x000fe20008000f00 */
[----:B------:R-:W-:Y:S01]  /*7ce0*/  IMAD.U32 R5, RZ, RZ, UR5 ;  /* 0x00000005ff057e24 */ /* 0x000fe2000f8e00ff */
[----:B------:R-:W-:Y:S01]  /*7cf0*/  ULDC.64 UR4, c[0x4][0x18] ;  /* 0x0100060000047ab9 */ /* 0x000fe20000000a00 */
[----:B------:R-:W-:Y:S01]  /*7d00*/  IMAD.U32 R7, RZ, RZ, UR7 ;  /* 0x00000007ff077e24 */ /* 0x000fe2000f8e00ff */
[----:B------:R-:W-:Y:S01]  /*7d10*/  MOV R11, UR5 ;  /* 0x00000005000b7c02 */ /* 0x000fe20008000f00 */
[----:B------:R-:W-:Y:S01]  /*7d20*/  IMAD.U32 R10, RZ, RZ, UR4 ;  /* 0x00000004ff0a7e24 */ /* 0x000fe2000f8e00ff */
[----:B------:R-:W-:Y:S01]  /*7d30*/  MOV R13, RZ ;  /* 0x000000ff000d7202 */ /* 0x000fe20000000f00 */
[----:B------:R-:W-:-:S02]  /*7d40*/  IMAD.MOV.U32 R8, RZ, RZ, 0x70 ;  /* 0x00000070ff087424 */ /* 0x000fc400078e00ff */
[----:B0-----:R-:W-:-:S07]  /*7d50*/  IMAD.MOV.U32 R12, RZ, RZ, 0x1 ;  /* 0x00000001ff0c7424 */ /* 0x001fce00078e00ff */
[----:B------:R-:W-:-:S07]  /*7d60*/  LEPC R20, `(.L_x_43) ;  /* 0x000000001014794e */ /* 0x000fce0000000000 */
[----:B-1----:R-:W-:Y:S05]  /*7d70*/  CALL.ABS.NOINC R2 ;  /* 0x0000000002007343 */ /* 0x002fea0003c00000 */
.L_x_43:
[----:B------:R-:W0:Y:S01]  /*7d80*/  LDC.64 R2, c[0x0][0x9f8] ;  /* 0x00027e00ff027b82 */ /* 0x000e220000000a00 */
[----:B------:R-:W-:Y:S01]  /*7d90*/  IMAD.SHL.U32 R6, R25, 0x8, RZ ;  /* 0x0000000819067824 */ /* 0x000fe200078e00ff */
[----:B------:R-:W-:Y:S01]  /*7da0*/  ULDC UR4, c[0x0][0x2f4] ;  /* 0x0000bd0000047ab9 */ /* 0x000fe20000000800 */
[----:B------:R-:W-:Y:S01]  /*7db0*/  IMAD.MOV.U32 R32, RZ, RZ, R27 ;  /* 0x000000ffff207224 */ /* 0x000fe200078e001b */
[----:B------:R-:W-:-:S04]  /*7dc0*/  ULDC UR5, c[0x0][0x320] ;  /* 0x0000c80000057ab9 */ /* 0x000fc80000000800 */
[----:B------:R-:W1:Y:S01]  /*7dd0*/  LDC R16, c[0x0][0x430] ;  /* 0x00010c00ff107b82 */ /* 0x000e620000000800 */
[----:B0-----:R-:W-:-:S04]  /*7de0*/  ISETP.NE.U32.AND P0, PT, R2, RZ, PT ;  /* 0x000000ff0200720c */ /* 0x001fc80003f05070 */
[----:B------:R-:W-:-:S13]  /*7df0*/  ISETP.NE.AND.EX P0, PT, R3, RZ, PT, P0 ;  /* 0x000000ff0300720c */ /* 0x000fda0003f05300 */
[----:B------:R-:W0:Y:S01]  /*7e00*/  @P0 LDC.64 R2, c[0x0][0x9f8] ;  /* 0x00027e00ff020b82 */ /* 0x000e220000000a00 */
[----:B------:R-:W-:-:S04]  /*7e10*/  LOP3.LUT R30, R6, 0x38, RZ, 0xc0, !PT ;  /* 0x00000038061e7812 */ /* 0x000fc800078ec0ff */
[----:B------:R-:W-:Y:S02]  /*7e20*/  LOP3.LUT R19, R30, 0x40, RZ, 0xfc, !PT ;  /* 0x000000401e137812 */ /* 0x000fe400078efcff */
[----:B------:R-:W-:Y:S02]  /*7e30*/  LOP3.LUT R22, R22, 0xfffffffb, RZ, 0xc0, !PT ;  /* 0xfffffffb16167812 */ /* 0x000fe400078ec0ff */
[----:B------:R-:W-:Y:S01]  /*7e40*/  ISETP.GE.AND P2, PT, R19, UR4, PT ;  /* 0x0000000413007c0c */ /* 0x000fe2000bf46270 */
[----:B0-----:R-:W-:-:S05]  /*7e50*/  @P0 IMAD.WIDE R2, R27, 0x4, R2 ;  /* 0x000000041b020825 */ /* 0x001fca00078e0202 */
[----:B------:R0:W5:Y:S01]  /*7e60*/  @P0 LDG.E R32, desc[UR38][R2.64] ;  /* 0x0000002602200981 */ /* 0x000162000c1e1900 */
[C---:B------:R-:W-:Y:S01]  /*7e70*/  ISETP.GE.AND P0, PT, R30.reuse, UR4, PT ;  /* 0x000000041e007c0c */ /* 0x040fe2000bf06270 */
[----:B------:R-:W-:Y:S01]  /*7e80*/  UMOV UR6, 0xffffffff ;  /* 0xffffffff00067882 */ /* 0x000fe20000000000 */
[C---:B------:R-:W-:Y:S02]  /*7e90*/  LOP3.LUT R23, R30.reuse, 0x80, RZ, 0xfc, !PT ;  /* 0x000000801e177812 */ /* 0x040fe400078efcff */
[----:B------:R-:W-:Y:S02]  /*7ea0*/  SHF.L.U32 R26, R25, 0x4, RZ ;  /* 0x00000004191a7819 */ /* 0x000fe400000006ff */
[----:B------:R-:W-:Y:S02]  /*7eb0*/  ISETP.GE.AND P1, PT, R23, UR4, PT ;  /* 0x0000000417007c0c */ /* 0x000fe4000bf26270 */
[----:B------:R-:W-:Y:S02]  /*7ec0*/  ISETP.GE.AND P3, PT, R30, UR5, PT ;  /* 0x000000051e007c0c */ /* 0x000fe4000bf66270 */
[----:B------:R-:W-:-:S02]  /*7ed0*/  LOP3.LUT R10, R25, 0x7f, RZ, 0xc0, !PT ;  /* 0x0000007f190a7812 */ /* 0x000fc400078ec0ff */
[----:B------:R-:W-:Y:S02]  /*7ee0*/  LOP3.LUT R26, R26, 0x70, RZ, 0xc0, !PT ;  /* 0x000000701a1a7812 */ /* 0x000fe400078ec0ff */
[----:B------:R-:W-:Y:S02]  /*7ef0*/  @P0 LOP3.LUT R22, R22, 0x4, RZ, 0xfc, !PT ;  /* 0x0000000416160812 */ /* 0x000fe400078efcff */
[----:B------:R-:W-:Y:S02]  /*7f00*/  ISETP.GE.AND P0, PT, R19, UR5, PT ;  /* 0x0000000513007c0c */ /* 0x000fe4000bf06270 */
[----:B------:R-:W-:-:S04]  /*7f10*/  LOP3.LUT R22, R22, 0xfffffffd, RZ, 0xc0, !PT ;  /* 0xfffffffd16167812 */ /* 0x000fc800078ec0ff */
[----:B------:R-:W-:-:S04]  /*7f20*/  @P2 LOP3.LUT R22, R22, 0x2, RZ, 0xfc, !PT ;  /* 0x0000000216162812 */ /* 0x000fc800078efcff */
[----:B------:R-:W-:-:S04]  /*7f30*/  LOP3.LUT R22, R22, 0xfffffffe, RZ, 0xc0, !PT ;  /* 0xfffffffe16167812 */ /* 0x000fc800078ec0ff */
[----:B------:R-:W-:Y:S01]  /*7f40*/  @P1 LOP3.LUT R22, R22, 0x1, RZ, 0xfc, !PT ;  /* 0x0000000116161812 */ /* 0x000fe200078efcff */
[----:B01----:R-:W-:Y:S06]  /*7f50*/  BRA.DIV UR6, `(.L_x_45) ;  /* 0x0000002e06e07947 */ /* 0x003fec000b800000 */
.L_x_87:
[----:B------:R-:W-:Y:S01]  /*7f60*/  UIADD3 UR4, UR49, -0x1, URZ ;  /* 0xffffffff31047890 */ /* 0x000fe2000fffe03f */
[----:B------:R-:W-:Y:S02]  /*7f70*/  SHF.R.U32.HI R37, RZ, 0x3, R10 ;  /* 0x00000003ff257819 */ /* 0x000fe4000001160a */
[----:B------:R-:W-:Y:S02]  /*7f80*/  ISETP.NE.AND P2, PT, R16, 0x1, PT ;  /* 0x000000011000780c */ /* 0x000fe40003f45270 */
[----:B------:R-:W-:Y:S01]  /*7f90*/  LOP3.LUT R33, R26, R37, RZ, 0xfc, !PT ;  /* 0x000000251a217212 */ /* 0x000fe200078efcff */
[----:B------:R-:W-:Y:S01]  /*7fa0*/  IMAD.U32 R0, RZ, RZ, UR4 ;  /* 0x00000004ff007e24 */ /* 0x000fe2000f8e00ff */
[----:B-----5:R-:W-:Y:S02]  /*7fb0*/  SHF.R.S32.HI R34, RZ, 0x1f, R32 ;  /* 0x0000001fff227819 */ /* 0x020fe40000011420 */
[----:B------:R-:W-:Y:S01]  /*7fc0*/  LOP3.LUT R22, R22, 0xffffffdf, RZ, 0xc0, !PT ;  /* 0xffffffdf16167812 */ /* 0x000fe200078ec0ff */
[----:B------:R-:W-:-:S05]  /*7fd0*/  IMAD R7, R0, 0x60, R33 ;  /* 0x0000006000077824 */ /* 0x000fca00078e0221 */
[C---:B------:R-:W-:Y:S01]  /*7fe0*/  ISETP.GE.AND P1, PT, R7.reuse, UR43, PT ;  /* 0x0000002b07007c0c */ /* 0x040fe2000bf26270 */
[----:B------:R-:W0:Y:S01]  /*7ff0*/  @P2 LDC R0, c[0x0][0x434] ;  /* 0x00010d00ff002b82 */ /* 0x000e220000000800 */
[----:B------:R-:W-:Y:S01]  /*8000*/  IMAD.IADD R7, R7, 0x1, R18 ;  /* 0x0000000107077824 */ /* 0x000fe200078e0212 */
[----:B------:R-:W-:Y:S02]  /*8010*/  @P2 LOP3.LUT R22, R22, 0x20, RZ, 0xfc, !PT ;  /* 0x0000002016162812 */ /* 0x000fe400078efcff */
[----:B------:R-:W-:Y:S02]  /*8020*/  ISETP.GT.U32.OR P1, PT, R33, 0x5f, P1 ;  /* 0x0000005f2100780c */ /* 0x000fe40000f24470 */
[----:B------:R-:W-:Y:S02]  /*8030*/  MOV R11, R7 ;  /* 0x00000007000b7202 */ /* 0x000fe40000000f00 */
[----:B------:R-:W1:Y:S09]  /*8040*/  @P2 LDC R3, c[0x0][0x438] ;  /* 0x00010e00ff032b82 */ /* 0x000e720000000800 */
[----:B------:R-:W2:Y:S01]  /*8050*/  @!P1 LDC.64 R8, c[0x0][0x428] ;  /* 0x00010a00ff089b82 */ /* 0x000ea20000000a00 */
[----:B0-----:R-:W-:-:S07]  /*8060*/  @P2 IMAD.HI.U32 R0, R7, R0, RZ ;  /* 0x0000000007002227 */ /* 0x001fce00078e00ff */
[----:B------:R-:W0:Y:S01]  /*8070*/  @!P1 LDC.64 R4, c[0x0][0x418] ;  /* 0x00010600ff049b82 */ /* 0x000e220000000a00 */
[----:B-1----:R-:W-:-:S04]  /*8080*/  @P2 SHF.R.U32.HI R11, RZ, R3, R0 ;  /* 0x00000003ff0b2219 */ /* 0x002fc80000011600 */
[--C-:B------:R-:W-:Y:S01]  /*8090*/  @!P1 SHF.R.S32.HI R3, RZ, 0x1f, R11.reuse ;  /* 0x0000001fff039819 */ /* 0x100fe2000001140b */
[----:B------:R-:W-:Y:S02]  /*80a0*/  @!P1 IMAD.MOV.U32 R2, RZ, RZ, R11 ;  /* 0x000000ffff029224 */ /* 0x000fe400078e000b */
[-C--:B--2---:R-:W-:Y:S02]  /*80b0*/  @!P1 IMAD R0, R34, R8.reuse, RZ ;  /* 0x0000000822009224 */ /* 0x084fe400078e02ff */
[----:B------:R-:W-:-:S04]  /*80c0*/  @!P1 IMAD.WIDE.U32 R2, R32, R8, R2 ;  /* 0x0000000820029225 */ /* 0x000fc800078e0002 */
[----:B------:R-:W-:Y:S01]  /*80d0*/  @!P1 IMAD R9, R32, R9, R0 ;  /* 0x0000000920099224 */ /* 0x000fe200078e0200 */
[----:B0-----:R-:W-:-:S03]  /*80e0*/  @!P1 LEA R4, P2, R2, R4, 0x2 ;  /* 0x0000000402049211 */ /* 0x001fc600078410ff */
[----:B------:R-:W-:-:S05]  /*80f0*/  @!P1 IMAD.IADD R0, R3, 0x1, R9 ;  /* 0x0000000103009824 */ /* 0x000fca00078e0209 */
[----:B------:R-:W-:Y:S02]  /*8100*/  @!P1 LEA.HI.X R5, R2, R5, R0, 0x2, P2 ;  /* 0x0000000502059211 */ /* 0x000fe400010f1400 */
[----:B------:R-:W-:-:S06]  /*8110*/  MOV R0, RZ ;  /* 0x000000ff00007202 */ /* 0x000fcc0000000f00 */
[----:B------:R0:W5:Y:S01]  /*8120*/  @!P1 LDG.E R0, desc[UR38][R4.64] ;  /* 0x0000002604009981 */ /* 0x000162000c1e1900 */
[----:B------:R-:W-:Y:S01]  /*8130*/  ULOP3.LUT UR5, UR36, 0x2, URZ, 0xfc, !UPT ;  /* 0x0000000224057892 */ /* 0x000fe2000f8efc3f */
[----:B------:R-:W-:Y:S01]  /*8140*/  IMAD.MOV R2, RZ, RZ, -R11 ;  /* 0x000000ffff027224 */ /* 0x000fe200078e0a0b */
[----:B------:R-:W-:Y:S01]  /*8150*/  LOP3.LUT R22, R22, 0xffffffef, RZ, 0xc0, !PT ;  /* 0xffffffef16167812 */ /* 0x000fe200078ec0ff */
[----:B------:R-:W-:Y:S01]  /*8160*/  IMAD.U32 R31, RZ, RZ, UR42 ;  /* 0x0000002aff1f7e24 */ /* 0x000fe2000f8e00ff */
[----:B------:R-:W-:Y:S01]  /*8170*/  SEL R29, RZ, 0x1, P3 ;  /* 0x00000001ff1d7807 */ /* 0x000fe20001800000 */
[----:B------:R-:W-:Y:S01]  /*8180*/  IMAD R7, R16, R2, R7 ;  /* 0x0000000210077224 */ /* 0x000fe200078e0207 */
[----:B------:R-:W-:Y:S01]  /*8190*/  SEL R2, RZ, 0xffffffff, P0 ;  /* 0xffffffffff027807 */ /* 0x000fe20000000000 */
[----:B------:R-:W-:Y:S01]  /*81a0*/  IMAD.U32 R36, RZ, RZ, UR5 ;  /* 0x00000005ff247e24 */ /* 0x000fe2000f8e00ff */
[----:B------:R-:W-:Y:S01]  /*81b0*/  ISETP.GT.U32.AND P0, PT, R33, 0x5f, PT ;  /* 0x0000005f2100780c */ /* 0x000fe20003f04070 */
[----:B------:R-:W-:Y:S01]  /*81c0*/  IMAD.U32 R28, RZ, RZ, UR4 ;  /* 0x00000004ff1c7e24 */ /* 0x000fe2000f8e00ff */
[----:B------:R-:W-:-:S02]  /*81d0*/  LOP3.LUT R22, R22, 0xfffffff7, RZ, 0xc0, !PT ;  /* 0xfffffff716167812 */ /* 0x000fc400078ec0ff */
[----:B------:R-:W-:Y:S02]  /*81e0*/  ISETP.NE.AND P4, PT, R36, 0x3, PT ;  /* 0x000000032400780c */ /* 0x000fe40003f85270 */
[----:B------:R-:W-:Y:S02]  /*81f0*/  SHF.L.U32 R2, R2, 0x1, RZ ;  /* 0x0000000102027819 */ /* 0x000fe400000006ff */
[----:B------:R-:W-:Y:S02]  /*8200*/  SHF.R.S32.HI R31, RZ, 0x1f, R31 ;  /* 0x0000001fff1f7819 */ /* 0x000fe4000001141f */
[----:B------:R-:W-:-:S03]  /*8210*/  LOP3.LUT R29, R2, 0x2, R29, 0xe2, !PT ;  /* 0x00000002021d7812 */ /* 0x000fc600078ee21d */
[----:B------:R-:W-:-:S04]  /*8220*/  @P0 LOP3.LUT R22, R22, 0x8, RZ, 0xfc, !PT ;  /* 0x0000000816160812 */ /* 0x000fc800078efcff */
[----:B------:R-:W-:Y:S01]  /*8230*/  @P4 LOP3.LUT R22, R22, 0x10, RZ, 0xfc, !PT ;  /* 0x0000001016164812 */ /* 0x000fe200078efcff */
[----:B0-----:R-:W-:Y:S06]  /*8240*/  @!P4 BRA `(.L_x_46) ;  /* 0x000000000004c947 */ /* 0x001fec0003800000 */
[----:B------:R-:W-:Y:S01]  /*8250*/  BPT.TRAP 0x1 ;  /* 0x000000040000795c */ /* 0x000fe20000300000 */
.L_x_46:
[----:B------:R-:W-:Y:S01]  /*8260*/  SHF.R.S32.HI R5, RZ, 0x1f, R7 ;  /* 0x0000001fff057819 */ /* 0x000fe20000011407 */
[----:B------:R-:W-:Y:S01]  /*8270*/  ULDC.64 UR4, c[0x0][0x328] ;  /* 0x0000ca0000047ab9 */ /* 0x000fe20000000a00 */
[----:B-----5:R-:W-:Y:S02]  /*8280*/  SHF.R.S32.HI R4, RZ, 0x1f, R0 ;  /* 0x0000001fff047819 */ /* 0x020fe40000011400 */
[----:B------:R-:W-:Y:S01]  /*8290*/  R2UR UR6, R31 ;  /* 0x000000001f0672ca */ /* 0x000fe200000e0000 */
[----:B------:R-:W-:-:S04]  /*82a0*/  IMAD R2, R5, UR4, RZ ;  /* 0x0000000405027c24 */ /* 0x000fc8000f8e02ff */
[C---:B------:R-:W-:Y:S02]  /*82b0*/  IMAD R9, R7.reuse, UR5, R2 ;  /* 0x0000000507097c24 */ /* 0x040fe4000f8e0202 */
[----:B------:R-:W-:Y:S01]  /*82c0*/  IMAD.WIDE.U32 R2, R7, UR4, RZ ;  /* 0x0000000407027c25 */ /* 0x000fe2000f8e00ff */
[----:B------:R-:W-:-:S04]  /*82d0*/  ULDC.64 UR4, c[0x0][0x338] ;  /* 0x0000ce0000047ab9 */ /* 0x000fc80000000a00 */
[----:B------:R-:W-:Y:S01]  /*82e0*/  IADD3 R3, R3, R9, RZ ;  /* 0x0000000903037210 */ /* 0x000fe20007ffe0ff */
[----:B------:R-:W-:-:S04]  /*82f0*/  IMAD R9, R4, UR4, RZ ;  /* 0x0000000404097c24 */ /* 0x000fc8000f8e02ff */
[C---:B------:R-:W-:Y:S02]  /*8300*/  IMAD R9, R0.reuse, UR5, R9 ;  /* 0x0000000500097c24 */ /* 0x040fe4000f8e0209 */
[----:B------:R-:W-:Y:S01]  /*8310*/  IMAD.WIDE.U32 R2, R0, UR4, R2 ;  /* 0x0000000400027c25 */ /* 0x000fe2000f8e0002 */
[----:B------:R-:W-:-:S03]  /*8320*/  ULDC.64 UR4, c[0x0][0x330] ;  /* 0x0000cc0000047ab9 */ /* 0x000fc60000000a00 */
[----:B------:R-:W-:Y:S02]  /*8330*/  IMAD.IADD R3, R3, 0x1, R9 ;  /* 0x0000000103037824 */ /* 0x000fe400078e0209 */
[----:B------:R-:W-:Y:S01]  /*8340*/  IMAD.U32 R9, RZ, RZ, UR4 ;  /* 0x00000004ff097e24 */ /* 0x000fe2000f8e00ff */
[----:B------:R-:W-:-:S03]  /*8350*/  UIMAD UR4, UR6, UR4, URZ ;  /* 0x00000004060472a4 */ /* 0x000fc6000f8e023f */
[----:B------:R-:W-:Y:S01]  /*8360*/  IMAD.WIDE.U32 R2, R9, UR42, R2 ;  /* 0x0000002a09027c25 */ /* 0x000fe2000f8e0002 */
[----:B------:R-:W-:Y:S01]  /*8370*/  UIMAD UR4, UR42, UR5, UR4 ;  /* 0x000000052a0472a4 */ /* 0x000fe2000f8e0204 */
[----:B------:R-:W-:Y:S02]  /*8380*/  ULDC.64 UR6, c[0x0][0x318] ;  /* 0x0000c60000067ab9 */ /* 0x000fe40000000a00 */
[----:B------:R-:W-:-:S03]  /*8390*/  LEA R16, P0, R2, UR6, 0x1 ;  /* 0x0000000602107c11 */ /* 0x000fc6000f8008ff */
[----:B------:R-:W-:-:S04]  /*83a0*/  IADD3 R17, R3, UR4, RZ ;  /* 0x0000000403117c10 */ /* 0x000fc8000fffe0ff */
[----:B------:R-:W-:Y:S01]  /*83b0*/  LEA.HI.X R17, R2, UR7, R17, 0x1, P0 ;  /* 0x0000000702117c11 */ /* 0x000fe200080f0c11 */
[----:B------:R-:W-:-:S05]  /*83c0*/  IMAD.MOV.U32 R2, RZ, RZ, 0x1 ;  /* 0x00000001ff027424 */ /* 0x000fca00078e00ff */
[----:B------:R-:W-:-:S04]  /*83d0*/  SHF.L.U32 R2, R2, 0x1f, RZ ;  /* 0x0000001f02027819 */ /* 0x000fc800000006ff */
[----:B------:R-:W0:Y:S02]  /*83e0*/  SYNCS.PHASECHK.TRANS64.TRYWAIT P0, [UR45+0x2a840], R2 ;  /* 0x02a84002ff0075a7 */ /* 0x000e24000800016d */
[----:B0-----:R-:W-:Y:S05]  /*83f0*/  @!P0 BRA `(.L_x_47) ;  /* 0x0000002800d88947 */ /* 0x001fea0003800000 */
.L_x_88:
[----:B------:R-:W-:Y:S01]  /*8400*/  ULDC.64 UR4, c[0x0][0x300] ;  /* 0x0000c00000047ab9 */ /* 0x000fe20000000a00 */
[----:B------:R-:W-:Y:S01]  /*8410*/  R2UR UR6, R31 ;  /* 0x000000001f0672ca */ /* 0x000fe200000e0000 */
[----:B0-----:R-:W-:Y:S01]  /*8420*/  IMAD R2, R5, UR4, RZ ;  /* 0x0000000405027c24 */ /* 0x001fe2000f8e02ff */
[C---:B------:R-:W-:Y:S02]  /*8430*/  LOP3.LUT P3, RZ, R22.reuse, 0x4, RZ, 0xc0, !PT ;  /* 0x0000000416ff7812 */ /* 0x040fe4000786c0ff */
[C---:B------:R-:W-:Y:S01]  /*8440*/  LOP3.LUT P2, RZ, R22.reuse, 0x2, RZ, 0xc0, !PT ;  /* 0x0000000216ff7812 */ /* 0x040fe2000784c0ff */
[C---:B------:R-:W-:Y:S01]  /*8450*/  IMAD R5, R7.reuse, UR5, R2 ;  /* 0x0000000507057c24 */ /* 0x040fe2000f8e0202 */
[----:B------:R-:W-:Y:S01]  /*8460*/  LOP3.LUT P1, RZ, R22, 0x1, RZ, 0xc0, !PT ;  /* 0x0000000116ff7812 */ /* 0x000fe2000782c0ff */
[----:B------:R-:W-:Y:S01]  /*8470*/  IMAD.WIDE.U32 R2, R7, UR4, RZ ;  /* 0x0000000407027c25 */ /* 0x000fe2000f8e00ff */
[----:B------:R-:W-:-:S03]  /*8480*/  ULDC.64 UR4, c[0x0][0x310] ;  /* 0x0000c40000047ab9 */ /* 0x000fc60000000a00 */
[----:B------:R-:W-:Y:S02]  /*8490*/  IMAD.IADD R3, R3, 0x1, R5 ;  /* 0x0000000103037824 */ /* 0x000fe400078e0205 */
[----:B------:R-:W-:Y:S02]  /*84a0*/  IMAD R5, R4, UR4, RZ ;  /* 0x0000000404057c24 */ /* 0x000fe4000f8e02ff */
[----:B------:R-:W-:-:S04]  /*84b0*/  IMAD.WIDE.U32 R2, R0, UR4, R2 ;  /* 0x0000000400027c25 */ /* 0x000fc8000f8e0002 */
[----:B------:R-:W-:Y:S01]  /*84c0*/  IMAD R5, R0, UR5, R5 ;  /* 0x0000000500057c24 */ /* 0x000fe2000f8e0205 */
[----:B------:R-:W-:-:S04]  /*84d0*/  ULDC.64 UR4, c[0x0][0x308] ;  /* 0x0000c20000047ab9 */ /* 0x000fc80000000a00 */
[----:B------:R-:W-:Y:S01]  /*84e0*/  IADD3 R3, R3, R5, RZ ;  /* 0x0000000503037210 */ /* 0x000fe20007ffe0ff */
[----:B------:R-:W-:Y:S01]  /*84f0*/  IMAD.U32 R5, RZ, RZ, UR4 ;  /* 0x00000004ff057e24 */ /* 0x000fe2000f8e00ff */
[----:B------:R-:W-:-:S03]  /*8500*/  UIMAD UR4, UR6, UR4, URZ ;  /* 0x00000004060472a4 */ /* 0x000fc6000f8e023f */
[----:B------:R-:W-:Y:S01]  /*8510*/  IMAD.WIDE.U32 R2, R5, UR42, R2 ;  /* 0x0000002a05027c25 */ /* 0x000fe2000f8e0002 */
[----:B------:R-:W-:Y:S01]  /*8520*/  UIMAD UR4, UR42, UR5, UR4 ;  /* 0x000000052a0472a4 */ /* 0x000fe2000f8e0204 */
[----:B------:R-:W-:Y:S02]  /*8530*/  ULDC.64 UR6, c[0x0][0x2e8] ;  /* 0x0000ba0000067ab9 */ /* 0x000fe40000000a00 */
[----:B------:R-:W-:-:S03]  /*8540*/  LEA R0, P0, R2, UR6, 0x1 ;  /* 0x0000000602007c11 */ /* 0x000fc6000f8008ff */
[----:B------:R-:W-:Y:S01]  /*8550*/  VIADD R7, R3, UR4 ;  /* 0x0000000403077c36 */ /* 0x000fe20008000000 */
[----:B------:R-:W-:Y:S01]  /*8560*/  MOV R3, 0xffffffa0 ;  /* 0xffffffa000037802 */ /* 0x000fe20000000f00 */
[----:B------:R-:W-:-:S03]  /*8570*/  UMOV UR4, 0xffffffff ;  /* 0xffffffff00047882 */ /* 0x000fc60000000000 */
[----:B------:R-:W-:Y:S01]  /*8580*/  LEA.HI.X R7, R2, UR7, R7, 0x1, P0 ;  /* 0x0000000702077c11 */ /* 0x000fe200080f0c07 */
[----:B------:R-:W-:Y:S01]  /*8590*/  IMAD R4, R28, R3, UR43 ;  /* 0x0000002b1c047e24 */ /* 0x000fe2000f8e0203 */
[----:B------:R-:W-:-:S04]  /*85a0*/  LOP3.LUT R3, R6, 0x1c0, RZ, 0xc0, !PT ;  /* 0x000001c006037812 */ /* 0x000fc800078ec0ff */
[----:B------:R-:W-:Y:S01]  /*85b0*/  LOP3.LUT R2, R3, 0x38, R6, 0xf8, !PT ;  /* 0x0000003803027812 */ /* 0x000fe200078ef806 */
[----:B------:R-:W-:-:S03]  /*85c0*/  IMAD.IADD R6, R4, 0x1, -R37 ;  /* 0x0000000104067824 */ /* 0x000fc600078e0a25 */
[----:B------:R-:W-:Y:S01]  /*85d0*/  LOP3.LUT R2, R2, 0x38, R25, 0x78, !PT ;  /* 0x0000003802027812 */ /* 0x000fe200078e7819 */
[----:B------:R-:W-:Y:S01]  /*85e0*/  IMAD.SHL.U32 R25, R10, 0x8, RZ ;  /* 0x000000080a197824 */ /* 0x000fe200078e00ff */
[----:B------:R-:W-:-:S04]  /*85f0*/  ISETP.GE.AND P0, PT, R6, 0x1, PT ;  /* 0x000000010600780c */ /* 0x000fc80003f06270 */
[----:B------:R-:W-:Y:S01]  /*8600*/  LOP3.LUT R25, R2, 0x200, R25, 0xf8, !PT ;  /* 0x0000020002197812 */ /* 0x000fe200078ef819 */
[----:B------:R-:W-:Y:S08]  /*8610*/  BRA.DIV UR4, `(.L_x_48) ;  /* 0x0000002a04687947 */ /* 0x000ff0000b800000 */
[----:B------:R-:W-:Y:S01]  /*8620*/  SHFL.IDX PT, R3, R7, RZ, 0x181f ;  /* 0x00181fff07037589 */ /* 0x000fe200000e0000 */
[----:B------:R-:W-:-:S03]  /*8630*/  @P0 LEA R9, R25, UR45, 0x1 ;  /* 0x0000002d19090c11 */ /* 0x000fc6000f8e08ff */
[----:B------:R-:W0:Y:S04]  /*8640*/  SHFL.IDX PT, R2, R0, RZ, 0x181f ;  /* 0x00181fff00027589 */ /* 0x000e2800000e0000 */
[----:B------:R-:W-:Y:S04]  /*8650*/  SHFL.IDX PT, R5, R7, 0x1, 0x181f ;  /* 0x00381f0007057f89 */ /* 0x000fe800000e0000 */
[----:B------:R-:W-:Y:S04]  /*8660*/  SHFL.IDX PT, R4, R0, 0x1, 0x181f ;  /* 0x00381f0000047f89 */ /* 0x000fe800000e0000 */
[----:B------:R-:W1:Y:S04]  /*8670*/  SHFL.IDX PT, R14, R0, 0x2, 0x181f ;  /* 0x00581f00000e7f89 */ /* 0x000e6800000e0000 */
[----:B------:R-:W2:Y:S04]  /*8680*/  SHFL.IDX PT, R8, R7, 0x2, 0x181f ;  /* 0x00581f0007087f89 */ /* 0x000ea800000e0000 */
[----:B------:R-:W-:Y:S01]  /*8690*/  SHFL.IDX PT, R10, R0, 0x3, 0x181f ;  /* 0x00781f00000a7f89 */ /* 0x000fe200000e0000 */
[----:B0-----:R-:W-:-:S05]  /*86a0*/  @P0 IMAD.WIDE.U32 R2, R30, 0x2, R2 ;  /* 0x000000021e020825 */ /* 0x001fca00078e0002 */
[----:B------:R-:W-:Y:S04]  /*86b0*/  @P0 LDGSTS.E.BYPASS.LTC128B.128 [R9+0x18400], desc[UR38][R2.64], !P3 ;  /* 0x1840000002090fae */ /* 0x000fe8000d901d66 */
[----:B------:R-:W-:Y:S04]  /*86c0*/  @P0 LDGSTS.E.BYPASS.LTC128B.128 [R9+0x1b400], desc[UR38][R2.64+0x80], !P2 ;  /* 0x1b40008002090fae */ /* 0x000fe8000d101d66 */
[----:B------:R0:W-:Y:S01]  /*86d0*/  @P0 LDGSTS.E.BYPASS.LTC128B.128 [R9+0x1e400], desc[UR38][R2.64+0x100], !P1 ;  /* 0x1e40010002090fae */ /* 0x0001e2000c901d66 */
[----:B------:R-:W-:-:S03]  /*86e0*/  ISETP.GE.AND P0, PT, R6, 0x11, PT ;  /* 0x000000110600780c */ /* 0x000fc60003f06270 */
[----:B0-----:R-:W0:Y:S01]  /*86f0*/  SHFL.IDX PT, R9, R7, 0x3, 0x181f ;  /* 0x00781f0007097f89 */ /* 0x001e2200000e0000 */
[----:B-1----:R-:W-:-:S09]  /*8700*/  MOV R2, R14 ;  /* 0x0000000e00027202 */ /* 0x002fd20000000f00 */
[----:B------:R-:W-:Y:S01]  /*8710*/  @P0 IMAD.WIDE.U32 R4, R30, 0x2, R4 ;  /* 0x000000021e040825 */ /* 0x000fe200078e0004 */
[----:B------:R-:W-:Y:S01]  /*8720*/  @P0 LEA R21, R25, UR45, 0x1 ;  /* 0x0000002d19150c11 */ /* 0x000fe2000f8e08ff */
[----:B------:R-:W1:Y:S02]  /*8730*/  SHFL.IDX PT, R14, R0, 0x4, 0x181f ;  /* 0x00981f00000e7f89 */ /* 0x000e6400000e0000 */
[----:B--2---:R-:W-:Y:S02]  /*8740*/  IMAD.MOV.U32 R3, RZ, RZ, R8 ;  /* 0x000000ffff037224 */ /* 0x004fe400078e0008 */
[----:B------:R-:W-:Y:S04]  /*8750*/  @P0 LDGSTS.E.BYPASS.LTC128B.128 [R21+0x18c00], desc[UR38][R4.64], !P3 ;  /* 0x18c0000004150fae */ /* 0x000fe8000d901d66 */
[----:B------:R-:W-:Y:S04]  /*8760*/  @P0 LDGSTS.E.BYPASS.LTC128B.128 [R21+0x1bc00], desc[UR38][R4.64+0x80], !P2 ;  /* 0x1bc0008004150fae */ /* 0x000fe8000d101d66 */
[----:B------:R0:W-:Y:S01]  /*8770*/  @P0 LDGSTS.E.BYPASS.LTC128B.128 [R21+0x1ec00], desc[UR38][R4.64+0x100], !P1 ;  /* 0x1ec0010004150fae */ /* 0x0001e2000c901d66 */
[----:B------:R-:W-:-:S03]  /*8780*/  ISETP.GE.AND P0, PT, R6, 0x21, PT ;  /* 0x000000210600780c */ /* 0x000fc60003f06270 */
[----:B------:R-:W2:Y:S04]  /*8790*/  SHFL.IDX PT, R8, R7, 0x4, 0x181f ;  /* 0x00981f0007087f89 */ /* 0x000ea800000e0000 */
[----:B------:R-:W3:Y:S01]  /*87a0*/  SHFL.IDX PT, R7, R7, 0x5, 0x181f ;  /* 0x00b81f0007077f89 */ /* 0x000ee200000e0000 */
[----:B0-----:R-:W-:Y:S01]  /*87b0*/  MOV R5, R9 ;  /* 0x0000000900057202 */ /* 0x001fe20000000f00 */
[----:B------:R-:W-:-:S04]  /*87c0*/  IMAD.MOV.U32 R4, RZ, RZ, R10 ;  /* 0x000000ffff047224 */ /* 0x000fc800078e000a */
[----:B------:R-:W-:Y:S01]  /*87d0*/  @P0 LEA R35, R25, UR45, 0x1 ;  /* 0x0000002d19230c11 */ /* 0x000fe2000f8e08ff */
[----:B------:R-:W-:-:S05]  /*87e0*/  @P0 IMAD.WIDE.U32 R2, R30, 0x2, R2 ;  /* 0x000000021e020825 */ /* 0x000fca00078e0002 */
[----:B------:R-:W-:Y:S04]  /*87f0*/  @P0 LDGSTS.E.BYPASS.LTC128B.128 [R35+0x19400], desc[UR38][R2.64], !P3 ;  /* 0x1940000002230fae */ /* 0x000fe8000d901d66 */
[----:B------:R-:W-:Y:S04]  /*8800*/  @P0 LDGSTS.E.BYPASS.LTC128B.128 [R35+0x1c400], desc[UR38][R2.64+0x80], !P2 ;  /* 0x1c40008002230fae */ /* 0x000fe8000d101d66 */
[----:B------:R1:W-:Y:S01]  /*8810*/  @P0 LDGSTS.E.BYPASS.LTC128B.128 [R35+0x1f400], desc[UR38][R2.64+0x100], !P1 ;  /* 0x1f40010002230fae */ /* 0x0003e2000c901d66 */
[----:B------:R-:W-:Y:S01]  /*8820*/  ISETP.GE.AND P0, PT, R6, 0x31, PT ;  /* 0x000000310600780c */ /* 0x000fe20003f06270 */
[----:B-1----:R-:W-:-:S12]  /*8830*/  IMAD.MOV.U32 R2, RZ, RZ, R14 ;  /* 0x000000ffff027224 */ /* 0x002fd800078e000e */
[----:B------:R-:W-:Y:S01]  /*8840*/  @P0 IMAD.WIDE.U32 R4, R30, 0x2, R4 ;  /* 0x000000021e040825 */ /* 0x000fe200078e0004 */
[----:B------:R-:W-:Y:S01]  /*8850*/  @P0 LEA R9, R25, UR45, 0x1 ;  /* 0x0000002d19090c11 */ /* 0x000fe2000f8e08ff */
[----:B------:R0:W1:Y:S02]  /*8860*/  SHFL.IDX PT, R14, R0, 0x5, 0x181f ;  /* 0x00b81f00000e7f89 */ /* 0x00006400000e0000 */
[----:B--2---:R-:W-:Y:S02]  /*8870*/  IMAD.MOV.U32 R3, RZ, RZ, R8 ;  /* 0x000000ffff037224 */ /* 0x004fe400078e0008 */
[----:B------:R0:W-:Y:S04]  /*8880*/  @P0 LDGSTS.E.BYPASS.LTC128B.128 [R9+0x19c00], desc[UR38][R4.64], !P3 ;  /* 0x19c0000004090fae */ /* 0x0001e8000d901d66 */
[----:B------:R0:W-:Y:S04]  /*8890*/  @P0 LDGSTS.E.BYPASS.LTC128B.128 [R9+0x1cc00], desc[UR38][R4.64+0x80], !P2 ;  /* 0x1cc0008004090fae */ /* 0x0001e8000d101d66 */
[----:B------:R0:W-:Y:S01]  /*88a0*/  @P0 LDGSTS.E.BYPASS.LTC128B.128 [R9+0x1fc00], desc[UR38][R4.64+0x100], !P1 ;  /* 0x1fc0010004090fae */ /* 0x0001e2000c901d66 */
[----:B------:R-:W-:-:S13]  /*88b0*/  ISETP.GE.AND P0, PT, R6, 0x41, PT ;  /* 0x000000410600780c */ /* 0x000fda0003f06270 */
[----:B------:R-:W-:Y:S01]  /*88c0*/  @P0 IMAD.WIDE.U32 R2, R30, 0x2, R2 ;  /* 0x000000021e020825 */ /* 0x000fe200078e0002 */
[----:B------:R-:W-:-:S05]  /*88d0*/  @P0 LEA R21, R25, UR45, 0x1 ;  /* 0x0000002d19150c11 */ /* 0x000fca000f8e08ff */
[----:B------:R0:W-:Y:S04]  /*88e0*/  @P0 LDGSTS.E.BYPASS.LTC128B.128 [R21+0x1a400], desc[UR38][R2.64], !P3 ;  /* 0x1a40000002150fae */ /* 0x0001e8000d901d66 */
[----:B------:R0:W-:Y:S04]  /*88f0*/  @P0 LDGSTS.E.BYPASS.LTC128B.128 [R21+0x1d400], desc[UR38][R2.64+0x80], !P2 ;  /* 0x1d40008002150fae */ /* 0x0001e8000d101d66 */
[----:B-1-3--:R0:W-:Y:S02]  /*8900*/  @P0 LDGSTS.E.BYPASS.LTC128B.128 [R21+0x20400], desc[UR38][R2.64+0x100], !P1 ;  /* 0x2040010002150fae */ /* 0x00a1e4000c901d66 */
.L_x_102:
[----:B------:R-:W-:Y:S01]  /*8910*/  ISETP.GE.AND P0, PT, R6, 0x51, PT ;  /* 0x000000510600780c */ /* 0x000fe20003f06270 */
[----:B0-----:R-:W-:Y:S01]  /*8920*/  IMAD.MOV.U32 R3, RZ, RZ, R7 ;  /* 0x000000ffff037224 */ /* 0x001fe200078e0007 */
[----:B------:R-:W-:-:S11]  /*8930*/  MOV R2, R14 ;  /* 0x0000000e00027202 */ /* 0x000fd60000000f00 */
[----:B------:R-:W-:Y:S01]  /*8940*/  @P0 IMAD.WIDE.U32 R2, R30, 0x2, R2 ;  /* 0x000000021e020825 */ /* 0x000fe200078e0002 */
[----:B------:R-:W-:-:S05]  /*8950*/  @P0 LEA R5, R25, UR45, 0x1 ;  /* 0x0000002d19050c11 */ /* 0x000fca000f8e08ff */
[----:B------:R-:W-:Y:S01]  /*8960*/  @!PT LDS RZ, [RZ] ;  /* 0x00000000fffff984 */ /* 0x000fe20000000800 */
[----:B------:R-:W-:Y:S01]  /*8970*/  @!PT LDS RZ, [RZ] ;  /* 0x00000000fffff984 */ /* 0x000fe20000000800 */
[----:B------:R-:W-:Y:S01]  /*8980*/  @!PT LDS RZ, [RZ] ;  /* 0x00000000fffff984 */ /* 0x000fe20000000800 */
[----:B------:R0:W-:Y:S04]  /*8990*/  @P0 LDGSTS.E.BYPASS.LTC128B.128 [R5+0x1ac00], desc[UR38][R2.64], !P3 ;  /* 0x1ac0000002050fae */ /* 0x0001e8000d901d66 */
[----:B------:R0:W-:Y:S04]  /*89a0*/  @P0 LDGSTS.E.BYPASS.LTC128B.128 [R5+0x1dc00], desc[UR38][R2.64+0x80], !P2 ;  /* 0x1dc0008002050fae */ /* 0x0001e8000d101d66 */
[----:B------:R0:W-:Y:S01]  /*89b0*/  @P0 LDGSTS.E.BYPASS.LTC128B.128 [R5+0x20c00], desc[UR38][R2.64+0x100], !P1 ;  /* 0x20c0010002050fae */ /* 0x0001e2000c901d66 */
[----:B------:R-:W-:Y:S01]  /*89c0*/  NOP ;  /* 0x0000000000007918 */ /* 0x000fe20000000000 */
[----:B------:R-:W-:Y:S02]  /*89d0*/  SYNCS.ARRIVE.TRANS64.RED.A0T1 RZ, [UR45+0x2a830], RZ ;  /* 0x02a830ffffff79a7 */ /* 0x000fe4000820042d */
[----:B------:R-:W-:Y:S01]  /*89e0*/  ARRIVES.LDGSTSBAR.64.TRANSCNT [UR45+0x2a830] ;  /* 0x02a83000ff0079b0 */ /* 0x000fe20008000aad */
[----:B------:R-:W-:Y:S01]  /*89f0*/  NOP ;  /* 0x0000000000007918 */ /* 0x000fe20000000000 */
[----:B------:R-:W-:-:S13]  /*8a00*/  ISETP.NE.AND P1, PT, R36, 0x3, PT ;  /* 0x000000032400780c */ /* 0x000fda0003f25270 */
[----:B0-----:R-:W-:Y:S05]  /*8a10*/  @!P1 BRA `(.L_x_49) ;  /* 0x0000000000049947 */ /* 0x001fea0003800000 */
[----:B------:R-:W-:Y:S01]  /*8a20*/  BPT.TRAP 0x1 ;  /* 0x000000040000795c */ /* 0x000fe20000300000 */
.L_x_49:
[----:B------:R-:W-:Y:S01]  /*8a30*/  SYNCS.ARRIVE.TRANS64.A1T0 RZ, [UR45+0x2a830], RZ ;  /* 0x02a830ffffff79a7 */ /* 0x000fe2000810002d */
[----:B------:R-:W-:Y:S05]  /*8a40*/  WARPSYNC.ALL ;  /* 0x0000000000007948 */ /* 0x000fea0003800000 */
[----:B------:R-:W-:Y:S01]  /*8a50*/  UIADD3 UR5, UR45, 0xc400, URZ ;  /* 0x0000c4002d057890 */ /* 0x000fe2000fffe03f */
[----:B------:R-:W-:Y:S01]  /*8a60*/  R2UR UR4, R31 ;  /* 0x000000001f0472ca */ /* 0x000fe200000e0000 */
[----:B------:R-:W-:Y:S01]  /*8a70*/  ULDC.64 UR6, c[0x0][0x2d8] ;  /* 0x0000b60000067ab9 */ /* 0x000fe20000000a00 */
[----:B------:R-:W-:Y:S01]  /*8a80*/  SHF.R.S32.HI R35, RZ, 0x1f, R27 ;  /* 0x0000001fff237819 */ /* 0x000fe2000001141b */
[----:B------:R-:W-:Y:S02]  /*8a90*/  ULOP3.LUT UP0, URZ, UR5, 0x3ff, URZ, 0xc0, !UPT ;  /* 0x000003ff053f7892 */ /* 0x000fe4000f80c03f */
[----:B------:R-:W-:Y:S01]  /*8aa0*/  UIMAD.WIDE.U32 UR40, UR42, UR6, URZ ;  /* 0x000000062a2872a5 */ /* 0x000fe2000f8e003f */
[----:B------:R-:W-:Y:S03]  /*8ab0*/  BAR.SYNC.DEFER_BLOCKING 0x8, 0x180 ;  /* 0x0206000000007b1d */ /* 0x000fe60000010000 */
[----:B------:R-:W-:-:S04]  /*8ac0*/  PLOP3.LUT P0, PT, PT, PT, UP0, 0x80, 0x0 ;  /* 0x000000000000781c */ /* 0x000fc80003f0f008 */
[----:B------:R-:W-:-:S04]  /*8ad0*/  UIMAD UR4, UR4, UR6, URZ ;  /* 0x00000006040472a4 */ /* 0x000fc8000f8e023f */
[----:B------:R-:W-:-:S04]  /*8ae0*/  UIMAD UR4, UR42, UR7, UR4 ;  /* 0x000000072a0472a4 */ /* 0x000fc8000f8e0204 */
[----:B------:R-:W-:Y:S01]  /*8af0*/  UIADD3 UR46, UR41, UR4, URZ ;  /* 0x00000004292e7290 */ /* 0x000fe2000fffe03f */
[----:B------:R-:W-:Y:S11]  /*8b00*/  @!P0 BRA `(.L_x_50) ;  /* 0x0000000000408947 */ /* 0x000ff60003800000 */
[----:B------:R-:W-:Y:S01]  /*8b10*/  MOV R2, 0x0 ;  /* 0x0000000000027802 */ /* 0x000fe20000000f00 */
[----:B------:R-:W-:Y:S01]  /*8b20*/  ULDC.64 UR6, c[0x4][0x90] ;  /* 0x0100240000067ab9 */ /* 0x000fe20000000a00 */
[----:B------:R-:W-:Y:S01]  /*8b30*/  ULDC.64 UR8, c[0x4][0x98] ;  /* 0x0100260000087ab9 */ /* 0x000fe20000000a00 */
[----:B------:R-:W-:Y:S01]  /*8b40*/  ULDC.64 UR4, c[0x4][0x20] ;  /* 0x0100080000047ab9 */ /* 0x000fe20000000a00 */
[----:B------:R-:W-:Y:S01]  /*8b50*/  IMAD.U32 R4, RZ, RZ, UR6 ;  /* 0x00000006ff047e24 */ /* 0x000fe2000f8e00ff */
[----:B------:R-:W-:Y:S01]  /*8b60*/  MOV R5, UR7 ;  /* 0x0000000700057c02 */ /* 0x000fe20008000f00 */
[----:B------:R-:W0:Y:S01]  /*8b70*/  LDC.64 R2, c[0x4][R2] ;  /* 0x0100000002027b82 */ /* 0x000e220000000a00 */
[----:B------:R-:W-:Y:S01]  /*8b80*/  IMAD.U32 R6, RZ, RZ, UR8 ;  /* 0x00000008ff067e24 */ /* 0x000fe2000f8e00ff */
[----:B------:R-:W-:Y:S01]  /*8b90*/  MOV R10, UR4 ;  /* 0x00000004000a7c02 */ /* 0x000fe20008000f00 */
[----:B------:R-:W-:Y:S01]  /*8ba0*/  IMAD.U32 R7, RZ, RZ, UR9 ;  /* 0x00000009ff077e24 */ /* 0x000fe2000f8e00ff */
[----:B------:R-:W-:Y:S01]  /*8bb0*/  MOV R12, 0x1 ;  /* 0x00000001000c7802 */ /* 0x000fe20000000f00 */
[----:B------:R-:W-:-:S02]  /*8bc0*/  IMAD.U32 R11, RZ, RZ, UR5 ;  /* 0x00000005ff0b7e24 */ /* 0x000fc4000f8e00ff */
[----:B------:R-:W-:Y:S02]  /*8bd0*/  IMAD.MOV.U32 R8, RZ, RZ, 0x70 ;  /* 0x00000070ff087424 */ /* 0x000fe400078e00ff */
[----:B------:R-:W-:-:S07]  /*8be0*/  IMAD.MOV.U32 R13, RZ, RZ, RZ ;  /* 0x000000ffff0d7224 */ /* 0x000fce00078e00ff */
[----:B------:R-:W-:-:S07]  /*8bf0*/  LEPC R20, `(.L_x_50) ;  /* 0x000000001014794e */ /* 0x000fce0000000000 */
[----:B0-----:R-:W-:Y:S05]  /*8c00*/  CALL.ABS.NOINC R2 ;  /* 0x0000000002007343 */ /* 0x001fea0003c00000 */
.L_x_50:
[----:B------:R-:W0:Y:S01]  /*8c10*/  LDC R6, c[0x0][0x448] ;  /* 0x00011200ff067b82 */ /* 0x000e220000000800 */
[----:B------:R-:W-:Y:S01]  /*8c20*/  ULDC.64 UR4, c[0x0][0x2e0] ;  /* 0x0000b80000047ab9 */ /* 0x000fe20000000a00 */
[----:B------:R-:W-:Y:S01]  /*8c30*/  IMAD R7, R24, 0x80, R33 ;  /* 0x0000008018077824 */ /* 0x000fe200078e0221 */
[----:B------:R-:W-:Y:S01]  /*8c40*/  MOV R3, UR46 ;  /* 0x0000002e00037c02 */ /* 0x000fe20008000f00 */
[----:B------:R-:W-:Y:S02]  /*8c50*/  IMAD R0, R35, UR4, RZ ;  /* 0x0000000423007c24 */ /* 0x000fe4000f8e02ff */
[----:B------:R-:W-:Y:S02]  /*8c60*/  IMAD.U32 R5, RZ, RZ, UR41 ;  /* 0x00000029ff057e24 */ /* 0x000fe4000f8e00ff */
[----:B------:R-:W-:Y:S02]  /*8c70*/  IMAD R9, R27, UR5, R0 ;  /* 0x000000051b097c24 */ /* 0x000fe4000f8e0200 */
[----:B------:R-:W-:-:S02]  /*8c80*/  IMAD.MOV.U32 R5, RZ, RZ, R7 ;  /* 0x000000ffff057224 */ /* 0x000fc400078e0007 */
[----:B------:R-:W-:-:S05]  /*8c90*/  IMAD.U32 R4, RZ, RZ, UR40 ;  /* 0x00000028ff047e24 */ /* 0x000fca000f8e00ff */
[----:B------:R-:W-:-:S05]  /*8ca0*/  MOV R2, R4 ;  /* 0x0000000400027202 */ /* 0x000fca0000000f00 */
[----:B------:R-:W-:Y:S01]  /*8cb0*/  IMAD.WIDE.U32 R2, R27, UR4, R2 ;  /* 0x000000041b027c25 */ /* 0x000fe2000f8e0002 */
[----:B------:R-:W-:Y:S01]  /*8cc0*/  ULDC.64 UR4, c[0x0][0x2d0] ;  /* 0x0000b40000047ab9 */ /* 0x000fe20000000a00 */
[----:B0-----:R-:W-:Y:S02]  /*8cd0*/  ISETP.NE.AND P0, PT, R6, 0x1, PT ;  /* 0x000000010600780c */ /* 0x001fe40003f05270 */
[----:B------:R-:W-:-:S11]  /*8ce0*/  IMAD.IADD R3, R3, 0x1, R9 ;  /* 0x0000000103037824 */ /* 0x000fd600078e0209 */
[----:B------:R-:W0:Y:S08]  /*8cf0*/  @P0 LDC R8, c[0x0][0x44c] ;  /* 0x00011300ff080b82 */ /* 0x000e300000000800 */
[----:B------:R-:W1:Y:S01]  /*8d00*/  @P0 LDC R11, c[0x0][0x450] ;  /* 0x00011400ff0b0b82 */ /* 0x000e620000000800 */
[----:B0-----:R-:W-:-:S05]  /*8d10*/  @P0 IMAD.HI.U32 R0, R7, R8, RZ ;  /* 0x0000000807000227 */ /* 0x001fca00078e00ff */
[----:B-1----:R-:W-:-:S04]  /*8d20*/  @P0 SHF.R.U32.HI R5, RZ, R11, R0 ;  /* 0x0000000bff050219 */ /* 0x002fc80000011600 */
[C---:B------:R-:W-:Y:S01]  /*8d30*/  IADD3 R0, -R5.reuse, RZ, RZ ;  /* 0x000000ff05007210 */ /* 0x040fe20007ffe1ff */
[----:B------:R-:W-:-:S04]  /*8d40*/  IMAD.WIDE.U32 R2, R5, UR4, R2 ;  /* 0x0000000405027c25 */ /* 0x000fc8000f8e0002 */
[----:B------:R-:W-:Y:S01]  /*8d50*/  IMAD R7, R6, R0, R7 ;  /* 0x0000000006077224 */ /* 0x000fe200078e0207 */
[----:B------:R-:W-:-:S05]  /*8d60*/  SHF.R.S32.HI R0, RZ, 0x1f, R5 ;  /* 0x0000001fff007819 */ /* 0x000fca0000011405 */
[----:B------:R-:W-:-:S04]  /*8d70*/  IMAD R0, R0, UR4, RZ ;  /* 0x0000000400007c24 */ /* 0x000fc8000f8e02ff */
[----:B------:R-:W-:Y:S01]  /*8d80*/  IMAD R5, R5, UR5, R0 ;  /* 0x0000000505057c24 */ /* 0x000fe2000f8e0200 */
[----:B------:R-:W-:Y:S01]  /*8d90*/  SHF.R.S32.HI R0, RZ, 0x1f, R7 ;  /* 0x0000001fff007819 */ /* 0x000fe20000011407 */
[----:B------:R-:W-:Y:S02]  /*8da0*/  ULDC.64 UR4, c[0x0][0x2c8] ;  /* 0x0000b20000047ab9 */ /* 0x000fe40000000a00 */
[----:B------:R-:W-:Y:S02]  /*8db0*/  IMAD.IADD R3, R3, 0x1, R5 ;  /* 0x0000000103037824 */ /* 0x000fe400078e0205 */
[----:B------:R-:W-:Y:S02]  /*8dc0*/  IMAD R0, R0, UR4, RZ ;  /* 0x0000000400007c24 */ /* 0x000fe4000f8e02ff */
[----:B------:R-:W-:-:S04]  /*8dd0*/  IMAD.WIDE.U32 R2, R7, UR4, R2 ;  /* 0x0000000407027c25 */ /* 0x000fc8000f8e0002 */
[----:B------:R-:W-:Y:S01]  /*8de0*/  IMAD R5, R7, UR5, R0 ;  /* 0x0000000507057c24 */ /* 0x000fe2000f8e0200 */
[----:B------:R-:W-:Y:S02]  /*8df0*/  ULDC.64 UR4, c[0x0][0x280] ;  /* 0x0000a00000047ab9 */ /* 0x000fe40000000a00 */
[C---:B------:R-:W-:Y:S01]  /*8e00*/  LEA R0, P0, R2.reuse, UR4, 0x1 ;  /* 0x0000000402007c11 */ /* 0x040fe2000f8008ff */
[----:B------:R-:W-:Y:S01]  /*8e10*/  IMAD.IADD R3, R3, 0x1, R5 ;  /* 0x0000000103037824 */ /* 0x000fe200078e0205 */
[----:B------:R-:W-:Y:S02]  /*8e20*/  ULDC UR4, c[0x0][0x2b8] ;  /* 0x0000ae0000047ab9 */ /* 0x000fe40000000800 */
[----:B------:R-:W-:Y:S02]  /*8e30*/  ISETP.GE.AND P2, PT, R19, UR4, PT ;  /* 0x0000000413007c0c */ /* 0x000fe4000bf46270 */
[----:B------:R-:W-:Y:S01]  /*8e40*/  LEA.HI.X R8, R2, UR5, R3, 0x1, P0 ;  /* 0x0000000502087c11 */ /* 0x000fe200080f0c03 */
[----:B------:R-:W-:Y:S01]  /*8e50*/  UMOV UR5, 0xffffffff ;  /* 0xffffffff00057882 */ /* 0x000fe20000000000 */
[----:B------:R-:W-:-:S02]  /*8e60*/  ISETP.GE.AND P0, PT, R23, UR4, PT ;  /* 0x0000000417007c0c */ /* 0x000fc4000bf06270 */
[----:B------:R-:W-:Y:S01]  /*8e70*/  ISETP.GE.AND P3, PT, R30, UR4, PT ;  /* 0x000000041e007c0c */ /* 0x000fe2000bf66270 */
[----:B------:R-:W-:-:S12]  /*8e80*/  BRA.DIV UR5, `(.L_x_51) ;  /* 0x0000002a05307947 */ /* 0x000fd8000b800000 */
[----:B------:R-:W-:Y:S01]  /*8e90*/  SHFL.IDX PT, R3, R8, RZ, 0x181f ;  /* 0x00181fff08037589 */ /* 0x000fe200000e0000 */
[----:B------:R-:W-:Y:S01]  /*8ea0*/  ULDC UR4, c[0x0][0x288] ;  /* 0x0000a20000047ab9 */ /* 0x000fe20000000800 */
[----:B------:R-:W-:Y:S01]  /*8eb0*/  LEA R7, R24, R37, 0x7 ;  /* 0x0000002518077211 */ /* 0x000fe200078e38ff */
[----:B------:R-:W-:Y:S01]  /*8ec0*/  IMAD R6, R6, UR4, RZ ;  /* 0x0000000406067c24 */ /* 0x000fe2000f8e02ff */
[----:B------:R-:W0:Y:S03]  /*8ed0*/  SHFL.IDX PT, R2, R0, RZ, 0x181f ;  /* 0x00181fff00027589 */ /* 0x000e2600000e0000 */
[C---:B------:R-:W-:Y:S01]  /*8ee0*/  VIADD R11, R7.reuse, 0x10 ;  /* 0x00000010070b7836 */ /* 0x040fe20000000000 */
[----:B------:R-:W-:Y:S01]  /*8ef0*/  ISETP.GE.AND P1, PT, R7, R6, PT ;  /* 0x000000060700720c */ /* 0x000fe20003f26270 */
[----:B------:R-:W-:Y:S04]  /*8f00*/  SHFL.IDX PT, R5, R8, 0x1, 0x181f ;  /* 0x00381f0008057f89 */ /* 0x000fe800000e0000 */
[----:B------:R-:W1:Y:S04]  /*8f10*/  SHFL.IDX PT, R4, R0, 0x1, 0x181f ;  /* 0x00381f0000047f89 */ /* 0x000e6800000e0000 */
[----:B------:R-:W-:Y:S04]  /*8f20*/  SHFL.IDX PT, R14, R0, 0x7, 0x181f ;  /* 0x00f81f00000e7f89 */ /* 0x000fe800000e0000 */
[----:B------:R-:W-:Y:S01]  /*8f30*/  @!P1 LEA R9, R25, UR45, 0x1 ;  /* 0x0000002d19099c11 */ /* 0x000fe2000f8e08ff */
[----:B0-----:R-:W-:-:S05]  /*8f40*/  @!P1 IMAD.WIDE.U32 R2, R30, 0x2, R2 ;  /* 0x000000021e029825 */ /* 0x001fca00078e0002 */
[----:B------:R-:W-:Y:S04]  /*8f50*/  @!P1 LDGSTS.E.BYPASS.LTC128B.128 [R9+0xc400], desc[UR38][R2.64], !P3 ;  /* 0x0c40000002099fae */ /* 0x000fe8000d901d66 */
[----:B------:R-:W-:Y:S04]  /*8f60*/  @!P1 LDGSTS.E.BYPASS.LTC128B.128 [R9+0x10400], desc[UR38][R2.64+0x80], !P2 ;  /* 0x1040008002099fae */ /* 0x000fe8000d101d66 */
[----:B------:R0:W-:Y:S01]  /*8f70*/  @!P1 LDGSTS.E.BYPASS.LTC128B.128 [R9+0x14400], desc[UR38][R2.64+0x100], !P0 ;  /* 0x1440010002099fae */ /* 0x0001e2000c101d66 */
[----:B------:R-:W-:Y:S02]  /*8f80*/  ISETP.GE.AND P1, PT, R11, R6, PT ;  /* 0x000000060b00720c */ /* 0x000fe40003f26270 */
[C---:B------:R-:W-:Y:S01]  /*8f90*/  IADD3 R11, R7.reuse, 0x30, RZ ;  /* 0x00000030070b7810 */ /* 0x040fe20007ffe0ff */
[----:B0-----:R-:W-:Y:S01]  /*8fa0*/  SHFL.IDX PT, R3, R8, 0x2, 0x181f ;  /* 0x00581f0008037f89 */ /* 0x001fe200000e0000 */
[----:B------:R-:W-:-:S09]  /*8fb0*/  VIADD R9, R7, 0x20 ;  /* 0x0000002007097836 */ /* 0x000fd20000000000 */
[----:B------:R-:W-:Y:S01]  /*8fc0*/  @!P1 LEA R19, R25, UR45, 0x1 ;  /* 0x0000002d19139c11 */ /* 0x000fe2000f8e08ff */
[----:B-1----:R-:W-:Y:S01]  /*8fd0*/  @!P1 IMAD.WIDE.U32 R4, R30, 0x2, R4 ;  /* 0x000000021e049825 */ /* 0x002fe200078e0004 */
[----:B------:R-:W0:Y:S04]  /*8fe0*/  SHFL.IDX PT, R2, R0, 0x2, 0x181f ;  /* 0x00581f0000027f89 */ /* 0x000e2800000e0000 */
[----:B------:R-:W-:Y:S04]  /*8ff0*/  @!P1 LDGSTS.E.BYPASS.LTC128B.128 [R19+0xcc00], desc[UR38][R4.64], !P3 ;  /* 0x0cc0000004139fae */ /* 0x000fe8000d901d66 */
[----:B------:R-:W-:Y:S04]  /*9000*/  @!P1 LDGSTS.E.BYPASS.LTC128B.128 [R19+0x10c00], desc[UR38][R4.64+0x80], !P2 ;  /* 0x10c0008004139fae */ /* 0x000fe8000d101d66 */
[----:B------:R1:W-:Y:S01]  /*9010*/  @!P1 LDGSTS.E.BYPASS.LTC128B.128 [R19+0x14c00], desc[UR38][R4.64+0x100], !P0 ;  /* 0x14c0010004139fae */ /* 0x0003e2000c101d66 */
[----:B------:R-:W-:-:S03]  /*9020*/  ISETP.GE.AND P1, PT, R9, R6, PT ;  /* 0x000000060900720c */ /* 0x000fc60003f26270 */
[----:B-1----:R-:W-:Y:S10]  /*9030*/  SHFL.IDX PT, R5, R8, 0x3, 0x181f ;  /* 0x00781f0008057f89 */ /* 0x002ff400000e0000 */
[----:B0-----:R-:W-:Y:S01]  /*9040*/  @!P1 IMAD.WIDE.U32 R2, R30, 0x2, R2 ;  /* 0x000000021e029825 */ /* 0x001fe200078e0002 */
[----:B------:R-:W-:Y:S01]  /*9050*/  @!P1 LEA R9, R25, UR45, 0x1 ;  /* 0x0000002d19099c11 */ /* 0x000fe2000f8e08ff */
[----:B------:R-:W0:Y:S04]  /*9060*/  SHFL.IDX PT, R4, R0, 0x3, 0x181f ;  /* 0x00781f0000047f89 */ /* 0x000e2800000e0000 */
[----:B------:R-:W-:Y:S04]  /*9070*/  @!P1 LDGSTS.E.BYPASS.LTC128B.128 [R9+0xd400], desc[UR38][R2.64], !P3 ;  /* 0x0d40000002099fae */ /* 0x000fe8000d901d66 */
[----:B------:R-:W-:Y:S04]  /*9080*/  @!P1 LDGSTS.E.BYPASS.LTC128B.128 [R9+0x11400], desc[UR38][R2.64+0x80], !P2 ;  /* 0x1140008002099fae */ /* 0x000fe8000d101d66 */
[----:B------:R1:W-:Y:S01]  /*9090*/  @!P1 LDGSTS.E.BYPASS.LTC128B.128 [R9+0x15400], desc[UR38][R2.64+0x100], !P0 ;  /* 0x1540010002099fae */ /* 0x0003e2000c101d66 */
[----:B------:R-:W-:Y:S01]  /*90a0*/  ISETP.GE.AND P1, PT, R11, R6, PT ;  /* 0x000000060b00720c */ /* 0x000fe20003f26270 */
[----:B------:R-:W-:-:S02]  /*90b0*/  VIADD R11, R7, 0x50 ;  /* 0x00000050070b7836 */ /* 0x000fc40000000000 */
[----:B-1----:R-:W-:Y:S01]  /*90c0*/  SHFL.IDX PT, R3, R8, 0x4, 0x181f ;  /* 0x00981f0008037f89 */ /* 0x002fe200000e0000 */
[----:B------:R-:W-:-:S09]  /*90d0*/  VIADD R9, R7, 0x40 ;  /* 0x0000004007097836 */ /* 0x000fd20000000000 */
[----:B------:R-:W-:Y:S01]  /*90e0*/  @!P1 LEA R19, R25, UR45, 0x1 ;  /* 0x0000002d19139c11 */ /* 0x000fe2000f8e08ff */
[----:B0-----:R-:W-:Y:S01]  /*90f0*/  @!P1 IMAD.WIDE.U32 R4, R30, 0x2, R4 ;  /* 0x000000021e049825 */ /* 0x001fe200078e0004 */
        /* <DEDUP_REMOVED lines=12> */
[----:B------:R-:W-:-:S03]  /*91c0*/  ISETP.GE.AND P1, PT, R11, R6, PT ;  /* 0x000000060b00720c */ /* 0x000fc60003f26270 */
[----:B-1----:R-:W-:Y:S01]  /*91d0*/  SHFL.IDX PT, R3, R8, 0x6, 0x181f ;  /* 0x00d81f0008037f89 */ /* 0x002fe200000e0000 */
[----:B------:R-:W-:-:S09]  /*91e0*/  IADD3 R9, R7, 0x60, RZ ;  /* 0x0000006007097810 */ /* 0x000fd20007ffe0ff */
[----:B0-----:R-:W-:Y:S01]  /*91f0*/  @!P1 IMAD.WIDE.U32 R4, R30, 0x2, R4 ;  /* 0x000000021e049825 */ /* 0x001fe200078e0004 */
[----:B------:R-:W-:Y:S01]  /*9200*/  @!P1 LEA R19, R25, UR45, 0x1 ;  /* 0x0000002d19139c11 */ /* 0x000fe2000f8e08ff */
[----:B------:R-:W0:Y:S04]  /*9210*/  SHFL.IDX PT, R2, R0, 0x6, 0x181f ;  /* 0x00d81f0000027f89 */ /* 0x000e2800000e0000 */
[----:B------:R-:W-:Y:S04]  /*9220*/  @!P1 LDGSTS.E.BYPASS.LTC128B.128 [R19+0xec00], desc[UR38][R4.64], !P3 ;  /* 0x0ec0000004139fae */ /* 0x000fe8000d901d66 */
[----:B------:R-:W-:Y:S04]  /*9230*/  @!P1 LDGSTS.E.BYPASS.LTC128B.128 [R19+0x12c00], desc[UR38][R4.64+0x80], !P2 ;  /* 0x12c0008004139fae */ /* 0x000fe8000d101d66 */
[----:B------:R1:W-:Y:S01]  /*9240*/  @!P1 LDGSTS.E.BYPASS.LTC128B.128 [R19+0x16c00], desc[UR38][R4.64+0x100], !P0 ;  /* 0x16c0010004139fae */ /* 0x0003e2000c101d66 */
[----:B------:R-:W-:-:S03]  /*9250*/  ISETP.GE.AND P1, PT, R9, R6, PT ;  /* 0x000000060900720c */ /* 0x000fc60003f26270 */
[----:B-1----:R1:W2:Y:S10]  /*9260*/  SHFL.IDX PT, R4, R8, 0x7, 0x181f ;  /* 0x00f81f0008047f89 */ /* 0x0022b400000e0000 */
[----:B0-----:R-:W-:Y:S01]  /*9270*/  @!P1 IMAD.WIDE.U32 R2, R30, 0x2, R2 ;  /* 0x000000021e029825 */ /* 0x001fe200078e0002 */
[----:B------:R-:W-:-:S05]  /*9280*/  @!P1 LEA R9, R25, UR45, 0x1 ;  /* 0x0000002d19099c11 */ /* 0x000fca000f8e08ff */
[----:B------:R1:W-:Y:S04]  /*9290*/  @!P1 LDGSTS.E.BYPASS.LTC128B.128 [R9+0xf400], desc[UR38][R2.64], !P3 ;  /* 0x0f40000002099fae */ /* 0x0003e8000d901d66 */
[----:B------:R1:W-:Y:S04]  /*92a0*/  @!P1 LDGSTS.E.BYPASS.LTC128B.128 [R9+0x13400], desc[UR38][R2.64+0x80], !P2 ;  /* 0x1340008002099fae */ /* 0x0003e8000d101d66 */
[----:B------:R1:W-:Y:S02]  /*92b0*/  @!P1 LDGSTS.E.BYPASS.LTC128B.128 [R9+0x17400], desc[UR38][R2.64+0x100], !P0 ;  /* 0x1740010002099fae */ /* 0x0003e4000c101d66 */
.L_x_119:
[----:B------:R-:W-:Y:S01]  /*92c0*/  VIADD R7, R7, 0x70 ;  /* 0x0000007007077836 */ /* 0x000fe20000000000 */
[----:B------:R-:W-:Y:S01]  /*92d0*/  BSSY B0, `(.L_x_52) ;  /* 0x000000d000007945 */ /* 0x000fe20003800000 */
[----:B-1----:R-:W-:Y:S01]  /*92e0*/  IMAD.MOV.U32 R2, RZ, RZ, R14 ;  /* 0x000000ffff027224 */ /* 0x002fe200078e000e */
[----:B--2---:R-:W-:Y:S02]  /*92f0*/  MOV R3, R4 ;  /* 0x0000000400037202 */ /* 0x004fe40000000f00 */
[----:B------:R-:W-:-:S13]  /*9300*/  ISETP.GE.AND P1, PT, R7, R6, PT ;  /* 0x000000060700720c */ /* 0x000fda0003f26270 */
[----:B------:R-:W-:Y:S05]  /*9310*/  @P1 BRA `(.L_x_53) ;  /* 0x0000000000201947 */ /* 0x000fea0003800000 */
[----:B------:R-:W-:Y:S01]  /*9320*/  IMAD.WIDE.U32 R2, R30, 0x2, R2 ;  /* 0x000000021e027825 */ /* 0x000fe200078e0002 */
[----:B------:R-:W-:-:S05]  /*9330*/  LEA R5, R25, UR45, 0x1 ;  /* 0x0000002d19057c11 */ /* 0x000fca000f8e08ff */
[----:B------:R-:W-:Y:S01]  /*9340*/  @!PT LDS RZ, [RZ] ;  /* 0x00000000fffff984 */ /* 0x000fe20000000800 */
[----:B------:R-:W-:Y:S01]  /*9350*/  @!PT LDS RZ, [RZ] ;  /* 0x00000000fffff984 */ /* 0x000fe20000000800 */
[----:B------:R-:W-:Y:S01]  /*9360*/  @!PT LDS RZ, [RZ] ;  /* 0x00000000fffff984 */ /* 0x000fe20000000800 */
[----:B------:R0:W-:Y:S04]  /*9370*/  LDGSTS.E.BYPASS.LTC128B.128 [R5+0xfc00], desc[UR38][R2.64], !P3 ;  /* 0x0fc0000002057fae */ /* 0x0001e8000d901d66 */
[----:B------:R0:W-:Y:S04]  /*9380*/  LDGSTS.E.BYPASS.LTC128B.128 [R5+0x13c00], desc[UR38][R2.64+0x80], !P2 ;  /* 0x13c0008002057fae */ /* 0x0001e8000d101d66 */
[----:B------:R0:W-:Y:S02]  /*9390*/  LDGSTS.E.BYPASS.LTC128B.128 [R5+0x17c00], desc[UR38][R2.64+0x100], !P0 ;  /* 0x17c0010002057fae */ /* 0x0001e4000c101d66 */
.L_x_53:
[----:B------:R-:W-:Y:S05]  /*93a0*/  BSYNC B0 ;  /* 0x0000000000007941 */ /* 0x000fea0003800000 */
.L_x_52:
[----:B------:R-:W-:Y:S01]  /*93b0*/  NOP ;  /* 0x0000000000007918 */ /* 0x000fe20000000000 */
[----:B------:R-:W-:Y:S01]  /*93c0*/  SYNCS.ARRIVE.TRANS64.RED.A0T1 RZ, [UR45+0x2a800], RZ ;  /* 0x02a800ffffff79a7 */ /* 0x000fe2000820042d */
[----:B------:R-:W-:Y:S01]  /*93d0*/  IMAD.MOV.U32 R0, RZ, RZ, 0x1 ;  /* 0x00000001ff007424 */ /* 0x000fe200078e00ff */
[----:B------:R-:W-:Y:S04]  /*93e0*/  ARRIVES.LDGSTSBAR.64.TRANSCNT [UR45+0x2a800] ;  /* 0x02a80000ff0079b0 */ /* 0x000fe80008000aad */
[----:B------:R-:W-:Y:S01]  /*93f0*/  SHF.L.U32 R0, R0, 0x1f, RZ ;  /* 0x0000001f00007819 */ /* 0x000fe200000006ff */
[----:B------:R-:W-:Y:S01]  /*9400*/  NOP ;  /* 0x0000000000007918 */ /* 0x000fe20000000000 */
[----:B------:R-:W-:Y:S02]  /*9410*/  SYNCS.ARRIVE.TRANS64.A1T0 RZ, [UR45+0x2a800], RZ ;  /* 0x02a800ffffff79a7 */ /* 0x000fe4000810002d */
[----:B------:R-:W1:Y:S02]  /*9420*/  SYNCS.PHASECHK.TRANS64.TRYWAIT P0, [UR45+0x2a820], R0 ;  /* 0x02a82000ff0075a7 */ /* 0x000e64000800016d */
[----:B-1----:R-:W-:Y:S05]  /*9430*/  @!P0 BRA `(.L_x_54) ;  /* 0x0000002c004c8947 */ /* 0x002fea0003800000 */
.L_x_120:
[----:B------:R-:W-:Y:S01]  /*9440*/  UIADD3 UR4, UR49, -0x2, URZ ;  /* 0xfffffffe31047890 */ /* 0x000fe2000fffe03f */
[----:B------:R-:W-:Y:S01]  /*9450*/  IMAD.MOV.U32 R24, RZ, RZ, 0x1 ;  /* 0x00000001ff187424 */ /* 0x000fe200078e00ff */
[----:B------:R-:W-:Y:S02]  /*9460*/  MOV R21, RZ ;  /* 0x000000ff00157202 */ /* 0x000fe40000000f00 */
[----:B------:R-:W-:-:S06]  /*9470*/  UISETP.GE.AND UP0, UPT, UR4, UR48, UPT ;  /* 0x000000300400728c */ /* 0x000fcc000bf06270 */
[----:B------:R-:W-:-:S13]  /*9480*/  PLOP3.LUT P0, PT, PT, PT, UP0, 0x80, 0x0 ;  /* 0x000000000000781c */ /* 0x000fda0003f0f008 */
[----:B------:R-:W-:Y:S05]  /*9490*/  @!P0 BRA `(.L_x_55) ;  /* 0x0000000c00dc8947 */ /* 0x000fea0003800000 */
[----:B------:R-:W-:Y:S01]  /*94a0*/  UIADD3 UR4, UR47, 0x1, URZ ;  /* 0x000000012f047890 */ /* 0x000fe2000fffe03f */
[----:B0-----:R-:W-:Y:S01]  /*94b0*/  LOP3.LUT R3, RZ, UR44, RZ, 0x33, !PT ;  /* 0x0000002cff037c12 */ /* 0x001fe2000f8e33ff */
[----:B------:R-:W-:Y:S01]  /*94c0*/  BSSY B0, `(.L_x_55) ;  /* 0x00000f4000007945 */ /* 0x000fe20003800000 */
[----:B------:R-:W-:Y:S01]  /*94d0*/  IADD3 R18, R26, R18, R37 ;  /* 0x000000121a127210 */ /* 0x000fe20007ffe025 */
[----:B------:R-:W-:Y:S01]  /*94e0*/  UIMAD UR4, UR4, UR37, URZ ;  /* 0x00000025040472a4 */ /* 0x000fe2000f8e023f */
[----:B------:R-:W-:Y:S01]  /*94f0*/  IADD3 R5, -R37, UR43, RZ ;  /* 0x0000002b25057c10 */ /* 0x000fe2000fffe1ff */
[----:B------:R-:W-:Y:S01]  /*9500*/  IMAD.SHL.U32 R35, R30, 0x2, RZ ;  /* 0x000000021e237824 */ /* 0x000fe200078e00ff */
[----:B------:R-:W-:Y:S01]  /*9510*/  MOV R23, 0x1 ;  /* 0x0000000100177802 */ /* 0x000fe20000000f00 */
[----:B------:R-:W-:Y:S02]  /*9520*/  VIADD R9, R18, 0xfffffee0 ;  /* 0xfffffee012097836 */ /* 0x000fe40000000000 */
[----:B------:R-:W-:Y:S01]  /*9530*/  LOP3.LUT R0, RZ, UR4, RZ, 0x33, !PT ;  /* 0x00000004ff007c12 */ /* 0x000fe2000f8e33ff */
[----:B------:R-:W-:-:S03]  /*9540*/  IMAD.MOV.U32 R10, RZ, RZ, RZ ;  /* 0x000000ffff0a7224 */ /* 0x000fc600078e00ff */
[----:B------:R-:W-:-:S04]  /*9550*/  VIMNMX R0, R0, R3, !PT ;  /* 0x0000000300007248 */ /* 0x000fc80007fe0100 */
[C---:B------:R-:W-:Y:S01]  /*9560*/  IADD3 R28, -R0.reuse, -0x2, RZ ;  /* 0xfffffffe001c7810 */ /* 0x040fe20007ffe1ff */
[C---:B------:R-:W-:Y:S02]  /*9570*/  IMAD R5, R0.reuse, 0x60, R5 ;  /* 0x0000006000057824 */ /* 0x040fe400078e0205 */
[----:B------:R-:W-:Y:S02]  /*9580*/  IMAD R9, R0, -0x60, R9 ;  /* 0xffffffa000097824 */ /* 0x000fe400078e0209 */
[----:B------:R-:W-:-:S07]  /*9590*/  VIADD R0, R5, 0xc0 ;  /* 0x000000c005007836 */ /* 0x000fce0000000000 */
.L_x_68:
[----:B------:R-:W0:Y:S01]  /*95a0*/  LDC R2, c[0x0][0x430] ;  /* 0x00010c00ff027b82 */ /* 0x000e220000000800 */
[----:B------:R-:W-:Y:S02]  /*95b0*/  ISETP.GT.U32.AND P1, PT, R33, 0x5f, PT ;  /* 0x0000005f2100780c */ /* 0x000fe40003f24070 */
[----:B------:R-:W-:-:S11]  /*95c0*/  MOV R11, R9 ;  /* 0x00000009000b7202 */ /* 0x000fd60000000f00 */
[----:B------:R-:W1:Y:S08]  /*95d0*/  @!P1 LDC.64 R6, c[0x0][0x428] ;  /* 0x00010a00ff069b82 */ /* 0x000e700000000a00 */
[----:B------:R-:W2:Y:S01]  /*95e0*/  @!P1 LDC.64 R4, c[0x0][0x418] ;  /* 0x00010600ff049b82 */ /* 0x000ea20000000a00 */
[----:B0-----:R-:W-:-:S13]  /*95f0*/  ISETP.NE.AND P0, PT, R2, 0x1, PT ;  /* 0x000000010200780c */ /* 0x001fda0003f05270 */
[----:B------:R-:W0:Y:S08]  /*9600*/  @P0 LDC R2, c[0x0][0x434] ;  /* 0x00010d00ff020b82 */ /* 0x000e300000000800 */
[----:B------:R-:W3:Y:S01]  /*9610*/  @P0 LDC R3, c[0x0][0x438] ;  /* 0x00010e00ff030b82 */ /* 0x000ee20000000800 */
[----:B0-----:R-:W-:-:S05]  /*9620*/  @P0 IMAD.HI.U32 R2, R9, R2, RZ ;  /* 0x0000000209020227 */ /* 0x001fca00078e00ff */
[----:B---3--:R-:W-:Y:S01]  /*9630*/  @P0 SHF.R.U32.HI R11, RZ, R3, R2 ;  /* 0x00000003ff0b0219 */ /* 0x008fe20000011602 */
[----:B-1----:R-:W-:-:S03]  /*9640*/  @!P1 IMAD R2, R34, R6, RZ ;  /* 0x0000000622029224 */ /* 0x002fc600078e02ff */
[--C-:B------:R-:W-:Y:S01]  /*9650*/  @!P1 SHF.R.S32.HI R3, RZ, 0x1f, R11.reuse ;  /* 0x0000001fff039819 */ /* 0x100fe2000001140b */
[----:B------:R-:W-:Y:S02]  /*9660*/  @!P1 IMAD R7, R32, R7, R2 ;  /* 0x0000000720079224 */ /* 0x000fe400078e0202 */
[----:B------:R-:W-:-:S04]  /*9670*/  @!P1 IMAD.MOV.U32 R2, RZ, RZ, R11 ;  /* 0x000000ffff029224 */ /* 0x000fc800078e000b */
[----:B------:R-:W-:Y:S01]  /*9680*/  @!P1 IMAD.WIDE.U32 R2, R32, R6, R2 ;  /* 0x0000000620029225 */ /* 0x000fe200078e0002 */
[----:B------:R-:W-:-:S03]  /*9690*/  MOV R6, RZ ;  /* 0x000000ff00067202 */ /* 0x000fc60000000f00 */
[----:B------:R-:W-:Y:S01]  /*96a0*/  @!P1 IMAD.IADD R3, R7, 0x1, R3 ;  /* 0x0000000107039824 */ /* 0x000fe200078e0203 */
[----:B--2---:R-:W-:-:S04]  /*96b0*/  @!P1 LEA R4, P0, R2, R4, 0x2 ;  /* 0x0000000402049211 */ /* 0x004fc800078010ff */
[----:B------:R-:W-:Y:S01]  /*96c0*/  @!P1 LEA.HI.X R5, R2, R5, R3, 0x2, P0 ;  /* 0x0000000502059211 */ /* 0x000fe200000f1403 */
[----:B------:R-:W-:-:S04]  /*96d0*/  VIADD R21, R10, 0x1 ;  /* 0x000000010a157836 */ /* 0x000fc80000000000 */
[----:B------:R0:W5:Y:S01]  /*96e0*/  @!P1 LDG.E R6, desc[UR38][R4.64] ;  /* 0x0000002604069981 */ /* 0x000162000c1e1900 */
[----:B------:R-:W-:Y:S02]  /*96f0*/  ISETP.NE.AND P1, PT, R36, 0x3, PT ;  /* 0x000000032400780c */ /* 0x000fe40003f25270 */
[----:B------:R-:W-:-:S04]  /*9700*/  ISETP.NE.AND P0, PT, R21, 0x2, PT ;  /* 0x000000021500780c */ /* 0x000fc80003f05270 */
[----:B------:R-:W-:Y:S02]  /*9710*/  SEL R24, RZ, 0x1, P0 ;  /* 0x00000001ff187807 */ /* 0x000fe40000000000 */
[----:B------:R-:W-:Y:S02]  /*9720*/  SEL R21, R21, RZ, P0 ;  /* 0x000000ff15157207 */ /* 0x000fe40000000000 */
[----:B------:R-:W-:-:S03]  /*9730*/  LOP3.LUT R24, R23, R24, RZ, 0x3c, !PT ;  /* 0x0000001817187212 */ /* 0x000fc600078e3cff */
[----:B0-----:R-:W-:Y:S05]  /*9740*/  @!P1 BRA `(.L_x_56) ;  /* 0x0000000000049947 */ /* 0x001fea0003800000 */
[----:B------:R-:W-:Y:S01]  /*9750*/  BPT.TRAP 0x1 ;  /* 0x000000040000795c */ /* 0x000fe20000300000 */
.L_x_56:
[----:B------:R-:W-:Y:S01]  /*9760*/  LEA R8, R21, UR45, 0x3 ;  /* 0x0000002d15087c11 */ /* 0x000fe2000f8e18ff */
[----:B------:R-:W-:Y:S01]  /*9770*/  BSSY B1, `(.L_x_57) ;  /* 0x0000004000017945 */ /* 0x000fe20003800000 */
[----:B------:R-:W-:-:S04]  /*9780*/  SHF.L.U32 R3, R24, 0x1f, RZ ;  /* 0x0000001f18037819 */ /* 0x000fc800000006ff */
[----:B------:R-:W0:Y:S02]  /*9790*/  SYNCS.PHASECHK.TRANS64.TRYWAIT P0, [R8+URZ+0x2a840], R3 ;  /* 0x02a84003080075a7 */ /* 0x000e24000800017f */
[----:B0-----:R-:W-:Y:S05]  /*97a0*/  @!P0 BRA `(.L_x_58) ;  /* 0x0000002800888947 */ /* 0x001fea0003800000 */
.L_x_121:
[----:B------:R-:W-:Y:S05]  /*97b0*/  BSYNC B1 ;  /* 0x0000000000017941 */ /* 0x000fea0003800000 */
.L_x_57:
[----:B------:R-:W-:Y:S01]  /*97c0*/  ULDC UR4, c[0x0][0x430] ;  /* 0x00010c0000047ab9 */ /* 0x000fe20000000800 */
[----:B-----5:R-:W-:Y:S01]  /*97d0*/  SHF.R.S32.HI R27, RZ, 0x1f, R6 ;  /* 0x0000001fff1b7819 */ /* 0x020fe20000011406 */
[----:B------:R-:W-:Y:S01]  /*97e0*/  UIADD3 UR4, -UR4, URZ, URZ ;  /* 0x0000003f04047290 */ /* 0x000fe2000fffe13f */
[----:B------:R-:W-:Y:S01]  /*97f0*/  R2UR UR6, R31 ;  /* 0x000000001f0672ca */ /* 0x000fe200000e0000 */
[----:B------:R-:W-:Y:S01]  /*9800*/  IMAD R19, R21, 0x4800, R25 ;  /* 0x0000480015137824 */ /* 0x000fe200078e0219 */
[C---:B------:R-:W-:Y:S02]  /*9810*/  LOP3.LUT P3, RZ, R22.reuse, 0x4, RZ, 0xc0, !PT ;  /* 0x0000000416ff7812 */ /* 0x040fe4000786c0ff */
[C---:B------:R-:W-:Y:S01]  /*9820*/  LOP3.LUT P2, RZ, R22.reuse, 0x2, RZ, 0xc0, !PT ;  /* 0x0000000216ff7812 */ /* 0x040fe2000784c0ff */
[----:B------:R-:W-:Y:S01]  /*9830*/  IMAD R7, R11, UR4, R9 ;  /* 0x000000040b077c24 */ /* 0x000fe2000f8e0209 */
[----:B------:R-:W-:Y:S01]  /*9840*/  ULDC.64 UR4, c[0x0][0x300] ;  /* 0x0000c00000047ab9 */ /* 0x000fe20000000a00 */
[----:B------:R-:W-:-:S03]  /*9850*/  LOP3.LUT P1, RZ, R22, 0x1, RZ, 0xc0, !PT ;  /* 0x0000000116ff7812 */ /* 0x000fc6000782c0ff */
[----:B------:R-:W-:-:S05]  /*9860*/  SHF.R.S32.HI R26, RZ, 0x1f, R7 ;  /* 0x0000001fff1a7819 */ /* 0x000fca0000011407 */
[----:B------:R-:W-:-:S04]  /*9870*/  IMAD R2, R26, UR4, RZ ;  /* 0x000000041a027c24 */ /* 0x000fc8000f8e02ff */
[C---:B------:R-:W-:Y:S02]  /*9880*/  IMAD R5, R7.reuse, UR5, R2 ;  /* 0x0000000507057c24 */ /* 0x040fe4000f8e0202 */
[----:B0-----:R-:W-:Y:S01]  /*9890*/  IMAD.WIDE.U32 R2, R7, UR4, RZ ;  /* 0x0000000407027c25 */ /* 0x001fe2000f8e00ff */
        /* <DEDUP_REMOVED lines=14> */
[----:B------:R-:W-:-:S04]  /*9980*/  UMOV UR4, 0xffffffff ;  /* 0xffffffff00047882 */ /* 0x000fc80000000000 */
[----:B------:R-:W-:Y:S01]  /*9990*/  LEA.HI.X R20, R2, UR7, R3, 0x1, P0 ;  /* 0x0000000702147c11 */ /* 0x000fe200080f0c03 */
[----:B------:R-:W-:Y:S06]  /*99a0*/  BRA.DIV UR4, `(.L_x_59) ;  /* 0x0000002a041c7947 */ /* 0x000fec000b800000 */
[----:B------:R-:W0:Y:S01]  /*99b0*/  SHFL.IDX PT, R14, R18, RZ, 0x181f ;  /* 0x00181fff120e7589 */ /* 0x000e2200000e0000 */
[----:B------:R-:W-:-:S03]  /*99c0*/  LEA R19, R19, UR45, 0x1 ;  /* 0x0000002d13137c11 */ /* 0x000fc6000f8e08ff */
[----:B------:R-:W1:Y:S04]  /*99d0*/  SHFL.IDX PT, R3, R20, RZ, 0x181f ;  /* 0x00181fff14037589 */ /* 0x000e6800000e0000 */
[----:B------:R-:W-:Y:S04]  /*99e0*/  SHFL.IDX PT, R4, R20, 0x1, 0x181f ;  /* 0x00381f0014047f89 */ /* 0x000fe800000e0000 */
[----:B------:R-:W-:Y:S04]  /*99f0*/  SHFL.IDX PT, R12, R18, 0x2, 0x181f ;  /* 0x00581f00120c7f89 */ /* 0x000fe800000e0000 */
[----:B------:R-:W-:Y:S01]  /*9a00*/  SHFL.IDX PT, R5, R20, 0x2, 0x181f ;  /* 0x00581f0014057f89 */ /* 0x000fe200000e0000 */
[----:B0-----:R-:W-:-:S03]  /*9a10*/  IADD3 R2, P0, R14, R35, RZ ;  /* 0x000000230e027210 */ /* 0x001fc60007f1e0ff */
[----:B------:R-:W0:Y:S01]  /*9a20*/  SHFL.IDX PT, R14, R18, 0x1, 0x181f ;  /* 0x00381f00120e7f89 */ /* 0x000e2200000e0000 */
[----:B-1----:R-:W-:-:S05]  /*9a30*/  IADD3.X R3, RZ, R3, RZ, P0, !PT ;  /* 0x00000003ff037210 */ /* 0x002fca00007fe4ff */
[----:B------:R-:W-:Y:S04]  /*9a40*/  LDGSTS.E.BYPASS.LTC128B.128 [R19+0x18400], desc[UR38][R2.64], !P3 ;  /* 0x1840000002137fae */ /* 0x000fe8000d901d66 */
[----:B------:R-:W-:Y:S04]  /*9a50*/  LDGSTS.E.BYPASS.LTC128B.128 [R19+0x1b400], desc[UR38][R2.64+0x80], !P2 ;  /* 0x1b40008002137fae */ /* 0x000fe8000d101d66 */
[----:B------:R0:W-:Y:S02]  /*9a60*/  LDGSTS.E.BYPASS.LTC128B.128 [R19+0x1e400], desc[UR38][R2.64+0x100], !P1 ;  /* 0x1e40010002137fae */ /* 0x0001e4000c901d66 */
[----:B0-----:R-:W-:-:S02]  /*9a70*/  IADD3 R2, P0, R14, R35, RZ ;  /* 0x000000230e027210 */ /* 0x001fc40007f1e0ff */
[----:B------:R-:W0:Y:S03]  /*9a80*/  SHFL.IDX PT, R14, R18, 0x3, 0x181f ;  /* 0x00781f00120e7f89 */ /* 0x000e2600000e0000 */
[----:B------:R-:W-:Y:S01]  /*9a90*/  IMAD.X R3, RZ, RZ, R4, P0 ;  /* 0x000000ffff037224 */ /* 0x000fe200000e0604 */
[-C--:B------:R-:W-:Y:S02]  /*9aa0*/  IADD3 R4, P0, R12, R35.reuse, RZ ;  /* 0x000000230c047210 */ /* 0x080fe40007f1e0ff */
[----:B------:R-:W-:Y:S03]  /*9ab0*/  SHFL.IDX PT, R12, R18, 0x4, 0x181f ;  /* 0x00981f00120c7f89 */ /* 0x000fe600000e0000 */
[----:B------:R-:W-:Y:S01]  /*9ac0*/  IMAD.X R5, RZ, RZ, R5, P0 ;  /* 0x000000ffff057224 */ /* 0x000fe200000e0605 */
[----:B------:R-:W-:Y:S04]  /*9ad0*/  LDGSTS.E.BYPASS.LTC128B.128 [R19+0x18c00], desc[UR38][R2.64], !P3 ;  /* 0x18c0000002137fae */ /* 0x000fe8000d901d66 */
[----:B------:R-:W-:Y:S04]  /*9ae0*/  LDGSTS.E.BYPASS.LTC128B.128 [R19+0x1bc00], desc[UR38][R2.64+0x80], !P2 ;  /* 0x1bc0008002137fae */ /* 0x000fe8000d101d66 */
[----:B------:R1:W-:Y:S04]  /*9af0*/  LDGSTS.E.BYPASS.LTC128B.128 [R19+0x1ec00], desc[UR38][R2.64+0x100], !P1 ;  /* 0x1ec0010002137fae */ /* 0x0003e8000c901d66 */
[----:B------:R-:W-:Y:S04]  /*9b00*/  LDGSTS.E.BYPASS.LTC128B.128 [R19+0x19400], desc[UR38][R4.64], !P3 ;  /* 0x1940000004137fae */ /* 0x000fe8000d901d66 */
[----:B------:R-:W-:Y:S04]  /*9b10*/  LDGSTS.E.BYPASS.LTC128B.128 [R19+0x1c400], desc[UR38][R4.64+0x80], !P2 ;  /* 0x1c40008004137fae */ /* 0x000fe8000d101d66 */
[----:B-1----:R-:W1:Y:S01]  /*9b20*/  SHFL.IDX PT, R3, R20, 0x3, 0x181f ;  /* 0x00781f0014037f89 */ /* 0x002e6200000e0000 */
[----:B0-----:R-:W-:-:S03]  /*9b30*/  IADD3 R2, P0, R14, R35, RZ ;  /* 0x000000230e027210 */ /* 0x001fc60007f1e0ff */
[----:B------:R0:W-:Y:S04]  /*9b40*/  LDGSTS.E.BYPASS.LTC128B.128 [R19+0x1f400], desc[UR38][R4.64+0x100], !P1 ;  /* 0x1f40010004137fae */ /* 0x0001e8000c901d66 */
[----:B------:R-:W-:Y:S04]  /*9b50*/  SHFL.IDX PT, R14, R18, 0x5, 0x181f ;  /* 0x00b81f00120e7f89 */ /* 0x000fe800000e0000 */
[----:B0-----:R-:W0:Y:S04]  /*9b60*/  SHFL.IDX PT, R4, R20, 0x4, 0x181f ;  /* 0x00981f0014047f89 */ /* 0x001e2800000e0000 */
[----:B------:R-:W2:Y:S01]  /*9b70*/  SHFL.IDX PT, R20, R20, 0x5, 0x181f ;  /* 0x00b81f0014147f89 */ /* 0x000ea200000e0000 */
[----:B-1----:R-:W-:-:S05]  /*9b80*/  IADD3.X R3, RZ, R3, RZ, P0, !PT ;  /* 0x00000003ff037210 */ /* 0x002fca00007fe4ff */
[----:B------:R-:W-:Y:S04]  /*9b90*/  LDGSTS.E.BYPASS.LTC128B.128 [R19+0x19c00], desc[UR38][R2.64], !P3 ;  /* 0x19c0000002137fae */ /* 0x000fe8000d901d66 */
[----:B------:R-:W-:Y:S04]  /*9ba0*/  LDGSTS.E.BYPASS.LTC128B.128 [R19+0x1cc00], desc[UR38][R2.64+0x80], !P2 ;  /* 0x1cc0008002137fae */ /* 0x000fe8000d101d66 */
[----:B------:R1:W-:Y:S02]  /*9bb0*/  LDGSTS.E.BYPASS.LTC128B.128 [R19+0x1fc00], desc[UR38][R2.64+0x100], !P1 ;  /* 0x1fc0010002137fae */ /* 0x0003e4000c901d66 */
[----:B-1----:R-:W-:-:S05]  /*9bc0*/  IADD3 R2, P0, R12, R35, RZ ;  /* 0x000000230c027210 */ /* 0x002fca0007f1e0ff */
[----:B0-----:R-:W-:-:S05]  /*9bd0*/  IMAD.X R3, RZ, RZ, R4, P0 ;  /* 0x000000ffff037224 */ /* 0x001fca00000e0604 */
[----:B------:R0:W-:Y:S04]  /*9be0*/  LDGSTS.E.BYPASS.LTC128B.128 [R19+0x1a400], desc[UR38][R2.64], !P3 ;  /* 0x1a40000002137fae */ /* 0x0001e8000d901d66 */
[----:B------:R0:W-:Y:S04]  /*9bf0*/  LDGSTS.E.BYPASS.LTC128B.128 [R19+0x1d400], desc[UR38][R2.64+0x80], !P2 ;  /* 0x1d40008002137fae */ /* 0x0001e8000d101d66 */
[----:B--2---:R0:W-:Y:S02]  /*9c00*/  LDGSTS.E.BYPASS.LTC128B.128 [R19+0x20400], desc[UR38][R2.64+0x100], !P1 ;  /* 0x2040010002137fae */ /* 0x0041e4000c901d66 */
.L_x_135:
[----:B0-----:R-:W-:-:S05]  /*9c10*/  IADD3 R2, P0, R14, R35, RZ ;  /* 0x000000230e027210 */ /* 0x001fca0007f1e0ff */
[----:B------:R-:W-:Y:S01]  /*9c20*/  IMAD.X R3, RZ, RZ, R20, P0 ;  /* 0x000000ffff037224 */ /* 0x000fe200000e0614 */
[----:B------:R-:W-:-:S04]  /*9c30*/  PLOP3.LUT P0, PT, PT, PT, PT, 0x80, 0x0 ;  /* 0x000000000000781c */ /* 0x000fc80003f0f070 */
[----:B------:R-:W-:Y:S01]  /*9c40*/  @!PT LDS RZ, [RZ] ;  /* 0x00000000fffff984 */ /* 0x000fe20000000800 */
[----:B------:R-:W-:Y:S01]  /*9c50*/  @!PT LDS RZ, [RZ] ;  /* 0x00000000fffff984 */ /* 0x000fe20000000800 */
[----:B------:R-:W-:Y:S01]  /*9c60*/  @!PT LDS RZ, [RZ] ;  /* 0x00000000fffff984 */ /* 0x000fe20000000800 */
[----:B------:R0:W-:Y:S04]  /*9c70*/  LDGSTS.E.BYPASS.LTC128B.128 [R19+0x1ac00], desc[UR38][R2.64], !P3 ;  /* 0x1ac0000002137fae */ /* 0x0001e8000d901d66 */
[----:B------:R0:W-:Y:S04]  /*9c80*/  LDGSTS.E.BYPASS.LTC128B.128 [R19+0x1dc00], desc[UR38][R2.64+0x80], !P2 ;  /* 0x1dc0008002137fae */ /* 0x0001e8000d101d66 */
[----:B------:R0:W-:Y:S01]  /*9c90*/  LDGSTS.E.BYPASS.LTC128B.128 [R19+0x20c00], desc[UR38][R2.64+0x100], !P1 ;  /* 0x20c0010002137fae */ /* 0x0001e2000c901d66 */
[----:B------:R-:W-:Y:S01]  /*9ca0*/  NOP ;  /* 0x0000000000007918 */ /* 0x000fe20000000000 */
.L_x_60:
[----:B------:R-:W-:Y:S02]  /*9cb0*/  PLOP3.LUT P1, PT, P1, P0, PT, 0xa2, 0x0 ;  /* 0x000000000000781c */ /* 0x000fe40000f21472 */
[----:B------:R-:W-:-:S08]  /*9cc0*/  @P0 R2UR P1, UR4, R8 ;  /* 0x00000000080402ca */ /* 0x000fd00000020000 */
[----:B------:R-:W-:-:S05]  /*9cd0*/  @P0 PLOP3.LUT P0, PT, P1, PT, PT, 0x80, 0x0 ;  /* 0x000000000000081c */ /* 0x000fca0000f0f070 */
[----:B------:R-:W-:Y:S01]  /*9ce0*/  @!P1 SYNCS.ARRIVE.TRANS64.RED.A0T1 RZ, [UR4+0x2a830], RZ ;  /* 0x02a830ffffff99a7 */ /* 0x000fe20008200404 */
[----:B------:R-:W-:Y:S07]  /*9cf0*/  @!P1 ARRIVES.LDGSTSBAR.64.TRANSCNT [UR4+0x2a830] ;  /* 0x02a83000ff0099b0 */ /* 0x000fee0008000a84 */
[----:B------:R-:W-:Y:S05]  /*9d00*/  @P0 BRA.U.ANY `(.L_x_60) ;  /* 0xfffffffd00e80947 */ /* 0x000fea000393ffff */
[----:B------:R-:W-:Y:S01]  /*9d10*/  NOP ;  /* 0x0000000000007918 */ /* 0x000fe20000000000 */
[----:B------:R-:W-:-:S13]  /*9d20*/  ISETP.NE.AND P2, PT, R36, 0x3, PT ;  /* 0x000000032400780c */ /* 0x000fda0003f45270 */
[----:B------:R-:W-:Y:S05]  /*9d30*/  @!P2 BRA `(.L_x_61) ;  /* 0x000000000004a947 */ /* 0x000fea0003800000 */
[----:B------:R-:W-:Y:S01]  /*9d40*/  BPT.TRAP 0x1 ;  /* 0x000000040000795c */ /* 0x000fe20000300000 */
.L_x_61:
[----:B------:R1:W-:Y:S01]  /*9d50*/  SYNCS.ARRIVE.TRANS64.A1T0 RZ, [R8+URZ+0x2a830], RZ ;  /* 0x02a830ff08ff79a7 */ /* 0x0003e2000810003f */
[----:B------:R-:W-:Y:S05]  /*9d60*/  @!P2 BRA `(.L_x_62) ;  /* 0x000000000004a947 */ /* 0x000fea0003800000 */
[----:B------:R-:W-:Y:S01]  /*9d70*/  BPT.TRAP 0x1 ;  /* 0x000000040000795c */ /* 0x000fe20000300000 */
.L_x_62:
[----:B0-----:R-:W-:Y:S01]  /*9d80*/  SHF.L.U32 R3, R23, 0x1f, RZ ;  /* 0x0000001f17037819 */ /* 0x001fe200000006ff */
[----:B------:R-:W-:Y:S01]  /*9d90*/  BSSY B1, `(.L_x_63) ;  /* 0x0000004000017945 */ /* 0x000fe20003800000 */
[----:B------:R-:W-:-:S04]  /*9da0*/  LEA R4, R10, UR45, 0x3 ;  /* 0x0000002d0a047c11 */ /* 0x000fc8000f8e18ff */
[----:B------:R-:W0:Y:S02]  /*9db0*/  SYNCS.PHASECHK.TRANS64.TRYWAIT P0, [R4+URZ+0x2a860], R3 ;  /* 0x02a86003040075a7 */ /* 0x000e24000800017f */
[----:B0-----:R-:W-:Y:S05]  /*9dc0*/  @!P0 BRA `(.L_x_64) ;  /* 0x0000002800d08947 */ /* 0x001fea0003800000 */
.L_x_136:
[----:B------:R-:W-:Y:S05]  /*9dd0*/  BSYNC B1 ;  /* 0x0000000000017941 */ /* 0x000fea0003800000 */
.L_x_63:
[----:B------:R-:W-:Y:S01]  /*9de0*/  UMOV UR4, 0xffffffff ;  /* 0xffffffff00047882 */ /* 0x000fe20000000000 */
[----:B------:R-:W-:Y:S01]  /*9df0*/  LOP3.LUT P0, RZ, R29, 0x2, RZ, 0xc0, !PT ;  /* 0x000000021dff7812 */ /* 0x000fe2000780c0ff */
[----:B------:R-:W-:Y:S01]  /*9e00*/  IMAD R5, R10, 0x3000, R25 ;  /* 0x000030000a057824 */ /* 0x000fe200078e0219 */
[----:B------:R-:W-:Y:S11]  /*9e10*/  BRA.DIV UR4, `(.L_x_65) ;  /* 0x0000002a04d07947 */ /* 0x000ff6000b800000 */
[----:B------:R-:W2:Y:S01]  /*9e20*/  SHFL.IDX PT, R14, R16, RZ, 0x181f ;  /* 0x00181fff100e7589 */ /* 0x000ea200000e0000 */
[----:B------:R-:W-:-:S03]  /*9e30*/  LEA R5, R5, UR45, 0x1 ;  /* 0x0000002d05057c11 */ /* 0x000fc6000f8e08ff */
[----:B0-----:R-:W0:Y:S04]  /*9e40*/  SHFL.IDX PT, R3, R17, RZ, 0x181f ;  /* 0x00181fff11037589 */ /* 0x001e2800000e0000 */
[----:B-1----:R-:W-:Y:S01]  /*9e50*/  SHFL.IDX PT, R8, R17, 0x1, 0x181f ;  /* 0x00381f0011087f89 */ /* 0x002fe200000e0000 */
[----:B--2---:R-:W-:-:S03]  /*9e60*/  IADD3 R2, P1, R14, R35, RZ ;  /* 0x000000230e027210 */ /* 0x004fc60007f3e0ff */
[----:B------:R-:W1:Y:S01]  /*9e70*/  SHFL.IDX PT, R14, R16, 0x1, 0x181f ;  /* 0x00381f00100e7f89 */ /* 0x000e6200000e0000 */
[----:B0-----:R-:W-:Y:S02]  /*9e80*/  IADD3.X R3, RZ, R3, RZ, P1, !PT ;  /* 0x00000003ff037210 */ /* 0x001fe40000ffe4ff */
[----:B------:R-:W-:-:S04]  /*9e90*/  LOP3.LUT P1, RZ, R29, 0x1, RZ, 0xc0, !PT ;  /* 0x000000011dff7812 */ /* 0x000fc8000782c0ff */
[----:B------:R-:W-:-:S13]  /*9ea0*/  ISETP.LT.OR P2, PT, R0, 0x1, !P1 ;  /* 0x000000010000780c */ /* 0x000fda0004f41670 */
[----:B------:R-:W-:Y:S01]  /*9eb0*/  LDGSTS.E.BYPASS.LTC128B.128 [R5+0x400], desc[UR38][R2.64], !P2 ;  /* 0x0040000002057fae */ /* 0x000fe2000d101d66 */
[----:B------:R-:W-:-:S13]  /*9ec0*/  ISETP.LT.OR P2, PT, R0, 0x1, !P0 ;  /* 0x000000010000780c */ /* 0x000fda0004741670 */
[----:B------:R1:W-:Y:S02]  /*9ed0*/  LDGSTS.E.BYPASS.LTC128B.128 [R5+0x3400], desc[UR38][R2.64+0x80], !P2 ;  /* 0x0340008002057fae */ /* 0x0003e4000d101d66 */
[----:B-1----:R-:W-:Y:S02]  /*9ee0*/  IADD3 R2, P2, R14, R35, RZ ;  /* 0x000000230e027210 */ /* 0x002fe40007f5e0ff */
[----:B------:R-:W0:Y:S03]  /*9ef0*/  SHFL.IDX PT, R14, R16, 0x2, 0x181f ;  /* 0x00581f00100e7f89 */ /* 0x000e2600000e0000 */
[----:B------:R-:W-:Y:S01]  /*9f00*/  IMAD.X R3, RZ, RZ, R8, P2 ;  /* 0x000000ffff037224 */ /* 0x000fe200010e0608 */
[----:B------:R-:W-:Y:S01]  /*9f10*/  ISETP.LT.OR P2, PT, R0, 0x11, !P1 ;  /* 0x000000110000780c */ /* 0x000fe20004f41670 */
[----:B------:R-:W1:-:S12]  /*9f20*/  SHFL.IDX PT, R8, R17, 0x2, 0x181f ;  /* 0x00581f0011087f89 */ /* 0x000e5800000e0000 */
[----:B------:R-:W-:Y:S01]  /*9f30*/  LDGSTS.E.BYPASS.LTC128B.128 [R5+0xc00], desc[UR38][R2.64], !P2 ;  /* 0x00c0000002057fae */ /* 0x000fe2000d101d66 */
[----:B------:R-:W-:-:S13]  /*9f40*/  ISETP.LT.OR P2, PT, R0, 0x11, !P0 ;  /* 0x000000110000780c */ /* 0x000fda0004741670 */
[----:B------:R0:W-:Y:S02]  /*9f50*/  LDGSTS.E.BYPASS.LTC128B.128 [R5+0x3c00], desc[UR38][R2.64+0x80], !P2 ;  /* 0x03c0008002057fae */ /* 0x0001e4000d101d66 */
[----:B0-----:R-:W-:Y:S02]  /*9f60*/  IADD3 R2, P2, R14, R35, RZ ;  /* 0x000000230e027210 */ /* 0x001fe40007f5e0ff */
[----:B------:R-:W0:Y:S03]  /*9f70*/  SHFL.IDX PT, R14, R16, 0x3, 0x181f ;  /* 0x00781f00100e7f89 */ /* 0x000e2600000e0000 */
[----:B-1----:R-:W-:Y:S01]  /*9f80*/  IMAD.X R3, RZ, RZ, R8, P2 ;  /* 0x000000ffff037224 */ /* 0x002fe200010e0608 */
[----:B------:R-:W-:Y:S01]  /*9f90*/  ISETP.LT.OR P2, PT, R0, 0x21, !P1 ;  /* 0x000000210000780c */ /* 0x000fe20004f41670 */
[----:B------:R-:W1:-:S12]  /*9fa0*/  SHFL.IDX PT, R8, R17, 0x3, 0x181f ;  /* 0x00781f0011087f89 */ /* 0x000e5800000e0000 */
[----:B------:R-:W-:Y:S01]  /*9fb0*/  LDGSTS.E.BYPASS.LTC128B.128 [R5+0x1400], desc[UR38][R2.64], !P2 ;  /* 0x0140000002057fae */ /* 0x000fe2000d101d66 */
[----:B------:R-:W-:-:S13]  /*9fc0*/  ISETP.LT.OR P2, PT, R0, 0x21, !P0 ;  /* 0x000000210000780c */ /* 0x000fda0004741670 */
[----:B------:R0:W-:Y:S02]  /*9fd0*/  LDGSTS.E.BYPASS.LTC128B.128 [R5+0x4400], desc[UR38][R2.64+0x80], !P2 ;  /* 0x0440008002057fae */ /* 0x0001e4000d101d66 */
[----:B0-----:R-:W-:Y:S02]  /*9fe0*/  IADD3 R2, P2, R14, R35, RZ ;  /* 0x000000230e027210 */ /* 0x001fe40007f5e0ff */
[----:B------:R-:W0:Y:S02]  /*9ff0*/  SHFL.IDX PT, R14, R16, 0x4, 0x181f ;  /* 0x00981f00100e7f89 */ /* 0x000e2400000e0000 */
[----:B-1----:R-:W-:Y:S02]  /*a000*/  IADD3.X R3, RZ, R8, RZ, P2, !PT ;  /* 0x00000008ff037210 */ /* 0x002fe400017fe4ff */
[----:B------:R-:W-:Y:S01]  /*a010*/  ISETP.LT.OR P2, PT, R0, 0x31, !P1 ;  /* 0x000000310000780c */ /* 0x000fe20004f41670 */
[----:B------:R-:W1:-:S12]  /*a020*/  SHFL.IDX PT, R8, R17, 0x4, 0x181f ;  /* 0x00981f0011087f89 */ /* 0x000e5800000e0000 */
[----:B------:R-:W-:Y:S01]  /*a030*/  LDGSTS.E.BYPASS.LTC128B.128 [R5+0x1c00], desc[UR38][R2.64], !P2 ;  /* 0x01c0000002057fae */ /* 0x000fe2000d101d66 */
[----:B------:R-:W-:-:S13]  /*a040*/  ISETP.LT.OR P2, PT, R0, 0x31, !P0 ;  /* 0x000000310000780c */ /* 0x000fda0004741670 */
[----:B------:R0:W-:Y:S02]  /*a050*/  LDGSTS.E.BYPASS.LTC128B.128 [R5+0x4c00], desc[UR38][R2.64+0x80], !P2 ;  /* 0x04c0008002057fae */ /* 0x0001e4000d101d66 */
[----:B0-----:R-:W-:Y:S02]  /*a060*/  IADD3 R2, P2, R14, R35, RZ ;  /* 0x000000230e027210 */ /* 0x001fe40007f5e0ff */
[----:B------:R0:W2:Y:S03]  /*a070*/  SHFL.IDX PT, R14, R16, 0x5, 0x181f ;  /* 0x00b81f00100e7f89 */ /* 0x0000a600000e0000 */
[----:B-1----:R-:W-:Y:S01]  /*a080*/  IMAD.X R3, RZ, RZ, R8, P2 ;  /* 0x000000ffff037224 */ /* 0x002fe200010e0608 */
[----:B------:R-:W-:Y:S01]  /*a090*/  ISETP.LT.OR P2, PT, R0, 0x41, !P1 ;  /* 0x000000410000780c */ /* 0x000fe20004f41670 */
[----:B------:R0:W1:-:S12]  /*a0a0*/  SHFL.IDX PT, R8, R17, 0x5, 0x181f ;  /* 0x00b81f0011087f89 */ /* 0x00005800000e0000 */
[----:B------:R0:W-:Y:S01]  /*a0b0*/  LDGSTS.E.BYPASS.LTC128B.128 [R5+0x2400], desc[UR38][R2.64], !P2 ;  /* 0x0240000002057fae */ /* 0x0001e2000d101d66 */
[----:B------:R-:W-:-:S13]  /*a0c0*/  ISETP.LT.OR P2, PT, R0, 0x41, !P0 ;  /* 0x000000410000780c */ /* 0x000fda0004741670 */
[----:B-12---:R0:W-:Y:S02]  /*a0d0*/  LDGSTS.E.BYPASS.LTC128B.128 [R5+0x5400], desc[UR38][R2.64+0x80], !P2 ;  /* 0x0540008002057fae */ /* 0x0061e4000d101d66 */
.L_x_150:
[C---:B------:R-:W-:Y:S01]  /*a0e0*/  ISETP.LT.OR P1, PT, R0.reuse, 0x51, !P1 ;  /* 0x000000510000780c */ /* 0x040fe20004f21670 */
[----:B------:R-:W-:Y:S01]  /*a0f0*/  ULDC.64 UR4, c[0x0][0x328] ;  /* 0x0000ca0000047ab9 */ /* 0x000fe20000000a00 */
[----:B------:R-:W-:Y:S01]  /*a100*/  ISETP.LT.OR P0, PT, R0, 0x51, !P0 ;  /* 0x000000510000780c */ /* 0x000fe20004701670 */
[----:B------:R-:W-:Y:S01]  /*a110*/  IMAD R26, R26, UR4, RZ ;  /* 0x000000041a1a7c24 */ /* 0x000fe2000f8e02ff */
[----:B01----:R-:W-:-:S03]  /*a120*/  IADD3 R2, P2, R14, R35, RZ ;  /* 0x000000230e027210 */ /* 0x003fc60007f5e0ff */
[----:B------:R-:W-:Y:S02]  /*a130*/  IMAD R11, R7, UR5, R26 ;  /* 0x00000005070b7c24 */ /* 0x000fe4000f8e021a */
[----:B------:R-:W-:-:S05]  /*a140*/  IMAD.X R3, RZ, RZ, R8, P2 ;  /* 0x000000ffff037224 */ /* 0x000fca00010e0608 */
[----:B------:R-:W-:Y:S01]  /*a150*/  @!PT LDS RZ, [RZ] ;  /* 0x00000000fffff984 */ /* 0x000fe20000000800 */
[----:B------:R-:W-:Y:S01]  /*a160*/  @!PT LDS RZ, [RZ] ;  /* 0x00000000fffff984 */ /* 0x000fe20000000800 */
[----:B------:R-:W-:Y:S01]  /*a170*/  @!PT LDS RZ, [RZ] ;  /* 0x00000000fffff984 */ /* 0x000fe20000000800 */
[----:B------:R-:W-:Y:S04]  /*a180*/  LDGSTS.E.BYPASS.LTC128B.128 [R5+0x2c00], desc[UR38][R2.64], !P1 ;  /* 0x02c0000002057fae */ /* 0x000fe8000c901d66 */
[----:B------:R0:W-:Y:S01]  /*a190*/  LDGSTS.E.BYPASS.LTC128B.128 [R5+0x5c00], desc[UR38][R2.64+0x80], !P0 ;  /* 0x05c0008002057fae */ /* 0x0001e2000c101d66 */
[----:B------:R-:W-:Y:S01]  /*a1a0*/  PLOP3.LUT P0, PT, PT, PT, PT, 0x80, 0x0 ;  /* 0x000000000000781c */ /* 0x000fe20003f0f070 */
[----:B------:R-:W-:Y:S01]  /*a1b0*/  NOP ;  /* 0x0000000000007918 */ /* 0x000fe20000000000 */
[----:B0-----:R-:W-:Y:S01]  /*a1c0*/  IMAD.WIDE.U32 R2, R7, UR4, RZ ;  /* 0x0000000407027c25 */ /* 0x001fe2000f8e00ff */
[----:B------:R-:W-:-:S03]  /*a1d0*/  ULDC.64 UR4, c[0x0][0x338] ;  /* 0x0000ce0000047ab9 */ /* 0x000fc60000000a00 */
[----:B------:R-:W-:Y:S01]  /*a1e0*/  IMAD R27, R27, UR4, RZ ;  /* 0x000000041b1b7c24 */ /* 0x000fe2000f8e02ff */
[----:B------:R-:W-:-:S03]  /*a1f0*/  IADD3 R3, R3, R11, RZ ;  /* 0x0000000b03037210 */ /* 0x000fc60007ffe0ff */
[C---:B------:R-:W-:Y:S02]  /*a200*/  IMAD R27, R6.reuse, UR5, R27 ;  /* 0x00000005061b7c24 */ /* 0x040fe4000f8e021b */
[----:B------:R-:W-:-:S04]  /*a210*/  IMAD.WIDE.U32 R2, R6, UR4, R2 ;  /* 0x0000000406027c25 */ /* 0x000fc8000f8e0002 */
[----:B------:R-:W-:-:S07]  /*a220*/  IMAD.IADD R27, R3, 0x1, R27 ;  /* 0x00000001031b7824 */ /* 0x000fce00078e021b */
.L_x_66:
        /* <DEDUP_REMOVED lines=10> */
.L_x_67:
[----:B------:R-:W-:Y:S01]  /*a2d0*/  R2UR UR4, R31 ;  /* 0x000000001f0472ca */ /* 0x000fe200000e0000 */
[----:B------:R-:W-:Y:S01]  /*a2e0*/  ULDC.64 UR6, c[0x0][0x330] ;  /* 0x0000cc0000067ab9 */ /* 0x000fe20000000a00 */
[----:B------:R-:W-:Y:S01]  /*a2f0*/  MOV R3, R27 ;  /* 0x0000001b00037202 */ /* 0x000fe20000000f00 */
[----:B------:R-:W-:Y:S01]  /*a300*/  IMAD.U32 R5, RZ, RZ, UR6 ;  /* 0x00000006ff057e24 */ /* 0x000fe2000f8e00ff */
[----:B------:R0:W-:Y:S01]  /*a310*/  SYNCS.ARRIVE.TRANS64.A1T0 RZ, [R4+URZ+0x2a850], RZ ;  /* 0x02a850ff04ff79a7 */ /* 0x0001e2000810003f */
[----:B------:R-:W-:Y:S01]  /*a320*/  VIADD R28, R28, 0xffffffff ;  /* 0xffffffff1c1c7836 */ /* 0x000fe20000000000 */
[----:B------:R-:W-:Y:S01]  /*a330*/  IADD3 R0, R0, 0x60, RZ ;  /* 0x0000006000007810 */ /* 0x000fe20007ffe0ff */
[----:B------:R-:W-:Y:S01]  /*a340*/  IMAD.WIDE.U32 R2, R5, UR42, R2 ;  /* 0x0000002a05027c25 */ /* 0x000fe2000f8e0002 */
[----:B------:R-:W-:-:S03]  /*a350*/  MOV R23, R24 ;  /* 0x0000001800177202 */ /* 0x000fc60000000f00 */
[----:B------:R-:W-:Y:S02]  /*a360*/  VIADD R9, R9, 0xffffffa0 ;  /* 0xffffffa009097836 */ /* 0x000fe40000000000 */
[----:B------:R-:W-:Y:S01]  /*a370*/  UIMAD UR4, UR4, UR6, URZ ;  /* 0x00000006040472a4 */ /* 0x000fe2000f8e023f */
[----:B------:R-:W-:-:S03]  /*a380*/  IMAD.MOV.U32 R10, RZ, RZ, R21 ;  /* 0x000000ffff0a7224 */ /* 0x000fc600078e0015 */
[----:B------:R-:W-:-:S03]  /*a390*/  UIMAD UR4, UR42, UR7, UR4 ;  /* 0x000000072a0472a4 */ /* 0x000fc6000f8e0204 */
[----:B------:R-:W-:Y:S02]  /*a3a0*/  ULDC.64 UR6, c[0x0][0x318] ;  /* 0x0000c60000067ab9 */ /* 0x000fe40000000a00 */
[----:B------:R-:W-:Y:S01]  /*a3b0*/  LEA R16, P0, R2, UR6, 0x1 ;  /* 0x0000000602107c11 */ /* 0x000fe2000f8008ff */
[----:B------:R-:W-:-:S05]  /*a3c0*/  VIADD R17, R3, UR4 ;  /* 0x0000000403117c36 */ /* 0x000fca0008000000 */
[----:B------:R-:W-:Y:S02]  /*a3d0*/  LEA.HI.X R17, R2, UR7, R17, 0x1, P0 ;  /* 0x0000000702117c11 */ /* 0x000fe400080f0c11 */
[----:B------:R-:W-:-:S13]  /*a3e0*/  ISETP.GT.AND P0, PT, R28, UR48, PT ;  /* 0x000000301c007c0c */ /* 0x000fda000bf04270 */
[----:B0-----:R-:W-:Y:S05]  /*a3f0*/  @P0 BRA `(.L_x_68) ;  /* 0xfffffff000680947 */ /* 0x001fea000383ffff */
[----:B------:R-:W-:Y:S05]  /*a400*/  BSYNC B0 ;  /* 0x0000000000007941 */ /* 0x000fea0003800000 */
.L_x_55:
[----:B------:R-:W-:-:S13]  /*a410*/  ISETP.NE.AND P0, PT, R36, 0x3, PT ;  /* 0x000000032400780c */ /* 0x000fda0003f05270 */
[----:B------:R-:W-:Y:S05]  /*a420*/  @!P0 BRA `(.L_x_69) ;  /* 0x0000000000048947 */ /* 0x000fea0003800000 */
[----:B------:R-:W-:Y:S01]  /*a430*/  BPT.TRAP 0x1 ;  /* 0x000000040000795c */ /* 0x000fe20000300000 */
.L_x_69:
[C---:B0-----:R-:W-:Y:S01]  /*a440*/  LEA R0, R21.reuse, UR45, 0x3 ;  /* 0x0000002d15007c11 */ /* 0x041fe2000f8e18ff */
[----:B------:R-:W-:Y:S01]  /*a450*/  IMAD.MOV.U32 R5, RZ, RZ, -0x60 ;  /* 0xffffffa0ff057424 */ /* 0x000fe200078e00ff */
[----:B------:R-:W-:Y:S01]  /*a460*/  SHF.L.U32 R3, R24, 0x1f, RZ ;  /* 0x0000001f18037819 */ /* 0x000fe200000006ff */
[----:B------:R-:W-:Y:S01]  /*a470*/  BSSY B0, `(.L_x_70) ;  /* 0x0000006000007945 */ /* 0x000fe20003800000 */
[----:B------:R-:W-:Y:S02]  /*a480*/  IMAD R25, R21, 0x3000, R25 ;  /* 0x0000300015197824 */ /* 0x000fe400078e0219 */
[----:B------:R-:W0:Y:S01]  /*a490*/  SYNCS.PHASECHK.TRANS64.TRYWAIT P0, [R0+URZ+0x2a860], R3 ;  /* 0x02a86003000075a7 */ /* 0x000e22000800017f */
[----:B------:R-:W-:-:S04]  /*a4a0*/  IMAD R28, R28, R5, UR43 ;  /* 0x0000002b1c1c7e24 */ /* 0x000fc8000f8e0205 */
[----:B------:R-:W-:Y:S01]  /*a4b0*/  IMAD.IADD R5, R28, 0x1, -R37 ;  /* 0x000000011c057824 */ /* 0x000fe200078e0a25 */
[----:B0-----:R-:W-:Y:S06]  /*a4c0*/  @!P0 BRA `(.L_x_71) ;  /* 0x0000002c002c8947 */ /* 0x001fec0003800000 */
.L_x_151:
[----:B------:R-:W-:Y:S05]  /*a4d0*/  BSYNC B0 ;  /* 0x0000000000007941 */ /* 0x000fea0003800000 */
.L_x_70:
[----:B------:R-:W-:-:S03]  /*a4e0*/  UMOV UR4, 0xffffffff ;  /* 0xffffffff00047882 */ /* 0x000fc60000000000 */
[----:B------:R-:W-:Y:S05]  /*a4f0*/  BRA.DIV UR4, `(.L_x_72) ;  /* 0x0000002e04347947 */ /* 0x000fea000b800000 */
[----:B0-----:R-:W-:Y:S01]  /*a500*/  SHFL.IDX PT, R3, R17, RZ, 0x181f ;  /* 0x00181fff11037589 */ /* 0x001fe200000e0000 */
[C---:B------:R-:W-:Y:S02]  /*a510*/  LOP3.LUT R4, R29.reuse, 0x1, RZ, 0xc0, !PT ;  /* 0x000000011d047812 */ /* 0x040fe400078ec0ff */
[----:B------:R-:W-:Y:S01]  /*a520*/  LOP3.LUT P0, RZ, R29, 0x2, RZ, 0xc0, !PT ;  /* 0x000000021dff7812 */ /* 0x000fe2000780c0ff */
[----:B------:R-:W0:Y:S01]  /*a530*/  SHFL.IDX PT, R2, R16, RZ, 0x181f ;  /* 0x00181fff10027589 */ /* 0x000e2200000e0000 */
[----:B------:R-:W-:Y:S02]  /*a540*/  ISETP.NE.U32.AND P1, PT, R4, 0x1, PT ;  /* 0x000000010400780c */ /* 0x000fe40003f25070 */
[C---:B------:R-:W-:Y:S01]  /*a550*/  ISETP.LT.OR P3, PT, R5.reuse, 0x1, !P0 ;  /* 0x000000010500780c */ /* 0x040fe20004761670 */
[----:B------:R-:W1:Y:S01]  /*a560*/  SHFL.IDX PT, R14, R16, 0x1, 0x181f ;  /* 0x00381f00100e7f89 */ /* 0x000e6200000e0000 */
[----:B------:R-:W-:Y:S02]  /*a570*/  ISETP.LT.OR P2, PT, R5, 0x1, P1 ;  /* 0x000000010500780c */ /* 0x000fe40000f41670 */
[----:B------:R-:W-:Y:S01]  /*a580*/  LEA R4, R25, UR45, 0x1 ;  /* 0x0000002d19047c11 */ /* 0x000fe2000f8e08ff */
[----:B------:R-:W2:Y:S01]  /*a590*/  SHFL.IDX PT, R6, R17, 0x1, 0x181f ;  /* 0x00381f0011067f89 */ /* 0x000ea200000e0000 */
[----:B------:R-:W-:-:S02]  /*a5a0*/  ISETP.LT.OR P4, PT, R5, 0x11, P1 ;  /* 0x000000110500780c */ /* 0x000fc40000f81670 */
[----:B------:R-:W-:Y:S01]  /*a5b0*/  ISETP.LT.OR P5, PT, R5, 0x11, !P0 ;  /* 0x000000110500780c */ /* 0x000fe200047a1670 */
[----:B------:R-:W3:Y:S04]  /*a5c0*/  SHFL.IDX PT, R8, R17, 0x2, 0x181f ;  /* 0x00581f0011087f89 */ /* 0x000ee800000e0000 */
[----:B------:R-:W4:Y:S04]  /*a5d0*/  SHFL.IDX PT, R9, R16, 0x2, 0x181f ;  /* 0x00581f0010097f89 */ /* 0x000f2800000e0000 */
[----:B------:R-:W-:Y:S01]  /*a5e0*/  SHFL.IDX PT, R10, R17, 0x3, 0x181f ;  /* 0x00781f00110a7f89 */ /* 0x000fe200000e0000 */
[----:B0-----:R-:W-:-:S03]  /*a5f0*/  IMAD.WIDE.U32 R2, R30, 0x2, R2 ;  /* 0x000000021e027825 */ /* 0x001fc600078e0002 */
[----:B------:R-:W0:Y:S04]  /*a600*/  SHFL.IDX PT, R19, R16, 0x3, 0x181f ;  /* 0x00781f0010137f89 */ /* 0x000e2800000e0000 */
[----:B------:R-:W-:Y:S01]  /*a610*/  LDGSTS.E.BYPASS.LTC128B.128 [R4+0x400], desc[UR38][R2.64], !P2 ;  /* 0x0040000002047fae */ /* 0x000fe2000d101d66 */
[----:B------:R-:W-:-:S03]  /*a620*/  ISETP.LT.OR P2, PT, R5, 0x21, P1 ;  /* 0x000000210500780c */ /* 0x000fc60000f41670 */
[----:B------:R-:W5:Y:S04]  /*a630*/  SHFL.IDX PT, R23, R16, 0x4, 0x181f ;  /* 0x00981f0010177f89 */ /* 0x000f6800000e0000 */
[----:B------:R1:W-:Y:S01]  /*a640*/  LDGSTS.E.BYPASS.LTC128B.128 [R4+0x3400], desc[UR38][R2.64+0x80], !P3 ;  /* 0x0340008002047fae */ /* 0x0003e2000d901d66 */
[----:B------:R-:W-:-:S03]  /*a650*/  ISETP.LT.OR P3, PT, R5, 0x21, !P0 ;  /* 0x000000210500780c */ /* 0x000fc60004761670 */
[----:B------:R-:W5:Y:S04]  /*a660*/  SHFL.IDX PT, R18, R17, 0x4, 0x181f ;  /* 0x00981f0011127f89 */ /* 0x000f6800000e0000 */
[----:B------:R-:W0:Y:S01]  /*a670*/  SHFL.IDX PT, R17, R17, 0x5, 0x181f ;  /* 0x00b81f0011117f89 */ /* 0x000e2200000e0000 */
[----:B-1----:R-:W-:Y:S01]  /*a680*/  MOV R2, R14 ;  /* 0x0000000e00027202 */ /* 0x002fe20000000f00 */
[----:B--2---:R-:W-:Y:S02]  /*a690*/  IMAD.MOV.U32 R3, RZ, RZ, R6 ;  /* 0x000000ffff037224 */ /* 0x004fe400078e0006 */
[----:B------:R1:W2:Y:S02]  /*a6a0*/  SHFL.IDX PT, R14, R16, 0x5, 0x181f ;  /* 0x00b81f00100e7f89 */ /* 0x0002a400000e0000 */
[----:B------:R-:W-:Y:S01]  /*a6b0*/  IMAD.WIDE.U32 R6, R30, 0x2, R2 ;  /* 0x000000021e067825 */ /* 0x000fe200078e0002 */
[----:B---3--:R-:W-:-:S03]  /*a6c0*/  MOV R3, R8 ;  /* 0x0000000800037202 */ /* 0x008fc60000000f00 */
[----:B----4-:R-:W-:Y:S01]  /*a6d0*/  IMAD.MOV.U32 R2, RZ, RZ, R9 ;  /* 0x000000ffff027224 */ /* 0x010fe200078e0009 */
[----:B------:R-:W-:Y:S01]  /*a6e0*/  LDGSTS.E.BYPASS.LTC128B.128 [R4+0xc00], desc[UR38][R6.64], !P4 ;  /* 0x00c0000006047fae */ /* 0x000fe2000e101d66 */
[C---:B------:R-:W-:Y:S01]  /*a6f0*/  ISETP.LT.OR P4, PT, R5.reuse, 0x31, P1 ;  /* 0x000000310500780c */ /* 0x040fe20000f81670 */
[----:B------:R-:W-:Y:S02]  /*a700*/  IMAD.MOV.U32 R8, RZ, RZ, RZ ;  /* 0x000000ffff087224 */ /* 0x000fe400078e00ff */
[----:B------:R-:W-:Y:S01]  /*a710*/  IMAD.WIDE.U32 R2, R30, 0x2, R2 ;  /* 0x000000021e027825 */ /* 0x000fe200078e0002 */
[----:B------:R-:W-:Y:S01]  /*a720*/  LDGSTS.E.BYPASS.LTC128B.128 [R4+0x3c00], desc[UR38][R6.64+0x80], !P5 ;  /* 0x03c0008006047fae */ /* 0x000fe2000e901d66 */
[----:B------:R-:W-:-:S03]  /*a730*/  ISETP.LT.OR P5, PT, R5, 0x31, !P0 ;  /* 0x000000310500780c */ /* 0x000fc600047a1670 */
[----:B------:R-:W-:Y:S01]  /*a740*/  LDGSTS.E.BYPASS.LTC128B.128 [R4+0x1400], desc[UR38][R2.64], !P2 ;  /* 0x0140000002047fae */ /* 0x000fe2000d101d66 */
[----:B------:R-:W-:-:S03]  /*a750*/  ISETP.LT.OR P2, PT, R5, 0x41, P1 ;  /* 0x000000410500780c */ /* 0x000fc60000f41670 */
[----:B------:R0:W-:Y:S01]  /*a760*/  LDGSTS.E.BYPASS.LTC128B.128 [R4+0x4400], desc[UR38][R2.64+0x80], !P3 ;  /* 0x0440008002047fae */ /* 0x0001e2000d901d66 */
[----:B------:R-:W-:Y:S01]  /*a770*/  ISETP.LT.OR P3, PT, R5, 0x41, !P0 ;  /* 0x000000410500780c */ /* 0x000fe20004761670 */
[----:B0-----:R-:W-:Y:S02]  /*a780*/  IMAD.MOV.U32 R2, RZ, RZ, R19 ;  /* 0x000000ffff027224 */ /* 0x001fe400078e0013 */
[----:B------:R-:W-:Y:S02]  /*a790*/  IMAD.MOV.U32 R3, RZ, RZ, R10 ;  /* 0x000000ffff037224 */ /* 0x000fe400078e000a */
[----:B------:R-:W-:Y:S01]  /*a7a0*/  IMAD.WIDE.U32 R6, R30, 0x2, R2 ;  /* 0x000000021e067825 */ /* 0x000fe200078e0002 */
[----:B-----5:R-:W-:-:S03]  /*a7b0*/  MOV R2, R23 ;  /* 0x0000001700027202 */ /* 0x020fc60000000f00 */
[----:B------:R-:W-:Y:S01]  /*a7c0*/  IMAD.MOV.U32 R3, RZ, RZ, R18 ;  /* 0x000000ffff037224 */ /* 0x000fe200078e0012 */
[----:B------:R1:W-:Y:S01]  /*a7d0*/  LDGSTS.E.BYPASS.LTC128B.128 [R4+0x1c00], desc[UR38][R6.64], !P4 ;  /* 0x01c0000006047fae */ /* 0x0003e2000e101d66 */
[----:B------:R-:W-:-:S03]  /*a7e0*/  IMAD.WIDE.U32 R2, R30, 0x2, R2 ;  /* 0x000000021e027825 */ /* 0x000fc600078e0002 */
[----:B------:R1:W-:Y:S04]  /*a7f0*/  LDGSTS.E.BYPASS.LTC128B.128 [R4+0x4c00], desc[UR38][R6.64+0x80], !P5 ;  /* 0x04c0008006047fae */ /* 0x0003e8000e901d66 */
[----:B------:R1:W-:Y:S04]  /*a800*/  LDGSTS.E.BYPASS.LTC128B.128 [R4+0x2400], desc[UR38][R2.64], !P2 ;  /* 0x0240000002047fae */ /* 0x0003e8000d101d66 */
[----:B--2---:R1:W-:Y:S02]  /*a810*/  LDGSTS.E.BYPASS.LTC128B.128 [R4+0x5400], desc[UR38][R2.64+0x80], !P3 ;  /* 0x0540008002047fae */ /* 0x0043e4000d901d66 */
.L_x_165:
[C---:B------:R-:W-:Y:S01]  /*a820*/  ISETP.LT.OR P1, PT, R5.reuse, 0x51, P1 ;  /* 0x000000510500780c */ /* 0x040fe20000f21670 */
[----:B-1----:R-:W-:Y:S01]  /*a830*/  IMAD.MOV.U32 R3, RZ, RZ, R17 ;  /* 0x000000ffff037224 */ /* 0x002fe200078e0011 */
[----:B------:R-:W-:Y:S02]  /*a840*/  ISETP.LT.OR P0, PT, R5, 0x51, !P0 ;  /* 0x000000510500780c */ /* 0x000fe40004701670 */
[----:B------:R-:W-:-:S05]  /*a850*/  MOV R2, R14 ;  /* 0x0000000e00027202 */ /* 0x000fca0000000f00 */
[----:B------:R-:W-:-:S05]  /*a860*/  IMAD.WIDE.U32 R2, R30, 0x2, R2 ;  /* 0x000000021e027825 */ /* 0x000fca00078e0002 */
[----:B------:R-:W-:Y:S01]  /*a870*/  @!PT LDS RZ, [RZ] ;  /* 0x00000000fffff984 */ /* 0x000fe20000000800 */
[----:B------:R-:W-:Y:S01]  /*a880*/  @!PT LDS RZ, [RZ] ;  /* 0x00000000fffff984 */ /* 0x000fe20000000800 */
[----:B------:R-:W-:Y:S01]  /*a890*/  @!PT LDS RZ, [RZ] ;  /* 0x00000000fffff984 */ /* 0x000fe20000000800 */
[----:B------:R0:W-:Y:S04]  /*a8a0*/  LDGSTS.E.BYPASS.LTC128B.128 [R4+0x2c00], desc[UR38][R2.64], !P1 ;  /* 0x02c0000002047fae */ /* 0x0001e8000c901d66 */
[----:B------:R0:W-:Y:S01]  /*a8b0*/  LDGSTS.E.BYPASS.LTC128B.128 [R4+0x5c00], desc[UR38][R2.64+0x80], !P0 ;  /* 0x05c0008002047fae */ /* 0x0001e2000c101d66 */
[----:B------:R-:W-:Y:S01]  /*a8c0*/  PLOP3.LUT P0, PT, PT, PT, PT, 0x80, 0x0 ;  /* 0x000000000000781c */ /* 0x000fe20003f0f070 */
[----:B------:R-:W-:-:S12]  /*a8d0*/  NOP ;  /* 0x0000000000007918 */ /* 0x000fd80000000000 */
.L_x_73:
        /* <DEDUP_REMOVED lines=10> */
.L_x_74:
[----:B0-----:R-:W-:Y:S01]  /*a980*/  VIADD R2, R21, 0x1 ;  /* 0x0000000115027836 */ /* 0x001fe20000000000 */
[----:B------:R0:W-:Y:S04]  /*a990*/  SYNCS.ARRIVE.TRANS64.A1T0 RZ, [R0+URZ+0x2a850], RZ ;  /* 0x02a850ff00ff79a7 */ /* 0x0001e8000810003f */
[----:B------:R-:W-:-:S04]  /*a9a0*/  ISETP.NE.AND P0, PT, R2, 0x2, PT ;  /* 0x000000020200780c */ /* 0x000fc80003f05270 */
[----:B------:R-:W-:Y:S02]  /*a9b0*/  SEL R3, RZ, 0x1, P0 ;  /* 0x00000001ff037807 */ /* 0x000fe40000000000 */
[----:B------:R-:W-:Y:S02]  /*a9c0*/  SEL R2, R2, RZ, P0 ;  /* 0x000000ff02027207 */ /* 0x000fe40000000000 */
[----:B0-----:R-:W-:-:S07]  /*a9d0*/  LOP3.LUT R0, R24, R3, RZ, 0x3c, !PT ;  /* 0x0000000318007212 */ /* 0x001fce00078e3cff */
.L_x_40:
[----:B------:R-:W0:Y:S01]  /*a9e0*/  S2R R4, SR_CgaCtaId ;  /* 0x0000000000047919 */ /* 0x000e220000008800 */
[----:B------:R-:W-:Y:S02]  /*a9f0*/  MOV R3, 0x400 ;  /* 0x0000040000037802 */ /* 0x000fe40000000f00 */
[----:B------:R-:W-:Y:S02]  /*aa00*/  SHF.L.U32 R8, R8, 0x1f, RZ ;  /* 0x0000001f08087819 */ /* 0x000fe400000006ff */
[----:B0-----:R-:W-:-:S04]  /*aa10*/  LEA R7, R4, R3, 0x18 ;  /* 0x0000000304077211 */ /* 0x001fc800078ec0ff */
[----:B------:R-:W0:Y:S02]  /*aa20*/  SYNCS.PHASECHK.TRANS64.TRYWAIT P0, [R7+URZ+0x2a820], R8 ;  /* 0x02a82008070075a7 */ /* 0x000e24000800017f */
[----:B0-----:R-:W-:Y:S05]  /*aa30*/  @!P0 BRA `(.L_x_75) ;  /* 0x0000002c00d88947 */ /* 0x001fea0003800000 */
.L_x_166:
[----:B------:R-:W-:-:S03]  /*aa40*/  UMOV UR4, 0xffffffff ;  /* 0xffffffff00047882 */ /* 0x000fc60000000000 */
[----:B------:R-:W-:Y:S05]  /*aa50*/  BRA.DIV UR4, `(.L_x_76) ;  /* 0x0000002e04e47947 */ /* 0x000fea000b800000 */
[----:B------:R-:W1:Y:S02]  /*aa60*/  S2R R3, SR_TID.X ;  /* 0x0000000000037919 */ /* 0x000e640000002100 */
[----:B-1----:R-:W-:-:S04]  /*aa70*/  SHF.R.U32.HI R3, RZ, 0x5, R3 ;  /* 0x00000005ff037819 */ /* 0x002fc80000011603 */
[----:B------:R-:W-:-:S05]  /*aa80*/  LOP3.LUT R3, R3, 0x3, RZ, 0xc0, !PT ;  /* 0x0000000303037812 */ /* 0x000fca00078ec0ff */
[----:B------:R1:W2:Y:S02]  /*aa90*/  SHFL.IDX PT, R14, R3, RZ, 0x1f ;  /* 0x00001fff030e7589 */ /* 0x0002a400000e0000 */
.L_x_169:
[----:B--2---:R-:W-:-:S13]  /*aaa0*/  ISETP.NE.AND P0, PT, R14, RZ, PT ;  /* 0x000000ff0e00720c */ /* 0x004fda0003f05270 */
[----:B------:R-:W-:Y:S05]  /*aab0*/  @P0 BRA `(.L_x_8) ;  /* 0x0000000000880947 */ /* 0x000fea0003800000 */
[----:B------:R-:W-:-:S03]  /*aac0*/  UMOV UR4, 0xffffffff ;  /* 0xffffffff00047882 */ /* 0x000fc60000000000 */
[----:B------:R-:W-:Y:S05]  /*aad0*/  BRA.DIV UR4, `(.L_x_77) ;  /* 0x0000002e04f87947 */ /* 0x000fea000b800000 */
[----:B------:R-:W-:-:S13]  /*aae0*/  ELECT P6, URZ, PT ;  /* 0x00000000003f782f */ /* 0x000fda00038c0000 */
.L_x_172:
[----:B------:R-:W-:Y:S05]  /*aaf0*/  @!P6 BRA `(.L_x_8) ;  /* 0x000000000078e947 */ /* 0x000fea0003800000 */
[----:B------:R-:W-:-:S06]  /*ab00*/  ULOP3.LUT UR4, UR36, 0x2, URZ, 0xfc, !UPT ;  /* 0x0000000224047892 */ /* 0x000fcc000f8efc3f */
[----:B-1----:R-:W-:-:S04]  /*ab10*/  MOV R3, UR4 ;  /* 0x0000000400037c02 */ /* 0x002fc80008000f00 */
[----:B------:R-:W-:-:S13]  /*ab20*/  ISETP.NE.AND P0, PT, R3, 0x3, PT ;  /* 0x000000030300780c */ /* 0x000fda0003f05270 */
[----:B------:R-:W-:Y:S05]  /*ab30*/  @!P0 BRA `(.L_x_78) ;  /* 0x0000000000048947 */ /* 0x000fea0003800000 */
[----:B------:R-:W-:Y:S01]  /*ab40*/  BPT.TRAP 0x1 ;  /* 0x000000040000795c */ /* 0x000fe20000300000 */
.L_x_78:
[----:B------:R-:W-:Y:S01]  /*ab50*/  IMAD R5, R2, 0x8, R7 ;  /* 0x0000000802057824 */ /* 0x000fe200078e0207 */
[----:B------:R-:W-:Y:S01]  /*ab60*/  SHF.L.U32 R4, R0, 0x1f, RZ ;  /* 0x0000001f00047819 */ /* 0x000fe200000006ff */
[----:B------:R-:W-:-:S03]  /*ab70*/  VIADD R2, R2, 0x1 ;  /* 0x0000000102027836 */ /* 0x000fc60000000000 */
[----:B------:R-:W1:Y:S02]  /*ab80*/  SYNCS.PHASECHK.TRANS64.TRYWAIT P1, [R5+URZ+0x2a840], R4 ;  /* 0x02a84004050075a7 */ /* 0x000e64000802017f */
[----:B------:R-:W-:-:S04]  /*ab90*/  ISETP.NE.AND P2, PT, R2, 0x2, PT ;  /* 0x000000020200780c */ /* 0x000fc80003f45270 */
[----:B------:R-:W-:Y:S01]  /*aba0*/  SEL R3, RZ, 0x1, P2 ;  /* 0x00000001ff037807 */ /* 0x000fe20001000000 */
[----:B-1----:R-:W-:Y:S08]  /*abb0*/  @!P1 BRA `(.L_x_79) ;  /* 0x0000002c00e09947 */ /* 0x002ff00003800000 */
.L_x_173:
[----:B------:R-:W-:Y:S02]  /*abc0*/  SEL R2, R2, RZ, P2 ;  /* 0x000000ff02027207 */ /* 0x000fe40001000000 */
[----:B------:R-:W-:Y:S01]  /*abd0*/  LOP3.LUT R0, R0, R3, RZ, 0x3c, !PT ;  /* 0x0000000300007212 */ /* 0x000fe200078e3cff */
[----:B------:R-:W-:Y:S06]  /*abe0*/  @!P0 BRA `(.L_x_80) ;  /* 0x0000000000048947 */ /* 0x000fec0003800000 */
[----:B------:R-:W-:Y:S01]  /*abf0*/  BPT.TRAP 0x1 ;  /* 0x000000040000795c */ /* 0x000fe20000300000 */
.L_x_80:
[----:B------:R-:W-:Y:S02]  /*ac00*/  LEA R3, R2, R7, 0x3 ;  /* 0x0000000702037211 */ /* 0x000fe400078e18ff */
[----:B------:R-:W-:-:S04]  /*ac10*/  SHF.L.U32 R0, R0, 0x1f, RZ ;  /* 0x0000001f00007819 */ /* 0x000fc800000006ff */
[----:B------:R-:W2:Y:S02]  /*ac20*/  SYNCS.PHASECHK.TRANS64.TRYWAIT P1, [R3+URZ+0x2a840], R0 ;  /* 0x02a84000030075a7 */ /* 0x000ea4000802017f */
[----:B--2---:R-:W-:Y:S05]  /*ac30*/  @!P1 BRA `(.L_x_81) ;  /* 0x0000002c00d49947 */ /* 0x004fea0003800000 */
.L_x_174:
[----:B------:R-:W-:Y:S05]  /*ac40*/  @!P0 BRA `(.L_x_82) ;  /* 0x0000000000048947 */ /* 0x000fea0003800000 */
[----:B------:R-:W-:Y:S01]  /*ac50*/  BPT.TRAP 0x1 ;  /* 0x000000040000795c */ /* 0x000fe20000300000 */
.L_x_82:
[----:B------:R-:W3:Y:S02]  /*ac60*/  SYNCS.PHASECHK.TRANS64.TRYWAIT P1, [R5+URZ+0x2a860], R4 ;  /* 0x02a86004050075a7 */ /* 0x000ee4000802017f */
[----:B---3--:R-:W-:Y:S05]  /*ac70*/  @!P1 BRA `(.L_x_83) ;  /* 0x0000002c00d89947 */ /* 0x008fea0003800000 */
.L_x_175:
[----:B------:R-:W-:Y:S05]  /*ac80*/  @!P0 BRA `(.L_x_84) ;  /* 0x0000000000048947 */ /* 0x000fea0003800000 */
[----:B------:R-:W-:Y:S01]  /*ac90*/  BPT.TRAP 0x1 ;  /* 0x000000040000795c */ /* 0x000fe20000300000 */
.L_x_84:
[----:B----4-:R4:W0:Y:S02]  /*aca0*/  SYNCS.PHASECHK.TRANS64.TRYWAIT P0, [R3+URZ+0x2a860], R0 ;  /* 0x02a86000030075a7 */ /* 0x010824000800017f */
[----:B0-----:R-:W-:Y:S05]  /*acb0*/  @!P0 NANOSLEEP.SYNCS 0x989680 ;  /* 0x009896800000895d */ /* 0x001fea0003900000 */
[----:B------:R-:W0:Y:S02]  /*acc0*/  @!P0 SYNCS.PHASECHK.TRANS64 P0, [R3+URZ+0x2a860], R0 ;  /* 0x02a86000030085a7 */ /* 0x000e24000800007f */
[----:B0-----:R-:W-:Y:S05]  /*acd0*/  @!P0 BRA `(.L_x_84) ;  /* 0xfffffffc00f08947 */ /* 0x001fea000383ffff */
.L_x_8:
[----:B------:R-:W-:Y:S05]  /*ace0*/  BSYNC B6 ;  /* 0x0000000000067941 */ /* 0x000fea0003800000 */
.L_x_5:
[----:B------:R-:W-:Y:S05]  /*acf0*/  EXIT ;  /* 0x000000000000794d */ /* 0x000fea0003800000 */
.L_x_12:
[----:B0-----:R-:W-:-:S04]  /*ad00*/  IMAD.U32 R0, RZ, RZ, UR37 ;  /* 0x00000025ff007e24 */ /* 0x001fc8000f8e00ff */
[----:B------:R0:W1:Y:S03]  /*ad10*/  SYNCS.PHASECHK.TRANS64.TRYWAIT P0, [R0+URZ+0x2a800], R3 ;  /* 0x02a80003000075a7 */ /* 0x000066000800017f */
[----:B-1----:R-:W-:Y:S05]  /*ad20*/  @!P0 NANOSLEEP.SYNCS 0x989680 ;  /* 0x009896800000895d */ /* 0x002fea0003900000 */
[----:B------:R-:W1:Y:S02]  /*ad30*/  @!P0 SYNCS.PHASECHK.TRANS64 P0, [R0+URZ+0x2a800], R3 ;  /* 0x02a80003000085a7 */ /* 0x000e64000800007f */
[----:B-1----:R-:W-:Y:S05]  /*ad40*/  @!P0 BRA `(.L_x_12) ;  /* 0xfffffffc00ec8947 */ /* 0x002fea000383ffff */
[----:B------:R-:W-:Y:S05]  /*ad50*/  BRA `(.L_x_85) ;  /* 0xffffff6400007947 */ /* 0x000fea000383ffff */
.L_x_16:
[----:B-1----:R-:W-:-:S04]  /*ad60*/  IMAD.U32 R4, RZ, RZ, UR37 ;  /* 0x00000025ff047e24 */ /* 0x002fc8000f8e00ff */
[----:B------:R1:W2:Y:S03]  /*ad70*/  SYNCS.PHASECHK.TRANS64.TRYWAIT P1, [R4+URZ+0x2a830], R3 ;  /* 0x02a83003040075a7 */ /* 0x0002a6000802017f */
[----:B--2---:R-:W-:Y:S05]  /*ad80*/  @!P1 NANOSLEEP.SYNCS 0x989680 ;  /* 0x009896800000995d */ /* 0x004fea0003900000 */
[----:B------:R-:W2:Y:S02]  /*ad90*/  @!P1 SYNCS.PHASECHK.TRANS64 P1, [R4+URZ+0x2a830], R3 ;  /* 0x02a83003040095a7 */ /* 0x000ea4000802007f */
[----:B--2---:R-:W-:Y:S05]  /*ada0*/  @!P1 BRA `(.L_x_16) ;  /* 0xfffffffc00ec9947 */ /* 0x004fea000383ffff */
[----:B------:R-:W-:Y:S05]  /*adb0*/  BRA `(.L_x_15) ;  /* 0xffffff64001c7947 */ /* 0x000fea000383ffff */
.L_x_22:
[----:B-1----:R-:W-:-:S04]  /*adc0*/  MOV R4, UR59 ;  /* 0x0000003b00047c02 */ /* 0x002fc80008000f00 */
[----:B------:R1:W2:Y:S03]  /*add0*/  SYNCS.PHASECHK.TRANS64.TRYWAIT P1, [R4+URZ+0x2a830], R3 ;  /* 0x02a83003040075a7 */ /* 0x0002a6000802017f */
[----:B--2---:R-:W-:Y:S05]  /*ade0*/  @!P1 NANOSLEEP.SYNCS 0x989680 ;  /* 0x009896800000995d */ /* 0x004fea0003900000 */
[----:B------:R-:W2:Y:S02]  /*adf0*/  @!P1 SYNCS.PHASECHK.TRANS64 P1, [R4+URZ+0x2a830], R3 ;  /* 0x02a83003040095a7 */ /* 0x000ea4000802007f */
[----:B--2---:R-:W-:Y:S05]  /*ae00*/  @!P1 BRA `(.L_x_22) ;  /* 0xfffffffc00ec9947 */ /* 0x004fea000383ffff */
[----:B------:R-:W-:Y:S05]  /*ae10*/  BRA `(.L_x_21) ;  /* 0xffffff8400587947 */ /* 0x000fea000383ffff */
.L_x_26:
[----:B-1----:R-:W-:-:S04]  /*ae20*/  IMAD.U32 R4, RZ, RZ, UR5 ;  /* 0x00000005ff047e24 */ /* 0x002fc8000f8e00ff */
[----:B------:R1:W2:Y:S03]  /*ae30*/  SYNCS.PHASECHK.TRANS64.TRYWAIT P1, [R4+URZ+0x2a850], R3 ;  /* 0x02a85003040075a7 */ /* 0x0002a6000802017f */
[----:B--2---:R-:W-:Y:S05]  /*ae40*/  @!P1 NANOSLEEP.SYNCS 0x989680 ;  /* 0x009896800000995d */ /* 0x004fea0003900000 */
[----:B------:R-:W2:Y:S02]  /*ae50*/  @!P1 SYNCS.PHASECHK.TRANS64 P1, [R4+URZ+0x2a850], R3 ;  /* 0x02a85003040095a7 */ /* 0x000ea4000802007f */
[----:B--2---:R-:W-:Y:S05]  /*ae60*/  @!P1 BRA `(.L_x_26) ;  /* 0xfffffffc00ec9947 */ /* 0x004fea000383ffff */
[----:B------:R-:W-:Y:S05]  /*ae70*/  BRA `(.L_x_25) ;  /* 0xffffff8c00647947 */ /* 0x000fea000383ffff */
.L_x_33:
[----:B-1----:R-:W-:-:S04]  /*ae80*/  IMAD.U32 R6, RZ, RZ, UR5 ;  /* 0x00000005ff067e24 */ /* 0x002fc8000f8e00ff */
[----:B------:R1:W2:Y:S03]  /*ae90*/  SYNCS.PHASECHK.TRANS64.TRYWAIT P1, [R6+URZ+0x2a850], R9 ;  /* 0x02a85009060075a7 */ /* 0x0002a6000802017f */
[----:B--2---:R-:W-:Y:S05]  /*aea0*/  @!P1 NANOSLEEP.SYNCS 0x989680 ;  /* 0x009896800000995d */ /* 0x004fea0003900000 */
[----:B------:R-:W2:Y:S02]  /*aeb0*/  @!P1 SYNCS.PHASECHK.TRANS64 P1, [R6+URZ+0x2a850], R9 ;  /* 0x02a85009060095a7 */ /* 0x000ea4000802007f */
[----:B--2---:R-:W-:Y:S05]  /*aec0*/  @!P1 BRA `(.L_x_33) ;  /* 0xfffffffc00ec9947 */ /* 0x004fea000383ffff */
[----:B------:R-:W-:Y:S05]  /*aed0*/  BRA `(.L_x_32) ;  /* 0xffffffa400047947 */ /* 0x000fea000383ffff */
.L_x_45:
[----:B------:R-:W-:Y:S01]  /*aee0*/  MOV R13, R17 ;  /* 0x00000011000d7202 */ /* 0x000fe20000000f00 */
[----:B------:R-:W-:Y:S01]  /*aef0*/  IMAD.MOV.U32 R12, RZ, RZ, RZ ;  /* 0x000000ffff0c7224 */ /* 0x000fe200078e00ff */
[----:B------:R-:W-:Y:S01]  /*af00*/  MOV R15, 0xffffffff ;  /* 0xffffffff000f7802 */ /* 0x000fe20000000f00 */
[----:B------:R-:W-:-:S07]  /*af10*/  IMAD.MOV.U32 R11, RZ, RZ, 0x1f ;  /* 0x0000001fff0b7424 */ /* 0x000fce00078e00ff */
[----:B-----5:R-:W-:Y:S05]  /*af20*/  WARPSYNC.COLLECTIVE R15, `(.L_x_86) ;  /* 0x000000000f087348 */ /* 0x020fea0003c00000 */
[----:B------:R0:W1:Y:S02]  /*af30*/  SHFL.IDX P6, R14, R13, R12, R11 ;  /* 0x0000000c0d0e7389 */ /* 0x00006400000c000b */
[----:B01---5:R-:W-:Y:S01]  /*af40*/  ENDCOLLECTIVE ;  /* 0x000000000000791b */ /* 0x023fe20003800000 */
.L_x_86:
[----:B------:R-:W-:Y:S05]  /*af50*/  BRA `(.L_x_87) ;  /* 0xffffffd000007947 */ /* 0x000fea000383ffff */
.L_x_47:
[----:B0-----:R-:W-:-:S04]  /*af60*/  IMAD.U32 R3, RZ, RZ, UR45 ;  /* 0x0000002dff037e24 */ /* 0x001fc8000f8e00ff */
[----:B------:R0:W1:Y:S03]  /*af70*/  SYNCS.PHASECHK.TRANS64.TRYWAIT P0, [R3+URZ+0x2a840], R2 ;  /* 0x02a84002030075a7 */ /* 0x000066000800017f */
[----:B-1----:R-:W-:Y:S05]  /*af80*/  @!P0 NANOSLEEP.SYNCS 0x989680 ;  /* 0x009896800000895d */ /* 0x002fea0003900000 */
[----:B------:R-:W1:Y:S02]  /*af90*/  @!P0 SYNCS.PHASECHK.TRANS64 P0, [R3+URZ+0x2a840], R2 ;  /* 0x02a84002030085a7 */ /* 0x000e64000800007f */
[----:B-1----:R-:W-:Y:S05]  /*afa0*/  @!P0 BRA `(.L_x_47) ;  /* 0xfffffffc00ec8947 */ /* 0x002fea000383ffff */
[----:B------:R-:W-:Y:S05]  /*afb0*/  BRA `(.L_x_88) ;  /* 0xffffffd400107947 */ /* 0x000fea000383ffff */
.L_x_48:
[----:B------:R-:W-:Y:S01]  /*afc0*/  BSSY B0, `(.L_x_89) ;  /* 0x0000008000007945 */ /* 0x000fe20003800000 */
[----:B------:R-:W-:Y:S01]  /*afd0*/  IMAD.MOV.U32 R13, RZ, RZ, R7 ;  /* 0x000000ffff0d7224 */ /* 0x000fe200078e0007 */
[----:B------:R-:W-:Y:S01]  /*afe0*/  MOV R12, RZ ;  /* 0x000000ff000c7202 */ /* 0x000fe20000000f00 */
[----:B------:R-:W-:Y:S02]  /*aff0*/  IMAD.MOV.U32 R11, RZ, RZ, 0x181f ;  /* 0x0000181fff0b7424 */ /* 0x000fe400078e00ff */
[----:B------:R-:W-:-:S07]  /*b000*/  IMAD.MOV.U32 R15, RZ, RZ, -0x1 ;  /* 0xffffffffff0f7424 */ /* 0x000fce00078e00ff */
[----:B------:R-:W-:Y:S05]  /*b010*/  WARPSYNC.COLLECTIVE R15, `(.L_x_90) ;  /* 0x000000000f087348 */ /* 0x000fea0003c00000 */
[----:B------:R0:W1:Y:S02]  /*b020*/  SHFL.IDX P6, R14, R13, R12, R11 ;  /* 0x0000000c0d0e7389 */ /* 0x00006400000c000b */
[----:B01----:R-:W-:Y:S01]  /*b030*/  ENDCOLLECTIVE ;  /* 0x000000000000791b */ /* 0x003fe20003800000 */
.L_x_90:
[----:B------:R-:W-:Y:S05]  /*b040*/  BSYNC B0 ;  /* 0x0000000000007941 */ /* 0x000fea0003800000 */
.L_x_89:
[----:B------:R-:W-:Y:S01]  /*b050*/  IMAD.MOV.U32 R13, RZ, RZ, R0 ;  /* 0x000000ffff0d7224 */ /* 0x000fe200078e0000 */
[----:B------:R-:W-:Y:S01]  /*b060*/  MOV R11, 0x181f ;  /* 0x0000181f000b7802 */ /* 0x000fe20000000f00 */
[----:B------:R-:W-:Y:S01]  /*b070*/  IMAD.MOV.U32 R12, RZ, RZ, RZ ;  /* 0x000000ffff0c7224 */ /* 0x000fe200078e00ff */
[----:B------:R-:W-:Y:S01]  /*b080*/  MOV R3, R14 ;  /* 0x0000000e00037202 */ /* 0x000fe20000000f00 */
[----:B------:R-:W-:Y:S01]  /*b090*/  IMAD.MOV.U32 R15, RZ, RZ, -0x1 ;  /* 0xffffffffff0f7424 */ /* 0x000fe200078e00ff */
[----:B------:R-:W-:-:S07]  /*b0a0*/  @P0 LEA R9, R25, UR45, 0x1 ;  /* 0x0000002d19090c11 */ /* 0x000fce000f8e08ff */
[----:B------:R-:W-:Y:S05]  /*b0b0*/  WARPSYNC.COLLECTIVE R15, `(.L_x_91) ;  /* 0x000000000f087348 */ /* 0x000fea0003c00000 */
[----:B------:R0:W1:Y:S02]  /*b0c0*/  SHFL.IDX P6, R14, R13, R12, R11 ;  /* 0x0000000c0d0e7389 */ /* 0x00006400000c000b */
[----:B01----:R-:W-:Y:S01]  /*b0d0*/  ENDCOLLECTIVE ;  /* 0x000000000000791b */ /* 0x003fe20003800000 */
.L_x_91:
[----:B------:R-:W-:Y:S01]  /*b0e0*/  MOV R13, R7 ;  /* 0x00000007000d7202 */ /* 0x000fe20000000f00 */
[----:B------:R-:W-:Y:S02]  /*b0f0*/  IMAD.MOV.U32 R12, RZ, RZ, 0x1 ;  /* 0x00000001ff0c7424 */ /* 0x000fe400078e00ff */
[----:B------:R-:W-:-:S07]  /*b100*/  IMAD.MOV.U32 R2, RZ, RZ, R14 ;  /* 0x000000ffff027224 */ /* 0x000fce00078e000e */
[----:B------:R-:W-:Y:S05]  /*b110*/  WARPSYNC.COLLECTIVE R15, `(.L_x_92) ;  /* 0x000000000f087348 */ /* 0x000fea0003c00000 */
[----:B------:R0:W1:Y:S02]  /*b120*/  SHFL.IDX P6, R14, R13, R12, R11 ;  /* 0x0000000c0d0e7389 */ /* 0x00006400000c000b */
[----:B01----:R-:W-:Y:S01]  /*b130*/  ENDCOLLECTIVE ;  /* 0x000000000000791b */ /* 0x003fe20003800000 */
.L_x_92:
[----:B------:R-:W-:-:S05]  /*b140*/  @P0 IMAD.WIDE.U32 R2, R30, 0x2, R2 ;  /* 0x000000021e020825 */ /* 0x000fca00078e0002 */
[----:B------:R-:W-:Y:S01]  /*b150*/  @!PT LDS RZ, [RZ] ;  /* 0x00000000fffff984 */ /* 0x000fe20000000800 */
[----:B------:R-:W-:Y:S01]  /*b160*/  @!PT LDS RZ, [RZ] ;  /* 0x00000000fffff984 */ /* 0x000fe20000000800 */
[----:B------:R-:W-:Y:S01]  /*b170*/  @!PT LDS RZ, [RZ] ;  /* 0x00000000fffff984 */ /* 0x000fe20000000800 */
[----:B------:R0:W-:Y:S04]  /*b180*/  @P0 LDGSTS.E.BYPASS.LTC128B.128 [R9+0x18400], desc[UR38][R2.64], !P3 ;  /* 0x1840000002090fae */ /* 0x0001e8000d901d66 */
[----:B------:R0:W-:Y:S01]  /*b190*/  @P0 LDGSTS.E.BYPASS.LTC128B.128 [R9+0x1b400], desc[UR38][R2.64+0x80], !P2 ;  /* 0x1b40008002090fae */ /* 0x0001e2000d101d66 */
[----:B------:R-:W-:-:S03]  /*b1a0*/  MOV R13, R0 ;  /* 0x00000000000d7202 */ /* 0x000fc60000000f00 */
[----:B------:R0:W-:Y:S01]  /*b1b0*/  @P0 LDGSTS.E.BYPASS.LTC128B.128 [R9+0x1e400], desc[UR38][R2.64+0x100], !P1 ;  /* 0x1e40010002090fae */ /* 0x0001e2000c901d66 */
[----:B------:R-:W-:Y:S01]  /*b1c0*/  ISETP.GE.AND P0, PT, R6, 0x11, PT ;  /* 0x000000110600780c */ /* 0x000fe20003f06270 */
[----:B------:R-:W-:-:S12]  /*b1d0*/  IMAD.MOV.U32 R5, RZ, RZ, R14 ;  /* 0x000000ffff057224 */ /* 0x000fd800078e000e */
[----:B0-----:R-:W-:Y:S05]  /*b1e0*/  WARPSYNC.COLLECTIVE R15, `(.L_x_93) ;  /* 0x000000000f087348 */ /* 0x001fea0003c00000 */
[----:B------:R1:W2:Y:S02]  /*b1f0*/  SHFL.IDX P6, R14, R13, R12, R11 ;  /* 0x0000000c0d0e7389 */ /* 0x0002a400000c000b */
[----:B012---:R-:W-:Y:S01]  /*b200*/  ENDCOLLECTIVE ;  /* 0x000000000000791b */ /* 0x007fe20003800000 */
.L_x_93:
[----:B------:R-:W-:Y:S01]  /*b210*/  @P0 LEA R21, R25, UR45, 0x1 ;  /* 0x0000002d19150c11 */ /* 0x000fe2000f8e08ff */
[----:B------:R-:W-:Y:S01]  /*b220*/  IMAD.MOV.U32 R13, RZ, RZ, R7 ;  /* 0x000000ffff0d7224 */ /* 0x000fe200078e0007 */
[----:B------:R-:W-:Y:S01]  /*b230*/  MOV R12, 0x2 ;  /* 0x00000002000c7802 */ /* 0x000fe20000000f00 */
[----:B------:R-:W-:-:S07]  /*b240*/  IMAD.MOV.U32 R4, RZ, RZ, R14 ;  /* 0x000000ffff047224 */ /* 0x000fce00078e000e */
[----:B------:R-:W-:Y:S05]  /*b250*/  WARPSYNC.COLLECTIVE R15, `(.L_x_94) ;  /* 0x000000000f087348 */ /* 0x000fea0003c00000 */
[----:B------:R0:W1:Y:S02]  /*b260*/  SHFL.IDX P6, R14, R13, R12, R11 ;  /* 0x0000000c0d0e7389 */ /* 0x00006400000c000b */
[----:B01----:R-:W-:Y:S01]  /*b270*/  ENDCOLLECTIVE ;  /* 0x000000000000791b */ /* 0x003fe20003800000 */
.L_x_94:
[----:B------:R-:W-:-:S05]  /*b280*/  @P0 IMAD.WIDE.U32 R4, R30, 0x2, R4 ;  /* 0x000000021e040825 */ /* 0x000fca00078e0004 */
[----:B------:R-:W-:Y:S01]  /*b290*/  @!PT LDS RZ, [RZ] ;  /* 0x00000000fffff984 */ /* 0x000fe20000000800 */
[----:B------:R-:W-:Y:S01]  /*b2a0*/  @!PT LDS RZ, [RZ] ;  /* 0x00000000fffff984 */ /* 0x000fe20000000800 */
[----:B------:R-:W-:Y:S01]  /*b2b0*/  @!PT LDS RZ, [RZ] ;  /* 0x00000000fffff984 */ /* 0x000fe20000000800 */
[----:B------:R0:W-:Y:S04]  /*b2c0*/  @P0 LDGSTS.E.BYPASS.LTC128B.128 [R21+0x18c00], desc[UR38][R4.64], !P3 ;  /* 0x18c0000004150fae */ /* 0x0001e8000d901d66 */
[----:B------:R0:W-:Y:S01]  /*b2d0*/  @P0 LDGSTS.E.BYPASS.LTC128B.128 [R21+0x1bc00], desc[UR38][R4.64+0x80], !P2 ;  /* 0x1bc0008004150fae */ /* 0x0001e2000d101d66 */
[----:B------:R-:W-:-:S03]  /*b2e0*/  IMAD.MOV.U32 R13, RZ, RZ, R0 ;  /* 0x000000ffff0d7224 */ /* 0x000fc600078e0000 */
[----:B------:R0:W-:Y:S01]  /*b2f0*/  @P0 LDGSTS.E.BYPASS.LTC128B.128 [R21+0x1ec00], desc[UR38][R4.64+0x100], !P1 ;  /* 0x1ec0010004150fae */ /* 0x0001e2000c901d66 */
[----:B------:R-:W-:Y:S01]  /*b300*/  ISETP.GE.AND P0, PT, R6, 0x21, PT ;  /* 0x000000210600780c */ /* 0x000fe20003f06270 */
[----:B------:R-:W-:-:S12]  /*b310*/  IMAD.MOV.U32 R8, RZ, RZ, R14 ;  /* 0x000000ffff087224 */ /* 0x000fd800078e000e */
[----:B0-----:R-:W-:Y:S05]  /*b320*/  WARPSYNC.COLLECTIVE R15, `(.L_x_95) ;  /* 0x000000000f087348 */ /* 0x001fea0003c00000 */
[----:B------:R1:W2:Y:S02]  /*b330*/  SHFL.IDX P6, R14, R13, R12, R11 ;  /* 0x0000000c0d0e7389 */ /* 0x0002a400000c000b */
[----:B012---:R-:W-:Y:S01]  /*b340*/  ENDCOLLECTIVE ;  /* 0x000000000000791b */ /* 0x007fe20003800000 */
.L_x_95:
[----:B------:R-:W-:Y:S01]  /*b350*/  IMAD.MOV.U32 R3, RZ, RZ, R8 ;  /* 0x000000ffff037224 */ /* 0x000fe200078e0008 */
[----:B------:R-:W-:Y:S01]  /*b360*/  @P0 LEA R35, R25, UR45, 0x1 ;  /* 0x0000002d19230c11 */ /* 0x000fe2000f8e08ff */
[----:B------:R-:W-:Y:S01]  /*b370*/  IMAD.MOV.U32 R13, RZ, RZ, R7 ;  /* 0x000000ffff0d7224 */ /* 0x000fe200078e0007 */
[----:B------:R-:W-:Y:S02]  /*b380*/  MOV R12, 0x3 ;  /* 0x00000003000c7802 */ /* 0x000fe40000000f00 */
[----:B------:R-:W-:-:S07]  /*b390*/  MOV R2, R14 ;  /* 0x0000000e00027202 */ /* 0x000fce0000000f00 */
[----:B------:R-:W-:Y:S05]  /*b3a0*/  WARPSYNC.COLLECTIVE R15, `(.L_x_96) ;  /* 0x000000000f087348 */ /* 0x000fea0003c00000 */
[----:B------:R0:W1:Y:S02]  /*b3b0*/  SHFL.IDX P6, R14, R13, R12, R11 ;  /* 0x0000000c0d0e7389 */ /* 0x00006400000c000b */
[----:B01----:R-:W-:Y:S01]  /*b3c0*/  ENDCOLLECTIVE ;  /* 0x000000000000791b */ /* 0x003fe20003800000 */
.L_x_96:
        /* <DEDUP_REMOVED lines=13> */
.L_x_97:
[----:B------:R-:W-:Y:S01]  /*b4a0*/  IMAD.MOV.U32 R5, RZ, RZ, R9 ;  /* 0x000000ffff057224 */ /* 0x000fe200078e0009 */
[----:B------:R-:W-:Y:S02]  /*b4b0*/  @P0 LEA R9, R25, UR45, 0x1 ;  /* 0x0000002d19090c11 */ /* 0x000fe4000f8e08ff */
[----:B------:R-:W-:Y:S01]  /*b4c0*/  MOV R13, R7 ;  /* 0x00000007000d7202 */ /* 0x000fe20000000f00 */
[----:B------:R-:W-:Y:S01]  /*b4d0*/  IMAD.MOV.U32 R12, RZ, RZ, 0x4 ;  /* 0x00000004ff0c7424 */ /* 0x000fe200078e00ff */
[----:B------:R-:W-:-:S07]  /*b4e0*/  MOV R10, R14 ;  /* 0x0000000e000a7202 */ /* 0x000fce0000000f00 */
[----:B------:R-:W-:Y:S05]  /*b4f0*/  WARPSYNC.COLLECTIVE R15, `(.L_x_98) ;  /* 0x000000000f087348 */ /* 0x000fea0003c00000 */
[----:B------:R0:W1:Y:S02]  /*b500*/  SHFL.IDX P6, R14, R13, R12, R11 ;  /* 0x0000000c0d0e7389 */ /* 0x00006400000c000b */
[----:B01----:R-:W-:Y:S01]  /*b510*/  ENDCOLLECTIVE ;  /* 0x000000000000791b */ /* 0x003fe20003800000 */
.L_x_98:
[----:B------:R-:W-:-:S04]  /*b520*/  IMAD.MOV.U32 R4, RZ, RZ, R10 ;  /* 0x000000ffff047224 */ /* 0x000fc800078e000a */
[----:B------:R-:W-:-:S05]  /*b530*/  @P0 IMAD.WIDE.U32 R4, R30, 0x2, R4 ;  /* 0x000000021e040825 */ /* 0x000fca00078e0004 */
[----:B------:R-:W-:Y:S01]  /*b540*/  @!PT LDS RZ, [RZ] ;  /* 0x00000000fffff984 */ /* 0x000fe20000000800 */
[----:B------:R-:W-:Y:S01]  /*b550*/  @!PT LDS RZ, [RZ] ;  /* 0x00000000fffff984 */ /* 0x000fe20000000800 */
[----:B------:R-:W-:Y:S01]  /*b560*/  @!PT LDS RZ, [RZ] ;  /* 0x00000000fffff984 */ /* 0x000fe20000000800 */
[----:B------:R0:W-:Y:S01]  /*b570*/  @P0 LDGSTS.E.BYPASS.LTC128B.128 [R9+0x19c00], desc[UR38][R4.64], !P3 ;  /* 0x19c0000004090fae */ /* 0x0001e2000d901d66 */
[----:B------:R-:W-:-:S03]  /*b580*/  MOV R13, R0 ;  /* 0x00000000000d7202 */ /* 0x000fc60000000f00 */
[----:B------:R0:W-:Y:S04]  /*b590*/  @P0 LDGSTS.E.BYPASS.LTC128B.128 [R9+0x1cc00], desc[UR38][R4.64+0x80], !P2 ;  /* 0x1cc0008004090fae */ /* 0x0001e8000d101d66 */
[----:B------:R0:W-:Y:S01]  /*b5a0*/  @P0 LDGSTS.E.BYPASS.LTC128B.128 [R9+0x1fc00], desc[UR38][R4.64+0x100], !P1 ;  /* 0x1fc0010004090fae */ /* 0x0001e2000c901d66 */
[----:B------:R-:W-:Y:S01]  /*b5b0*/  ISETP.GE.AND P0, PT, R6, 0x41, PT ;  /* 0x000000410600780c */ /* 0x000fe20003f06270 */
[----:B------:R-:W-:-:S12]  /*b5c0*/  IMAD.MOV.U32 R8, RZ, RZ, R14 ;  /* 0x000000ffff087224 */ /* 0x000fd800078e000e */
[----:B0-----:R-:W-:Y:S05]  /*b5d0*/  WARPSYNC.COLLECTIVE R15, `(.L_x_99) ;  /* 0x000000000f087348 */ /* 0x001fea0003c00000 */
[----:B------:R1:W2:Y:S02]  /*b5e0*/  SHFL.IDX P6, R14, R13, R12, R11 ;  /* 0x0000000c0d0e7389 */ /* 0x0002a400000c000b */
[----:B012---:R-:W-:Y:S01]  /*b5f0*/  ENDCOLLECTIVE ;  /* 0x000000000000791b */ /* 0x007fe20003800000 */
.L_x_99:
[----:B------:R-:W-:Y:S01]  /*b600*/  IMAD.MOV.U32 R3, RZ, RZ, R8 ;  /* 0x000000ffff037224 */ /* 0x000fe200078e0008 */
[----:B------:R-:W-:Y:S02]  /*b610*/  @P0 LEA R21, R25, UR45, 0x1 ;  /* 0x0000002d19150c11 */ /* 0x000fe4000f8e08ff */
[----:B------:R-:W-:Y:S01]  /*b620*/  MOV R13, R7 ;  /* 0x00000007000d7202 */ /* 0x000fe20000000f00 */
[----:B------:R-:W-:Y:S02]  /*b630*/  IMAD.MOV.U32 R12, RZ, RZ, 0x5 ;  /* 0x00000005ff0c7424 */ /* 0x000fe400078e00ff */
[----:B------:R-:W-:-:S07]  /*b640*/  IMAD.MOV.U32 R2, RZ, RZ, R14 ;  /* 0x000000ffff027224 */ /* 0x000fce00078e000e */
[----:B------:R-:W-:Y:S05]  /*b650*/  WARPSYNC.COLLECTIVE R15, `(.L_x_100) ;  /* 0x000000000f087348 */ /* 0x000fea0003c00000 */
[----:B------:R0:W1:Y:S02]  /*b660*/  SHFL.IDX P6, R14, R13, R12, R11 ;  /* 0x0000000c0d0e7389 */ /* 0x00006400000c000b */
[----:B01----:R-:W-:Y:S01]  /*b670*/  ENDCOLLECTIVE ;  /* 0x000000000000791b */ /* 0x003fe20003800000 */
.L_x_100:
        /* <DEDUP_REMOVED lines=8> */
[----:B------:R-:W-:-:S07]  /*b700*/  IMAD.MOV.U32 R7, RZ, RZ, R14 ;  /* 0x000000ffff077224 */ /* 0x000fce00078e000e */
[----:B0-----:R-:W-:Y:S05]  /*b710*/  WARPSYNC.COLLECTIVE R15, `(.L_x_101) ;  /* 0x000000000f087348 */ /* 0x001fea0003c00000 */
[----:B------:R1:W2:Y:S02]  /*b720*/  SHFL.IDX P6, R14, R13, R12, R11 ;  /* 0x0000000c0d0e7389 */ /* 0x0002a400000c000b */
[----:B012---:R-:W-:Y:S01]  /*b730*/  ENDCOLLECTIVE ;  /* 0x000000000000791b */ /* 0x007fe20003800000 */
.L_x_101:
[----:B------:R-:W-:Y:S05]  /*b740*/  BRA `(.L_x_102) ;  /* 0xffffffd000707947 */ /* 0x000fea000383ffff */
.L_x_51:
[----:B------:R-:W-:Y:S01]  /*b750*/  IMAD.MOV.U32 R13, RZ, RZ, R8 ;  /* 0x000000ffff0d7224 */ /* 0x000fe200078e0008 */
[----:B------:R-:W-:Y:S01]  /*b760*/  MOV R11, 0x181f ;  /* 0x0000181f000b7802 */ /* 0x000fe20000000f00 */
[----:B------:R-:W-:Y:S02]  /*b770*/  IMAD.MOV.U32 R12, RZ, RZ, RZ ;  /* 0x000000ffff0c7224 */ /* 0x000fe400078e00ff */
[----:B------:R-:W-:Y:S02]  /*b780*/  IMAD.MOV.U32 R15, RZ, RZ, -0x1 ;  /* 0xffffffffff0f7424 */ /* 0x000fe400078e00ff */
[----:B------:R-:W-:-:S07]  /*b790*/  IMAD R7, R24, 0x80, R37 ;  /* 0x0000008018077824 */ /* 0x000fce00078e0225 */
[----:B------:R-:W-:Y:S05]  /*b7a0*/  WARPSYNC.COLLECTIVE R15, `(.L_x_103) ;  /* 0x000000000f087348 */ /* 0x000fea0003c00000 */
[----:B------:R0:W1:Y:S02]  /*b7b0*/  SHFL.IDX P6, R14, R13, R12, R11 ;  /* 0x0000000c0d0e7389 */ /* 0x00006400000c000b */
[----:B01----:R-:W-:Y:S01]  /*b7c0*/  ENDCOLLECTIVE ;  /* 0x000000000000791b */ /* 0x003fe20003800000 */
.L_x_103:
[----:B------:R-:W-:Y:S02]  /*b7d0*/  IADD3 R5, R7, 0x10, RZ ;  /* 0x0000001007057810 */ /* 0x000fe40007ffe0ff */
[----:B------:R-:W-:Y:S01]  /*b7e0*/  MOV R13, R0 ;  /* 0x00000000000d7202 */ /* 0x000fe20000000f00 */
[----:B------:R-:W-:-:S07]  /*b7f0*/  IMAD.MOV.U32 R3, RZ, RZ, R14 ;  /* 0x000000ffff037224 */ /* 0x000fce00078e000e */
[----:B------:R-:W-:Y:S05]  /*b800*/  WARPSYNC.COLLECTIVE R15, `(.L_x_104) ;  /* 0x000000000f087348 */ /* 0x000fea0003c00000 */
[----:B------:R0:W1:Y:S02]  /*b810*/  SHFL.IDX P6, R14, R13, R12, R11 ;  /* 0x0000000c0d0e7389 */ /* 0x00006400000c000b */
[----:B01----:R-:W-:Y:S01]  /*b820*/  ENDCOLLECTIVE ;  /* 0x000000000000791b */ /* 0x003fe20003800000 */
.L_x_104:
[----:B------:R-:W-:Y:S02]  /*b830*/  ULDC UR4, c[0x0][0x288] ;  /* 0x0000a20000047ab9 */ /* 0x000fe40000000800 */
[----:B------:R-:W-:-:S05]  /*b840*/  IMAD R6, R6, UR4, RZ ;  /* 0x0000000406067c24 */ /* 0x000fca000f8e02ff */
[----:B------:R-:W-:Y:S01]  /*b850*/  ISETP.GE.AND P1, PT, R7, R6, PT ;  /* 0x000000060700720c */ /* 0x000fe20003f26270 */
[----:B------:R-:W-:Y:S02]  /*b860*/  IMAD.MOV.U32 R13, RZ, RZ, R8 ;  /* 0x000000ffff0d7224 */ /* 0x000fe400078e0008 */
[----:B------:R-:W-:-:S10]  /*b870*/  IMAD.MOV.U32 R12, RZ, RZ, 0x1 ;  /* 0x00000001ff0c7424 */ /* 0x000fd400078e00ff */
[----:B------:R-:W-:Y:S01]  /*b880*/  @!P1 LEA R9, R25, UR45, 0x1 ;  /* 0x0000002d19099c11 */ /* 0x000fe2000f8e08ff */
[----:B------:R-:W-:-:S07]  /*b890*/  IMAD.MOV.U32 R2, RZ, RZ, R14 ;  /* 0x000000ffff027224 */ /* 0x000fce00078e000e */
[----:B------:R-:W-:Y:S05]  /*b8a0*/  WARPSYNC.COLLECTIVE R15, `(.L_x_105) ;  /* 0x000000000f087348 */ /* 0x000fea0003c00000 */
[----:B------:R0:W1:Y:S02]  /*b8b0*/  SHFL.IDX P6, R14, R13, R12, R11 ;  /* 0x0000000c0d0e7389 */ /* 0x00006400000c000b */
[----:B01----:R-:W-:Y:S01]  /*b8c0*/  ENDCOLLECTIVE ;  /* 0x000000000000791b */ /* 0x003fe20003800000 */
.L_x_105:
[----:B------:R-:W-:-:S05]  /*b8d0*/  @!P1 IMAD.WIDE.U32 R2, R30, 0x2, R2 ;  /* 0x000000021e029825 */ /* 0x000fca00078e0002 */
[----:B------:R-:W-:Y:S01]  /*b8e0*/  @!PT LDS RZ, [RZ] ;  /* 0x00000000fffff984 */ /* 0x000fe20000000800 */
[----:B------:R-:W-:Y:S01]  /*b8f0*/  @!PT LDS RZ, [RZ] ;  /* 0x00000000fffff984 */ /* 0x000fe20000000800 */
[----:B------:R-:W-:Y:S01]  /*b900*/  @!PT LDS RZ, [RZ] ;  /* 0x00000000fffff984 */ /* 0x000fe20000000800 */
[----:B------:R0:W-:Y:S04]  /*b910*/  @!P1 LDGSTS.E.BYPASS.LTC128B.128 [R9+0xc400], desc[UR38][R2.64], !P3 ;  /* 0x0c40000002099fae */ /* 0x0001e8000d901d66 */
[----:B------:R0:W-:Y:S01]  /*b920*/  @!P1 LDGSTS.E.BYPASS.LTC128B.128 [R9+0x10400], desc[UR38][R2.64+0x80], !P2 ;  /* 0x1040008002099fae */ /* 0x0001e2000d101d66 */
[----:B------:R-:W-:-:S03]  /*b930*/  IMAD.MOV.U32 R13, RZ, RZ, R0 ;  /* 0x000000ffff0d7224 */ /* 0x000fc600078e0000 */
[----:B------:R0:W-:Y:S01]  /*b940*/  @!P1 LDGSTS.E.BYPASS.LTC128B.128 [R9+0x14400], desc[UR38][R2.64+0x100], !P0 ;  /* 0x1440010002099fae */ /* 0x0001e2000c101d66 */
[----:B------:R-:W-:Y:S02]  /*b950*/  ISETP.GE.AND P1, PT, R5, R6, PT ;  /* 0x000000060500720c */ /* 0x000fe40003f26270 */
[----:B------:R-:W-:-:S11]  /*b960*/  MOV R5, R14 ;  /* 0x0000000e00057202 */ /* 0x000fd60000000f00 */
[----:B0-----:R-:W-:Y:S05]  /*b970*/  WARPSYNC.COLLECTIVE R15, `(.L_x_106) ;  /* 0x000000000f087348 */ /* 0x001fea0003c00000 */
[----:B------:R1:W2:Y:S02]  /*b980*/  SHFL.IDX P6, R14, R13, R12, R11 ;  /* 0x0000000c0d0e7389 */ /* 0x0002a400000c000b */
[----:B012---:R-:W-:Y:S01]  /*b990*/  ENDCOLLECTIVE ;  /* 0x000000000000791b */ /* 0x007fe20003800000 */
.L_x_106:
[----:B------:R-:W-:Y:S02]  /*b9a0*/  IADD3 R3, R7, 0x20, RZ ;  /* 0x0000002007037810 */ /* 0x000fe40007ffe0ff */
[----:B------:R-:W-:Y:S01]  /*b9b0*/  @!P1 LEA R19, R25, UR45, 0x1 ;  /* 0x0000002d19139c11 */ /* 0x000fe2000f8e08ff */
[----:B------:R-:W-:Y:S02]  /*b9c0*/  IMAD.MOV.U32 R13, RZ, RZ, R8 ;  /* 0x000000ffff0d7224 */ /* 0x000fe400078e0008 */
[----:B------:R-:W-:Y:S02]  /*b9d0*/  IMAD.MOV.U32 R12, RZ, RZ, 0x2 ;  /* 0x00000002ff0c7424 */ /* 0x000fe400078e00ff */
[----:B------:R-:W-:-:S07]  /*b9e0*/  IMAD.MOV.U32 R4, RZ, RZ, R14 ;  /* 0x000000ffff047224 */ /* 0x000fce00078e000e */
[----:B------:R-:W-:Y:S05]  /*b9f0*/  WARPSYNC.COLLECTIVE R15, `(.L_x_107) ;  /* 0x000000000f087348 */ /* 0x000fea0003c00000 */
[----:B------:R0:W1:Y:S02]  /*ba00*/  SHFL.IDX P6, R14, R13, R12, R11 ;  /* 0x0000000c0d0e7389 */ /* 0x00006400000c000b */
[----:B01----:R-:W-:Y:S01]  /*ba10*/  ENDCOLLECTIVE ;  /* 0x000000000000791b */ /* 0x003fe20003800000 */
.L_x_107:
        /* <DEDUP_REMOVED lines=13> */
.L_x_108:
        /* <DEDUP_REMOVED lines=8> */
.L_x_109:
        /* <DEDUP_REMOVED lines=13> */
.L_x_110:
        /* <DEDUP_REMOVED lines=8> */
.L_x_111:
        /* <DEDUP_REMOVED lines=13> */
.L_x_112:
        /* <DEDUP_REMOVED lines=8> */
.L_x_113:
        /* <DEDUP_REMOVED lines=13> */
.L_x_114:
        /* <DEDUP_REMOVED lines=8> */
.L_x_115:
        /* <DEDUP_REMOVED lines=13> */
.L_x_116:
[----:B------:R-:W-:Y:S02]  /*c030*/  @!P1 LEA R9, R25, UR45, 0x1 ;  /* 0x0000002d19099c11 */ /* 0x000fe4000f8e08ff */
[----:B------:R-:W-:Y:S01]  /*c040*/  MOV R13, R8 ;  /* 0x00000008000d7202 */ /* 0x000fe20000000f00 */
[----:B------:R-:W-:Y:S02]  /*c050*/  IMAD.MOV.U32 R12, RZ, RZ, 0x7 ;  /* 0x00000007ff0c7424 */ /* 0x000fe400078e00ff */
[----:B------:R-:W-:-:S07]  /*c060*/  IMAD.MOV.U32 R2, RZ, RZ, R14 ;  /* 0x000000ffff027224 */ /* 0x000fce00078e000e */
[----:B------:R-:W-:Y:S05]  /*c070*/  WARPSYNC.COLLECTIVE R15, `(.L_x_117) ;  /* 0x000000000f087348 */ /* 0x000fea0003c00000 */
[----:B------:R0:W1:Y:S02]  /*c080*/  SHFL.IDX P6, R14, R13, R12, R11 ;  /* 0x0000000c0d0e7389 */ /* 0x00006400000c000b */
[----:B01----:R-:W-:Y:S01]  /*c090*/  ENDCOLLECTIVE ;  /* 0x000000000000791b */ /* 0x003fe20003800000 */
.L_x_117:
[----:B------:R-:W-:-:S05]  /*c0a0*/  @!P1 IMAD.WIDE.U32 R2, R30, 0x2, R2 ;  /* 0x000000021e029825 */ /* 0x000fca00078e0002 */
[----:B------:R-:W-:Y:S01]  /*c0b0*/  @!PT LDS RZ, [RZ] ;  /* 0x00000000fffff984 */ /* 0x000fe20000000800 */
[----:B------:R-:W-:Y:S01]  /*c0c0*/  @!PT LDS RZ, [RZ] ;  /* 0x00000000fffff984 */ /* 0x000fe20000000800 */
[----:B------:R-:W-:Y:S01]  /*c0d0*/  @!PT LDS RZ, [RZ] ;  /* 0x00000000fffff984 */ /* 0x000fe20000000800 */
[----:B------:R0:W-:Y:S04]  /*c0e0*/  @!P1 LDGSTS.E.BYPASS.LTC128B.128 [R9+0xf400], desc[UR38][R2.64], !P3 ;  /* 0x0f40000002099fae */ /* 0x0001e8000d901d66 */
[----:B------:R0:W-:Y:S01]  /*c0f0*/  @!P1 LDGSTS.E.BYPASS.LTC128B.128 [R9+0x13400], desc[UR38][R2.64+0x80], !P2 ;  /* 0x1340008002099fae */ /* 0x0001e2000d101d66 */
[----:B------:R-:W-:-:S03]  /*c100*/  MOV R13, R0 ;  /* 0x00000000000d7202 */ /* 0x000fc60000000f00 */
[----:B------:R0:W-:Y:S01]  /*c110*/  @!P1 LDGSTS.E.BYPASS.LTC128B.128 [R9+0x17400], desc[UR38][R2.64+0x100], !P0 ;  /* 0x1740010002099fae */ /* 0x0001e2000c101d66 */
[----:B------:R-:W-:-:S07]  /*c120*/  IMAD.MOV.U32 R4, RZ, RZ, R14 ;  /* 0x000000ffff047224 */ /* 0x000fce00078e000e */
[----:B0-----:R-:W-:Y:S05]  /*c130*/  WARPSYNC.COLLECTIVE R15, `(.L_x_118) ;  /* 0x000000000f087348 */ /* 0x001fea0003c00000 */
[----:B------:R1:W2:Y:S02]  /*c140*/  SHFL.IDX P6, R14, R13, R12, R11 ;  /* 0x0000000c0d0e7389 */ /* 0x0002a400000c000b */
[----:B012---:R-:W-:Y:S01]  /*c150*/  ENDCOLLECTIVE ;  /* 0x000000000000791b */ /* 0x007fe20003800000 */
.L_x_118:
[----:B------:R-:W-:Y:S05]  /*c160*/  BRA `(.L_x_119) ;  /* 0xffffffd000547947 */ /* 0x000fea000383ffff */
.L_x_54:
[----:B0-----:R-:W-:-:S04]  /*c170*/  IMAD.U32 R3, RZ, RZ, UR45 ;  /* 0x0000002dff037e24 */ /* 0x001fc8000f8e00ff */
[----:B------:R0:W1:Y:S03]  /*c180*/  SYNCS.PHASECHK.TRANS64.TRYWAIT P0, [R3+URZ+0x2a820], R0 ;  /* 0x02a82000030075a7 */ /* 0x000066000800017f */
[----:B-1----:R-:W-:Y:S05]  /*c190*/  @!P0 NANOSLEEP.SYNCS 0x989680 ;  /* 0x009896800000895d */ /* 0x002fea0003900000 */
[----:B------:R-:W1:Y:S02]  /*c1a0*/  @!P0 SYNCS.PHASECHK.TRANS64 P0, [R3+URZ+0x2a820], R0 ;  /* 0x02a82000030085a7 */ /* 0x000e64000800007f */
[----:B-1----:R-:W-:Y:S05]  /*c1b0*/  @!P0 BRA `(.L_x_54) ;  /* 0xfffffffc00ec8947 */ /* 0x002fea000383ffff */
[----:B------:R-:W-:Y:S05]  /*c1c0*/  BRA `(.L_x_120) ;  /* 0xffffffd0009c7947 */ /* 0x000fea000383ffff */
.L_x_58:
[----:B0-----:R0:W1:Y:S02]  /*c1d0*/  SYNCS.PHASECHK.TRANS64.TRYWAIT P0, [R8+URZ+0x2a840], R3 ;  /* 0x02a84003080075a7 */ /* 0x001064000800017f */
[----:B-1----:R-:W-:Y:S05]  /*c1e0*/  @!P0 NANOSLEEP.SYNCS 0x989680 ;  /* 0x009896800000895d */ /* 0x002fea0003900000 */
[----:B------:R-:W1:Y:S02]  /*c1f0*/  @!P0 SYNCS.PHASECHK.TRANS64 P0, [R8+URZ+0x2a840], R3 ;  /* 0x02a84003080085a7 */ /* 0x000e64000800007f */
[----:B-1----:R-:W-:Y:S05]  /*c200*/  @!P0 BRA `(.L_x_58) ;  /* 0xfffffffc00f08947 */ /* 0x002fea000383ffff */
[----:B------:R-:W-:Y:S05]  /*c210*/  BRA `(.L_x_121) ;  /* 0xffffffd400647947 */ /* 0x000fea000383ffff */
.L_x_59:
        /* <DEDUP_REMOVED lines=8> */
.L_x_123:
[----:B------:R-:W-:Y:S05]  /*c2a0*/  BSYNC B1 ;  /* 0x0000000000017941 */ /* 0x000fea0003800000 */
.L_x_122:
[----:B------:R-:W-:Y:S01]  /*c2b0*/  IMAD.MOV.U32 R13, RZ, RZ, R18 ;  /* 0x000000ffff0d7224 */ /* 0x000fe200078e0012 */
[----:B------:R-:W-:Y:S01]  /*c2c0*/  MOV R11, 0x181f ;  /* 0x0000181f000b7802 */ /* 0x000fe20000000f00 */
[----:B------:R-:W-:Y:S01]  /*c2d0*/  IMAD.MOV.U32 R12, RZ, RZ, RZ ;  /* 0x000000ffff0c7224 */ /* 0x000fe200078e00ff */
[----:B------:R-:W-:Y:S01]  /*c2e0*/  MOV R3, R14 ;  /* 0x0000000e00037202 */ /* 0x000fe20000000f00 */
[----:B------:R-:W-:Y:S01]  /*c2f0*/  IMAD.MOV.U32 R15, RZ, RZ, -0x1 ;  /* 0xffffffffff0f7424 */ /* 0x000fe200078e00ff */
[----:B------:R-:W-:-:S07]  /*c300*/  LEA R19, R19, UR45, 0x1 ;  /* 0x0000002d13137c11 */ /* 0x000fce000f8e08ff */
[----:B------:R-:W-:Y:S05]  /*c310*/  WARPSYNC.COLLECTIVE R15, `(.L_x_124) ;  /* 0x000000000f087348 */ /* 0x000fea0003c00000 */
[----:B------:R0:W1:Y:S02]  /*c320*/  SHFL.IDX P6, R14, R13, R12, R11 ;  /* 0x0000000c0d0e7389 */ /* 0x00006400000c000b */
[----:B01----:R-:W-:Y:S01]  /*c330*/  ENDCOLLECTIVE ;  /* 0x000000000000791b */ /* 0x003fe20003800000 */
.L_x_124:
[----:B------:R-:W-:Y:S01]  /*c340*/  MOV R13, R20 ;  /* 0x00000014000d7202 */ /* 0x000fe20000000f00 */
[----:B------:R-:W-:Y:S01]  /*c350*/  IMAD.MOV.U32 R12, RZ, RZ, 0x1 ;  /* 0x00000001ff0c7424 */ /* 0x000fe200078e00ff */
[----:B------:R-:W-:-:S13]  /*c360*/  IADD3 R2, P0, R14, R35, RZ ;  /* 0x000000230e027210 */ /* 0x000fda0007f1e0ff */
[----:B------:R-:W-:Y:S05]  /*c370*/  WARPSYNC.COLLECTIVE R15, `(.L_x_125) ;  /* 0x000000000f087348 */ /* 0x000fea0003c00000 */
[----:B------:R0:W1:Y:S02]  /*c380*/  SHFL.IDX P6, R14, R13, R12, R11 ;  /* 0x0000000c0d0e7389 */ /* 0x00006400000c000b */
[----:B01----:R-:W-:Y:S01]  /*c390*/  ENDCOLLECTIVE ;  /* 0x000000000000791b */ /* 0x003fe20003800000 */
.L_x_125:
[----:B------:R-:W-:-:S05]  /*c3a0*/  IMAD.X R3, RZ, RZ, R3, P0 ;  /* 0x000000ffff037224 */ /* 0x000fca00000e0603 */
[----:B------:R-:W-:Y:S01]  /*c3b0*/  @!PT LDS RZ, [RZ] ;  /* 0x00000000fffff984 */ /* 0x000fe20000000800 */
[----:B------:R-:W-:Y:S01]  /*c3c0*/  @!PT LDS RZ, [RZ] ;  /* 0x00000000fffff984 */ /* 0x000fe20000000800 */
[----:B------:R-:W-:Y:S01]  /*c3d0*/  @!PT LDS RZ, [RZ] ;  /* 0x00000000fffff984 */ /* 0x000fe20000000800 */
[----:B------:R0:W-:Y:S04]  /*c3e0*/  LDGSTS.E.BYPASS.LTC128B.128 [R19+0x18400], desc[UR38][R2.64], !P3 ;  /* 0x1840000002137fae */ /* 0x0001e8000d901d66 */
[----:B------:R0:W-:Y:S01]  /*c3f0*/  LDGSTS.E.BYPASS.LTC128B.128 [R19+0x1b400], desc[UR38][R2.64+0x80], !P2 ;  /* 0x1b40008002137fae */ /* 0x0001e2000d101d66 */
[----:B------:R-:W-:-:S03]  /*c400*/  MOV R13, R18 ;  /* 0x00000012000d7202 */ /* 0x000fc60000000f00 */
[----:B------:R0:W-:Y:S01]  /*c410*/  LDGSTS.E.BYPASS.LTC128B.128 [R19+0x1e400], desc[UR38][R2.64+0x100], !P1 ;  /* 0x1e40010002137fae */ /* 0x0001e2000c901d66 */
[----:B------:R-:W-:-:S07]  /*c420*/  IMAD.MOV.U32 R4, RZ, RZ, R14 ;  /* 0x000000ffff047224 */ /* 0x000fce00078e000e */
[----:B0-----:R-:W-:Y:S05]  /*c430*/  WARPSYNC.COLLECTIVE R15, `(.L_x_126) ;  /* 0x000000000f087348 */ /* 0x001fea0003c00000 */
[----:B------:R1:W2:Y:S02]  /*c440*/  SHFL.IDX P6, R14, R13, R12, R11 ;  /* 0x0000000c0d0e7389 */ /* 0x0002a400000c000b */
[----:B012---:R-:W-:Y:S01]  /*c450*/  ENDCOLLECTIVE ;  /* 0x000000000000791b */ /* 0x007fe20003800000 */
.L_x_126:
[----:B------:R-:W-:Y:S01]  /*c460*/  IMAD.MOV.U32 R13, RZ, RZ, R20 ;  /* 0x000000ffff0d7224 */ /* 0x000fe200078e0014 */
[----:B------:R-:W-:Y:S02]  /*c470*/  MOV R12, 0x2 ;  /* 0x00000002000c7802 */ /* 0x000fe40000000f00 */
[----:B------:R-:W-:-:S13]  /*c480*/  IADD3 R2, P0, R14, R35, RZ ;  /* 0x000000230e027210 */ /* 0x000fda0007f1e0ff */
[----:B------:R-:W-:Y:S05]  /*c490*/  WARPSYNC.COLLECTIVE R15, `(.L_x_127) ;  /* 0x000000000f087348 */ /* 0x000fea0003c00000 */
[----:B------:R0:W1:Y:S02]  /*c4a0*/  SHFL.IDX P6, R14, R13, R12, R11 ;  /* 0x0000000c0d0e7389 */ /* 0x00006400000c000b */
[----:B01----:R-:W-:Y:S01]  /*c4b0*/  ENDCOLLECTIVE ;  /* 0x000000000000791b */ /* 0x003fe20003800000 */
.L_x_127:
[----:B------:R-:W-:-:S05]  /*c4c0*/  IMAD.X R3, RZ, RZ, R4, P0 ;  /* 0x000000ffff037224 */ /* 0x000fca00000e0604 */
[----:B------:R-:W-:Y:S01]  /*c4d0*/  @!PT LDS RZ, [RZ] ;  /* 0x00000000fffff984 */ /* 0x000fe20000000800 */
[----:B------:R-:W-:Y:S01]  /*c4e0*/  @!PT LDS RZ, [RZ] ;  /* 0x00000000fffff984 */ /* 0x000fe20000000800 */
[----:B------:R-:W-:Y:S01]  /*c4f0*/  @!PT LDS RZ, [RZ] ;  /* 0x00000000fffff984 */ /* 0x000fe20000000800 */
[----:B------:R0:W-:Y:S04]  /*c500*/  LDGSTS.E.BYPASS.LTC128B.128 [R19+0x18c00], desc[UR38][R2.64], !P3 ;  /* 0x18c0000002137fae */ /* 0x0001e8000d901d66 */
[----:B------:R0:W-:Y:S01]  /*c510*/  LDGSTS.E.BYPASS.LTC128B.128 [R19+0x1bc00], desc[UR38][R2.64+0x80], !P2 ;  /* 0x1bc0008002137fae */ /* 0x0001e2000d101d66 */
[----:B------:R-:W-:-:S03]  /*c520*/  IMAD.MOV.U32 R13, RZ, RZ, R18 ;  /* 0x000000ffff0d7224 */ /* 0x000fc600078e0012 */
[----:B------:R0:W-:Y:S01]  /*c530*/  LDGSTS.E.BYPASS.LTC128B.128 [R19+0x1ec00], desc[UR38][R2.64+0x100], !P1 ;  /* 0x1ec0010002137fae */ /* 0x0001e2000c901d66 */
[----:B------:R-:W-:-:S07]  /*c540*/  IMAD.MOV.U32 R5, RZ, RZ, R14 ;  /* 0x000000ffff057224 */ /* 0x000fce00078e000e */
[----:B0-----:R-:W-:Y:S05]  /*c550*/  WARPSYNC.COLLECTIVE R15, `(.L_x_128) ;  /* 0x000000000f087348 */ /* 0x001fea0003c00000 */
[----:B------:R1:W2:Y:S02]  /*c560*/  SHFL.IDX P6, R14, R13, R12, R11 ;  /* 0x0000000c0d0e7389 */ /* 0x0002a400000c000b */
[----:B012---:R-:W-:Y:S01]  /*c570*/  ENDCOLLECTIVE ;  /* 0x000000000000791b */ /* 0x007fe20003800000 */
.L_x_128:
[----:B------:R-:W-:Y:S01]  /*c580*/  IMAD.MOV.U32 R13, RZ, RZ, R20 ;  /* 0x000000ffff0d7224 */ /* 0x000fe200078e0014 */
[----:B------:R-:W-:-:S04]  /*c590*/  MOV R12, R14 ;  /* 0x0000000e000c7202 */ /* 0x000fc80000000f00 */
[----:B------:R-:W-:Y:S02]  /*c5a0*/  IADD3 R2, P0, R12, R35, RZ ;  /* 0x000000230c027210 */ /* 0x000fe40007f1e0ff */
[----:B------:R-:W-:-:S03]  /*c5b0*/  MOV R12, 0x3 ;  /* 0x00000003000c7802 */ /* 0x000fc60000000f00 */
[----:B------:R-:W-:-:S08]  /*c5c0*/  IMAD.X R3, RZ, RZ, R5, P0 ;  /* 0x000000ffff037224 */ /* 0x000fd000000e0605 */
[----:B------:R-:W-:Y:S05]  /*c5d0*/  WARPSYNC.COLLECTIVE R15, `(.L_x_129) ;  /* 0x000000000f087348 */ /* 0x000fea0003c00000 */
[----:B------:R0:W1:Y:S02]  /*c5e0*/  SHFL.IDX P6, R14, R13, R12, R11 ;  /* 0x0000000c0d0e7389 */ /* 0x00006400000c000b */
[----:B01----:R-:W-:Y:S01]  /*c5f0*/  ENDCOLLECTIVE ;  /* 0x000000000000791b */ /* 0x003fe20003800000 */
.L_x_129:
[----:B------:R-:W-:Y:S01]  /*c600*/  @!PT LDS RZ, [RZ] ;  /* 0x00000000fffff984 */ /* 0x000fe20000000800 */
[----:B------:R-:W-:Y:S01]  /*c610*/  @!PT LDS RZ, [RZ] ;  /* 0x00000000fffff984 */ /* 0x000fe20000000800 */
[----:B------:R-:W-:Y:S01]  /*c620*/  @!PT LDS RZ, [RZ] ;  /* 0x00000000fffff984 */ /* 0x000fe20000000800 */
[----:B------:R-:W-:Y:S04]  /*c630*/  LDGSTS.E.BYPASS.LTC128B.128 [R19+0x19400], desc[UR38][R2.64], !P3 ;  /* 0x1940000002137fae */ /* 0x000fe8000d901d66 */
[----:B------:R-:W-:Y:S04]  /*c640*/  LDGSTS.E.BYPASS.LTC128B.128 [R19+0x1c400], desc[UR38][R2.64+0x80], !P2 ;  /* 0x1c40008002137fae */ /* 0x000fe8000d101d66 */
[----:B------:R0:W-:Y:S01]  /*c650*/  LDGSTS.E.BYPASS.LTC128B.128 [R19+0x1f400], desc[UR38][R2.64+0x100], !P1 ;  /* 0x1f40010002137fae */ /* 0x0001e2000c901d66 */
[----:B------:R-:W-:Y:S02]  /*c660*/  IMAD.MOV.U32 R13, RZ, RZ, R18 ;  /* 0x000000ffff0d7224 */ /* 0x000fe400078e0012 */
[----:B0-----:R-:W-:-:S07]  /*c670*/  IMAD.MOV.U32 R3, RZ, RZ, R14 ;  /* 0x000000ffff037224 */ /* 0x001fce00078e000e */
[----:B------:R-:W-:Y:S05]  /*c680*/  WARPSYNC.COLLECTIVE R15, `(.L_x_130) ;  /* 0x000000000f087348 */ /* 0x000fea0003c00000 */
[----:B------:R0:W1:Y:S02]  /*c690*/  SHFL.IDX P6, R14, R13, R12, R11 ;  /* 0x0000000c0d0e7389 */ /* 0x00006400000c000b */
[----:B01----:R-:W-:Y:S01]  /*c6a0*/  ENDCOLLECTIVE ;  /* 0x000000000000791b */ /* 0x003fe20003800000 */
.L_x_130:
[----:B------:R-:W-:Y:S02]  /*c6b0*/  IMAD.MOV.U32 R13, RZ, RZ, R20 ;  /* 0x000000ffff0d7224 */ /* 0x000fe400078e0014 */
[----:B------:R-:W-:Y:S01]  /*c6c0*/  IMAD.MOV.U32 R12, RZ, RZ, 0x4 ;  /* 0x00000004ff0c7424 */ /* 0x000fe200078e00ff */
[----:B------:R-:W-:-:S13]  /*c6d0*/  IADD3 R2, P0, R14, R35, RZ ;  /* 0x000000230e027210 */ /* 0x000fda0007f1e0ff */
[----:B------:R-:W-:Y:S05]  /*c6e0*/  WARPSYNC.COLLECTIVE R15, `(.L_x_131) ;  /* 0x000000000f087348 */ /* 0x000fea0003c00000 */
[----:B------:R0:W1:Y:S02]  /*c6f0*/  SHFL.IDX P6, R14, R13, R12, R11 ;  /* 0x0000000c0d0e7389 */ /* 0x00006400000c000b */
[----:B01----:R-:W-:Y:S01]  /*c700*/  ENDCOLLECTIVE ;  /* 0x000000000000791b */ /* 0x003fe20003800000 */
.L_x_131:
[----:B------:R-:W-:-:S05]  /*c710*/  IADD3.X R3, RZ, R3, RZ, P0, !PT ;  /* 0x00000003ff037210 */ /* 0x000fca00007fe4ff */
[----:B------:R-:W-:Y:S01]  /*c720*/  @!PT LDS RZ, [RZ] ;  /* 0x00000000fffff984 */ /* 0x000fe20000000800 */
[----:B------:R-:W-:Y:S01]  /*c730*/  @!PT LDS RZ, [RZ] ;  /* 0x00000000fffff984 */ /* 0x000fe20000000800 */
[----:B------:R-:W-:Y:S01]  /*c740*/  @!PT LDS RZ, [RZ] ;  /* 0x00000000fffff984 */ /* 0x000fe20000000800 */
[----:B------:R0:W-:Y:S04]  /*c750*/  LDGSTS.E.BYPASS.LTC128B.128 [R19+0x19c00], desc[UR38][R2.64], !P3 ;  /* 0x19c0000002137fae */ /* 0x0001e8000d901d66 */
[----:B------:R0:W-:Y:S01]  /*c760*/  LDGSTS.E.BYPASS.LTC128B.128 [R19+0x1cc00], desc[UR38][R2.64+0x80], !P2 ;  /* 0x1cc0008002137fae */ /* 0x0001e2000d101d66 */
[----:B------:R-:W-:-:S03]  /*c770*/  IMAD.MOV.U32 R13, RZ, RZ, R18 ;  /* 0x000000ffff0d7224 */ /* 0x000fc600078e0012 */
[----:B------:R0:W-:Y:S01]  /*c780*/  LDGSTS.E.BYPASS.LTC128B.128 [R19+0x1fc00], desc[UR38][R2.64+0x100], !P1 ;  /* 0x1fc0010002137fae */ /* 0x0001e2000c901d66 */
[----:B------:R-:W-:-:S07]  /*c790*/  MOV R4, R14 ;  /* 0x0000000e00047202 */ /* 0x000fce0000000f00 */
[----:B0-----:R-:W-:Y:S05]  /*c7a0*/  WARPSYNC.COLLECTIVE R15, `(.L_x_132) ;  /* 0x000000000f087348 */ /* 0x001fea0003c00000 */
[----:B------:R1:W2:Y:S02]  /*c7b0*/  SHFL.IDX P6, R14, R13, R12, R11 ;  /* 0x0000000c0d0e7389 */ /* 0x0002a400000c000b */
[----:B012---:R-:W-:Y:S01]  /*c7c0*/  ENDCOLLECTIVE ;  /* 0x000000000000791b */ /* 0x007fe20003800000 */
.L_x_132:
[----:B------:R-:W-:Y:S02]  /*c7d0*/  IMAD.MOV.U32 R13, RZ, RZ, R20 ;  /* 0x000000ffff0d7224 */ /* 0x000fe400078e0014 */
[----:B------:R-:W-:-:S05]  /*c7e0*/  IMAD.MOV.U32 R12, RZ, RZ, R14 ;  /* 0x000000ffff0c7224 */ /* 0x000fca00078e000e */
[----:B------:R-:W-:Y:S01]  /*c7f0*/  IADD3 R2, P0, R12, R35, RZ ;  /* 0x000000230c027210 */ /* 0x000fe20007f1e0ff */
[----:B------:R-:W-:-:S03]  /*c800*/  IMAD.MOV.U32 R12, RZ, RZ, 0x5 ;  /* 0x00000005ff0c7424 */ /* 0x000fc600078e00ff */
[----:B------:R-:W-:-:S09]  /*c810*/  IADD3.X R3, RZ, R4, RZ, P0, !PT ;  /* 0x00000004ff037210 */ /* 0x000fd200007fe4ff */
[----:B------:R-:W-:Y:S05]  /*c820*/  WARPSYNC.COLLECTIVE R15, `(.L_x_133) ;  /* 0x000000000f087348 */ /* 0x000fea0003c00000 */
[----:B------:R0:W1:Y:S02]  /*c830*/  SHFL.IDX P6, R14, R13, R12, R11 ;  /* 0x0000000c0d0e7389 */ /* 0x00006400000c000b */
[----:B01----:R-:W-:Y:S01]  /*c840*/  ENDCOLLECTIVE ;  /* 0x000000000000791b */ /* 0x003fe20003800000 */
.L_x_133:
[----:B------:R-:W-:Y:S01]  /*c850*/  @!PT LDS RZ, [RZ] ;  /* 0x00000000fffff984 */ /* 0x000fe20000000800 */
[----:B------:R-:W-:Y:S01]  /*c860*/  @!PT LDS RZ, [RZ] ;  /* 0x00000000fffff984 */ /* 0x000fe20000000800 */
[----:B------:R-:W-:Y:S01]  /*c870*/  @!PT LDS RZ, [RZ] ;  /* 0x00000000fffff984 */ /* 0x000fe20000000800 */
[----:B------:R0:W-:Y:S04]  /*c880*/  LDGSTS.E.BYPASS.LTC128B.128 [R19+0x1a400], desc[UR38][R2.64], !P3 ;  /* 0x1a40000002137fae */ /* 0x0001e8000d901d66 */
[----:B------:R0:W-:Y:S04]  /*c890*/  LDGSTS.E.BYPASS.LTC128B.128 [R19+0x1d400], desc[UR38][R2.64+0x80], !P2 ;  /* 0x1d40008002137fae */ /* 0x0001e8000d101d66 */
[----:B------:R0:W-:Y:S01]  /*c8a0*/  LDGSTS.E.BYPASS.LTC128B.128 [R19+0x20400], desc[UR38][R2.64+0x100], !P1 ;  /* 0x2040010002137fae */ /* 0x0001e2000c901d66 */
[----:B------:R-:W-:Y:S01]  /*c8b0*/  IMAD.MOV.U32 R13, RZ, RZ, R18 ;  /* 0x000000ffff0d7224 */ /* 0x000fe200078e0012 */
[----:B------:R-:W-:-:S07]  /*c8c0*/  MOV R20, R14 ;  /* 0x0000000e00147202 */ /* 0x000fce0000000f00 */
[----:B0-----:R-:W-:Y:S05]  /*c8d0*/  WARPSYNC.COLLECTIVE R15, `(.L_x_134) ;  /* 0x000000000f087348 */ /* 0x001fea0003c00000 */
[----:B------:R1:W2:Y:S02]  /*c8e0*/  SHFL.IDX P6, R14, R13, R12, R11 ;  /* 0x0000000c0d0e7389 */ /* 0x0002a400000c000b */
[----:B012---:R-:W-:Y:S01]  /*c8f0*/  ENDCOLLECTIVE ;  /* 0x000000000000791b */ /* 0x007fe20003800000 */
.L_x_134:
[----:B------:R-:W-:Y:S05]  /*c900*/  BRA `(.L_x_135) ;  /* 0xffffffd000c07947 */ /* 0x000fea000383ffff */
.L_x_64:
[----:B0-----:R0:W2:Y:S02]  /*c910*/  SYNCS.PHASECHK.TRANS64.TRYWAIT P0, [R4+URZ+0x2a860], R3 ;  /* 0x02a86003040075a7 */ /* 0x0010a4000800017f */
[----:B--2---:R-:W-:Y:S05]  /*c920*/  @!P0 NANOSLEEP.SYNCS 0x989680 ;  /* 0x009896800000895d */ /* 0x004fea0003900000 */
[----:B------:R-:W2:Y:S02]  /*c930*/  @!P0 SYNCS.PHASECHK.TRANS64 P0, [R4+URZ+0x2a860], R3 ;  /* 0x02a86003040085a7 */ /* 0x000ea4000800007f */
[----:B--2---:R-:W-:Y:S05]  /*c940*/  @!P0 BRA `(.L_x_64) ;  /* 0xfffffffc00f08947 */ /* 0x004fea000383ffff */
[----:B------:R-:W-:Y:S05]  /*c950*/  BRA `(.L_x_136) ;  /* 0xffffffd4001c7947 */ /* 0x000fea000383ffff */
.L_x_65:
[----:B------:R-:W-:Y:S01]  /*c960*/  BSSY B1, `(.L_x_137) ;  /* 0x0000008000017945 */ /* 0x000fe20003800000 */
[----:B------:R-:W-:Y:S01]  /*c970*/  IMAD.MOV.U32 R13, RZ, RZ, R17 ;  /* 0x000000ffff0d7224 */ /* 0x000fe200078e0011 */
[----:B------:R-:W-:Y:S01]  /*c980*/  MOV R12, RZ ;  /* 0x000000ff000c7202 */ /* 0x000fe20000000f00 */
[----:B------:R-:W-:Y:S02]  /*c990*/  IMAD.MOV.U32 R11, RZ, RZ, 0x181f ;  /* 0x0000181fff0b7424 */ /* 0x000fe400078e00ff */
[----:B------:R-:W-:-:S07]  /*c9a0*/  IMAD.MOV.U32 R15, RZ, RZ, -0x1 ;  /* 0xffffffffff0f7424 */ /* 0x000fce00078e00ff */
[----:B01----:R-:W-:Y:S05]  /*c9b0*/  WARPSYNC.COLLECTIVE R15, `(.L_x_138) ;  /* 0x000000000f087348 */ /* 0x003fea0003c00000 */
[----:B------:R2:W3:Y:S02]  /*c9c0*/  SHFL.IDX P6, R14, R13, R12, R11 ;  /* 0x0000000c0d0e7389 */ /* 0x0004e400000c000b */
[----:B0123--:R-:W-:Y:S01]  /*c9d0*/  ENDCOLLECTIVE ;  /* 0x000000000000791b */ /* 0x00ffe20003800000 */
.L_x_138:
[----:B------:R-:W-:Y:S05]  /*c9e0*/  BSYNC B1 ;  /* 0x0000000000017941 */ /* 0x000fea0003800000 */
.L_x_137:
        /* <DEDUP_REMOVED lines=9> */
.L_x_139:
[----:B------:R-:W-:Y:S01]  /*ca80*/  MOV R13, R17 ;  /* 0x00000011000d7202 */ /* 0x000fe20000000f00 */
[----:B------:R-:W-:Y:S01]  /*ca90*/  IMAD.MOV.U32 R12, RZ, RZ, 0x1 ;  /* 0x00000001ff0c7424 */ /* 0x000fe200078e00ff */
[----:B------:R-:W-:-:S13]  /*caa0*/  IADD3 R2, P1, R14, R35, RZ ;  /* 0x000000230e027210 */ /* 0x000fda0007f3e0ff */
[----:B------:R-:W-:Y:S05]  /*cab0*/  WARPSYNC.COLLECTIVE R15, `(.L_x_140) ;  /* 0x000000000f087348 */ /* 0x000fea0003c00000 */
[----:B------:R0:W1:Y:S02]  /*cac0*/  SHFL.IDX P6, R14, R13, R12, R11 ;  /* 0x0000000c0d0e7389 */ /* 0x00006400000c000b */
[----:B01----:R-:W-:Y:S01]  /*cad0*/  ENDCOLLECTIVE ;  /* 0x000000000000791b */ /* 0x003fe20003800000 */
.L_x_140:
[----:B------:R-:W-:Y:S01]  /*cae0*/  IMAD.X R3, RZ, RZ, R3, P1 ;  /* 0x000000ffff037224 */ /* 0x000fe200008e0603 */
[----:B------:R-:W-:-:S04]  /*caf0*/  LOP3.LUT P1, RZ, R29, 0x1, RZ, 0xc0, !PT ;  /* 0x000000011dff7812 */ /* 0x000fc8000782c0ff */
[----:B------:R-:W-:Y:S02]  /*cb00*/  ISETP.LT.OR P2, PT, R0, 0x1, !P1 ;  /* 0x000000010000780c */ /* 0x000fe40004f41670 */
[----:B------:R-:W-:-:S11]  /*cb10*/  MOV R13, R16 ;  /* 0x00000010000d7202 */ /* 0x000fd60000000f00 */
[----:B------:R-:W-:Y:S01]  /*cb20*/  @!PT LDS RZ, [RZ] ;  /* 0x00000000fffff984 */ /* 0x000fe20000000800 */
[----:B------:R-:W-:Y:S01]  /*cb30*/  @!PT LDS RZ, [RZ] ;  /* 0x00000000fffff984 */ /* 0x000fe20000000800 */
[----:B------:R-:W-:Y:S01]  /*cb40*/  @!PT LDS RZ, [RZ] ;  /* 0x00000000fffff984 */ /* 0x000fe20000000800 */
[----:B------:R0:W-:Y:S01]  /*cb50*/  LDGSTS.E.BYPASS.LTC128B.128 [R5+0x400], desc[UR38][R2.64], !P2 ;  /* 0x0040000002057fae */ /* 0x0001e2000d101d66 */
[----:B------:R-:W-:Y:S01]  /*cb60*/  ISETP.LT.OR P2, PT, R0, 0x1, !P0 ;  /* 0x000000010000780c */ /* 0x000fe20004741670 */
[----:B------:R-:W-:-:S12]  /*cb70*/  IMAD.MOV.U32 R8, RZ, RZ, R14 ;  /* 0x000000ffff087224 */ /* 0x000fd800078e000e */
[----:B0-----:R-:W-:Y:S05]  /*cb80*/  WARPSYNC.COLLECTIVE R15, `(.L_x_141) ;  /* 0x000000000f087348 */ /* 0x001fea0003c00000 */
[----:B------:R1:W2:Y:S02]  /*cb90*/  SHFL.IDX P6, R14, R13, R12, R11 ;  /* 0x0000000c0d0e7389 */ /* 0x0002a400000c000b */
[----:B012---:R-:W-:Y:S01]  /*cba0*/  ENDCOLLECTIVE ;  /* 0x000000000000791b */ /* 0x007fe20003800000 */
.L_x_141:
[----:B------:R-:W-:Y:S01]  /*cbb0*/  @!PT LDS RZ, [RZ] ;  /* 0x00000000fffff984 */ /* 0x000fe20000000800 */
[----:B------:R-:W-:Y:S01]  /*cbc0*/  @!PT LDS RZ, [RZ] ;  /* 0x00000000fffff984 */ /* 0x000fe20000000800 */
[----:B------:R-:W-:Y:S01]  /*cbd0*/  @!PT LDS RZ, [RZ] ;  /* 0x00000000fffff984 */ /* 0x000fe20000000800 */
[----:B------:R0:W-:Y:S01]  /*cbe0*/  LDGSTS.E.BYPASS.LTC128B.128 [R5+0x3400], desc[UR38][R2.64+0x80], !P2 ;  /* 0x0340008002057fae */ /* 0x0001e2000d101d66 */
[----:B------:R-:W-:Y:S01]  /*cbf0*/  IMAD.MOV.U32 R13, RZ, RZ, R17 ;  /* 0x000000ffff0d7224 */ /* 0x000fe200078e0011 */
[----:B------:R-:W-:Y:S02]  /*cc00*/  MOV R12, 0x2 ;  /* 0x00000002000c7802 */ /* 0x000fe40000000f00 */
[----:B0-----:R-:W-:-:S13]  /*cc10*/  IADD3 R2, P2, R14, R35, RZ ;  /* 0x000000230e027210 */ /* 0x001fda0007f5e0ff */
[----:B------:R-:W-:Y:S05]  /*cc20*/  WARPSYNC.COLLECTIVE R15, `(.L_x_142) ;  /* 0x000000000f087348 */ /* 0x000fea0003c00000 */
[----:B------:R0:W1:Y:S02]  /*cc30*/  SHFL.IDX P6, R14, R13, R12, R11 ;  /* 0x0000000c0d0e7389 */ /* 0x00006400000c000b */
[----:B01----:R-:W-:Y:S01]  /*cc40*/  ENDCOLLECTIVE ;  /* 0x000000000000791b */ /* 0x003fe20003800000 */
.L_x_142:
[----:B------:R-:W-:Y:S01]  /*cc50*/  IMAD.X R3, RZ, RZ, R8, P2 ;  /* 0x000000ffff037224 */ /* 0x000fe200010e0608 */
[----:B------:R-:W-:Y:S01]  /*cc60*/  ISETP.LT.OR P2, PT, R0, 0x11, !P1 ;  /* 0x000000110000780c */ /* 0x000fe20004f41670 */
[----:B------:R-:W-:-:S12]  /*cc70*/  IMAD.MOV.U32 R13, RZ, RZ, R16 ;  /* 0x000000ffff0d7224 */ /* 0x000fd800078e0010 */
        /* <DEDUP_REMOVED lines=9> */
.L_x_143:
[----:B------:R-:W-:Y:S01]  /*cd10*/  @!PT LDS RZ, [RZ] ;  /* 0x00000000fffff984 */ /* 0x000fe20000000800 */
[----:B------:R-:W-:Y:S01]  /*cd20*/  @!PT LDS RZ, [RZ] ;  /* 0x00000000fffff984 */ /* 0x000fe20000000800 */
[----:B------:R-:W-:Y:S01]  /*cd30*/  @!PT LDS RZ, [RZ] ;  /* 0x00000000fffff984 */ /* 0x000fe20000000800 */
[----:B------:R0:W-:Y:S01]  /*cd40*/  LDGSTS.E.BYPASS.LTC128B.128 [R5+0x3c00], desc[UR38][R2.64+0x80], !P2 ;  /* 0x03c0008002057fae */ /* 0x0001e2000d101d66 */
[----:B------:R-:W-:Y:S02]  /*cd50*/  IMAD.MOV.U32 R13, RZ, RZ, R17 ;  /* 0x000000ffff0d7224 */ /* 0x000fe400078e0011 */
[----:B------:R-:W-:Y:S01]  /*cd60*/  IMAD.MOV.U32 R12, RZ, RZ, 0x3 ;  /* 0x00000003ff0c7424 */ /* 0x000fe200078e00ff */
[----:B0-----:R-:W-:-:S13]  /*cd70*/  IADD3 R2, P2, R14, R35, RZ ;  /* 0x000000230e027210 */ /* 0x001fda0007f5e0ff */
[----:B------:R-:W-:Y:S05]  /*cd80*/  WARPSYNC.COLLECTIVE R15, `(.L_x_144) ;  /* 0x000000000f087348 */ /* 0x000fea0003c00000 */
[----:B------:R0:W1:Y:S02]  /*cd90*/  SHFL.IDX P6, R14, R13, R12, R11 ;  /* 0x0000000c0d0e7389 */ /* 0x00006400000c000b */
[----:B01----:R-:W-:Y:S01]  /*cda0*/  ENDCOLLECTIVE ;  /* 0x000000000000791b */ /* 0x003fe20003800000 */
.L_x_144:
[----:B------:R-:W-:Y:S02]  /*cdb0*/  IADD3.X R3, RZ, R8, RZ, P2, !PT ;  /* 0x00000008ff037210 */ /* 0x000fe400017fe4ff */
[----:B------:R-:W-:Y:S01]  /*cdc0*/  ISETP.LT.OR P2, PT, R0, 0x21, !P1 ;  /* 0x000000210000780c */ /* 0x000fe20004f41670 */
[----:B------:R-:W-:-:S12]  /*cdd0*/  IMAD.MOV.U32 R13, RZ, RZ, R16 ;  /* 0x000000ffff0d7224 */ /* 0x000fd800078e0010 */
[----:B------:R-:W-:Y:S01]  /*cde0*/  @!PT LDS RZ, [RZ] ;  /* 0x00000000fffff984 */ /* 0x000fe20000000800 */
[----:B------:R-:W-:Y:S01]  /*cdf0*/  @!PT LDS RZ, [RZ] ;  /* 0x00000000fffff984 */ /* 0x000fe20000000800 */
[----:B------:R-:W-:Y:S01]  /*ce00*/  @!PT LDS RZ, [RZ] ;  /* 0x00000000fffff984 */ /* 0x000fe20000000800 */
[----:B------:R0:W-:Y:S01]  /*ce10*/  LDGSTS.E.BYPASS.LTC128B.128 [R5+0x1400], desc[UR38][R2.64], !P2 ;  /* 0x0140000002057fae */ /* 0x0001e2000d101d66 */
[----:B------:R-:W-:Y:S02]  /*ce20*/  ISETP.LT.OR P2, PT, R0, 0x21, !P0 ;  /* 0x000000210000780c */ /* 0x000fe40004741670 */
[----:B------:R-:W-:-:S11]  /*ce30*/  MOV R8, R14 ;  /* 0x0000000e00087202 */ /* 0x000fd60000000f00 */
[----:B0-----:R-:W-:Y:S05]  /*ce40*/  WARPSYNC.COLLECTIVE R15, `(.L_x_145) ;  /* 0x000000000f087348 */ /* 0x001fea0003c00000 */
[----:B------:R1:W2:Y:S02]  /*ce50*/  SHFL.IDX P6, R14, R13, R12, R11 ;  /* 0x0000000c0d0e7389 */ /* 0x0002a400000c000b */
[----:B012---:R-:W-:Y:S01]  /*ce60*/  ENDCOLLECTIVE ;  /* 0x000000000000791b */ /* 0x007fe20003800000 */
.L_x_145:
[----:B------:R-:W-:Y:S01]  /*ce70*/  @!PT LDS RZ, [RZ] ;  /* 0x00000000fffff984 */ /* 0x000fe20000000800 */
[----:B------:R-:W-:Y:S01]  /*ce80*/  @!PT LDS RZ, [RZ] ;  /* 0x00000000fffff984 */ /* 0x000fe20000000800 */
[----:B------:R-:W-:Y:S01]  /*ce90*/  @!PT LDS RZ, [RZ] ;  /* 0x00000000fffff984 */ /* 0x000fe20000000800 */
[----:B------:R0:W-:Y:S01]  /*cea0*/  LDGSTS.E.BYPASS.LTC128B.128 [R5+0x4400], desc[UR38][R2.64+0x80], !P2 ;  /* 0x0440008002057fae */ /* 0x0001e2000d101d66 */
[----:B------:R-:W-:Y:S01]  /*ceb0*/  MOV R13, R17 ;  /* 0x00000011000d7202 */ /* 0x000fe20000000f00 */
[----:B------:R-:W-:Y:S01]  /*cec0*/  IMAD.MOV.U32 R12, RZ, RZ, 0x4 ;  /* 0x00000004ff0c7424 */ /* 0x000fe200078e00ff */
[----:B0-----:R-:W-:-:S13]  /*ced0*/  IADD3 R2, P2, R14, R35, RZ ;  /* 0x000000230e027210 */ /* 0x001fda0007f5e0ff */
[----:B------:R-:W-:Y:S05]  /*cee0*/  WARPSYNC.COLLECTIVE R15, `(.L_x_146) ;  /* 0x000000000f087348 */ /* 0x000fea0003c00000 */
[----:B------:R0:W1:Y:S02]  /*cef0*/  SHFL.IDX P6, R14, R13, R12, R11 ;  /* 0x0000000c0d0e7389 */ /* 0x00006400000c000b */
[----:B01----:R-:W-:Y:S01]  /*cf00*/  ENDCOLLECTIVE ;  /* 0x000000000000791b */ /* 0x003fe20003800000 */
.L_x_146:
[----:B------:R-:W-:Y:S01]  /*cf10*/  IMAD.X R3, RZ, RZ, R8, P2 ;  /* 0x000000ffff037224 */ /* 0x000fe200010e0608 */
        /* <DEDUP_REMOVED lines=11> */
.L_x_147:
        /* <DEDUP_REMOVED lines=10> */
.L_x_148:
        /* <DEDUP_REMOVED lines=12> */
.L_x_149:
[----:B------:R-:W-:Y:S01]  /*d130*/  @!PT LDS RZ, [RZ] ;  /* 0x00000000fffff984 */ /* 0x000fe20000000800 */
[----:B------:R-:W-:Y:S01]  /*d140*/  @!PT LDS RZ, [RZ] ;  /* 0x00000000fffff984 */ /* 0x000fe20000000800 */
[----:B------:R-:W-:Y:S01]  /*d150*/  @!PT LDS RZ, [RZ] ;  /* 0x00000000fffff984 */ /* 0x000fe20000000800 */
[----:B------:R1:W-:Y:S01]  /*d160*/  LDGSTS.E.BYPASS.LTC128B.128 [R5+0x5400], desc[UR38][R2.64+0x80], !P2 ;  /* 0x0540008002057fae */ /* 0x0003e2000d101d66 */
[----:B------:R-:W-:Y:S05]  /*d170*/  BRA `(.L_x_150) ;  /* 0xffffffcc00d87947 */ /* 0x000fea000383ffff */
.L_x_71:
[----:B0-----:R0:W1:Y:S02]  /*d180*/  SYNCS.PHASECHK.TRANS64.TRYWAIT P0, [R0+URZ+0x2a860], R3 ;  /* 0x02a86003000075a7 */ /* 0x001064000800017f */
[----:B-1----:R-:W-:Y:S05]  /*d190*/  @!P0 NANOSLEEP.SYNCS 0x989680 ;  /* 0x009896800000895d */ /* 0x002fea0003900000 */
[----:B------:R-:W1:Y:S02]  /*d1a0*/  @!P0 SYNCS.PHASECHK.TRANS64 P0, [R0+URZ+0x2a860], R3 ;  /* 0x02a86003000085a7 */ /* 0x000e64000800007f */
[----:B-1----:R-:W-:Y:S05]  /*d1b0*/  @!P0 BRA `(.L_x_71) ;  /* 0xfffffffc00f08947 */ /* 0x002fea000383ffff */
[----:B------:R-:W-:Y:S05]  /*d1c0*/  BRA `(.L_x_151) ;  /* 0xffffffd000c07947 */ /* 0x000fea000383ffff */
.L_x_72:
[----:B------:R-:W-:Y:S01]  /*d1d0*/  BSSY B0, `(.L_x_152) ;  /* 0x0000008000007945 */ /* 0x000fe20003800000 */
[----:B------:R-:W-:Y:S01]  /*d1e0*/  MOV R13, R17 ;  /* 0x00000011000d7202 */ /* 0x000fe20000000f00 */
[----:B------:R-:W-:Y:S01]  /*d1f0*/  IMAD.MOV.U32 R12, RZ, RZ, RZ ;  /* 0x000000ffff0c7224 */ /* 0x000fe200078e00ff */
[----:B------:R-:W-:Y:S01]  /*d200*/  MOV R15, 0xffffffff ;  /* 0xffffffff000f7802 */ /* 0x000fe20000000f00 */
[----:B------:R-:W-:-:S07]  /*d210*/  IMAD.MOV.U32 R11, RZ, RZ, 0x181f ;  /* 0x0000181fff0b7424 */ /* 0x000fce00078e00ff */
[----:B0-----:R-:W-:Y:S05]  /*d220*/  WARPSYNC.COLLECTIVE R15, `(.L_x_153) ;  /* 0x000000000f087348 */ /* 0x001fea0003c00000 */
[----:B------:R1:W2:Y:S02]  /*d230*/  SHFL.IDX P6, R14, R13, R12, R11 ;  /* 0x0000000c0d0e7389 */ /* 0x0002a400000c000b */
[----:B012---:R-:W-:Y:S01]  /*d240*/  ENDCOLLECTIVE ;  /* 0x000000000000791b */ /* 0x007fe20003800000 */
.L_x_153:
[----:B------:R-:W-:Y:S05]  /*d250*/  BSYNC B0 ;  /* 0x0000000000007941 */ /* 0x000fea0003800000 */
.L_x_152:
[----:B------:R-:W-:Y:S01]  /*d260*/  IMAD.MOV.U32 R13, RZ, RZ, R16 ;  /* 0x000000ffff0d7224 */ /* 0x000fe200078e0010 */
[----:B------:R-:W-:Y:S01]  /*d270*/  MOV R12, RZ ;  /* 0x000000ff000c7202 */ /* 0x000fe20000000f00 */
[----:B------:R-:W-:Y:S01]  /*d280*/  IMAD.MOV.U32 R11, RZ, RZ, 0x181f ;  /* 0x0000181fff0b7424 */ /* 0x000fe200078e00ff */
[C---:B------:R-:W-:Y:S01]  /*d290*/  LOP3.LUT R4, R29.reuse, 0x1, RZ, 0xc0, !PT ;  /* 0x000000011d047812 */ /* 0x040fe200078ec0ff */
[----:B------:R-:W-:Y:S01]  /*d2a0*/  IMAD.MOV.U32 R15, RZ, RZ, -0x1 ;  /* 0xffffffffff0f7424 */ /* 0x000fe200078e00ff */
[----:B------:R-:W-:Y:S01]  /*d2b0*/  LOP3.LUT P0, RZ, R29, 0x2, RZ, 0xc0, !PT ;  /* 0x000000021dff7812 */ /* 0x000fe2000780c0ff */
[----:B------:R-:W-:Y:S01]  /*d2c0*/  IMAD.MOV.U32 R3, RZ, RZ, R14 ;  /* 0x000000ffff037224 */ /* 0x000fe200078e000e */
[----:B------:R-:W-:-:S13]  /*d2d0*/  ISETP.NE.U32.AND P1, PT, R4, 0x1, PT ;  /* 0x000000010400780c */ /* 0x000fda0003f25070 */
[----:B------:R-:W-:Y:S05]  /*d2e0*/  WARPSYNC.COLLECTIVE R15, `(.L_x_154) ;  /* 0x000000000f087348 */ /* 0x000fea0003c00000 */
[----:B------:R0:W1:Y:S02]  /*d2f0*/  SHFL.IDX P6, R14, R13, R12, R11 ;  /* 0x0000000c0d0e7389 */ /* 0x00006400000c000b */
[----:B01----:R-:W-:Y:S01]  /*d300*/  ENDCOLLECTIVE ;  /* 0x000000000000791b */ /* 0x003fe20003800000 */
.L_x_154:
[C---:B------:R-:W-:Y:S02]  /*d310*/  ISETP.LT.OR P3, PT, R5.reuse, 0x1, !P0 ;  /* 0x000000010500780c */ /* 0x040fe40004761670 */
[----:B------:R-:W-:Y:S02]  /*d320*/  ISETP.LT.OR P2, PT, R5, 0x1, P1 ;  /* 0x000000010500780c */ /* 0x000fe40000f41670 */
[----:B------:R-:W-:Y:S01]  /*d330*/  LEA R4, R25, UR45, 0x1 ;  /* 0x0000002d19047c11 */ /* 0x000fe2000f8e08ff */
[----:B------:R-:W-:Y:S02]  /*d340*/  IMAD.MOV.U32 R13, RZ, RZ, R17 ;  /* 0x000000ffff0d7224 */ /* 0x000fe400078e0011 */
[----:B------:R-:W-:Y:S01]  /*d350*/  IMAD.MOV.U32 R12, RZ, RZ, 0x1 ;  /* 0x00000001ff0c7424 */ /* 0x000fe200078e00ff */
[----:B------:R-:W-:-:S07]  /*d360*/  MOV R2, R14 ;  /* 0x0000000e00027202 */ /* 0x000fce0000000f00 */
[----:B------:R-:W-:Y:S05]  /*d370*/  WARPSYNC.COLLECTIVE R15, `(.L_x_155) ;  /* 0x000000000f087348 */ /* 0x000fea0003c00000 */
[----:B------:R0:W1:Y:S02]  /*d380*/  SHFL.IDX P6, R14, R13, R12, R11 ;  /* 0x0000000c0d0e7389 */ /* 0x00006400000c000b */
[----:B01----:R-:W-:Y:S01]  /*d390*/  ENDCOLLECTIVE ;  /* 0x000000000000791b */ /* 0x003fe20003800000 */
.L_x_155:
[----:B------:R-:W-:-:S05]  /*d3a0*/  IMAD.WIDE.U32 R2, R30, 0x2, R2 ;  /* 0x000000021e027825 */ /* 0x000fca00078e0002 */
[----:B------:R-:W-:Y:S01]  /*d3b0*/  @!PT LDS RZ, [RZ] ;  /* 0x00000000fffff984 */ /* 0x000fe20000000800 */
[----:B------:R-:W-:Y:S01]  /*d3c0*/  @!PT LDS RZ, [RZ] ;  /* 0x00000000fffff984 */ /* 0x000fe20000000800 */
[----:B------:R-:W-:Y:S01]  /*d3d0*/  @!PT LDS RZ, [RZ] ;  /* 0x00000000fffff984 */ /* 0x000fe20000000800 */
[----:B------:R0:W-:Y:S01]  /*d3e0*/  LDGSTS.E.BYPASS.LTC128B.128 [R4+0x400], desc[UR38][R2.64], !P2 ;  /* 0x0040000002047fae */ /* 0x0001e2000d101d66 */
[----:B------:R-:W-:-:S03]  /*d3f0*/  ISETP.LT.OR P2, PT, R5, 0x11, P1 ;  /* 0x000000110500780c */ /* 0x000fc60000f41670 */
[----:B------:R0:W-:Y:S01]  /*d400*/  LDGSTS.E.BYPASS.LTC128B.128 [R4+0x3400], desc[UR38][R2.64+0x80], !P3 ;  /* 0x0340008002047fae */ /* 0x0001e2000d901d66 */
[----:B------:R-:W-:Y:S01]  /*d410*/  ISETP.LT.OR P3, PT, R5, 0x11, !P0 ;  /* 0x000000110500780c */ /* 0x000fe20004761670 */
[----:B------:R-:W-:Y:S01]  /*d420*/  IMAD.MOV.U32 R13, RZ, RZ, R16 ;  /* 0x000000ffff0d7224 */ /* 0x000fe200078e0010 */
[----:B------:R-:W-:-:S11]  /*d430*/  MOV R6, R14 ;  /* 0x0000000e00067202 */ /* 0x000fd60000000f00 */
[----:B0-----:R-:W-:Y:S05]  /*d440*/  WARPSYNC.COLLECTIVE R15, `(.L_x_156) ;  /* 0x000000000f087348 */ /* 0x001fea0003c00000 */
[----:B------:R1:W2:Y:S02]  /*d450*/  SHFL.IDX P6, R14, R13, R12, R11 ;  /* 0x0000000c0d0e7389 */ /* 0x0002a400000c000b */
[----:B012---:R-:W-:Y:S01]  /*d460*/  ENDCOLLECTIVE ;  /* 0x000000000000791b */ /* 0x007fe20003800000 */
.L_x_156:
[----:B------:R-:W-:Y:S01]  /*d470*/  MOV R3, R6 ;  /* 0x0000000600037202 */ /* 0x000fe20000000f00 */
[----:B------:R-:W-:Y:S02]  /*d480*/  IMAD.MOV.U32 R13, RZ, RZ, R17 ;  /* 0x000000ffff0d7224 */ /* 0x000fe400078e0011 */
[----:B------:R-:W-:Y:S02]  /*d490*/  IMAD.MOV.U32 R12, RZ, RZ, 0x2 ;  /* 0x00000002ff0c7424 */ /* 0x000fe400078e00ff */
[----:B------:R-:W-:-:S07]  /*d4a0*/  IMAD.MOV.U32 R2, RZ, RZ, R14 ;  /* 0x000000ffff027224 */ /* 0x000fce00078e000e */
[----:B------:R-:W-:Y:S05]  /*d4b0*/  WARPSYNC.COLLECTIVE R15, `(.L_x_157) ;  /* 0x000000000f087348 */ /* 0x000fea0003c00000 */
[----:B------:R0:W1:Y:S02]  /*d4c0*/  SHFL.IDX P6, R14, R13, R12, R11 ;  /* 0x0000000c0d0e7389 */ /* 0x00006400000c000b */
[----:B01----:R-:W-:Y:S01]  /*d4d0*/  ENDCOLLECTIVE ;  /* 0x000000000000791b */ /* 0x003fe20003800000 */
.L_x_157:
        /* <DEDUP_REMOVED lines=13> */
.L_x_158:
[----:B------:R-:W-:Y:S02]  /*d5b0*/  IMAD.MOV.U32 R3, RZ, RZ, R8 ;  /* 0x000000ffff037224 */ /* 0x000fe400078e0008 */
[----:B------:R-:W-:Y:S02]  /*d5c0*/  IMAD.MOV.U32 R8, RZ, RZ, RZ ;  /* 0x000000ffff087224 */ /* 0x000fe400078e00ff */
[----:B------:R-:W-:Y:S01]  /*d5d0*/  IMAD.MOV.U32 R13, RZ, RZ, R17 ;  /* 0x000000ffff0d7224 */ /* 0x000fe200078e0011 */
[----:B------:R-:W-:Y:S01]  /*d5e0*/  MOV R12, 0x3 ;  /* 0x00000003000c7802 */ /* 0x000fe20000000f00 */
[----:B------:R-:W-:-:S07]  /*d5f0*/  IMAD.MOV.U32 R9, RZ, RZ, R14 ;  /* 0x000000ffff097224 */ /* 0x000fce00078e000e */
[----:B------:R-:W-:Y:S05]  /*d600*/  WARPSYNC.COLLECTIVE R15, `(.L_x_159) ;  /* 0x000000000f087348 */ /* 0x000fea0003c00000 */
[----:B------:R0:W1:Y:S02]  /*d610*/  SHFL.IDX P6, R14, R13, R12, R11 ;  /* 0x0000000c0d0e7389 */ /* 0x00006400000c000b */
[----:B01----:R-:W-:Y:S01]  /*d620*/  ENDCOLLECTIVE ;  /* 0x000000000000791b */ /* 0x003fe20003800000 */
.L_x_159:
[----:B------:R-:W-:-:S05]  /*d630*/  MOV R2, R9 ;  /* 0x0000000900027202 */ /* 0x000fca0000000f00 */
[----:B------:R-:W-:-:S05]  /*d640*/  IMAD.WIDE.U32 R2, R30, 0x2, R2 ;  /* 0x000000021e027825 */ /* 0x000fca00078e0002 */
[----:B------:R-:W-:Y:S01]  /*d650*/  @!PT LDS RZ, [RZ] ;  /* 0x00000000fffff984 */ /* 0x000fe20000000800 */
[----:B------:R-:W-:Y:S01]  /*d660*/  @!PT LDS RZ, [RZ] ;  /* 0x00000000fffff984 */ /* 0x000fe20000000800 */
[----:B------:R-:W-:Y:S01]  /*d670*/  @!PT LDS RZ, [RZ] ;  /* 0x00000000fffff984 */ /* 0x000fe20000000800 */
[----:B------:R0:W-:Y:S01]  /*d680*/  LDGSTS.E.BYPASS.LTC128B.128 [R4+0x1400], desc[UR38][R2.64], !P2 ;  /* 0x0140000002047fae */ /* 0x0001e2000d101d66 */
[----:B------:R-:W-:Y:S01]  /*d690*/  IMAD.MOV.U32 R13, RZ, RZ, R16 ;  /* 0x000000ffff0d7224 */ /* 0x000fe200078e0010 */
[C---:B------:R-:W-:Y:S02]  /*d6a0*/  ISETP.LT.OR P2, PT, R5.reuse, 0x31, P1 ;  /* 0x000000310500780c */ /* 0x040fe40000f41670 */
[----:B------:R0:W-:Y:S01]  /*d6b0*/  LDGSTS.E.BYPASS.LTC128B.128 [R4+0x4400], desc[UR38][R2.64+0x80], !P3 ;  /* 0x0440008002047fae */ /* 0x0001e2000d901d66 */
[----:B------:R-:W-:Y:S01]  /*d6c0*/  ISETP.LT.OR P3, PT, R5, 0x31, !P0 ;  /* 0x000000310500780c */ /* 0x000fe20004761670 */
[----:B------:R-:W-:-:S12]  /*d6d0*/  IMAD.MOV.U32 R10, RZ, RZ, R14 ;  /* 0x000000ffff0a7224 */ /* 0x000fd800078e000e */
[----:B0-----:R-:W-:Y:S05]  /*d6e0*/  WARPSYNC.COLLECTIVE R15, `(.L_x_160) ;  /* 0x000000000f087348 */ /* 0x001fea0003c00000 */
[----:B------:R1:W2:Y:S02]  /*d6f0*/  SHFL.IDX P6, R14, R13, R12, R11 ;  /* 0x0000000c0d0e7389 */ /* 0x0002a400000c000b */
[----:B012---:R-:W-:Y:S01]  /*d700*/  ENDCOLLECTIVE ;  /* 0x000000000000791b */ /* 0x007fe20003800000 */
.L_x_160:
[----:B------:R-:W-:Y:S01]  /*d710*/  IMAD.MOV.U32 R3, RZ, RZ, R10 ;  /* 0x000000ffff037224 */ /* 0x000fe200078e000a */
[----:B------:R-:W-:Y:S01]  /*d720*/  MOV R13, R17 ;  /* 0x00000011000d7202 */ /* 0x000fe20000000f00 */
[----:B------:R-:W-:Y:S01]  /*d730*/  IMAD.MOV.U32 R12, RZ, RZ, 0x4 ;  /* 0x00000004ff0c7424 */ /* 0x000fe200078e00ff */
[----:B------:R-:W-:-:S07]  /*d740*/  MOV R19, R14 ;  /* 0x0000000e00137202 */ /* 0x000fce0000000f00 */
[----:B------:R-:W-:Y:S05]  /*d750*/  WARPSYNC.COLLECTIVE R15, `(.L_x_161) ;  /* 0x000000000f087348 */ /* 0x000fea0003c00000 */
[----:B------:R0:W1:Y:S02]  /*d760*/  SHFL.IDX P6, R14, R13, R12, R11 ;  /* 0x0000000c0d0e7389 */ /* 0x00006400000c000b */
[----:B01----:R-:W-:Y:S01]  /*d770*/  ENDCOLLECTIVE ;  /* 0x000000000000791b */ /* 0x003fe20003800000 */
.L_x_161:
[----:B------:R-:W-:-:S04]  /*d780*/  IMAD.MOV.U32 R2, RZ, RZ, R19 ;  /* 0x000000ffff027224 */ /* 0x000fc800078e0013 */
[----:B------:R-:W-:-:S05]  /*d790*/  IMAD.WIDE.U32 R2, R30, 0x2, R2 ;  /* 0x000000021e027825 */ /* 0x000fca00078e0002 */
[----:B------:R-:W-:Y:S01]  /*d7a0*/  @!PT LDS RZ, [RZ] ;  /* 0x00000000fffff984 */ /* 0x000fe20000000800 */
[----:B------:R-:W-:Y:S01]  /*d7b0*/  @!PT LDS RZ, [RZ] ;  /* 0x00000000fffff984 */ /* 0x000fe20000000800 */
[----:B------:R-:W-:Y:S01]  /*d7c0*/  @!PT LDS RZ, [RZ] ;  /* 0x00000000fffff984 */ /* 0x000fe20000000800 */
[----:B------:R0:W-:Y:S01]  /*d7d0*/  LDGSTS.E.BYPASS.LTC128B.128 [R4+0x1c00], desc[UR38][R2.64], !P2 ;  /* 0x01c0000002047fae */ /* 0x0001e2000d101d66 */
[C---:B------:R-:W-:Y:S02]  /*d7e0*/  ISETP.LT.OR P2, PT, R5.reuse, 0x41, P1 ;  /* 0x000000410500780c */ /* 0x040fe40000f41670 */
[----:B------:R-:W-:Y:S01]  /*d7f0*/  MOV R13, R16 ;  /* 0x00000010000d7202 */ /* 0x000fe20000000f00 */
[----:B------:R0:W-:Y:S01]  /*d800*/  LDGSTS.E.BYPASS.LTC128B.128 [R4+0x4c00], desc[UR38][R2.64+0x80], !P3 ;  /* 0x04c0008002047fae */ /* 0x0001e2000d901d66 */
[----:B------:R-:W-:Y:S01]  /*d810*/  ISETP.LT.OR P3, PT, R5, 0x41, !P0 ;  /* 0x000000410500780c */ /* 0x000fe20004761670 */
[----:B------:R-:W-:-:S12]  /*d820*/  IMAD.MOV.U32 R18, RZ, RZ, R14 ;  /* 0x000000ffff127224 */ /* 0x000fd800078e000e */
[----:B0-----:R-:W-:Y:S05]  /*d830*/  WARPSYNC.COLLECTIVE R15, `(.L_x_162) ;  /* 0x000000000f087348 */ /* 0x001fea0003c00000 */
[----:B------:R1:W2:Y:S02]  /*d840*/  SHFL.IDX P6, R14, R13, R12, R11 ;  /* 0x0000000c0d0e7389 */ /* 0x0002a400000c000b */
[----:B012---:R-:W-:Y:S01]  /*d850*/  ENDCOLLECTIVE ;  /* 0x000000000000791b */ /* 0x007fe20003800000 */
.L_x_162:
[----:B------:R-:W-:Y:S01]  /*d860*/  MOV R3, R18 ;  /* 0x0000001200037202 */ /* 0x000fe20000000f00 */
[----:B------:R-:W-:Y:S02]  /*d870*/  IMAD.MOV.U32 R13, RZ, RZ, R17 ;  /* 0x000000ffff0d7224 */ /* 0x000fe400078e0011 */
[----:B------:R-:W-:Y:S02]  /*d880*/  IMAD.MOV.U32 R12, RZ, RZ, 0x5 ;  /* 0x00000005ff0c7424 */ /* 0x000fe400078e00ff */
[----:B------:R-:W-:-:S07]  /*d890*/  IMAD.MOV.U32 R23, RZ, RZ, R14 ;  /* 0x000000ffff177224 */ /* 0x000fce00078e000e */
[----:B------:R-:W-:Y:S05]  /*d8a0*/  WARPSYNC.COLLECTIVE R15, `(.L_x_163) ;  /* 0x000000000f087348 */ /* 0x000fea0003c00000 */
[----:B------:R0:W1:Y:S02]  /*d8b0*/  SHFL.IDX P6, R14, R13, R12, R11 ;  /* 0x0000000c0d0e7389 */ /* 0x00006400000c000b */
[----:B01----:R-:W-:Y:S01]  /*d8c0*/  ENDCOLLECTIVE ;  /* 0x000000000000791b */ /* 0x003fe20003800000 */
.L_x_163:
[----:B------:R-:W-:-:S04]  /*d8d0*/  IMAD.MOV.U32 R2, RZ, RZ, R23 ;  /* 0x000000ffff027224 */ /* 0x000fc800078e0017 */
[----:B------:R-:W-:-:S05]  /*d8e0*/  IMAD.WIDE.U32 R2, R30, 0x2, R2 ;  /* 0x000000021e027825 */ /* 0x000fca00078e0002 */
[----:B------:R-:W-:Y:S01]  /*d8f0*/  @!PT LDS RZ, [RZ] ;  /* 0x00000000fffff984 */ /* 0x000fe20000000800 */
[----:B------:R-:W-:Y:S01]  /*d900*/  @!PT LDS RZ, [RZ] ;  /* 0x00000000fffff984 */ /* 0x000fe20000000800 */
[----:B------:R-:W-:Y:S01]  /*d910*/  @!PT LDS RZ, [RZ] ;  /* 0x00000000fffff984 */ /* 0x000fe20000000800 */
[----:B------:R0:W-:Y:S01]  /*d920*/  LDGSTS.E.BYPASS.LTC128B.128 [R4+0x2400], desc[UR38][R2.64], !P2 ;  /* 0x0240000002047fae */ /* 0x0001e2000d101d66 */
[----:B------:R-:W-:-:S03]  /*d930*/  IMAD.MOV.U32 R13, RZ, RZ, R16 ;  /* 0x000000ffff0d7224 */ /* 0x000fc600078e0010 */
[----:B------:R0:W-:Y:S01]  /*d940*/  LDGSTS.E.BYPASS.LTC128B.128 [R4+0x5400], desc[UR38][R2.64+0x80], !P3 ;  /* 0x0540008002047fae */ /* 0x0001e2000d901d66 */
[----:B------:R-:W-:-:S07]  /*d950*/  MOV R17, R14 ;  /* 0x0000000e00117202 */ /* 0x000fce0000000f00 */
[----:B0-----:R-:W-:Y:S05]  /*d960*/  WARPSYNC.COLLECTIVE R15, `(.L_x_164) ;  /* 0x000000000f087348 */ /* 0x001fea0003c00000 */
[----:B------:R1:W2:Y:S02]  /*d970*/  SHFL.IDX P6, R14, R13, R12, R11 ;  /* 0x0000000c0d0e7389 */ /* 0x0002a400000c000b */
[----:B012---:R-:W-:Y:S01]  /*d980*/  ENDCOLLECTIVE ;  /* 0x000000000000791b */ /* 0x007fe20003800000 */
.L_x_164:
[----:B------:R-:W-:Y:S05]  /*d990*/  BRA `(.L_x_165) ;  /* 0xffffffcc00a07947 */ /* 0x000fea000383ffff */
.L_x_75:
[----:B0-----:R0:W1:Y:S02]  /*d9a0*/  SYNCS.PHASECHK.TRANS64.TRYWAIT P0, [R7+URZ+0x2a820], R8 ;  /* 0x02a82008070075a7 */ /* 0x001064000800017f */
[----:B-1----:R-:W-:Y:S05]  /*d9b0*/  @!P0 NANOSLEEP.SYNCS 0x989680 ;  /* 0x009896800000895d */ /* 0x002fea0003900000 */
[----:B------:R-:W1:Y:S02]  /*d9c0*/  @!P0 SYNCS.PHASECHK.TRANS64 P0, [R7+URZ+0x2a820], R8 ;  /* 0x02a82008070085a7 */ /* 0x000e64000800007f */
[----:B-1----:R-:W-:Y:S05]  /*d9d0*/  @!P0 BRA `(.L_x_75) ;  /* 0xfffffffc00f08947 */ /* 0x002fea000383ffff */
[----:B------:R-:W-:Y:S05]  /*d9e0*/  BRA `(.L_x_166) ;  /* 0xffffffd000147947 */ /* 0x000fea000383ffff */
.L_x_76:
[----:B------:R-:W1:Y:S01]  /*d9f0*/  S2R R3, SR_TID.X ;  /* 0x0000000000037919 */ /* 0x000e620000002100 */
[----:B------:R-:W-:Y:S01]  /*da00*/  BSSY B0, `(.L_x_167) ;  /* 0x000000a000007945 */ /* 0x000fe20003800000 */
[----:B------:R-:W-:Y:S01]  /*da10*/  IMAD.MOV.U32 R12, RZ, RZ, RZ ;  /* 0x000000ffff0c7224 */ /* 0x000fe200078e00ff */
[----:B------:R-:W-:Y:S01]  /*da20*/  MOV R15, 0xffffffff ;  /* 0xffffffff000f7802 */ /* 0x000fe20000000f00 */
[----:B------:R-:W-:Y:S01]  /*da30*/  IMAD.MOV.U32 R11, RZ, RZ, 0x1f ;  /* 0x0000001fff0b7424 */ /* 0x000fe200078e00ff */
[----:B-1----:R-:W-:-:S04]  /*da40*/  SHF.R.U32.HI R3, RZ, 0x5, R3 ;  /* 0x00000005ff037819 */ /* 0x002fc80000011603 */
[----:B------:R-:W-:-:S04]  /*da50*/  LOP3.LUT R3, R3, 0x3, RZ, 0xc0, !PT ;  /* 0x0000000303037812 */ /* 0x000fc800078ec0ff */
[----:B------:R-:W-:-:S07]  /*da60*/  MOV R13, R3 ;  /* 0x00000003000d7202 */ /* 0x000fce0000000f00 */
[----:B0----5:R-:W-:Y:S05]  /*da70*/  WARPSYNC.COLLECTIVE R15, `(.L_x_168) ;  /* 0x000000000f087348 */ /* 0x021fea0003c00000 */
[----:B------:R1:W2:Y:S02]  /*da80*/  SHFL.IDX P6, R14, R13, R12, R11 ;  /* 0x0000000c0d0e7389 */ /* 0x0002a400000c000b */
[----:B012--5:R-:W-:Y:S01]  /*da90*/  ENDCOLLECTIVE ;  /* 0x000000000000791b */ /* 0x027fe20003800000 */
.L_x_168:
[----:B------:R-:W-:Y:S05]  /*daa0*/  BSYNC B0 ;  /* 0x0000000000007941 */ /* 0x000fea0003800000 */
.L_x_167:
[----:B------:R-:W-:Y:S05]  /*dab0*/  BRA `(.L_x_169) ;  /* 0xffffffcc00f87947 */ /* 0x000fea000383ffff */
.L_x_77:
[----:B------:R-:W-:Y:S01]  /*dac0*/  BSSY B0, `(.L_x_170) ;  /* 0x0000006000007945 */ /* 0x000fe20003800000 */
[----:B------:R-:W-:-:S07]  /*dad0*/  IMAD.MOV.U32 R15, RZ, RZ, -0x1 ;  /* 0xffffffffff0f7424 */ /* 0x000fce00078e00ff */
[----:B01---5:R-:W-:Y:S05]  /*dae0*/  WARPSYNC.COLLECTIVE R15, `(.L_x_171) ;  /* 0x000000000f0c7348 */ /* 0x023fea0003c00000 */
[----:B------:R-:W-:Y:S02]  /*daf0*/  ELECT P6, UR62, PT ;  /* 0x00000000003e782f */ /* 0x000fe400038c0000 */
[----:B------:R-:W-:Y:S01]  /*db00*/  MOV R14, UR62 ;  /* 0x0000003e000e7c02 */ /* 0x000fe20008000f00 */
[----:B01---5:R-:W-:Y:S10]  /*db10*/  ENDCOLLECTIVE ;  /* 0x000000000000791b */ /* 0x023ff40003800000 */
.L_x_171:
[----:B------:R-:W-:Y:S05]  /*db20*/  BSYNC B0 ;  /* 0x0000000000007941 */ /* 0x000fea0003800000 */
.L_x_170:
[----:B------:R-:W-:Y:S05]  /*db30*/  BRA `(.L_x_172) ;  /* 0xffffffcc00ec7947 */ /* 0x000fea000383ffff */
.L_x_79:
[----:B-1----:R1:W2:Y:S02]  /*db40*/  SYNCS.PHASECHK.TRANS64.TRYWAIT P1, [R5+URZ+0x2a840], R4 ;  /* 0x02a84004050075a7 */ /* 0x0022a4000802017f */
[----:B--2---:R-:W-:Y:S05]  /*db50*/  @!P1 NANOSLEEP.SYNCS 0x989680 ;  /* 0x009896800000995d */ /* 0x004fea0003900000 */
[----:B------:R-:W2:Y:S02]  /*db60*/  @!P1 SYNCS.PHASECHK.TRANS64 P1, [R5+URZ+0x2a840], R4 ;  /* 0x02a84004050095a7 */ /* 0x000ea4000802007f */
[----:B--2---:R-:W-:Y:S05]  /*db70*/  @!P1 BRA `(.L_x_79) ;  /* 0xfffffffc00f09947 */ /* 0x004fea000383ffff */
[----:B------:R-:W-:Y:S05]  /*db80*/  BRA `(.L_x_173) ;  /* 0xffffffd0000c7947 */ /* 0x000fea000383ffff */
.L_x_81:
[----:B--2---:R2:W3:Y:S02]  /*db90*/  SYNCS.PHASECHK.TRANS64.TRYWAIT P1, [R3+URZ+0x2a840], R0 ;  /* 0x02a84000030075a7 */ /* 0x0044e4000802017f */
[----:B---3--:R-:W-:Y:S05]  /*dba0*/  @!P1 NANOSLEEP.SYNCS 0x989680 ;  /* 0x009896800000995d */ /* 0x008fea0003900000 */
[----:B------:R-:W3:Y:S02]  /*dbb0*/  @!P1 SYNCS.PHASECHK.TRANS64 P1, [R3+URZ+0x2a840], R0 ;  /* 0x02a84000030095a7 */ /* 0x000ee4000802007f */
[----:B---3--:R-:W-:Y:S05]  /*dbc0*/  @!P1 BRA `(.L_x_81) ;  /* 0xfffffffc00f09947 */ /* 0x008fea000383ffff */
[----:B------:R-:W-:Y:S05]  /*dbd0*/  BRA `(.L_x_174) ;  /* 0xffffffd000187947 */ /* 0x000fea000383ffff */
.L_x_83:
[----:B---3--:R3:W4:Y:S02]  /*dbe0*/  SYNCS.PHASECHK.TRANS64.TRYWAIT P1, [R5+URZ+0x2a860], R4 ;  /* 0x02a86004050075a7 */ /* 0x008724000802017f */
[----:B----4-:R-:W-:Y:S05]  /*dbf0*/  @!P1 NANOSLEEP.SYNCS 0x989680 ;  /* 0x009896800000995d */ /* 0x010fea0003900000 */
[----:B------:R-:W4:Y:S02]  /*dc00*/  @!P1 SYNCS.PHASECHK.TRANS64 P1, [R5+URZ+0x2a860], R4 ;  /* 0x02a86004050095a7 */ /* 0x000f24000802007f */
[----:B----4-:R-:W-:Y:S05]  /*dc10*/  @!P1 BRA `(.L_x_83) ;  /* 0xfffffffc00f09947 */ /* 0x010fea000383ffff */
[----:B------:R-:W-:Y:S05]  /*dc20*/  BRA `(.L_x_175) ;  /* 0xffffffd000147947 */ /* 0x000fea000383ffff */
.L_x_176:
[----:B------:R-:W-:-:S00]  /*dc30*/  BRA `(.L_x_176) ;  /* 0xfffffffc00fc7947 */ /* 0x000fc0000383ffff */
[----:B------:R-:W-:-:S00]  /*dc40*/  NOP ;  /* 0x0000000000007918 */ /* 0x000fc00000000000 */
        /* <DEDUP_REMOVED lines=11> */
.L_x_3204:


//--------------------- .text._ZN7cutlass13device_kernelIN5flash11enable_sm90INS1_16FlashAttnFwdSm90INS1_25CollectiveMainloopFwdSm90ILi2EN4cute5tupleIJNS5_1CILi1EEES8_S8_EEENS6_IJNS7_ILi128EEENS7_ILi96EEENS7_ILi192EEEEEELi128ENS_10bfloat16_tEfNS_4arch4Sm90ELb0ELb0ELb0ELb1ELb1ELb0ELb0ELb1ELb1ELb1ELb1ELb0EEENS1_21CollectiveEpilogueFwdINS6_IJSA_SA_SB_EEES9_SE_SG_Li256ELb1ELb1ELb1ELb0EEENS1_36VarlenDynamicPersistentTileSchedulerILi128ELi96ELi256ELi128ELb1ELb1ELb1ELb0ELb1ELb1EEEEEEEEEvNT_6ParamsE --------------------------
	.section	.text._ZN7cutlass13device_kernelIN5flash11enable_sm90INS1_16FlashAttnFwdSm90INS1_25CollectiveMainloopFwdSm90ILi2EN4cute5tupleIJNS5_1CILi1EEES8_S8_EEENS6_IJNS7_ILi128EEENS7_ILi96EEENS7_ILi192EEEEEELi128ENS_10bfloat16_tEfNS_4arch4Sm90ELb0ELb0ELb0ELb1ELb1ELb0ELb0ELb1ELb1ELb1ELb1ELb0EEENS1_21CollectiveEpilogueFwdINS6_IJSA_SA_SB_EEES9_SE_SG_Li256ELb1ELb1ELb1ELb0EEENS1_36VarlenDynamicPersistentTileSchedulerILi128ELi96ELi256ELi128ELb1ELb1ELb1ELb0ELb1ELb1EEEEEEEEEvNT_6ParamsE,"ax",@progbits
	.align	128
.text._ZN7cutlass13device_kernelIN5flash11enable_sm90INS1_16FlashAttnFwdSm90INS1_25CollectiveMainloopFwdSm90ILi2EN4cute5tupleIJNS5_1CILi1EEES8_S8_EEENS6_IJNS7_ILi128EEENS7_ILi96EEENS7_ILi192EEEEEELi128ENS_10bfloat16_tEfNS_4arch4Sm90ELb0ELb0ELb0ELb1ELb1ELb0ELb0ELb1ELb1ELb1ELb1ELb0EEENS1_21CollectiveEpilogueFwdINS6_IJSA_SA_SB_EEES9_SE_SG_Li256ELb1ELb1ELb1ELb0EEENS1_36VarlenDynamicPersistentTileSchedulerILi128ELi96ELi256ELi128ELb1ELb1ELb1ELb0ELb1ELb1EEEEEEEEEvNT_6ParamsE:
        .type           _ZN7cutlass13device_kernelIN5flash11enable_sm90INS1_16FlashAttnFwdSm90INS1_25CollectiveMainloopFwdSm90ILi2EN4cute5tupleIJNS5_1CILi1EEES8_S8_EEENS6_IJNS7_ILi128EEENS7_ILi96EEENS7_ILi192EEEEEELi128ENS_10bfloat16_tEfNS_4arch4Sm90ELb0ELb0ELb0ELb1ELb1ELb0ELb0ELb1ELb1ELb1ELb1ELb0EEENS1_21CollectiveEpilogueFwdINS6_IJSA_SA_SB_EEES9_SE_SG_Li256ELb1ELb1ELb1ELb0EEENS1_36VarlenDynamicPersistentTileSchedulerILi128ELi96ELi256ELi128ELb1ELb1ELb1ELb0ELb1ELb1EEEEEEEEEvNT_6ParamsE,@function
        .size           _ZN7cutlass13device_kernelIN5flash11enable_sm90INS1_16FlashAttnFwdSm90INS1_25CollectiveMainloopFwdSm90ILi2EN4cute5tupleIJNS5_1CILi1EEES8_S8_EEENS6_IJNS7_ILi128EEENS7_ILi96EEENS7_ILi192EEEEEELi128ENS_10bfloat16_tEfNS_4arch4Sm90ELb0ELb0ELb0ELb1ELb1ELb0ELb0ELb1ELb1ELb1ELb1ELb0EEENS1_21CollectiveEpilogueFwdINS6_IJSA_SA_SB_EEES9_SE_SG_Li256ELb1ELb1ELb1ELb0EEENS1_36VarlenDynamicPersistentTileSchedulerILi128ELi96ELi256ELi128ELb1ELb1ELb1ELb0ELb1ELb1EEEEEEEEEvNT_6ParamsE,(.L_x_3205 - _ZN7cutlass13device_kernelIN5flash11enable_sm90INS1_16FlashAttnFwdSm90INS1_25CollectiveMainloopFwdSm90ILi2EN4cute5tupleIJNS5_1CILi1EEES8_S8_EEENS6_IJNS7_ILi128EEENS7_ILi96EEENS7_ILi192EEEEEELi128ENS_10bfloat16_tEfNS_4arch4Sm90ELb0ELb0ELb0ELb1ELb1ELb0ELb0ELb1ELb1ELb1ELb1ELb0EEENS1_21CollectiveEpilogueFwdINS6_IJSA_SA_SB_EEES9_SE_SG_Li256ELb1ELb1ELb1ELb0EEENS1_36VarlenDynamicPersistentTileSchedulerILi128ELi96ELi256ELi128ELb1ELb1ELb1ELb0ELb1ELb1EEEEEEEEEvNT_6ParamsE)
        .other          _ZN7cutlass13device_kernelIN5flash11enable_sm90INS1_16FlashAttnFwdSm90INS1_25CollectiveMainloopFwdSm90ILi2EN4cute5tupleIJNS5_1CILi1EEES8_S8_EEENS6_IJNS7_ILi128EEENS7_ILi96EEENS7_ILi192EEEEEELi128ENS_10bfloat16_tEfNS_4arch4Sm90ELb0ELb0ELb0ELb1ELb1ELb0ELb0ELb1ELb1ELb1ELb1ELb0EEENS1_21CollectiveEpilogueFwdINS6_IJSA_SA_SB_EEES9_SE_SG_Li256ELb1ELb1ELb1ELb0EEENS1_36VarlenDynamicPersistentTileSchedulerILi128ELi96ELi256ELi128ELb1ELb1ELb1ELb0ELb1ELb1EEEEEEEEEvNT_6ParamsE,@"STO_CUDA_ENTRY STV_DEFAULT"
_ZN7cutlass13device_kernelIN5flash11enable_sm90INS1_16FlashAttnFwdSm90INS1_25CollectiveMainloopFwdSm90ILi2EN4cute5tupleIJNS5_1CILi1EEES8_S8_EEENS6_IJNS7_ILi128EEENS7_ILi96EEENS7_ILi192EEEEEELi128ENS_10bfloat16_tEfNS_4arch4Sm90ELb0ELb0ELb0ELb1ELb1ELb0ELb0ELb1ELb1ELb1ELb1ELb0EEENS1_21CollectiveEpilogueFwdINS6_IJSA_SA_SB_EEES9_SE_SG_Li256ELb1ELb1ELb1ELb0EEENS1_36VarlenDynamicPersistentTileSchedulerILi128ELi96ELi256ELi128ELb1ELb1ELb1ELb0ELb1ELb1EEEEEEEEEvNT_6ParamsE:
[----:B------:R-:W0:Y:S02]  /*0000*/  LDC R1, c[0x0][0x28] ;  /* 0x00000a00ff017b82 */ /* 0x000e240000000800 */
[----:B0-----:R-:W-:Y:S01]  /*0010*/  VIADD R1, R1, 0xffffffe0 ;  /* 0xffffffe001017836 */ /* 0x001fe20000000000 */
[----:B------:R-:W0:Y:S01]  /*0020*/  S2R R3, SR_TID.X ;  /* 0x0000000000037919 */ /* 0x000e220000002100 */
[----:B------:R-:W-:Y:S01]  /*0030*/  ELECT P0, URZ, PT ;  /* 0x00000000003f782f */ /* 0x000fe20003800000 */
[----:B------:R-:W-:Y:S01]  /*0040*/  UMOV UR4, 0x80 ;  /* 0x0000008000047882 */ /* 0x000fe20000000000 */
[----:B------:R-:W-:Y:S01]  /*0050*/  UMOV UR7, 0x100 ;  /* 0x0000010000077882 */ /* 0x000fe20000000000 */
[----:B0-----:R-:W-:-:S05]  /*0060*/  SHF.R.U32.HI R0, RZ, 0x5, R3 ;  /* 0x00000005ff007819 */ /* 0x001fca0000011603 */
[----:B------:R-:W0:Y:S02]  /*0070*/  SHFL.IDX PT, R2, R0, RZ, 0x1f ;  /* 0x00001fff00027589 */ /* 0x000e2400000e0000 */
[C---:B0-----:R-:W-:Y:S02]  /*0080*/  ISETP.NE.OR P0, PT, R2.reuse, RZ, !P0 ;  /* 0x000000ff0200720c */ /* 0x041fe40004705670 */
[----:B------:R-:W-:Y:S02]  /*0090*/  ISETP.NE.AND P1, PT, R2, RZ, PT ;  /* 0x000000ff0200720c */ /* 0x000fe40003f25270 */
[----:B------:R-:W-:-:S06]  /*00a0*/  SHF.R.U32.HI R2, RZ, 0x7, R3 ;  /* 0x00000007ff027819 */ /* 0x000fcc0000011603 */
[----:B------:R-:W0:Y:S03]  /*00b0*/  SHFL.IDX PT, R2, R2, RZ, 0x1f ;  /* 0x00001fff02027589 */ /* 0x000e2600000e0000 */
[----:B------:R-:W-:Y:S01]  /*00c0*/  VOTEU.ALL UP0, P0 ;  /* 0x00000000003f7886 */ /* 0x000fe20000000000 */
[----:B------:R-:W-:-:S04]  /*00d0*/  VOTEU.ALL UP1, P0 ;  /* 0x00000000003f7886 */ /* 0x000fc80000020000 */
[----:B------:R-:W1:Y:S01]  /*00e0*/  @!UP0 S2UR UR8, SR_CgaCtaId ;  /* 0x00000000000889c3 */ /* 0x000e620000008800 */
[----:B------:R-:W-:Y:S01]  /*00f0*/  @!UP0 UMOV UR6, 0x400 ;  /* 0x0000040000068882 */ /* 0x000fe20000000000 */
[----:B------:R-:W-:-:S04]  /*0100*/  @!UP0 UIADD3 UR4, -UR4, 0x100000, URZ ;  /* 0x0010000004048890 */ /* 0x000fc8000fffe13f */
[----:B------:R-:W-:Y:S02]  /*0110*/  @!UP0 USHF.L.U32 UR5, UR4, 0xb, URZ ;  /* 0x0000000b04058899 */ /* 0x000fe4000800063f */
[----:B------:R-:W-:Y:S02]  /*0120*/  @!UP0 USHF.L.U32 UR4, UR4, 0x1, URZ ;  /* 0x0000000104048899 */ /* 0x000fe4000800063f */
[----:B-1----:R-:W-:Y:S02]  /*0130*/  @!UP0 ULEA UR8, UR8, UR6, 0x18 ;  /* 0x0000000608088291 */ /* 0x002fe4000f8ec03f */
[----:B------:R-:W-:-:S04]  /*0140*/  @!UP0 UIADD3 UR6, -UR7, 0x100000, URZ ;  /* 0x0010000007068890 */ /* 0x000fc8000fffe13f */
[----:B------:R-:W-:Y:S02]  /*0150*/  @!UP0 USHF.L.U32 UR7, UR6, 0xb, URZ ;  /* 0x0000000b06078899 */ /* 0x000fe4000800063f */
[----:B------:R-:W-:Y:S01]  /*0160*/  @!UP0 USHF.L.U32 UR6, UR6, 0x1, URZ ;  /* 0x0000000106068899 */ /* 0x000fe2000800063f */
[----:B------:R-:W-:-:S05]  /*0170*/  VOTEU.ALL UP0, P0 ;  /* 0x00000000003f7886 */ /* 0x000fca0000000000 */
[----:B------:R1:W2:Y:S06]  /*0180*/  @!UP0 SYNCS.EXCH.64 URZ, [UR8+0x2a800], UR4 ;  /* 0x02a80004083f85b2 */ /* 0x0002ac0008000100 */
[----:B------:R1:W3:Y:S02]  /*0190*/  @!UP1 SYNCS.EXCH.64 URZ, [UR8+0x2a820], UR6 ;  /* 0x02a82006083f95b2 */ /* 0x0002e40008000100 */
[----:B01----:R-:W-:Y:S05]  /*01a0*/  @P1 BRA `(.L_x_177) ;  /* 0x0000000000481947 */ /* 0x003fea0003800000 */
        /* <DEDUP_REMOVED lines=14> */
[----:B------:R0:W4:Y:S01]  /*0290*/  SYNCS.EXCH.64 URZ, [UR8+0x2a840], UR6 ;  /* 0x02a84006083f75b2 */ /* 0x0001220008000100 */
[----:B------:R0:W0:Y:S01]  /*02a0*/  SYNCS.EXCH.64 URZ, [UR8+0x2a838], UR4 ;  /* 0x02a83804083f75b2 */ /* 0x0000220008000100 */
[----:B------:R0:W0:Y:S01]  /*02b0*/  SYNCS.EXCH.64 URZ, [UR8+0x2a848], UR6 ;  /* 0x02a84806083f75b2 */ /* 0x0000220008000100 */
[----:B------:R-:W-:Y:S01]  /*02c0*/  NOP ;  /* 0x0000000000007918 */ /* 0x000fe20000000000 */
.L_x_177:
        /* <DEDUP_REMOVED lines=22> */
.L_x_178:
        /* <DEDUP_REMOVED lines=18> */
.L_x_179:
        /* <DEDUP_REMOVED lines=22> */
.L_x_180:
        /* <DEDUP_REMOVED lines=23> */
.L_x_181:
[----:B------:R-:W-:Y:S01]  /*0820*/  UISETP.NE.AND UP0, UPT, UR9, URZ, UPT ;  /* 0x0000003f0900728c */ /* 0x000fe2000bf05270 */
[----:B------:R-:W-:Y:S01]  /*0830*/  NOP ;  /* 0x0000000000007918 */ /* 0x000fe20000000000 */
[----:B0-----:R-:W-:Y:S01]  /*0840*/  UMOV UR4, 0x1 ;  /* 0x0000000100047882 */ /* 0x001fe20000000000 */
[----:B------:R-:W-:Y:S01]  /*0850*/  ULDC.64 UR36, c[0x0][0x208] ;  /* 0x0000820000247ab9 */ /* 0x000fe20000000a00 */
[----:B------:R-:W-:Y:S01]  /*0860*/  USEL UR4, UR4, 0x2, !UP0 ;  /* 0x0000000204047887 */ /* 0x000fe2000c000000 */
[----:B-1234-:R-:W-:Y:S01]  /*0870*/  BAR.SYNC.DEFER_BLOCKING 0x0 ;  /* 0x0000000000007b1d */ /* 0x01efe20000010000 */
[----:B------:R-:W-:-:S04]  /*0880*/  PLOP3.LUT P0, PT, PT, PT, UP0, 0x80, 0x0 ;  /* 0x000000000000781c */ /* 0x000fc80003f0f008 */
[----:B------:R-:W-:-:S05]  /*0890*/  IMAD.U32 R2, RZ, RZ, UR4 ;  /* 0x00000004ff027e24 */ /* 0x000fca000f8e00ff */
[----:B------:R0:W-:Y:S04]  /*08a0*/  STL [R1+0x1c], R2 ;  /* 0x00001c0201007387 */ /* 0x0001e80000100800 */
[----:B------:R-:W-:Y:S05]  /*08b0*/  @!P0 BRA `(.L_x_182) ;  /* 0x0000008c00748947 */ /* 0x000fea0003800000 */
.L_x_183:
[----:B------:R-:W-:-:S08]  /*08c0*/  NOP ;  /* 0x0000000000007918 */ /* 0x000fd00000000000 */
[----:B------:R-:W1:Y:S02]  /*08d0*/  USETMAXREG.TRY_ALLOC.CTAPOOL UP0, 0xe8 ;  /* 0x000000e8000079c8 */ /* 0x000e640008000600 */
[----:B-1----:R-:W-:-:S13]  /*08e0*/  PLOP3.LUT P0, PT, PT, PT, UP0, 0x80, 0x0 ;  /* 0x000000000000781c */ /* 0x002fda0003f0f008 */
[----:B------:R-:W-:Y:S05]  /*08f0*/  @!P0 BRA `(.L_x_183) ;  /* 0xfffffffc00f08947 */ /* 0x000fea000383ffff */
[----:B------:R-:W1:Y:S08]  /*0900*/  S2UR UR5, SR_CgaCtaId ;  /* 0x00000000000579c3 */ /* 0x000e700000008800 */
[----:B------:R-:W-:Y:S06]  /*0910*/  BAR.ARV 0x8, 0x180 ;  /* 0x0206000000007b1d */ /* 0x000fec0000002000 */
[----:B------:R-:W-:-:S02]  /*0920*/  UMOV UR4, 0x400 ;  /* 0x0000040000047882 */ /* 0x000fc40000000000 */
[----:B------:R-:W-:Y:S01]  /*0930*/  BAR.SYNC.DEFER_BLOCKING 0x5, 0x180 ;  /* 0x0146000000007b1d */ /* 0x000fe20000010000 */
[----:B-1----:R-:W-:-:S09]  /*0940*/  ULEA UR4, UR5, UR4, 0x18 ;  /* 0x0000000405047291 */ /* 0x002fd2000f8ec03f */
[----:B------:R-:W1:Y:S01]  /*0950*/  LDS.128 R24, [UR4+0x2a8d0] ;  /* 0x02a8d004ff187984 */ /* 0x000e620008000c00 */
[----:B------:R-:W-:Y:S01]  /*0960*/  ULDC UR4, c[0x0][0xc3c] ;  /* 0x00030f0000047ab9 */ /* 0x000fe20000000800 */
[----:B------:R-:W-:Y:S06]  /*0970*/  BAR.ARV 0x4, 0x180 ;  /* 0x0106000000007b1d */ /* 0x000fec0000002000 */
[----:B-1----:R-:W-:-:S13]  /*0980*/  ISETP.GE.AND P0, PT, R27, UR4, PT ;  /* 0x000000041b007c0c */ /* 0x002fda000bf06270 */
[----:B------:R-:W-:Y:S05]  /*0990*/  @P0 EXIT ;  /* 0x000000000000094d */ /* 0x000fea0003800000 */
[----:B0-----:R-:W2:Y:S01]  /*09a0*/  LDL R2, [R1+0x1c] ;  /* 0x00001c0001027983 */ /* 0x001ea20000100800 */
[----:B------:R-:W-:Y:S01]  /*09b0*/  R2UR UR6, R25 ;  /* 0x00000000190672ca */ /* 0x000fe200000e0000 */
[----:B------:R-:W-:Y:S01]  /*09c0*/  UMOV UR39, URZ ;  /* 0x0000003f00277c82 */ /* 0x000fe20008000000 */
[----:B------:R-:W-:Y:S01]  /*09d0*/  R2UR UR5, R26 ;  /* 0x000000001a0572ca */ /* 0x000fe200000e0000 */
[----:B------:R-:W0:Y:S01]  /*09e0*/  S2R R0, SR_TID.X ;  /* 0x0000000000007919 */ /* 0x000e220000002100 */
[----:B------:R-:W-:Y:S01]  /*09f0*/  UMOV UR38, URZ ;  /* 0x0000003f00267c82 */ /* 0x000fe20008000000 */
[----:B0-----:R-:W-:-:S05]  /*0a00*/  VIADD R202, R0, 0xffffff80 ;  /* 0xffffff8000ca7836 */ /* 0x001fca0000000000 */
[----:B------:R-:W-:-:S04]  /*0a10*/  SHF.R.S32.HI R3, RZ, 0x1f, R202 ;  /* 0x0000001fff037819 */ /* 0x000fc800000114ca */
[CC--:B------:R-:W-:Y:S02]  /*0a20*/  LEA.HI R4, R3.reuse, R202.reuse, RZ, 0x5 ;  /* 0x000000ca03047211 */ /* 0x0c0fe400078f28ff */
[----:B------:R-:W-:-:S03]  /*0a30*/  LEA.HI R0, R3, R202, RZ, 0x7 ;  /* 0x000000ca03007211 */ /* 0x000fc600078f38ff */
[----:B------:R-:W-:Y:S01]  /*0a40*/  IMAD.SHL.U32 R4, R4, 0x20, RZ ;  /* 0x0000002004047824 */ /* 0x000fe200078e00ff */
[----:B------:R-:W-:Y:S02]  /*0a50*/  LOP3.LUT R179, R0, 0xffffff80, RZ, 0xc0, !PT ;  /* 0xffffff8000b37812 */ /* 0x000fe400078ec0ff */
[----:B------:R-:W-:Y:S02]  /*0a60*/  SHF.R.S32.HI R195, RZ, 0x7, R0 ;  /* 0x00000007ffc37819 */ /* 0x000fe40000011400 */
[----:B------:R-:W-:Y:S01]  /*0a70*/  LOP3.LUT R4, R4, 0xfffffc00, RZ, 0xc0, !PT ;  /* 0xfffffc0004047812 */ /* 0x000fe200078ec0ff */
[----:B------:R-:W-:Y:S01]  /*0a80*/  IMAD.IADD R179, R202, 0x1, -R179 ;  /* 0x00000001cab37824 */ /* 0x000fe200078e0ab3 */
[----:B------:R-:W-:-:S04]  /*0a90*/  LEA.HI R0, R0, R195, RZ, 0x1 ;  /* 0x000000c300007211 */ /* 0x000fc800078f08ff */
[----:B------:R-:W-:Y:S02]  /*0aa0*/  SHF.R.S32.HI R6, RZ, 0x1f, R179 ;  /* 0x0000001fff067819 */ /* 0x000fe400000114b3 */
[----:B------:R-:W-:Y:S02]  /*0ab0*/  LOP3.LUT R0, R0, 0x3fffffe, RZ, 0xc0, !PT ;  /* 0x03fffffe00007812 */ /* 0x000fe400078ec0ff */
[CC--:B------:R-:W-:Y:S02]  /*0ac0*/  LEA.HI R8, R6.reuse, R179.reuse, RZ, 0x2 ;  /* 0x000000b306087211 */ /* 0x0c0fe400078f10ff */
[----:B------:R-:W-:Y:S01]  /*0ad0*/  LEA.HI R6, R6, R179, RZ, 0x5 ;  /* 0x000000b306067211 */ /* 0x000fe200078f28ff */
[----:B------:R-:W-:Y:S01]  /*0ae0*/  IMAD.IADD R0, R195, 0x1, -R0 ;  /* 0x00000001c3007824 */ /* 0x000fe200078e0a00 */
[--C-:B------:R-:W-:Y:S02]  /*0af0*/  SHF.R.S32.HI R9, RZ, 0x2, R8.reuse ;  /* 0x00000002ff097819 */ /* 0x100fe40000011408 */
[----:B------:R-:W-:-:S02]  /*0b00*/  SHF.R.S32.HI R10, RZ, 0x1f, R8 ;  /* 0x0000001fff0a7819 */ /* 0x000fc40000011408 */
[----:B------:R-:W-:Y:S02]  /*0b10*/  LOP3.LUT R8, R8, 0x7ffffffc, RZ, 0xc0, !PT ;  /* 0x7ffffffc08087812 */ /* 0x000fe400078ec0ff */
[----:B------:R-:W-:Y:S02]  /*0b20*/  LEA.HI R10, R10, R9, RZ, 0x3 ;  /* 0x000000090a0a7211 */ /* 0x000fe400078f18ff */
[----:B------:R-:W-:Y:S01]  /*0b30*/  SHF.R.S32.HI R6, RZ, 0x5, R6 ;  /* 0x00000005ff067819 */ /* 0x000fe20000011406 */
[----:B------:R-:W-:Y:S01]  /*0b40*/  IMAD.IADD R8, R179, 0x1, -R8 ;  /* 0x00000001b3087824 */ /* 0x000fe200078e0a08 */
[----:B------:R-:W-:-:S03]  /*0b50*/  LOP3.LUT R10, R10, 0xfffffff8, RZ, 0xc0, !PT ;  /* 0xfffffff80a0a7812 */ /* 0x000fc600078ec0ff */
[----:B------:R-:W-:Y:S01]  /*0b60*/  IMAD.SHL.U32 R173, R8, 0x2, RZ ;  /* 0x0000000208ad7824 */ /* 0x000fe200078e00ff */
[----:B------:R-:W-:-:S03]  /*0b70*/  IADD3 R9, R9, -R10, RZ ;  /* 0x8000000a09097210 */ /* 0x000fc60007ffe0ff */
[C---:B------:R-:W-:Y:S01]  /*0b80*/  VIADD R172, R173.reuse, 0x8 ;  /* 0x00000008adac7836 */ /* 0x040fe20000000000 */
[C---:B------:R-:W-:Y:S01]  /*0b90*/  IADD3 R162, R173.reuse, 0x58, RZ ;  /* 0x00000058ada27810 */ /* 0x040fe20007ffe0ff */
[----:B------:R-:W-:Y:S02]  /*0ba0*/  IMAD R9, R6, 0x10, R9 ;  /* 0x0000001006097824 */ /* 0x000fe400078e0209 */
[C---:B------:R-:W-:Y:S01]  /*0bb0*/  VIADD R171, R173.reuse, 0x10 ;  /* 0x00000010adab7836 */ /* 0x040fe20000000000 */
[----:B------:R-:W-:Y:S01]  /*0bc0*/  SHF.R.S32.HI R194, RZ, 0x1f, R172 ;  /* 0x0000001fffc27819 */ /* 0x000fe200000114ac */
        /* <DEDUP_REMOVED lines=22> */
[----:B------:R-:W-:Y:S01]  /*0d30*/  VIADD R22, R173, 0x78 ;  /* 0x00000078ad167836 */ /* 0x000fe20000000000 */
[----:B------:R-:W-:Y:S01]  /*0d40*/  SHF.R.S32.HI R182, RZ, 0x1f, R160 ;  /* 0x0000001fffb67819 */ /* 0x000fe200000114a0 */
[----:B------:R-:W-:Y:S01]  /*0d50*/  IMAD R196, R0, 0x40, R9 ;  /* 0x0000004000c47824 */ /* 0x000fe200078e0209 */
[----:B------:R-:W-:-:S02]  /*0d60*/  SHF.R.S32.HI R181, RZ, 0x1f, R23 ;  /* 0x0000001fffb57819 */ /* 0x000fc40000011417 */
[----:B------:R-:W-:Y:S02]  /*0d70*/  SHF.R.S32.HI R180, RZ, 0x1f, R22 ;  /* 0x0000001fffb47819 */ /* 0x000fe40000011416 */
[----:B--2---:R-:W-:Y:S02]  /*0d80*/  R2UR UR4, R2 ;  /* 0x00000000020472ca */ /* 0x004fe400000e0000 */
[----:B------:R-:W-:-:S04]  /*0d90*/  LEA.HI R2, R3, R202, RZ, 0x4 ;  /* 0x000000ca03027211 */ /* 0x000fc800078f20ff */
[----:B------:R-:W-:Y:S02]  /*0da0*/  SHF.R.S32.HI R7, RZ, 0x4, R2 ;  /* 0x00000004ff077819 */ /* 0x000fe40000011402 */
[C---:B------:R-:W-:Y:S02]  /*0db0*/  LOP3.LUT R5, R2.reuse, 0x3fffff0, RZ, 0xc0, !PT ;  /* 0x03fffff002057812 */ /* 0x040fe400078ec0ff */
[----:B------:R-:W-:-:S03]  /*0dc0*/  LEA.HI R2, R2, R7, RZ, 0x1 ;  /* 0x0000000702027211 */ /* 0x000fc600078f08ff */
[----:B------:R-:W-:Y:S01]  /*0dd0*/  IMAD.IADD R5, R202, 0x1, -R5 ;  /* 0x00000001ca057824 */ /* 0x000fe200078e0a05 */
[----:B------:R-:W-:Y:S01]  /*0de0*/  LOP3.LUT R2, R2, 0x1ffffffe, RZ, 0xc0, !PT ;  /* 0x1ffffffe02027812 */ /* 0x000fe200078ec0ff */
[----:B------:R-:W-:Y:S02]  /*0df0*/  ULOP3.LUT UR7, UR4, 0x1, URZ, 0xfc, !UPT ;  /* 0x0000000104077892 */ /* 0x000fe4000f8efc3f */
[----:B------:R-:W-:Y:S01]  /*0e00*/  IMAD R5, R5, 0x40, R4 ;  /* 0x0000004005057824 */ /* 0x000fe200078e0204 */
[-C--:B------:R-:W-:Y:S01]  /*0e10*/  LEA.HI R4, R3, R202.reuse, RZ, 0x2 ;  /* 0x000000ca03047211 */ /* 0x080fe200078f10ff */
[----:B------:R-:W-:Y:S01]  /*0e20*/  IMAD.IADD R2, R7, 0x1, -R2 ;  /* 0x0000000107027824 */ /* 0x000fe200078e0a02 */
[----:B------:R-:W-:Y:S01]  /*0e30*/  LEA.HI R3, R3, R202, RZ, 0x3 ;  /* 0x000000ca03037211 */ /* 0x000fe200078f18ff */
[----:B------:R-:W-:Y:S01]  /*0e40*/  UMOV UR4, URZ ;  /* 0x0000003f00047c82 */ /* 0x000fe20008000000 */
[----:B------:R-:W-:Y:S01]  /*0e50*/  LOP3.LUT R7, R4, 0xfffffffc, RZ, 0xc0, !PT ;  /* 0xfffffffc04077812 */ /* 0x000fe200078ec0ff */
[----:B------:R-:W-:Y:S01]  /*0e60*/  IMAD R198, R2, 0x8, R5 ;  /* 0x0000000802c67824 */ /* 0x000fe200078e0205 */
[----:B------:R-:W-:Y:S01]  /*0e70*/  LOP3.LUT R17, R3, 0xfffffff8, RZ, 0xc0, !PT ;  /* 0xfffffff803117812 */ /* 0x000fe200078ec0ff */
[----:B------:R-:W-:Y:S01]  /*0e80*/  IMAD.U32 R199, RZ, RZ, UR7 ;  /* 0x00000007ffc77e24 */ /* 0x000fe2000f8e00ff */
[----:B------:R-:W-:Y:S01]  /*0e90*/  MOV R177, UR4 ;  /* 0x0000000400b17c02 */ /* 0x000fe20008000f00 */
[C---:B------:R-:W-:Y:S01]  /*0ea0*/  IMAD.IADD R7, R202.reuse, 0x1, -R7 ;  /* 0x00000001ca077824 */ /* 0x040fe200078e0a07 */
[----:B------:R-:W-:Y:S01]  /*0eb0*/  SHF.R.S32.HI R176, RZ, 0x3, R3 ;  /* 0x00000003ffb07819 */ /* 0x000fe20000011403 */
[----:B------:R-:W-:-:S03]  /*0ec0*/  IMAD.IADD R17, R202, 0x1, -R17 ;  /* 0x00000001ca117824 */ /* 0x000fc600078e0a11 */
[----:B------:R-:W-:-:S04]  /*0ed0*/  LEA.HI R2, R7, R7, RZ, 0x1 ;  /* 0x0000000707027211 */ /* 0x000fc800078f08ff */
[----:B------:R-:W-:-:S05]  /*0ee0*/  LOP3.LUT R2, R2, 0x1ffffffe, RZ, 0xc0, !PT ;  /* 0x1ffffffe02027812 */ /* 0x000fca00078ec0ff */
[----:B------:R-:W-:Y:S02]  /*0ef0*/  IMAD.IADD R197, R7, 0x1, -R2 ;  /* 0x0000000107c57824 */ /* 0x000fe400078e0a02 */
[----:B------:R-:W-:Y:S02]  /*0f00*/  IMAD.SHL.U32 R2, R17, 0x8, RZ ;  /* 0x0000000811027824 */ /* 0x000fe400078e00ff */
[----:B------:R-:W-:Y:S02]  /*0f10*/  IMAD R197, R197, 0x8, R196 ;  /* 0x00000008c5c57824 */ /* 0x000fe400078e02c4 */
[----:B------:R-:W-:Y:S01]  /*0f20*/  VIADD R16, R2, 0x40 ;  /* 0x0000004002107836 */ /* 0x000fe20000000000 */
[----:B------:R-:W-:-:S04]  /*0f30*/  SHF.R.S32.HI R201, RZ, 0x1f, R2 ;  /* 0x0000001fffc97819 */ /* 0x000fc80000011402 */
[----:B------:R-:W-:-:S07]  /*0f40*/  SHF.R.S32.HI R200, RZ, 0x1f, R16 ;  /* 0x0000001fffc87819 */ /* 0x000fce0000011410 */
.L_x_233:
[----:B0-234-:R-:W0:Y:S01]  /*0f50*/  LDC.64 R4, c[0x0][0xc88] ;  /* 0x00032200ff047b82 */ /* 0x01de220000000a00 */
[----:B------:R-:W-:Y:S01]  /*0f60*/  ULDC.64 UR8, c[0x0][0xa28] ;  /* 0x00028a0000087ab9 */ /* 0x000fe20000000a00 */
[----:B------:R-:W-:Y:S01]  /*0f70*/  ULDC.64 UR10, c[0x0][0xa20] ;  /* 0x00028800000a7ab9 */ /* 0x000fe20000000a00 */
[----:B------:R-:W-:Y:S01]  /*0f80*/  ULDC UR7, c[0x0][0x2f0] ;  /* 0x0000bc0000077ab9 */ /* 0x000fe20000000800 */
[----:B0-----:R-:W-:-:S06]  /*0f90*/  IMAD.WIDE R4, R27, 0x4, R4 ;  /* 0x000000041b047825 */ /* 0x001fcc00078e0204 */
[----:B------:R-:W2:Y:S01]  /*0fa0*/  LDG.E R4, desc[UR36][R4.64] ;  /* 0x0000002404047981 */ /* 0x000ea2000c1e1900 */
[----:B------:R-:W-:Y:S02]  /*0fb0*/  UISETP.NE.U32.AND UP0, UPT, UR8, URZ, UPT ;  /* 0x0000003f0800728c */ /* 0x000fe4000bf05070 */
[----:B------:R-:W-:Y:S02]  /*0fc0*/  UISETP.NE.U32.AND UP1, UPT, UR10, URZ, UPT ;  /* 0x0000003f0a00728c */ /* 0x000fe4000bf25070 */
[----:B------:R-:W-:Y:S02]  /*0fd0*/  UISETP.NE.AND.EX UP0, UPT, UR9, URZ, UPT, UP0 ;  /* 0x0000003f0900728c */ /* 0x000fe4000bf05300 */
[----:B------:R-:W-:-:S04]  /*0fe0*/  UISETP.NE.AND.EX UP1, UPT, UR11, URZ, UPT, UP1 ;  /* 0x0000003f0b00728c */ /* 0x000fc8000bf25310 */
[----:B------:R-:W-:Y:S02]  /*0ff0*/  PLOP3.LUT P0, PT, PT, PT, UP0, 0x80, 0x0 ;  /* 0x000000000000781c */ /* 0x000fe40003f0f008 */
[----:B------:R-:W-:Y:S02]  /*1000*/  PLOP3.LUT P1, PT, PT, PT, UP1, 0x80, 0x0 ;  /* 0x000000000000781c */ /* 0x000fe40003f2f018 */
[----:B--2---:R-:W-:-:S13]  /*1010*/  R2UR UR61, R4 ;  /* 0x00000000043d72ca */ /* 0x004fda00000e0000 */
[----:B------:R-:W-:Y:S02]  /*1020*/  USHF.R.S32.HI UR4, URZ, 0x1f, UR61 ;  /* 0x0000001f3f047899 */ /* 0x000fe4000801143d */
[----:B------:R-:W-:-:S04]  /*1030*/  @UP0 ULEA UR8, UP2, UR61, UR8, 0x2 ;  /* 0x000000083d080291 */ /* 0x000fc8000f84103f */
[----:B------:R-:W-:Y:S02]  /*1040*/  @UP0 ULEA.HI.X UR9, UR61, UR9, UR4, 0x2, UP2 ;  /* 0x000000093d090291 */ /* 0x000fe400090f1404 */
[----:B------:R-:W-:Y:S01]  /*1050*/  IMAD.U32 R178, RZ, RZ, UR4 ;  /* 0x00000004ffb27e24 */ /* 0x000fe2000f8e00ff */
[----:B------:R-:W-:Y:S01]  /*1060*/  @UP1 ULEA UR10, UP0, UR61, UR10, 0x2 ;  /* 0x0000000a3d0a1291 */ /* 0x000fe2000f80103f */
[----:B------:R-:W-:-:S03]  /*1070*/  IMAD.U32 R4, RZ, RZ, UR8 ;  /* 0x00000008ff047e24 */ /* 0x000fc6000f8e00ff */
[----:B------:R-:W-:Y:S01]  /*1080*/  @UP1 ULEA.HI.X UR11, UR61, UR11, UR4, 0x2, UP0 ;  /* 0x0000000b3d0b1291 */ /* 0x000fe200080f1404 */
[----:B------:R-:W-:Y:S01]  /*1090*/  IMAD.U32 R5, RZ, RZ, UR9 ;  /* 0x00000009ff057e24 */ /* 0x000fe2000f8e00ff */
[----:B------:R-:W-:Y:S01]  /*10a0*/  ULDC.64 UR8, c[0x0][0x418] ;  /* 0x0001060000087ab9 */ /* 0x000fe20000000a00 */
[----:B------:R-:W-:Y:S01]  /*10b0*/  IMAD.U32 R6, RZ, RZ, UR10 ;  /* 0x0000000aff067e24 */ /* 0x000fe2000f8e00ff */
[----:B------:R-:W-:Y:S02]  /*10c0*/  ULDC UR4, c[0x0][0x424] ;  /* 0x0001090000047ab9 */ /* 0x000fe40000000800 */
[----:B------:R-:W-:Y:S01]  /*10d0*/  IMAD.U32 R7, RZ, RZ, UR11 ;  /* 0x0000000bff077e24 */ /* 0x000fe2000f8e00ff */
[----:B------:R-:W2:Y:S04]  /*10e0*/  @P0 LDG.E R4, desc[UR36][R4.64] ;  /* 0x0000002404040981 */ /* 0x000ea8000c1e1900 */
[----:B------:R-:W3:Y:S01]  /*10f0*/  @P1 LDG.E R6, desc[UR36][R6.64] ;  /* 0x0000002406061981 */ /* 0x000ee2000c1e1900 */
[----:B------:R-:W-:Y:S01]  /*1100*/  UISETP.NE.U32.AND UP0, UPT, UR8, URZ, UPT ;  /* 0x0000003f0800728c */ /* 0x000fe2000bf05070 */
[----:B------:R-:W-:Y:S01]  /*1110*/  MOV R175, UR6 ;  /* 0x0000000600af7c02 */ /* 0x000fe20008000f00 */
[----:B------:R-:W-:Y:S01]  /*1120*/  UMOV UR41, URZ ;  /* 0x0000003f00297c82 */ /* 0x000fe20008000000 */
[----:B------:R-:W-:-:S02]  /*1130*/  ULOP3.LUT UR8, UR5, 0xff000000, URZ, 0xc0, !UPT ;  /* 0xff00000005087892 */ /* 0x000fc4000f8ec03f */
[----:B------:R-:W-:-:S04]  /*1140*/  UISETP.NE.AND.EX UP0, UPT, UR9, URZ, UPT, UP0 ;  /* 0x0000003f0900728c */ /* 0x000fc8000bf05300 */
[----:B------:R-:W-:-:S04]  /*1150*/  USEL UR4, UR4, 0x1, UP0 ;  /* 0x0000000104047887 */ /* 0x000fc80008000000 */
[----:B------:R-:W-:Y:S01]  /*1160*/  UIMAD UR4, UR4, UR7, URZ ;  /* 0x00000007040472a4 */ /* 0x000fe2000f8e023f */
[----:B--2---:R-:W-:-:S06]  /*1170*/  @P0 R2UR UR41, R4 ;  /* 0x00000000042902ca */ /* 0x004fcc00000e0000 */
[----:B---3--:R-:W-:Y:S01]  /*1180*/  @P1 R2UR UR4, R6 ;  /* 0x00000000060412ca */ /* 0x008fe200000e0000 */
[----:B-1---5:R-:W-:-:S14]  /*1190*/  @P1 BRA `(.L_x_184) ;  /* 0x0000000000341947 */ /* 0x022fdc0003800000 */
[----:B------:R-:W-:Y:S02]  /*11a0*/  ULDC.64 UR6, c[0x0][0xa08] ;  /* 0x0002820000067ab9 */ /* 0x000fe40000000a00 */
[----:B------:R-:W-:-:S04]  /*11b0*/  ISETP.NE.U32.AND P0, PT, RZ, UR6, PT ;  /* 0x00000006ff007c0c */ /* 0x000fc8000bf05070 */
[----:B------:R-:W-:-:S13]  /*11c0*/  ISETP.NE.AND.EX P0, PT, RZ, UR7, PT, P0 ;  /* 0x00000007ff007c0c */ /* 0x000fda000bf05300 */
[----:B------:R-:W-:Y:S05]  /*11d0*/  @!P0 BRA `(.L_x_184) ;  /* 0x0000000000248947 */ /* 0x000fea0003800000 */
[----:B------:R-:W-:Y:S02]  /*11e0*/  ULDC.64 UR6, c[0x0][0xa08] ;  /* 0x0002820000067ab9 */ /* 0x000fe40000000a00 */
[----:B------:R-:W-:-:S06]  /*11f0*/  UIMAD.WIDE UR6, UR61, 0x4, UR6 ;  /* 0x000000043d0678a5 */ /* 0x000fcc000f8e0206 */
[----:B------:R-:W-:Y:S02]  /*1200*/  IMAD.U32 R4, RZ, RZ, UR6 ;  /* 0x00000006ff047e24 */ /* 0x000fe4000f8e00ff */
[----:B------:R-:W-:-:S05]  /*1210*/  IMAD.U32 R5, RZ, RZ, UR7 ;  /* 0x00000007ff057e24 */ /* 0x000fca000f8e00ff */
[----:B------:R-:W2:Y:S04]  /*1220*/  LDG.E R3, desc[UR36][R4.64] ;  /* 0x0000002404037981 */ /* 0x000ea8000c1e1900 */
[----:B------:R-:W3:Y:S01]  /*1230*/  LDG.E R0, desc[UR36][R4.64+0x4] ;  /* 0x0000042404007981 */ /* 0x000ee2000c1e1900 */
[----:B--2---:R-:W-:Y:S02]  /*1240*/  R2UR UR4, R3 ;  /* 0x00000000030472ca */ /* 0x004fe400000e0000 */
[----:B---3--:R-:W-:-:S13]  /*1250*/  R2UR UR6, R0 ;  /* 0x00000000000672ca */ /* 0x008fda00000e0000 */
[----:B------:R-:W-:-:S12]  /*1260*/  UIADD3 UR4, -UR4, UR6, URZ ;  /* 0x0000000604047290 */ /* 0x000fd8000fffe13f */
.L_x_184:
[----:B------:R-:W-:Y:S02]  /*1270*/  UIADD3 UR41, -UR41, UR4, URZ ;  /* 0x0000000429297290 */ /* 0x000fe4000fffe13f */
[----:B------:R-:W-:Y:S02]  /*1280*/  ULOP3.LUT UR4, UR5, 0xff0000, URZ, 0xc0, !UPT ;  /* 0x00ff000005047892 */ /* 0x000fe4000f8ec03f */
[----:B------:R-:W-:Y:S02]  /*1290*/  UISETP.GE.AND UP0, UPT, UR41, 0x1, UPT ;  /* 0x000000012900788c */ /* 0x000fe4000bf06270 */
[----:B------:R-:W-:Y:S02]  /*12a0*/  USHF.R.U32.HI UR8, URZ, 0x8, UR8 ;  /* 0x000000083f087899 */ /* 0x000fe40008011608 */
[----:B------:R-:W-:Y:S02]  /*12b0*/  UIADD3 UR6, UR41, 0x5f, URZ ;  /* 0x0000005f29067890 */ /* 0x000fe4000fffe03f */
[----:B------:R-:W-:Y:S01]  /*12c0*/  PLOP3.LUT P0, PT, PT, PT, UP0, 0x80, 0x0 ;  /* 0x000000000000781c */ /* 0x000fe20003f0f008 */
[----:B------:R-:W-:-:S02]  /*12d0*/  ULEA.HI UR8, UR4, UR8, URZ, 0x10 ;  /* 0x0000000804087291 */ /* 0x000fc4000f8f803f */
[----:B------:R-:W-:Y:S02]  /*12e0*/  UIMAD.WIDE UR6, UR6, 0x2aaaaaab, URZ ;  /* 0x2aaaaaab060678a5 */ /* 0x000fe4000f8e023f */
[----:B------:R-:W-:Y:S02]  /*12f0*/  ULOP3.LUT UR4, UR8, 0xff, URZ, 0xc0, !UPT ;  /* 0x000000ff08047892 */ /* 0x000fe4000f8ec03f */
[----:B------:R-:W-:Y:S02]  /*1300*/  ULOP3.LUT UR9, UR5, 0xffff, URZ, 0xc0, !UPT ;  /* 0x0000ffff05097892 */ /* 0x000fe4000f8ec03f */
[----:B------:R-:W-:Y:S02]  /*1310*/  USHF.R.U32.HI UR5, URZ, 0x10, UR8 ;  /* 0x000000103f057899 */ /* 0x000fe40008011608 */
[----:B------:R-:W-:Y:S01]  /*1320*/  USHF.R.U32.HI UR6, URZ, 0x1f, UR7 ;  /* 0x0000001f3f067899 */ /* 0x000fe20008011607 */
[----:B------:R-:W-:Y:S01]  /*1330*/  IMAD.U32 R19, RZ, RZ, UR4 ;  /* 0x00000004ff137e24 */ /* 0x000fe2000f8e00ff */
[----:B------:R-:W-:Y:S01]  /*1340*/  UMOV UR4, URZ ;  /* 0x0000003f00047c82 */ /* 0x000fe20008000000 */
[----:B------:R-:W-:Y:S01]  /*1350*/  IMAD.U32 R174, RZ, RZ, UR9 ;  /* 0x00000009ffae7e24 */ /* 0x000fe2000f8e00ff */
[----:B------:R-:W-:Y:S01]  /*1360*/  ULEA.HI.SX32 UR9, UR7, UR6, 0x1c ;  /* 0x0000000607097291 */ /* 0x000fe2000f8fe23f */
[----:B------:R-:W-:Y:S01]  /*1370*/  IMAD.U32 R18, RZ, RZ, UR5 ;  /* 0x00000005ff127e24 */ /* 0x000fe2000f8e00ff */
[----:B------:R-:W-:Y:S10]  /*1380*/  @!P0 BRA `(.L_x_185) ;  /* 0x0000000000948947 */ /* 0x000ff40003800000 */
[----:B------:R-:W-:Y:S01]  /*1390*/  R2UR UR5, R18 ;  /* 0x00000000120572ca */ /* 0x000fe200000e0000 */
[----:B------:R-:W-:-:S12]  /*13a0*/  ULDC UR4, c[0x0][0x9f0] ;  /* 0x00027c0000047ab9 */ /* 0x000fd80000000800 */
[----:B------:R-:W-:-:S04]  /*13b0*/  UISETP.NE.AND UP0, UPT, UR5, URZ, UPT ;  /* 0x0000003f0500728c */ /* 0x000fc8000bf05270 */
[----:B------:R-:W-:-:S03]  /*13c0*/  USEL UR10, UR5, UR4, UP0 ;  /* 0x00000004050a7287 */ /* 0x000fc60008000000 */
[----:B------:R-:W-:Y:S01]  /*13d0*/  UMOV UR4, URZ ;  /* 0x0000003f00047c82 */ /* 0x000fe20008000000 */
[----:B------:R-:W-:Y:S02]  /*13e0*/  UIADD3 UR6, UR9, -0x1, UR10 ;  /* 0xffffffff09067890 */ /* 0x000fe4000fffe00a */
[----:B------:R-:W-:-:S04]  /*13f0*/  IMAD.U32 R4, RZ, RZ, UR10 ;  /* 0x0000000aff047e24 */ /* 0x000fc8000f8e00ff */
[----:B------:R-:W-:Y:S01]  /*1400*/  IMAD.U32 R5, RZ, RZ, UR6 ;  /* 0x00000006ff057e24 */ /* 0x000fe2000f8e00ff */
[-C--:B------:R-:W-:Y:S01]  /*1410*/  IABS R0, R4.reuse ;  /* 0x0000000400007213 */ /* 0x080fe20000000000 */
[----:B------:R-:W-:Y:S01]  /*1420*/  ULOP3.LUT UR6, UR6, UR10, URZ, 0x3c, !UPT ;  /* 0x0000000a06067292 */ /* 0x000fe2000f8e3c3f */
[----:B------:R-:W-:Y:S02]  /*1430*/  IABS R6, R4 ;  /* 0x0000000400067213 */ /* 0x000fe40000000000 */
[----:B------:R-:W-:Y:S02]  /*1440*/  R2UR UR11, R0 ;  /* 0x00000000000b72ca */ /* 0x000fe400000e0000 */
[----:B------:R-:W-:-:S05]  /*1450*/  IABS R5, R5 ;  /* 0x0000000500057213 */ /* 0x000fca0000000000 */
[----:B------:R-:W-:-:S05]  /*1460*/  IMAD.MOV.U32 R4, RZ, RZ, R5 ;  /* 0x000000ffff047224 */ /* 0x000fca00078e0005 */
[----:B------:R-:W-:Y:S01]  /*1470*/  R2UR UR8, R4 ;  /* 0x00000000040872ca */ /* 0x000fe200000e0000 */
        /* <DEDUP_REMOVED lines=18> */
[----:B------:R-:W-:-:S05]  /*15a0*/  UISETP.NE.AND UP0, UPT, UR10, URZ, UPT ;  /* 0x0000003f0a00728c */ /* 0x000fca000bf05270 */
[----:B------:R-:W-:Y:S02]  /*15b0*/  UMOV UR4, UR5 ;  /* 0x0000000500047c82 */ /* 0x000fe40008000000 */
[----:B------:R-:W-:-:S04]  /*15c0*/  @!UP1 UIADD3 UR4, -UR4, URZ, URZ ;  /* 0x0000003f04049290 */ /* 0x000fc8000fffe13f */
[----:B------:R-:W-:-:S12]  /*15d0*/  @!UP0 ULOP3.LUT UR4, URZ, UR10, URZ, 0x33, !UPT ;  /* 0x0000000a3f048292 */ /* 0x000fd8000f8e333f */
.L_x_185:
[----:B------:R-:W-:Y:S01]  /*15e0*/  R2UR UR5, R19 ;  /* 0x00000000130572ca */ /* 0x000fe200000e0000 */
[----:B------:R-:W-:Y:S01]  /*15f0*/  IMAD.U32 R3, RZ, RZ, UR4 ;  /* 0x00000004ff037e24 */ /* 0x000fe2000f8e00ff */
[----:B------:R-:W-:Y:S02]  /*1600*/  MOV R0, UR9 ;  /* 0x0000000900007c02 */ /* 0x000fe40008000f00 */
[----:B------:R-:W-:Y:S02]  /*1610*/  CS2R R98, SRZ ;  /* 0x0000000000627805 */ /* 0x000fe4000001ff00 */
[----:B------:R-:W-:Y:S02]  /*1620*/  PLOP3.LUT P0, PT, PT, PT, PT, 0x80, 0x0 ;  /* 0x000000000000781c */ /* 0x000fe40003f0f070 */
        /* <DEDUP_REMOVED lines=8> */
[----:B------:R-:W-:Y:S01]  /*16b0*/  UIMAD UR60, UR5, UR4, URZ ;  /* 0x00000004053c72a4 */ /* 0x000fe2000f8e023f */
[----:B------:R-:W-:-:S02]  /*16c0*/  CS2R R70, SRZ ;  /* 0x0000000000467805 */ /* 0x000fc4000001ff00 */
[----:B------:R-:W-:Y:S02]  /*16d0*/  CS2R R68, SRZ ;  /* 0x0000000000447805 */ /* 0x000fe4000001ff00 */
[----:B------:R-:W-:Y:S02]  /*16e0*/  CS2R R66, SRZ ;  /* 0x0000000000427805 */ /* 0x000fe4000001ff00 */
[----:B------:R-:W-:Y:S02]  /*16f0*/  CS2R R64, SRZ ;  /* 0x0000000000407805 */ /* 0x000fe4000001ff00 */
[----:B------:R-:W-:Y:S02]  /*1700*/  CS2R R62, SRZ ;  /* 0x00000000003e7805 */ /* 0x000fe4000001ff00 */
[----:B------:R-:W-:Y:S02]  /*1710*/  VIADDMNMX R0, R3, UR60, R0, PT ;  /* 0x0000003c03007c46 */ /* 0x000fe4000b800100 */
[----:B------:R-:W-:-:S02]  /*1720*/  CS2R R60, SRZ ;  /* 0x00000000003c7805 */ /* 0x000fc4000001ff00 */
[----:B------:R-:W-:Y:S02]  /*1730*/  CS2R R58, SRZ ;  /* 0x00000000003a7805 */ /* 0x000fe4000001ff00 */
[----:B------:R-:W-:Y:S02]  /*1740*/  CS2R R56, SRZ ;  /* 0x0000000000387805 */ /* 0x000fe4000001ff00 */
[----:B------:R-:W-:Y:S02]  /*1750*/  R2UR UR40, R0 ;  /* 0x00000000002872ca */ /* 0x000fe400000e0000 */
        /* <DEDUP_REMOVED lines=12> */
[----:B------:R-:W-:Y:S01]  /*1820*/  UISETP.GT.AND UP0, UPT, UR40, UR60, UPT ;  /* 0x0000003c2800728c */ /* 0x000fe2000bf04270 */
[----:B------:R-:W-:Y:S02]  /*1830*/  CS2R R94, SRZ ;  /* 0x00000000005e7805 */ /* 0x000fe4000001ff00 */
[----:B------:R-:W-:Y:S02]  /*1840*/  CS2R R88, SRZ ;  /* 0x0000000000587805 */ /* 0x000fe4000001ff00 */
[----:B------:R-:W-:-:S02]  /*1850*/  CS2R R92, SRZ ;  /* 0x00000000005c7805 */ /* 0x000fc4000001ff00 */
[----:B------:R-:W-:Y:S02]  /*1860*/  CS2R R20, SRZ ;  /* 0x0000000000147805 */ /* 0x000fe4000001ff00 */
[----:B------:R-:W-:-:S13]  /*1870*/  PLOP3.LUT P1, PT, PT, PT, UP0, 0x80, 0x0 ;  /* 0x000000000000781c */ /* 0x000fda0003f2f008 */
[----:B------:R-:W-:Y:S05]  /*1880*/  @!P1 BRA `(.L_x_186) ;  /* 0x0000004c00689947 */ /* 0x000fea0003800000 */
[----:B------:R-:W0:Y:S01]  /*1890*/  SHFL.IDX PT, R0, R195, RZ, 0x1f ;  /* 0x00001fffc3007589 */ /* 0x000e2200000e0000 */
[----:B------:R-:W1:Y:S01]  /*18a0*/  S2UR UR42, SR_CgaCtaId ;  /* 0x00000000002a79c3 */ /* 0x000e620000008800 */
[----:B------:R-:W-:Y:S01]  /*18b0*/  UMOV UR43, 0x400 ;  /* 0x00000400002b7882 */ /* 0x000fe20000000000 */
[----:B0-----:R-:W-:Y:S01]  /*18c0*/  R2UR UR4, R0 ;  /* 0x00000000000472ca */ /* 0x001fe200000e0000 */
[----:B-1----:R-:W-:-:S04]  /*18d0*/  ULEA UR43, UR42, UR43, 0x18 ;  /* 0x0000002b2a2b7291 */ /* 0x002fc8000f8ec03f */
[----:B------:R-:W-:-:S04]  /*18e0*/  UIADD3 UR6, UR43, 0xc400, URZ ;  /* 0x0000c4002b067890 */ /* 0x000fc8000fffe03f */
[----:B------:R-:W-:-:S04]  /*18f0*/  ULOP3.LUT UP0, URZ, UR6, 0x1bf, URZ, 0xc0, !UPT ;  /* 0x000001bf063f7892 */ /* 0x000fc8000f80c03f */
[----:B------:R-:W-:Y:S02]  /*1900*/  ULEA.HI UR5, UR4, UR4, URZ, 0x1 ;  /* 0x0000000404057291 */ /* 0x000fe4000f8f083f */
[----:B------:R-:W-:Y:S02]  /*1910*/  PLOP3.LUT P0, PT, PT, PT, UP0, 0x80, 0x0 ;  /* 0x000000000000781c */ /* 0x000fe40003f0f008 */
        /* <DEDUP_REMOVED lines=13> */
[----:B------:R-:W-:Y:S02]  /*19f0*/  IMAD.U32 R10, RZ, RZ, UR6 ;  /* 0x00000006ff0a7e24 */ /* 0x000fe4000f8e00ff */
[----:B------:R-:W-:Y:S02]  /*1a00*/  IMAD.U32 R6, RZ, RZ, UR4 ;  /* 0x00000004ff067e24 */ /* 0x000fe4000f8e00ff */
[----:B------:R-:W-:-:S02]  /*1a10*/  IMAD.U32 R7, RZ, RZ, UR5 ;  /* 0x00000005ff077e24 */ /* 0x000fc4000f8e00ff */
[----:B------:R-:W-:Y:S02]  /*1a20*/  IMAD.U32 R11, RZ, RZ, UR7 ;  /* 0x00000007ff0b7e24 */ /* 0x000fe4000f8e00ff */
[----:B------:R-:W-:Y:S02]  /*1a30*/  IMAD.MOV.U32 R8, RZ, RZ, 0x70 ;  /* 0x00000070ff087424 */ /* 0x000fe400078e00ff */
[----:B------:R-:W-:Y:S02]  /*1a40*/  IMAD.MOV.U32 R12, RZ, RZ, 0x1 ;  /* 0x00000001ff0c7424 */ /* 0x000fe400078e00ff */
[----:B0-----:R-:W-:-:S07]  /*1a50*/  IMAD.MOV.U32 R13, RZ, RZ, RZ ;  /* 0x000000ffff0d7224 */ /* 0x001fce00078e00ff */
[----:B------:R-:W-:-:S07]  /*1a60*/  LEPC R20, `(.L_x_187) ;  /* 0x000000001014794e */ /* 0x000fce0000000000 */
[----:B-1----:R-:W-:Y:S05]  /*1a70*/  CALL.ABS.NOINC R14 ;  /* 0x000000000e007343 */ /* 0x002fea0003c00000 */
.L_x_187:
[----:B------:R-:W-:Y:S02]  /*1a80*/  R2UR UR6, R177 ;  /* 0x00000000b10672ca */ /* 0x000fe400000e0000 */
[----:B------:R-:W-:-:S11]  /*1a90*/  R2UR UR5, R199 ;  /* 0x00000000c70572ca */ /* 0x000fd600000e0000 */
[----:B------:R-:W-:Y:S02]  /*1aa0*/  ULEA.HI UR4, UR6, UR6, URZ, 0x1 ;  /* 0x0000000606047291 */ /* 0x000fe4000f8f083f */
[----:B------:R-:W-:Y:S02]  /*1ab0*/  IMAD.U32 R3, RZ, RZ, UR5 ;  /* 0x00000005ff037e24 */ /* 0x000fe4000f8e00ff */
[----:B------:R-:W-:-:S03]  /*1ac0*/  ULOP3.LUT UR4, UR4, 0xfffffffe, URZ, 0xc0, !UPT ;  /* 0xfffffffe04047892 */ /* 0x000fc6000f8ec03f */
[----:B------:R-:W-:Y:S01]  /*1ad0*/  ISETP.NE.AND P0, PT, R3, 0x3, PT ;  /* 0x000000030300780c */ /* 0x000fe20003f05270 */
[----:B------:R-:W-:-:S06]  /*1ae0*/  UIADD3 UR4, UR6, -UR4, URZ ;  /* 0x8000000406047290 */ /* 0x000fcc000fffe03f */
[----:B------:R-:W-:-:S04]  /*1af0*/  MOV R0, UR4 ;  /* 0x0000000400007c02 */ /* 0x000fc80008000f00 */
[----:B------:R-:W-:-:S04]  /*1b00*/  SHF.L.U32 R0, R0, 0x1f, RZ ;  /* 0x0000001f00007819 */ /* 0x000fc800000006ff */
[----:B------:R-:W0:Y:S02]  /*1b10*/  SYNCS.PHASECHK.TRANS64.TRYWAIT P1, [UR43+0x2a800], R0 ;  /* 0x02a80000ff0075a7 */ /* 0x000e24000802016b */
[----:B0-----:R-:W-:Y:S05]  /*1b20*/  @!P1 BRA `(.L_x_188) ;  /* 0x000000d400609947 */ /* 0x001fea0003800000 */
.L_x_318:
[----:B------:R-:W-:Y:S05]  /*1b30*/  @!P0 BRA `(.L_x_189) ;  /* 0x0000000000048947 */ /* 0x000fea0003800000 */
[----:B------:R-:W-:Y:S01]  /*1b40*/  BPT.TRAP 0x1 ;  /* 0x000000040000795c */ /* 0x000fe20000300000 */
.L_x_189:
[----:B------:R-:W-:Y:S02]  /*1b50*/  IMAD.U32 R8, RZ, RZ, UR38 ;  /* 0x00000026ff087e24 */ /* 0x000fe4000f8e00ff */
[----:B0-----:R-:W-:-:S03]  /*1b60*/  IMAD.U32 R3, RZ, RZ, UR39 ;  /* 0x00000027ff037e24 */ /* 0x001fc6000f8e00ff */
[----:B------:R-:W-:Y:S02]  /*1b70*/  LEA R8, R8, UR43, 0x3 ;  /* 0x0000002b08087c11 */ /* 0x000fe4000f8e18ff */
[----:B------:R-:W-:-:S04]  /*1b80*/  SHF.L.U32 R3, R3, 0x1f, RZ ;  /* 0x0000001f03037819 */ /* 0x000fc800000006ff */
[----:B------:R0:W1:Y:S01]  /*1b90*/  SYNCS.PHASECHK.TRANS64.TRYWAIT P1, [R8+URZ+0x2a830], R3 ;  /* 0x02a83003080075a7 */ /* 0x000062000802017f */
[----:B------:R-:W-:Y:S05]  /*1ba0*/  @!P0 BRA `(.L_x_190) ;  /* 0x0000000000048947 */ /* 0x000fea0003800000 */
[----:B------:R-:W-:Y:S01]  /*1bb0*/  BPT.TRAP 0x1 ;  /* 0x000000040000795c */ /* 0x000fe20000300000 */
.L_x_190:
[----:B------:R-:W-:Y:S01]  /*1bc0*/  IMAD.MOV.U32 R87, RZ, RZ, RZ ;  /* 0x000000ffff577224 */ /* 0x000fe200078e00ff */
[----:B-1----:R-:W-:Y:S06]  /*1bd0*/  @P1 BRA `(.L_x_191) ;  /* 0x0000000000081947 */ /* 0x002fec0003800000 */
[----:B------:R-:W1:Y:S02]  /*1be0*/  SYNCS.PHASECHK.TRANS64.TRYWAIT P1, [R8+URZ+0x2a830], R3 ;  /* 0x02a83003080075a7 */ /* 0x000e64000802017f */
[----:B-1----:R-:W-:Y:S05]  /*1bf0*/  @!P1 BRA `(.L_x_192) ;  /* 0x000000d400449947 */ /* 0x002fea0003800000 */
.L_x_191:
[----:B------:R-:W-:Y:S05]  /*1c00*/  WARPSYNC.ALL ;  /* 0x0000000000007948 */ /* 0x000fea0003800000 */
[----:B------:R-:W-:Y:S01]  /*1c10*/  UIADD3 UR43, UR43, 0x18400, URZ ;  /* 0x000184002b2b7890 */ /* 0x000fe2000fffe03f */
[----:B------:R-:W-:Y:S01]  /*1c20*/  WARPGROUP.ARRIVE ;  /* 0x00000000000079c5 */ /* 0x000fe20000000000 */
[----:B------:R-:W-:Y:S02]  /*1c30*/  ULOP3.LUT UR4, UR44, 0x10000, URZ, 0xfc, !UPT ;  /* 0x000100002c047892 */ /* 0x000fe4000f8efc3f */
[----:B------:R-:W-:Y:S01]  /*1c40*/  USHF.R.U32.HI UR43, URZ, 0x4, UR43 ;  /* 0x000000043f2b7899 */ /* 0x000fe2000801162b */
[----:B------:R-:W-:Y:S01]  /*1c50*/  UMOV UR13, 0x40000040 ;  /* 0x40000040000d7882 */ /* 0x000fe20000000000 */
[----:B------:R-:W-:-:S02]  /*1c60*/  UMOV UR15, 0x40000040 ;  /* 0x40000040000f7882 */ /* 0x000fc40000000000 */
[----:B------:R-:W-:Y:S01]  /*1c70*/  ULOP3.LUT UR10, UR43, 0x3fff, URZ, 0xc0, !UPT ;  /* 0x00003fff2b0a7892 */ /* 0x000fe2000f8ec03f */
[----:B------:R-:W-:Y:S01]  /*1c80*/  IMAD.U32 R5, RZ, RZ, UR13 ;  /* 0x0000000dff057e24 */ /* 0x000fe2000f8e00ff */
[----:B------:R-:W-:Y:S01]  /*1c90*/  UMOV UR12, UR4 ;  /* 0x00000004000c7c82 */ /* 0x000fe20008000000 */
[----:B------:R-:W-:Y:S01]  /*1ca0*/  UIADD3 UR6, UR4, 0x2, URZ ;  /* 0x0000000204067890 */ /* 0x000fe2000fffe03f */
[----:B------:R-:W-:Y:S01]  /*1cb0*/  IMAD.U32 R4, RZ, RZ, UR12 ;  /* 0x0000000cff047e24 */ /* 0x000fe2000f8e00ff */
[----:B------:R-:W-:Y:S02]  /*1cc0*/  ULOP3.LUT UR10, UR10, 0x10000, URZ, 0xfc, !UPT ;  /* 0x000100000a0a7892 */ /* 0x000fe4000f8efc3f */
[----:B------:R-:W-:Y:S02]  /*1cd0*/  UIADD3 UR56, UR4, 0x4, URZ ;  /* 0x0000000404387890 */ /* 0x000fe4000fffe03f */
[----:B------:R-:W-:Y:S01]  /*1ce0*/  UIMAD UR5, UR38, 0x900, UR10 ;  /* 0x00000900260578a4 */ /* 0x000fe2000f8e020a */
[----:B------:R-:W-:Y:S01]  /*1cf0*/  UMOV UR57, 0x40000040 ;  /* 0x4000004000397882 */ /* 0x000fe20000000000 */
[----:B------:R-:W-:-:S02]  /*1d00*/  UMOV UR59, 0x40000040 ;  /* 0x40000040003b7882 */ /* 0x000fc40000000000 */
[----:B------:R-:W-:Y:S02]  /*1d10*/  UIADD3 UR7, UR5, 0x2, URZ ;  /* 0x0000000205077890 */ /* 0x000fe4000fffe03f */
[----:B------:R-:W-:Y:S02]  /*1d20*/  UIADD3 UR58, UR5, 0x4, URZ ;  /* 0x00000004053a7890 */ /* 0x000fe4000fffe03f */
[----:B------:R-:W-:Y:S01]  /*1d30*/  UMOV UR14, UR5 ;  /* 0x00000005000e7c82 */ /* 0x000fe20008000000 */
[----:B------:R-:W-:Y:S01]  /*1d40*/  UIADD3 UR52, UR4, 0x6, URZ ;  /* 0x0000000604347890 */ /* 0x000fe2000fffe03f */
[----:B------:R-:W-:Y:S01]  /*1d50*/  HGMMA.64x96x16.F32.BF16 R24, gdesc[UR12], RZ, !UPT, gsb0 ;  /* 0x016000000c1879f0 */ /* 0x000fe2000c0018ff */
[----:B------:R-:W-:Y:S01]  /*1d60*/  UMOV UR12, UR6 ;  /* 0x00000006000c7c82 */ /* 0x000fe20008000000 */
[----:B------:R-:W-:Y:S01]  /*1d70*/  UMOV UR13, 0x40000040 ;  /* 0x40000040000d7882 */ /* 0x000fe20000000000 */
[----:B------:R-:W-:Y:S01]  /*1d80*/  UMOV UR14, UR7 ;  /* 0x00000007000e7c82 */ /* 0x000fe20008000000 */
[----:B------:R-:W-:Y:S01]  /*1d90*/  UMOV UR15, 0x40000040 ;  /* 0x40000040000f7882 */ /* 0x000fe20000000000 */
[----:B------:R-:W-:Y:S01]  /*1da0*/  UIADD3 UR54, UR5, 0x6, URZ ;  /* 0x0000000605367890 */ /* 0x000fe2000fffe03f */
[----:B------:R-:W-:Y:S01]  /*1db0*/  IMAD.U32 R6, RZ, RZ, UR12 ;  /* 0x0000000cff067e24 */ /* 0x000fe2000f8e00ff */
[----:B------:R-:W-:Y:S01]  /*1dc0*/  UMOV UR53, 0x40000040 ;  /* 0x4000004000357882 */ /* 0x000fe20000000000 */
[----:B------:R-:W-:Y:S01]  /*1dd0*/  UMOV UR55, 0x40000040 ;  /* 0x4000004000377882 */ /* 0x000fe20000000000 */
[----:B------:R-:W-:Y:S01]  /*1de0*/  UIADD3 UR48, UR4, 0x400, URZ ;  /* 0x0000040004307890 */ /* 0x000fe2000fffe03f */
[----:B------:R-:W-:Y:S01]  /*1df0*/  IMAD.U32 R7, RZ, RZ, UR13 ;  /* 0x0000000dff077e24 */ /* 0x000fe2000f8e00ff */
        /* <DEDUP_REMOVED lines=27> */
[----:B------:R-:W-:-:S02]  /*1fb0*/  WARPGROUP.DEPBAR.LE gsb0, 0x0 ;  /* 0x00008000000079c5 */ /* 0x000fc40000010000 */
[----:B------:R-:W-:-:S06]  /*1fc0*/  WARPGROUP.ARRIVE ;  /* 0x00000000000079c5 */ /* 0x000fcc0000000000 */
[----:B------:R-:W-:Y:S01]  /*1fd0*/  HGMMA.64x96x16.F32.BF16 R24, gdesc[UR12], R24, gsb0 ;  /* 0x016000000c1879f0 */ /* 0x000fe20008001818 */
        /* <DEDUP_REMOVED lines=37> */
.L_x_193:
[----:B------:R-:W-:Y:S01]  /*2230*/  IMAD.U32 R0, RZ, RZ, UR41 ;  /* 0x00000029ff007e24 */ /* 0x000fe2000f8e00ff */
[----:B------:R-:W-:Y:S01]  /*2240*/  ULDC UR4, c[0x0][0x988] ;  /* 0x0002620000047ab9 */ /* 0x000fe20000000800 */
[----:B01----:R-:W-:Y:S01]  /*2250*/  IMAD.U32 R3, RZ, RZ, UR40 ;  /* 0x00000028ff037e24 */ /* 0x003fe2000f8e00ff */
[----:B------:R-:W-:Y:S01]  /*2260*/  P2R R15, PR, RZ, 0x1 ;  /* 0x00000001ff0f7803 */ /* 0x000fe20000000000 */
[----:B------:R-:W-:Y:S01]  /*2270*/  UIADD3 UR40, UR40, -0x2, URZ ;  /* 0xfffffffe28287890 */ /* 0x000fe2000fffe03f */
[----:B------:R-:W-:Y:S01]  /*2280*/  IADD3 R0, R0, 0x60, -R173 ;  /* 0x0000006000007810 */ /* 0x000fe20007ffe8ad */
[--C-:B------:R-:W-:Y:S02]  /*2290*/  IMAD.MOV.U32 R85, RZ, RZ, R87.reuse ;  /* 0x000000ffff557224 */ /* 0x100fe400078e0057 */
[----:B------:R-:W-:Y:S01]  /*22a0*/  UISETP.GE.AND UP0, UPT, UR40, UR60, UPT ;  /* 0x0000003c2800728c */ /* 0x000fe2000bf06270 */
[----:B------:R-:W-:Y:S02]  /*22b0*/  IMAD.MOV.U32 R83, RZ, RZ, R87 ;  /* 0x000000ffff537224 */ /* 0x000fe400078e0057 */
[----:B------:R-:W-:-:S02]  /*22c0*/  IMAD R0, R3, -0x60, R0 ;  /* 0xffffffa003007824 */ /* 0x000fc400078e0200 */
[--C-:B------:R-:W-:Y:S02]  /*22d0*/  IMAD.MOV.U32 R81, RZ, RZ, R87.reuse ;  /* 0x000000ffff517224 */ /* 0x100fe400078e0057 */
[--C-:B------:R-:W-:Y:S01]  /*22e0*/  IMAD.MOV.U32 R79, RZ, RZ, R87.reuse ;  /* 0x000000ffff4f7224 */ /* 0x100fe200078e0057 */
[C---:B------:R-:W-:Y:S01]  /*22f0*/  ISETP.GT.AND P6, PT, R0.reuse, RZ, PT ;  /* 0x000000ff0000720c */ /* 0x040fe20003fc4270 */
[--C-:B------:R-:W-:Y:S01]  /*2300*/  IMAD.MOV.U32 R77, RZ, RZ, R87.reuse ;  /* 0x000000ffff4d7224 */ /* 0x100fe200078e0057 */
[C---:B------:R-:W-:Y:S01]  /*2310*/  ISETP.GT.AND P5, PT, R0.reuse, 0x1, PT ;  /* 0x000000010000780c */ /* 0x040fe20003fa4270 */
[--C-:B------:R-:W-:Y:S01]  /*2320*/  IMAD.MOV.U32 R75, RZ, RZ, R87.reuse ;  /* 0x000000ffff4b7224 */ /* 0x100fe200078e0057 */
[----:B------:R-:W-:Y:S01]  /*2330*/  ISETP.GT.AND P4, PT, R0, 0x8, PT ;  /* 0x000000080000780c */ /* 0x000fe20003f84270 */
[----:B------:R-:W-:Y:S01]  /*2340*/  IMAD.MOV.U32 R73, RZ, RZ, R87 ;  /* 0x000000ffff497224 */ /* 0x000fe200078e0057 */
[----:B------:R-:W-:Y:S02]  /*2350*/  FSEL R10, R24, -INF , P6 ;  /* 0xff800000180a7808 */ /* 0x000fe40003000000 */
[----:B------:R-:W-:-:S02]  /*2360*/  FSEL R25, R25, -INF , P5 ;  /* 0xff80000019197808 */ /* 0x000fc40002800000 */
[----:B------:R-:W-:Y:S02]  /*2370*/  ISETP.GT.AND P3, PT, R0, 0x9, PT ;  /* 0x000000090000780c */ /* 0x000fe40003f64270 */
[----:B------:R-:W-:Y:S02]  /*2380*/  FSEL R72, R28, -INF , P4 ;  /* 0xff8000001c487808 */ /* 0x000fe40002000000 */
[----:B------:R-:W-:Y:S02]  /*2390*/  FMNMX.FTZ R3, R10, R25, !PT ;  /* 0x000000190a037209 */ /* 0x000fe40007810000 */
[----:B------:R-:W-:Y:S02]  /*23a0*/  ISETP.GT.AND P2, PT, R0, 0x10, PT ;  /* 0x000000100000780c */ /* 0x000fe40003f44270 */
[----:B------:R-:W-:Y:S02]  /*23b0*/  FSEL R74, R29, -INF , P3 ;  /* 0xff8000001d4a7808 */ /* 0x000fe40001800000 */
[----:B------:R-:W-:-:S02]  /*23c0*/  FMNMX.FTZ R3, R72, R3, !PT ;  /* 0x0000000348037209 */ /* 0x000fc40007810000 */
[----:B------:R-:W-:Y:S02]  /*23d0*/  ISETP.GT.AND P1, PT, R0, 0x11, PT ;  /* 0x000000110000780c */ /* 0x000fe40003f24270 */
[----:B------:R-:W-:Y:S02]  /*23e0*/  FSEL R76, R32, -INF , P2 ;  /* 0xff800000204c7808 */ /* 0x000fe40001000000 */
[----:B------:R-:W-:Y:S02]  /*23f0*/  FMNMX.FTZ R3, R74, R3, !PT ;  /* 0x000000034a037209 */ /* 0x000fe40007810000 */
[----:B------:R-:W-:Y:S02]  /*2400*/  FSEL R26, R26, -INF , P6 ;  /* 0xff8000001a1a7808 */ /* 0x000fe40003000000 */
[----:B------:R-:W-:Y:S02]  /*2410*/  ISETP.GT.AND P6, PT, R0, 0x18, PT ;  /* 0x000000180000780c */ /* 0x000fe40003fc4270 */
[----:B------:R-:W-:-:S02]  /*2420*/  FSEL R78, R33, -INF , P1 ;  /* 0xff800000214e7808 */ /* 0x000fc40000800000 */
[----:B------:R-:W-:Y:S02]  /*2430*/  FMNMX.FTZ R3, R76, R3, !PT ;  /* 0x000000034c037209 */ /* 0x000fe40007810000 */
[----:B------:R-:W-:Y:S02]  /*2440*/  FSEL R27, R27, -INF , P5 ;  /* 0xff8000001b1b7808 */ /* 0x000fe40002800000 */
[----:B------:R-:W-:Y:S02]  /*2450*/  ISETP.GT.AND P5, PT, R0, 0x19, PT ;  /* 0x000000190000780c */ /* 0x000fe40003fa4270 */
[----:B------:R-:W-:Y:S02]  /*2460*/  FSEL R80, R36, -INF , P6 ;  /* 0xff80000024507808 */ /* 0x000fe40003000000 */
[----:B------:R-:W-:Y:S02]  /*2470*/  FMNMX.FTZ R3, R78, R3, !PT ;  /* 0x000000034e037209 */ /* 0x000fe40007810000 */
[----:B------:R-:W-:-:S02]  /*2480*/  FSEL R30, R30, -INF , P4 ;  /* 0xff8000001e1e7808 */ /* 0x000fc40002000000 */
        /* <DEDUP_REMOVED lines=25> */
[----:B------:R-:W-:Y:S01]  /*2620*/  FSEL R90, R49, -INF , P5 ;  /* 0xff800000315a7808 */ /* 0x000fe20002800000 */
[----:B------:R-:W-:Y:S01]  /*2630*/  IMAD.MOV.U32 R49, RZ, RZ, R87 ;  /* 0x000000ffff317224 */ /* 0x000fe200078e0057 */
[----:B------:R-:W-:Y:S02]  /*2640*/  FMNMX.FTZ R3, R48, R3, !PT ;  /* 0x0000000330037209 */ /* 0x000fe40007810000 */
[----:B------:R-:W-:Y:S02]  /*2650*/  FSEL R24, R43, -INF , P3 ;  /* 0xff8000002b187808 */ /* 0x000fe40001800000 */
[----:B------:R-:W-:Y:S02]  /*2660*/  ISETP.GT.AND P3, PT, R0, 0x39, PT ;  /* 0x000000390000780c */ /* 0x000fe40003f64270 */
[----:B------:R-:W-:-:S02]  /*2670*/  FSEL R52, R52, -INF , P4 ;  /* 0xff80000034347808 */ /* 0x000fc40002000000 */
[----:B------:R-:W-:Y:S02]  /*2680*/  FMNMX.FTZ R3, R90, R3, !PT ;  /* 0x000000035a037209 */ /* 0x000fe40007810000 */
[----:B------:R-:W-:Y:S02]  /*2690*/  FSEL R46, R46, -INF , P2 ;  /* 0xff8000002e2e7808 */ /* 0x000fe40001000000 */
[----:B------:R-:W-:Y:S02]  /*26a0*/  ISETP.GT.AND P2, PT, R0, 0x40, PT ;  /* 0x000000400000780c */ /* 0x000fe40003f44270 */
[----:B------:R-:W-:Y:S01]  /*26b0*/  FSEL R92, R53, -INF , P3 ;  /* 0xff800000355c7808 */ /* 0x000fe20001800000 */
[--C-:B------:R-:W-:Y:S01]  /*26c0*/  IMAD.MOV.U32 R53, RZ, RZ, R87.reuse ;  /* 0x000000ffff357224 */ /* 0x100fe200078e0057 */
        /* <DEDUP_REMOVED lines=8> */
[----:B------:R-:W-:Y:S01]  /*2750*/  FSEL R94, R57, -INF , P1 ;  /* 0xff800000395e7808 */ /* 0x000fe20000800000 */
[----:B------:R-:W-:Y:S01]  /*2760*/  IMAD.MOV.U32 R57, RZ, RZ, R87 ;  /* 0x000000ffff397224 */ /* 0x000fe200078e0057 */
        /* <DEDUP_REMOVED lines=8> */
[----:B------:R-:W-:Y:S01]  /*27f0*/  FSEL R96, R61, -INF , P5 ;  /* 0xff8000003d607808 */ /* 0x000fe20002800000 */
[--C-:B------:R-:W-:Y:S01]  /*2800*/  IMAD.MOV.U32 R61, RZ, RZ, R87.reuse ;  /* 0x000000ffff3d7224 */ /* 0x100fe200078e0057 */
        /* <DEDUP_REMOVED lines=16> */
[----:B------:R-:W-:Y:S01]  /*2910*/  FSEL R104, R69, -INF , P1 ;  /* 0xff80000045687808 */ /* 0x000fe20000800000 */
[----:B------:R-:W-:Y:S01]  /*2920*/  IMAD.MOV.U32 R69, RZ, RZ, R87 ;  /* 0x000000ffff457224 */ /* 0x000fe200078e0057 */
[----:B------:R-:W-:Y:S02]  /*2930*/  FMNMX.FTZ R3, R102, R3, !PT ;  /* 0x0000000366037209 */ /* 0x000fe40007810000 */
[----:B------:R-:W-:Y:S02]  /*2940*/  FSEL R62, R62, -INF , P6 ;  /* 0xff8000003e3e7808 */ /* 0x000fe40003000000 */
[----:B------:R-:W-:-:S02]  /*2950*/  FMNMX.FTZ R11, R104, R3, !PT ;  /* 0x00000003680b7209 */ /* 0x000fc40007810000 */
[----:B------:R-:W-:Y:S02]  /*2960*/  MOV R3, UR4 ;  /* 0x0000000400037c02 */ /* 0x000fe40008000f00 */
[----:B------:R-:W-:Y:S01]  /*2970*/  FSEL R64, R63, -INF , P5 ;  /* 0xff8000003f407808 */ /* 0x000fe20002800000 */
[----:B------:R-:W0:Y:S01]  /*2980*/  SHFL.BFLY PT, R0, R11, 0x2, 0x1f ;  /* 0x0c401f000b007f89 */ /* 0x000e2200000e0000 */
[----:B------:R-:W-:Y:S01]  /*2990*/  FSEL R66, R66, -INF , P4 ;  /* 0xff80000042427808 */ /* 0x000fe20002000000 */
[----:B------:R-:W-:Y:S01]  /*29a0*/  IMAD.MOV.U32 R63, RZ, RZ, R87 ;  /* 0x000000ffff3f7224 */ /* 0x000fe200078e0057 */
[----:B------:R-:W-:Y:S02]  /*29b0*/  FSEL R68, R67, -INF , P3 ;  /* 0xff80000043447808 */ /* 0x000fe40001800000 */
[----:B------:R-:W-:Y:S02]  /*29c0*/  FSEL R70, R70, -INF , P2 ;  /* 0xff80000046467808 */ /* 0x000fe40001000000 */
[----:B------:R-:W-:-:S02]  /*29d0*/  R2UR UR4, R8 ;  /* 0x00000000080472ca */ /* 0x000fc400000e0000 */
[----:B------:R-:W-:-:S11]  /*29e0*/  MOV R67, R87 ;  /* 0x0000005700437202 */ /* 0x000fd60000000f00 */
[----:B------:R-:W-:Y:S01]  /*29f0*/  UIADD3 UR4, UR4, 0x2a840, URZ ;  /* 0x0002a84004047890 */ /* 0x000fe2000fffe03f */
[----:B0-----:R-:W-:-:S03]  /*2a00*/  FMNMX.FTZ R13, R11, R0, !PT ;  /* 0x000000000b0d7209 */ /* 0x001fc60007810000 */
[----:B------:R-:W-:Y:S02]  /*2a10*/  UPRMT UR4, UR42, 0x654, UR4 ;  /* 0x000006542a047896 */ /* 0x000fe40008000004 */
[----:B------:R-:W0:Y:S07]  /*2a20*/  SHFL.BFLY PT, R0, R13, 0x1, 0x1f ;  /* 0x0c201f000d007f89 */ /* 0x000e2e00000e0000 */
[----:B------:R-:W-:Y:S01]  /*2a30*/  SYNCS.ARRIVE.TRANS64.RED.A1T0 RZ, [UR4], RZ ;  /* 0x000000ffffff79a7 */ /* 0x000fe20008100404 */
        /* <DEDUP_REMOVED lines=42> */
[----:B------:R-:W-:Y:S01]  /*2ce0*/  FFMA.FTZ R102, R102, R3, -R29 ;  /* 0x0000000366667223 */ /* 0x000fe2000001081d */
[----:B------:R-:W-:Y:S01]  /*2cf0*/  FMNMX.FTZ R13, R28, R13, !PT ;  /* 0x0000000d1c0d7209 */ /* 0x000fe20007810000 */
[----:B------:R1:W-:Y:S01]  /*2d00*/  MUFU.EX2 R11, R74 ;  /* 0x0000004a000b7308 */ /* 0x0003e20000000800 */
[----:B0-----:R-:W-:Y:S01]  /*2d10*/  FADD.FTZ R43, R136, R9 ;  /* 0x00000009882b7221 */ /* 0x001fe20000010000 */
[----:B------:R-:W-:Y:S01]  /*2d20*/  F2FP.BF16.F32.PACK_AB R136, R9, R136 ;  /* 0x000000880988723e */ /* 0x000fe200000010ff */
[----:B------:R-:W-:Y:S01]  /*2d30*/  FFMA.FTZ R29, R104, R3, -R29 ;  /* 0x00000003681d7223 */ /* 0x000fe2000001081d */
[----:B------:R-:W-:Y:S01]  /*2d40*/  FMNMX.FTZ R13, R50, R13, !PT ;  /* 0x0000000d320d7209 */ /* 0x000fe20007810000 */
[----:B------:R-:W-:-:S02]  /*2d50*/  IMAD.MOV.U32 R84, RZ, RZ, R87 ;  /* 0x000000ffff547224 */ /* 0x000fc400078e0057 */
[--C-:B------:R-:W-:Y:S01]  /*2d60*/  IMAD.MOV.U32 R80, RZ, RZ, R87.reuse ;  /* 0x000000ffff507224 */ /* 0x100fe200078e0057 */
[----:B------:R-:W-:Y:S01]  /*2d70*/  FMNMX.FTZ R15, R32, R13, !PT ;  /* 0x0000000d200f7209 */ /* 0x000fe20007810000 */
[----:B------:R-:W-:Y:S01]  /*2d80*/  MUFU.EX2 R142, R142 ;  /* 0x0000008e008e7308 */ /* 0x000fe20000000800 */
[--C-:B------:R-:W-:Y:S02]  /*2d90*/  IMAD.MOV.U32 R76, RZ, RZ, R87.reuse ;  /* 0x000000ffff4c7224 */ /* 0x100fe400078e0057 */
[----:B------:R-:W-:Y:S01]  /*2da0*/  FMNMX.FTZ R15, R54, R15, !PT ;  /* 0x0000000f360f7209 */ /* 0x000fe20007810000 */
[--C-:B-1----:R-:W-:Y:S02]  /*2db0*/  IMAD.MOV.U32 R74, RZ, RZ, R87.reuse ;  /* 0x000000ffff4a7224 */ /* 0x102fe400078e0057 */
[----:B------:R-:W-:Y:S01]  /*2dc0*/  IMAD.MOV.U32 R71, RZ, RZ, R87 ;  /* 0x000000ffff477224 */ /* 0x000fe200078e0057 */
[----:B------:R-:W-:Y:S01]  /*2dd0*/  FMNMX.FTZ R15, R36, R15, !PT ;  /* 0x0000000f240f7209 */ /* 0x000fe20007810000 */
[----:B------:R0:W-:Y:S03]  /*2de0*/  MUFU.EX2 R13, R78 ;  /* 0x0000004e000d7308 */ /* 0x0001e60000000800 */
[----:B------:R-:W-:-:S04]  /*2df0*/  FMNMX.FTZ R15, R58, R15, !PT ;  /* 0x0000000f3a0f7209 */ /* 0x000fc80007810000 */
[----:B------:R-:W-:Y:S01]  /*2e00*/  FMNMX.FTZ R21, R40, R15, !PT ;  /* 0x0000000f28157209 */ /* 0x000fe20007810000 */
[----:B------:R-:W-:Y:S01]  /*2e10*/  MUFU.EX2 R144, R144 ;  /* 0x0000009000907308 */ /* 0x000fe20000000800 */
[----:B0-----:R-:W-:Y:S02]  /*2e20*/  MOV R78, R87 ;  /* 0x00000057004e7202 */ /* 0x001fe40000000f00 */
[----:B------:R-:W-:-:S04]  /*2e30*/  FMNMX.FTZ R21, R62, R21, !PT ;  /* 0x000000153e157209 */ /* 0x000fc80007810000 */
[----:B------:R-:W-:Y:S01]  /*2e40*/  FMNMX.FTZ R21, R64, R21, !PT ;  /* 0x0000001540157209 */ /* 0x000fe20007810000 */
[----:B------:R0:W-:Y:S03]  /*2e50*/  MUFU.EX2 R15, R82 ;  /* 0x00000052000f7308 */ /* 0x0001e60000000800 */
[----:B------:R-:W-:-:S04]  /*2e60*/  FMNMX.FTZ R21, R66, R21, !PT ;  /* 0x0000001542157209 */ /* 0x000fc80007810000 */
[----:B------:R-:W-:Y:S01]  /*2e70*/  FMNMX.FTZ R21, R68, R21, !PT ;  /* 0x0000001544157209 */ /* 0x000fe20007810000 */
[----:B------:R1:W-:Y:S01]  /*2e80*/  MUFU.EX2 R31, R86 ;  /* 0x00000056001f7308 */ /* 0x0003e20000000800 */
[----:B0-----:R-:W-:Y:S02]  /*2e90*/  IMAD.MOV.U32 R82, RZ, RZ, R87 ;  /* 0x000000ffff527224 */ /* 0x001fe400078e0057 */
[----:B------:R-:W-:-:S04]  /*2ea0*/  FMNMX.FTZ R21, R70, R21, !PT ;  /* 0x0000001546157209 */ /* 0x000fc80007810000 */
[----:B------:R-:W-:Y:S01]  /*2eb0*/  FMNMX.FTZ R21, R72, R21, !PT ;  /* 0x0000001548157209 */ /* 0x000fe20007810000 */
[----:B------:R-:W-:Y:S01]  /*2ec0*/  MUFU.EX2 R44, R44 ;  /* 0x0000002c002c7308 */ /* 0x000fe20000000800 */
[----:B-1----:R-:W-:-:S03]  /*2ed0*/  IMAD.MOV.U32 R86, RZ, RZ, R87 ;  /* 0x000000ffff567224 */ /* 0x002fc600078e0057 */
[----:B------:R-:W0:Y:S04]  /*2ee0*/  SHFL.BFLY PT, R10, R21, 0x2, 0x1f ;  /* 0x0c401f00150a7f89 */ /* 0x000e2800000e0000 */
[----:B------:R-:W1:Y:S08]  /*2ef0*/  MUFU.EX2 R33, R88 ;  /* 0x0000005800217308 */ /* 0x000e700000000800 */
[----:B------:R-:W-:Y:S08]  /*2f00*/  MUFU.EX2 R48, R48 ;  /* 0x0000003000307308 */ /* 0x000ff00000000800 */
[----:B------:R-:W2:Y:S01]  /*2f10*/  MUFU.EX2 R35, R90 ;  /* 0x0000005a00237308 */ /* 0x000ea20000000800 */
[----:B-1----:R-:W-:-:S02]  /*2f20*/  F2FP.BF16.F32.PACK_AB R146, R33, R44 ;  /* 0x0000002c2192723e */ /* 0x002fc400000010ff */
[----:B0-----:R-:W-:-:S05]  /*2f30*/  FMNMX.FTZ R25, R21, R10, !PT ;  /* 0x0000000a15197209 */ /* 0x001fca0007810000 */
[----:B------:R-:W-:Y:S01]  /*2f40*/  MUFU.EX2 R52, R52 ;  /* 0x0000003400347308 */ /* 0x000fe20000000800 */
[----:B------:R-:W0:Y:S07]  /*2f50*/  SHFL.BFLY PT, R10, R25, 0x1, 0x1f ;  /* 0x0c201f00190a7f89 */ /* 0x000e2e00000e0000 */
[----:B------:R-:W1:Y:S01]  /*2f60*/  MUFU.EX2 R37, R92 ;  /* 0x0000005c00257308 */ /* 0x000e620000000800 */
[----:B--2---:R-:W-:-:S07]  /*2f70*/  F2FP.BF16.F32.PACK_AB R148, R35, R48 ;  /* 0x000000302394723e */ /* 0x004fce00000010ff */
[----:B------:R-:W-:Y:S08]  /*2f80*/  MUFU.EX2 R56, R56 ;  /* 0x0000003800387308 */ /* 0x000ff00000000800 */
[----:B------:R-:W2:Y:S01]  /*2f90*/  MUFU.EX2 R21, R94 ;  /* 0x0000005e00157308 */ /* 0x000ea20000000800 */
[----:B0-----:R-:W-:Y:S02]  /*2fa0*/  FMNMX.FTZ R10, R25, R10, !PT ;  /* 0x0000000a190a7209 */ /* 0x001fe40007810000 */
[----:B-1----:R-:W-:-:S02]  /*2fb0*/  F2FP.BF16.F32.PACK_AB R150, R37, R52 ;  /* 0x000000342596723e */ /* 0x002fc400000010ff */
[C---:B------:R-:W-:Y:S01]  /*2fc0*/  FSETP.NEU.FTZ.AND P1, PT, R10.reuse, -INF , PT ;  /* 0xff8000000a00780b */ /* 0x040fe20003f3d000 */
[----:B------:R-:W-:Y:S02]  /*2fd0*/  FMUL.FTZ R41, R10, R3 ;  /* 0x000000030a297220 */ /* 0x000fe40000410000 */
[----:B------:R-:W-:Y:S03]  /*2fe0*/  MUFU.EX2 R60, R60 ;  /* 0x0000003c003c7308 */ /* 0x000fe60000000800 */
[----:B------:R-:W-:Y:S02]  /*2ff0*/  FSEL R41, R41, RZ, P1 ;  /* 0x000000ff29297208 */ /* 0x000fe40000800000 */
[----:B------:R-:W-:-:S03]  /*3000*/  PLOP3.LUT P1, PT, PT, PT, UP0, 0x80, 0x0 ;  /* 0x000000000000781c */ /* 0x000fc60003f2f008 */
        /* <DEDUP_REMOVED lines=22> */
[----:B------:R-:W1:Y:S01]  /*3170*/  MUFU.EX2 R30, R30 ;  /* 0x0000001e001e7308 */ /* 0x000e620000000800 */
[-CC-:B------:R-:W-:Y:S01]  /*3180*/  FFMA.FTZ R66, R66, R3.reuse, -R41.reuse ;  /* 0x0000000342427223 */ /* 0x180fe20000010829 */
[-CC-:B------:R-:W-:Y:S01]  /*3190*/  FFMA.FTZ R68, R68, R3.reuse, -R41.reuse ;  /* 0x0000000344447223 */ /* 0x180fe20000010829 */
[-CC-:B------:R-:W-:Y:S01]  /*31a0*/  FFMA.FTZ R70, R70, R3.reuse, -R41.reuse ;  /* 0x0000000346467223 */ /* 0x180fe20000010829 */
[----:B------:R-:W-:Y:S01]  /*31b0*/  FFMA.FTZ R41, R72, R3, -R41 ;  /* 0x0000000348297223 */ /* 0x000fe20000010829 */
[----:B--2---:R-:W-:Y:S01]  /*31c0*/  F2FP.BF16.F32.PACK_AB R152, R21, R56 ;  /* 0x000000381598723e */ /* 0x004fe200000010ff */
[----:B------:R-:W-:-:S02]  /*31d0*/  IMAD.MOV.U32 R72, RZ, RZ, R87 ;  /* 0x000000ffff487224 */ /* 0x000fc400078e0057 */
[----:B------:R2:W3:Y:S01]  /*31e0*/  MUFU.EX2 R139, R12 ;  /* 0x0000000c008b7308 */ /* 0x0004e20000000800 */
[----:B0-----:R-:W-:-:S07]  /*31f0*/  F2FP.BF16.F32.PACK_AB R137, R27, R26 ;  /* 0x0000001a1b89723e */ /* 0x001fce00000010ff */
[----:B------:R-:W0:Y:S01]  /*3200*/  MUFU.EX2 R34, R34 ;  /* 0x0000002200227308 */ /* 0x000e220000000800 */
[----:B--2---:R-:W-:Y:S01]  /*3210*/  FADD.FTZ R12, R138, R43 ;  /* 0x0000002b8a0c7221 */ /* 0x004fe20000010000 */
[----:B------:R-:W-:-:S03]  /*3220*/  F2FP.BF16.F32.PACK_AB R138, R11, R138 ;  /* 0x0000008a0b8a723e */ /* 0x000fc600000010ff */
[----:B------:R-:W-:-:S03]  /*3230*/  FADD.FTZ R43, R11, R12 ;  /* 0x0000000c0b2b7221 */ /* 0x000fc60000010000 */
[----:B------:R2:W4:Y:S01]  /*3240*/  MUFU.EX2 R141, R14 ;  /* 0x0000000e008d7308 */ /* 0x0005220000000800 */
[----:B------:R-:W-:Y:S01]  /*3250*/  FADD.FTZ R12, R140, R43 ;  /* 0x0000002b8c0c7221 */ /* 0x000fe20000010000 */
[----:B------:R-:W-:Y:S01]  /*3260*/  FADD.FTZ R43, R26, R27 ;  /* 0x0000001b1a2b7221 */ /* 0x000fe20000010000 */
[C---:B------:R-:W-:Y:S01]  /*3270*/  F2FP.BF16.F32.PACK_AB R140, R13.reuse, R140 ;  /* 0x0000008c0d8c723e */ /* 0x040fe200000010ff */
[----:B------:R-:W-:Y:S02]  /*3280*/  IMAD.MOV.U32 R27, RZ, RZ, R87 ;  /* 0x000000ffff1b7224 */ /* 0x000fe400078e0057 */
[----:B------:R-:W-:Y:S01]  /*3290*/  FADD.FTZ R45, R13, R12 ;  /* 0x0000000c0d2d7221 */ /* 0x000fe20000010000 */
[----:B-1----:R-:W-:Y:S01]  /*32a0*/  FADD.FTZ R12, R30, R43 ;  /* 0x0000002b1e0c7221 */ /* 0x002fe20000010000 */
[----:B------:R-:W-:Y:S01]  /*32b0*/  IMAD.MOV.U32 R26, RZ, RZ, R87 ;  /* 0x000000ffff1a7224 */ /* 0x000fe200078e0057 */
[----:B------:R-:W1:Y:S01]  /*32c0*/  MUFU.EX2 R38, R38 ;  /* 0x0000002600267308 */ /* 0x000e620000000800 */
[----:B--2---:R-:W-:Y:S01]  /*32d0*/  FADD.FTZ R14, R142, R45 ;  /* 0x0000002d8e0e7221 */ /* 0x004fe20000010000 */
[C---:B---3--:R-:W-:Y:S01]  /*32e0*/  FADD.FTZ R43, R139.reuse, R12 ;  /* 0x0000000c8b2b7221 */ /* 0x048fe20000010000 */
[----:B------:R-:W-:Y:S01]  /*32f0*/  F2FP.BF16.F32.PACK_AB R139, R139, R30 ;  /* 0x0000001e8b8b723e */ /* 0x000fe200000010ff */
[----:B------:R-:W-:-:S02]  /*3300*/  IMAD.MOV.U32 R30, RZ, RZ, R87 ;  /* 0x000000ffff1e7224 */ /* 0x000fc400078e0057 */
[C---:B------:R-:W-:Y:S01]  /*3310*/  FADD.FTZ R45, R15.reuse, R14 ;  /* 0x0000000e0f2d7221 */ /* 0x040fe20000010000 */
[----:B0-----:R-:W-:Y:S01]  /*3320*/  FADD.FTZ R12, R34, R43 ;  /* 0x0000002b220c7221 */ /* 0x001fe20000010000 */
[----:B------:R-:W-:Y:S01]  /*3330*/  F2FP.BF16.F32.PACK_AB R142, R15, R142 ;  /* 0x0000008e0f8e723e */ /* 0x000fe200000010ff */
[----:B------:R-:W0:Y:S01]  /*3340*/  MUFU.EX2 R143, R20 ;  /* 0x00000014008f7308 */ /* 0x000e220000000800 */
[----:B------:R-:W-:Y:S01]  /*3350*/  FADD.FTZ R14, R144, R45 ;  /* 0x0000002d900e7221 */ /* 0x000fe20000010000 */
[----:B----4-:R-:W-:Y:S01]  /*3360*/  FADD.FTZ R43, R141, R12 ;  /* 0x0000000c8d2b7221 */ /* 0x010fe20000010000 */
[C---:B------:R-:W-:Y:S02]  /*3370*/  F2FP.BF16.F32.PACK_AB R144, R31.reuse, R144 ;  /* 0x000000901f90723e */ /* 0x040fe400000010ff */
[----:B------:R-:W-:Y:S01]  /*3380*/  FADD.FTZ R45, R31, R14 ;  /* 0x0000000e1f2d7221 */ /* 0x000fe20000010000 */
[----:B------:R-:W-:Y:S01]  /*3390*/  F2FP.BF16.F32.PACK_AB R141, R141, R34 ;  /* 0x000000228d8d723e */ /* 0x000fe200000010ff */
[----:B------:R-:W-:Y:S01]  /*33a0*/  IMAD.MOV.U32 R31, RZ, RZ, R87 ;  /* 0x000000ffff1f7224 */ /* 0x000fe200078e0057 */
[----:B------:R-:W2:Y:S01]  /*33b0*/  MUFU.EX2 R42, R42 ;  /* 0x0000002a002a7308 */ /* 0x000ea20000000800 */
[----:B-1----:R-:W-:Y:S01]  /*33c0*/  FADD.FTZ R12, R38, R43 ;  /* 0x0000002b260c7221 */ /* 0x002fe20000010000 */
[----:B------:R-:W-:Y:S01]  /*33d0*/  FADD.FTZ R14, R44, R45 ;  /* 0x0000002d2c0e7221 */ /* 0x000fe20000010000 */
[----:B------:R-:W-:Y:S01]  /*33e0*/  IMAD.MOV.U32 R44, RZ, RZ, R87 ;  /* 0x000000ffff2c7224 */ /* 0x000fe200078e0057 */
[----:B------:R-:W-:-:S02]  /*33f0*/  MOV R34, R87 ;  /* 0x0000005700227202 */ /* 0x000fc40000000f00 */
[----:B------:R-:W-:Y:S01]  /*3400*/  FADD.FTZ R45, R33, R14 ;  /* 0x0000000e212d7221 */ /* 0x000fe20000010000 */
[----:B------:R-:W-:Y:S01]  /*3410*/  IMAD.MOV.U32 R33, RZ, RZ, R87 ;  /* 0x000000ffff217224 */ /* 0x000fe200078e0057 */
[----:B------:R-:W1:Y:S01]  /*3420*/  MUFU.EX2 R145, R24 ;  /* 0x0000001800917308 */ /* 0x000e620000000800 */
[C---:B0-----:R-:W-:Y:S01]  /*3430*/  FADD.FTZ R43, R143.reuse, R12 ;  /* 0x0000000c8f2b7221 */ /* 0x041fe20000010000 */
[----:B------:R-:W-:Y:S01]  /*3440*/  FADD.FTZ R12, R48, R45 ;  /* 0x0000002d300c7221 */ /* 0x000fe20000010000 */
[----:B------:R-:W-:Y:S01]  /*3450*/  F2FP.BF16.F32.PACK_AB R143, R143, R38 ;  /* 0x000000268f8f723e */ /* 0x000fe200000010ff */
[--C-:B------:R-:W-:Y:S02]  /*3460*/  IMAD.MOV.U32 R48, RZ, RZ, R87.reuse ;  /* 0x000000ffff307224 */ /* 0x100fe400078e0057 */
[----:B------:R-:W-:Y:S01]  /*3470*/  FADD.FTZ R45, R35, R12 ;  /* 0x0000000c232d7221 */ /* 0x000fe20000010000 */
[----:B------:R-:W-:Y:S01]  /*3480*/  IMAD.MOV.U32 R38, RZ, RZ, R87 ;  /* 0x000000ffff267224 */ /* 0x000fe200078e0057 */
[----:B------:R-:W0:Y:S01]  /*3490*/  MUFU.EX2 R46, R46 ;  /* 0x0000002e002e7308 */ /* 0x000e220000000800 */
[----:B--2---:R-:W-:Y:S01]  /*34a0*/  FADD.FTZ R8, R42, R43 ;  /* 0x0000002b2a087221 */ /* 0x004fe20000010000 */
[----:B------:R-:W-:Y:S01]  /*34b0*/  FADD.FTZ R12, R52, R45 ;  /* 0x0000002d340c7221 */ /* 0x000fe20000010000 */
[----:B------:R-:W-:-:S02]  /*34c0*/  IMAD.MOV.U32 R52, RZ, RZ, R87 ;  /* 0x000000ffff347224 */ /* 0x000fc400078e0057 */
[--C-:B------:R-:W-:Y:S02]  /*34d0*/  IMAD.MOV.U32 R35, RZ, RZ, R87.reuse ;  /* 0x000000ffff237224 */ /* 0x100fe400078e0057 */
[----:B------:R-:W-:Y:S01]  /*34e0*/  FADD.FTZ R45, R37, R12 ;  /* 0x0000000c252d7221 */ /* 0x000fe20000010000 */
[----:B------:R-:W-:Y:S01]  /*34f0*/  IMAD.MOV.U32 R37, RZ, RZ, R87 ;  /* 0x000000ffff257224 */ /* 0x000fe200078e0057 */
[----:B------:R2:W3:Y:S01]  /*3500*/  MUFU.EX2 R147, R28 ;  /* 0x0000001c00937308 */ /* 0x0004e20000000800 */
[C---:B-1----:R-:W-:Y:S01]  /*3510*/  FADD.FTZ R43, R145.reuse, R8 ;  /* 0x00000008912b7221 */ /* 0x042fe20000010000 */
[----:B------:R-:W-:Y:S01]  /*3520*/  FADD.FTZ R12, R56, R45 ;  /* 0x0000002d380c7221 */ /* 0x000fe20000010000 */
[----:B------:R-:W-:Y:S01]  /*3530*/  F2FP.BF16.F32.PACK_AB R145, R145, R42 ;  /* 0x0000002a9191723e */ /* 0x000fe200000010ff */
[----:B------:R-:W-:Y:S01]  /*3540*/  IMAD.MOV.U32 R42, RZ, RZ, R87 ;  /* 0x000000ffff2a7224 */ /* 0x000fe200078e0057 */
[-C--:B------:R-:W-:Y:S01]  /*3550*/  MOV R56, R87.reuse ;  /* 0x0000005700387202 */ /* 0x080fe20000000f00 */
[----:B------:R-:W-:Y:S01]  /*3560*/  FADD.FTZ R11, R21, R12 ;  /* 0x0000000c150b7221 */ /* 0x000fe20000010000 */
[----:B------:R-:W-:Y:S01]  /*3570*/  MOV R45, R87 ;  /* 0x00000057002d7202 */ /* 0x000fe20000000f00 */
[----:B------:R-:W1:Y:S01]  /*3580*/  MUFU.EX2 R50, R50 ;  /* 0x0000003200327308 */ /* 0x000e620000000800 */
[----:B0-----:R-:W-:Y:S01]  /*3590*/  FADD.FTZ R8, R46, R43 ;  /* 0x0000002b2e087221 */ /* 0x001fe20000010000 */
[----:B------:R-:W-:Y:S01]  /*35a0*/  FADD.FTZ R12, R60, R11 ;  /* 0x0000000b3c0c7221 */ /* 0x000fe20000010000 */
[----:B--2---:R-:W-:-:S02]  /*35b0*/  IMAD.MOV.U32 R28, RZ, RZ, R87 ;  /* 0x000000ffff1c7224 */ /* 0x004fc400078e0057 */
[----:B------:R-:W-:-:S03]  /*35c0*/  IMAD.MOV.U32 R24, RZ, RZ, R87 ;  /* 0x000000ffff187224 */ /* 0x000fc600078e0057 */
[----:B------:R0:W2:Y:S01]  /*35d0*/  MUFU.EX2 R149, R32 ;  /* 0x0000002000957308 */ /* 0x0000a20000000800 */
[C---:B---3--:R-:W-:Y:S01]  /*35e0*/  FADD.FTZ R43, R147.reuse, R8 ;  /* 0x00000008932b7221 */ /* 0x048fe20000010000 */
[----:B------:R-:W-:Y:S01]  /*35f0*/  F2FP.BF16.F32.PACK_AB R147, R147, R46 ;  /* 0x0000002e9393723e */ /* 0x000fe200000010ff */
[----:B------:R-:W-:-:S05]  /*3600*/  IMAD.MOV.U32 R46, RZ, RZ, R87 ;  /* 0x000000ffff2e7224 */ /* 0x000fca00078e0057 */
[----:B------:R-:W3:Y:S01]  /*3610*/  MUFU.EX2 R54, R54 ;  /* 0x0000003600367308 */ /* 0x000ee20000000800 */
[----:B-1----:R-:W-:Y:S01]  /*3620*/  FADD.FTZ R8, R50, R43 ;  /* 0x0000002b32087221 */ /* 0x002fe20000010000 */
[--C-:B------:R-:W-:Y:S02]  /*3630*/  IMAD.MOV.U32 R43, RZ, RZ, R87.reuse ;  /* 0x000000ffff2b7224 */ /* 0x100fe400078e0057 */
[----:B0-----:R-:W-:-:S04]  /*3640*/  IMAD.MOV.U32 R32, RZ, RZ, R87 ;  /* 0x000000ffff207224 */ /* 0x001fc800078e0057 */
[----:B------:R0:W1:Y:S01]  /*3650*/  MUFU.EX2 R151, R36 ;  /* 0x0000002400977308 */ /* 0x0000620000000800 */
[C---:B--2---:R-:W-:Y:S01]  /*3660*/  FADD.FTZ R9, R149.reuse, R8 ;  /* 0x0000000895097221 */ /* 0x044fe20000010000 */
[----:B------:R-:W-:Y:S01]  /*3670*/  F2FP.BF16.F32.PACK_AB R149, R149, R50 ;  /* 0x000000329595723e */ /* 0x000fe200000010ff */
[----:B------:R-:W-:-:S05]  /*3680*/  IMAD.MOV.U32 R50, RZ, RZ, R87 ;  /* 0x000000ffff327224 */ /* 0x000fca00078e0057 */
[----:B------:R-:W2:Y:S01]  /*3690*/  MUFU.EX2 R39, R96 ;  /* 0x0000006000277308 */ /* 0x000ea20000000800 */
[----:B---3--:R-:W-:Y:S01]  /*36a0*/  FADD.FTZ R8, R54, R9 ;  /* 0x0000000936087221 */ /* 0x008fe20000010000 */
[----:B0-----:R-:W-:-:S06]  /*36b0*/  IMAD.MOV.U32 R36, RZ, RZ, R87 ;  /* 0x000000ffff247224 */ /* 0x001fcc00078e0057 */
[----:B------:R-:W0:Y:S01]  /*36c0*/  MUFU.EX2 R58, R58 ;  /* 0x0000003a003a7308 */ /* 0x000e220000000800 */
[C---:B-1----:R-:W-:Y:S01]  /*36d0*/  FADD.FTZ R9, R151.reuse, R8 ;  /* 0x0000000897097221 */ /* 0x042fe20000010000 */
[----:B------:R-:W-:Y:S01]  /*36e0*/  F2FP.BF16.F32.PACK_AB R151, R151, R54 ;  /* 0x000000369797723e */ /* 0x000fe200000010ff */
[----:B------:R-:W-:-:S05]  /*36f0*/  IMAD.MOV.U32 R54, RZ, RZ, R87 ;  /* 0x000000ffff367224 */ /* 0x000fca00078e0057 */
[----:B------:R-:W1:Y:S01]  /*3700*/  MUFU.EX2 R98, R98 ;  /* 0x0000006200627308 */ /* 0x000e620000000800 */
[C---:B--2---:R-:W-:Y:S01]  /*3710*/  FADD.FTZ R11, R39.reuse, R12 ;  /* 0x0000000c270b7221 */ /* 0x044fe20000010000 */
[----:B------:R-:W-:Y:S01]  /*3720*/  F2FP.BF16.F32.PACK_AB R154, R39, R60 ;  /* 0x0000003c279a723e */ /* 0x000fe200000010ff */
[--C-:B------:R-:W-:Y:S02]  /*3730*/  IMAD.MOV.U32 R60, RZ, RZ, R87.reuse ;  /* 0x000000ffff3c7224 */ /* 0x100fe400078e0057 */
[----:B------:R-:W-:-:S03]  /*3740*/  IMAD.MOV.U32 R39, RZ, RZ, R87 ;  /* 0x000000ffff277224 */ /* 0x000fc600078e0057 */
        /* <DEDUP_REMOVED lines=8> */
[----:B------:R-:W-:-:S05]  /*37d0*/  IMAD.MOV.U32 R58, RZ, RZ, R87 ;  /* 0x000000ffff3a7224 */ /* 0x000fca00078e0057 */
[----:B------:R-:W2:Y:S01]  /*37e0*/  MUFU.EX2 R102, R102 ;  /* 0x0000006600667308 */ /* 0x000ea20000000800 */
[C---:B0-----:R-:W-:Y:S01]  /*37f0*/  FADD.FTZ R11, R25.reuse, R12 ;  /* 0x0000000c190b7221 */ /* 0x041fe20000010000 */
[----:B------:R-:W-:Y:S01]  /*3800*/  F2FP.BF16.F32.PACK_AB R156, R25, R98 ;  /* 0x00000062199c723e */ /* 0x000fe200000010ff */
[----:B------:R-:W-:-:S05]  /*3810*/  IMAD.MOV.U32 R25, RZ, RZ, R87 ;  /* 0x000000ffff197224 */ /* 0x000fca00078e0057 */
[----:B------:R0:W3:Y:S01]  /*3820*/  MUFU.EX2 R155, R64 ;  /* 0x00000040009b7308 */ /* 0x0000e20000000800 */
[----:B-1----:R-:W-:-:S07]  /*3830*/  FADD.FTZ R8, R62, R9 ;  /* 0x000000093e087221 */ /* 0x002fce0000010000 */
[----:B------:R-:W1:Y:S01]  /*3840*/  MUFU.EX2 R66, R66 ;  /* 0x0000004200427308 */ /* 0x000e620000000800 */
[----:B--2---:R-:W-:Y:S01]  /*3850*/  FADD.FTZ R12, R102, R11 ;  /* 0x0000000b660c7221 */ /* 0x004fe20000010000 */
[----:B0-----:R-:W-:-:S06]  /*3860*/  IMAD.MOV.U32 R64, RZ, RZ, R87 ;  /* 0x000000ffff407224 */ /* 0x001fcc00078e0057 */
[----:B------:R0:W2:Y:S01]  /*3870*/  MUFU.EX2 R157, R68 ;  /* 0x00000044009d7308 */ /* 0x0000a20000000800 */
[C---:B---3--:R-:W-:Y:S01]  /*3880*/  FADD.FTZ R11, R155.reuse, R8 ;  /* 0x000000089b0b7221 */ /* 0x048fe20000010000 */
[----:B------:R-:W-:Y:S01]  /*3890*/  F2FP.BF16.F32.PACK_AB R155, R155, R62 ;  /* 0x0000003e9b9b723e */ /* 0x000fe200000010ff */
[----:B------:R-:W-:-:S05]  /*38a0*/  IMAD.MOV.U32 R62, RZ, RZ, R87 ;  /* 0x000000ffff3e7224 */ /* 0x000fca00078e0057 */
[----:B------:R-:W3:Y:S01]  /*38b0*/  MUFU.EX2 R70, R70 ;  /* 0x0000004600467308 */ /* 0x000ee20000000800 */
[----:B-1----:R-:W-:Y:S01]  /*38c0*/  FADD.FTZ R8, R66, R11 ;  /* 0x0000000b42087221 */ /* 0x002fe20000010000 */
[----:B0-----:R-:W-:-:S06]  /*38d0*/  IMAD.MOV.U32 R68, RZ, RZ, R87 ;  /* 0x000000ffff447224 */ /* 0x001fcc00078e0057 */
[----:B------:R-:W0:Y:S01]  /*38e0*/  MUFU.EX2 R29, R29 ;  /* 0x0000001d001d7308 */ /* 0x000e220000000800 */
[C---:B--2---:R-:W-:Y:S01]  /*38f0*/  FADD.FTZ R11, R157.reuse, R8 ;  /* 0x000000089d0b7221 */ /* 0x044fe20000010000 */
[----:B------:R-:W-:Y:S01]  /*3900*/  F2FP.BF16.F32.PACK_AB R157, R157, R66 ;  /* 0x000000429d9d723e */ /* 0x000fe200000010ff */
[----:B------:R-:W-:-:S05]  /*3910*/  IMAD.MOV.U32 R66, RZ, RZ, R87 ;  /* 0x000000ffff427224 */ /* 0x000fca00078e0057 */
[----:B------:R-:W1:Y:S01]  /*3920*/  MUFU.EX2 R41, R41 ;  /* 0x0000002900297308 */ /* 0x000e620000000800 */
[----:B---3--:R-:W-:Y:S01]  /*3930*/  FADD.FTZ R8, R70, R11 ;  /* 0x0000000b46087221 */ /* 0x008fe20000010000 */
[----:B------:R-:W-:Y:S02]  /*3940*/  IMAD.MOV.U32 R11, RZ, RZ, 0x3f800000 ;  /* 0x3f800000ff0b7424 */ /* 0x000fe400078e00ff */
[C---:B0-----:R-:W-:Y:S01]  /*3950*/  FADD.FTZ R9, R29.reuse, R12 ;  /* 0x0000000c1d097221 */ /* 0x041fe20000010000 */
[----:B------:R-:W-:Y:S01]  /*3960*/  F2FP.BF16.F32.PACK_AB R158, R29, R102 ;  /* 0x000000661d9e723e */ /* 0x000fe200000010ff */
[----:B------:R-:W-:Y:S02]  /*3970*/  IMAD.MOV.U32 R12, RZ, RZ, 0x3f800000 ;  /* 0x3f800000ff0c7424 */ /* 0x000fe400078e00ff */
[--C-:B------:R-:W-:Y:S02]  /*3980*/  IMAD.MOV.U32 R29, RZ, RZ, R87.reuse ;  /* 0x000000ffff1d7224 */ /* 0x100fe400078e0057 */
[C---:B-1----:R-:W-:Y:S01]  /*3990*/  FADD.FTZ R8, R41.reuse, R8 ;  /* 0x0000000829087221 */ /* 0x042fe20000010000 */
[----:B------:R-:W-:Y:S01]  /*39a0*/  F2FP.BF16.F32.PACK_AB R159, R41, R70 ;  /* 0x00000046299f723e */ /* 0x000fe200000010ff */
[----:B------:R-:W-:-:S02]  /*39b0*/  IMAD.MOV.U32 R70, RZ, RZ, R87 ;  /* 0x000000ffff467224 */ /* 0x000fc400078e0057 */
[----:B------:R-:W-:Y:S01]  /*39c0*/  IMAD.MOV.U32 R41, RZ, RZ, R87 ;  /* 0x000000ffff297224 */ /* 0x000fe200078e0057 */
[----:B------:R-:W-:Y:S06]  /*39d0*/  @!P1 BRA `(.L_x_194) ;  /* 0x0000001c00b09947 */ /* 0x000fec0003800000 */
[----:B------:R-:W-:Y:S01]  /*39e0*/  MOV R15, R10 ;  /* 0x0000000a000f7202 */ /* 0x000fe20000000f00 */
[----:B------:R-:W-:Y:S01]  /*39f0*/  IMAD.MOV.U32 R13, RZ, RZ, R0 ;  /* 0x000000ffff0d7224 */ /* 0x000fe200078e0000 */
[----:B------:R-:W-:Y:S01]  /*3a00*/  CS2R R86, SRZ ;  /* 0x0000000000567805 */ /* 0x000fe2000001ff00 */
[----:B------:R-:W-:Y:S01]  /*3a10*/  IMAD.MOV.U32 R11, RZ, RZ, 0x3f800000 ;  /* 0x3f800000ff0b7424 */ /* 0x000fe200078e00ff */
        /* <DEDUP_REMOVED lines=31> */
[----:B------:R-:W-:Y:S01]  /*3c10*/  UMOV UR4, UR40 ;  /* 0x0000002800047c82 */ /* 0x000fe20008000000 */
[----:B------:R-:W-:Y:S01]  /*3c20*/  UMOV UR5, UR39 ;  /* 0x0000002700057c82 */ /* 0x000fe20008000000 */
[----:B------:R-:W-:-:S05]  /*3c30*/  UMOV UR6, UR38 ;  /* 0x0000002600067c82 */ /* 0x000fca0008000000 */
.L_x_205:
[----:B------:R-:W-:-:S04]  /*3c40*/  UISETP.NE.AND UP0, UPT, UR6, 0x1, UPT ;  /* 0x000000010600788c */ /* 0x000fc8000bf05270 */
[----:B------:R-:W-:-:S04]  /*3c50*/  USEL UR39, URZ, 0x1, UP0 ;  /* 0x000000013f277887 */ /* 0x000fc80008000000 */
[----:B------:R-:W-:Y:S01]  /*3c60*/  ULOP3.LUT UR39, UR5, UR39, URZ, 0x3c, !UPT ;  /* 0x0000002705277292 */ /* 0x000fe2000f8e3c3f */
[----:B------:R-:W-:Y:S11]  /*3c70*/  @!P0 BRA `(.L_x_195) ;  /* 0x0000000000048947 */ /* 0x000ff60003800000 */
[----:B------:R-:W-:Y:S01]  /*3c80*/  BPT.TRAP 0x1 ;  /* 0x000000040000795c */ /* 0x000fe20000300000 */
.L_x_195:
[----:B------:R-:W0:Y:S01]  /*3c90*/  S2UR UR11, SR_CgaCtaId ;  /* 0x00000000000b79c3 */ /* 0x000e220000008800 */
[----:B------:R-:W-:Y:S01]  /*3ca0*/  UIADD3 UR38, UR6, 0x1, URZ ;  /* 0x0000000106267890 */ /* 0x000fe2000fffe03f */
[----:B------:R-:W-:Y:S01]  /*3cb0*/  IMAD.U32 R0, RZ, RZ, UR39 ;  /* 0x00000027ff007e24 */ /* 0x000fe2000f8e00ff */
[----:B------:R-:W-:Y:S02]  /*3cc0*/  UMOV UR7, 0x400 ;  /* 0x0000040000077882 */ /* 0x000fe40000000000 */
[----:B------:R-:W-:Y:S02]  /*3cd0*/  UISETP.NE.AND UP0, UPT, UR38, 0x2, UPT ;  /* 0x000000022600788c */ /* 0x000fe4000bf05270 */
[----:B------:R-:W-:Y:S02]  /*3ce0*/  SHF.L.U32 R0, R0, 0x1f, RZ ;  /* 0x0000001f00007819 */ /* 0x000fe400000006ff */
[----:B------:R-:W-:Y:S02]  /*3cf0*/  USEL UR38, UR38, URZ, UP0 ;  /* 0x0000003f26267287 */ /* 0x000fe40008000000 */
[----:B0-----:R-:W-:-:S04]  /*3d00*/  ULEA UR7, UR11, UR7, 0x18 ;  /* 0x000000070b077291 */ /* 0x001fc8000f8ec03f */
[----:B------:R-:W-:-:S09]  /*3d10*/  ULEA UR8, UR38, UR7, 0x3 ;  /* 0x0000000726087291 */ /* 0x000fd2000f8e183f */
[----:B------:R0:W1:Y:S01]  /*3d20*/  SYNCS.PHASECHK.TRANS64.TRYWAIT P1, [UR8+0x2a830], R0 ;  /* 0x02a83000ff0075a7 */ /* 0x0000620008020148 */
[----:B------:R-:W-:Y:S05]  /*3d30*/  @!P0 BRA `(.L_x_196) ;  /* 0x0000000000048947 */ /* 0x000fea0003800000 */
[----:B------:R-:W-:Y:S01]  /*3d40*/  BPT.TRAP 0x1 ;  /* 0x000000040000795c */ /* 0x000fe20000300000 */
.L_x_196:
[----:B-1----:R-:W-:Y:S05]  /*3d50*/  @P1 BRA `(.L_x_197) ;  /* 0x0000000000081947 */ /* 0x002fea0003800000 */
[----:B------:R-:W1:Y:S02]  /*3d60*/  SYNCS.PHASECHK.TRANS64.TRYWAIT P1, [UR8+0x2a830], R0 ;  /* 0x02a83000ff0075a7 */ /* 0x000e640008020148 */
[----:B-1----:R-:W-:Y:S05]  /*3d70*/  @!P1 BRA `(.L_x_198) ;  /* 0x000000b000f89947 */ /* 0x002fea0003800000 */
.L_x_197:
[----:B------:R-:W-:Y:S01]  /*3d80*/  R2UR UR40, R4 ;  /* 0x00000000042872ca */ /* 0x000fe200000e0000 */
[----:B------:R-:W-:Y:S01]  /*3d90*/  UIMAD UR9, UR38, 0x900, UR10 ;  /* 0x00000900260978a4 */ /* 0x000fe2000f8e020a */
[----:B------:R-:W-:Y:S01]  /*3da0*/  R2UR UR41, R5 ;  /* 0x00000000052972ca */ /* 0x000fe200000e0000 */
[----:B------:R-:W-:Y:S01]  /*3db0*/  WARPGROUP.ARRIVE ;  /* 0x00000000000079c5 */ /* 0x000fe20000000000 */
[----:B------:R-:W-:Y:S01]  /*3dc0*/  UMOV UR43, 0x40000040 ;  /* 0x40000040002b7882 */ /* 0x000fe20000000000 */
[----:B------:R-:W-:Y:S01]  /*3dd0*/  UIADD3 UR14, UR9, 0x302, URZ ;  /* 0x00000302090e7890 */ /* 0x000fe2000fffe03f */
[-C--:B------:R-:W-:Y:S01]  /*3de0*/  FMUL.FTZ R24, R24, R12.reuse ;  /* 0x0000000c18187220 */ /* 0x080fe20000410000 */
[----:B------:R-:W-:Y:S01]  /*3df0*/  UMOV UR15, 0x40000040 ;  /* 0x40000040000f7882 */ /* 0x000fe20000000000 */
[----:B------:R-:W-:Y:S01]  /*3e00*/  UMOV UR42, UR9 ;  /* 0x00000009002a7c82 */ /* 0x000fe20008000000 */
[----:B------:R-:W-:Y:S01]  /*3e10*/  UIADD3 UR18, UR9, 0x304, URZ ;  /* 0x0000030409127890 */ /* 0x000fe2000fffe03f */
[-C--:B------:R-:W-:Y:S01]  /*3e20*/  FMUL.FTZ R25, R25, R12.reuse ;  /* 0x0000000c19197220 */ /* 0x080fe20000410000 */
[----:B------:R-:W-:Y:S01]  /*3e30*/  UMOV UR19, 0x40000040 ;  /* 0x4000004000137882 */ /* 0x000fe20000000000 */
[----:B------:R-:W-:Y:S01]  /*3e40*/  UIADD3 UR22, UR9, 0x306, URZ ;  /* 0x0000030609167890 */ /* 0x000fe2000fffe03f */
[-C--:B------:R-:W-:Y:S01]  /*3e50*/  FMUL.FTZ R28, R28, R12.reuse ;  /* 0x0000000c1c1c7220 */ /* 0x080fe20000410000 */
[----:B------:R-:W-:Y:S01]  /*3e60*/  UMOV UR23, 0x40000040 ;  /* 0x4000004000177882 */ /* 0x000fe20000000000 */
[----:B------:R-:W-:Y:S01]  /*3e70*/  HGMMA.64x96x16.F32.BF16 R88, gdesc[UR40], RZ, !UPT, gsb0 ;  /* 0x01600000285879f0 */ /* 0x000fe2000c0018ff */
[----:B------:R-:W-:Y:S01]  /*3e80*/  R2UR UR40, R6 ;  /* 0x00000000062872ca */ /* 0x000fe200000e0000 */
[----:B------:R-:W-:Y:S01]  /*3e90*/  UIADD3 UR42, UR9, 0x2, URZ ;  /* 0x00000002092a7890 */ /* 0x000fe2000fffe03f */
[----:B------:R-:W-:Y:S01]  /*3ea0*/  R2UR UR41, R7 ;  /* 0x00000000072972ca */ /* 0x000fe200000e0000 */
[----:B------:R-:W-:Y:S01]  /*3eb0*/  UMOV UR43, 0x40000040 ;  /* 0x40000040002b7882 */ /* 0x000fe20000000000 */
[----:B------:R-:W-:Y:S01]  /*3ec0*/  UIADD3 UR26, UR9, 0x600, URZ ;  /* 0x00000600091a7890 */ /* 0x000fe2000fffe03f */
[-C--:B------:R-:W-:Y:S01]  /*3ed0*/  FMUL.FTZ R29, R29, R12.reuse ;  /* 0x0000000c1d1d7220 */ /* 0x080fe20000410000 */
[----:B------:R-:W-:Y:S01]  /*3ee0*/  UMOV UR27, 0x40000040 ;  /* 0x40000040001b7882 */ /* 0x000fe20000000000 */
[----:B------:R-:W-:Y:S01]  /*3ef0*/  UIADD3 UR30, UR9, 0x602, URZ ;  /* 0x00000602091e7890 */ /* 0x000fe2000fffe03f */
[-C--:B------:R-:W-:Y:S01]  /*3f00*/  FMUL.FTZ R32, R32, R12.reuse ;  /* 0x0000000c20207220 */ /* 0x080fe20000410000 */
[----:B------:R-:W-:Y:S01]  /*3f10*/  UMOV UR31, 0x40000040 ;  /* 0x40000040001f7882 */ /* 0x000fe20000000000 */
        /* <DEDUP_REMOVED lines=63> */
[----:B------:R-:W-:Y:S01]  /*4310*/  HGMMA.64x96x16.F32.BF16 R88, gdesc[UR40], R88, gsb0 ;  /* 0x01600000285879f0 */ /* 0x000fe20008001858 */
[----:B------:R-:W-:Y:S01]  /*4320*/  UIADD3 UR42, UR9, 0x4, URZ ;  /* 0x00000004092a7890 */ /* 0x000fe2000fffe03f */
[----:B------:R-:W-:Y:S01]  /*4330*/  UMOV UR40, UR56 ;  /* 0x0000003800287c82 */ /* 0x000fe20008000000 */
[----:B------:R-:W-:Y:S01]  /*4340*/  UMOV UR41, UR57 ;  /* 0x0000003900297c82 */ /* 0x000fe20008000000 */
[----:B------:R-:W-:Y:S01]  /*4350*/  UMOV UR43, 0x40000040 ;  /* 0x40000040002b7882 */ /* 0x000fe20000000000 */
[----:B------:R-:W-:Y:S02]  /*4360*/  WARPGROUP.DEPBAR.LE gsb0, 0x0 ;  /* 0x00008000000079c5 */ /* 0x000fe40000010000 */
        /* <DEDUP_REMOVED lines=44> */
.L_x_199:
[----:B------:R-:W-:Y:S01]  /*4630*/  ULEA UR9, UR6, UR7, 0x3 ;  /* 0x0000000706097291 */ /* 0x000fe2000f8e183f */
[----:B01----:R-:W-:-:S05]  /*4640*/  IMAD.U32 R0, RZ, RZ, UR5 ;  /* 0x00000005ff007e24 */ /* 0x003fca000f8e00ff */
[----:B------:R-:W-:-:S04]  /*4650*/  SHF.L.U32 R0, R0, 0x1f, RZ ;  /* 0x0000001f00007819 */ /* 0x000fc800000006ff */
[----:B------:R0:W1:Y:S01]  /*4660*/  SYNCS.PHASECHK.TRANS64.TRYWAIT P1, [UR9+0x2a850], R0 ;  /* 0x02a85000ff0075a7 */ /* 0x0000620008020149 */
[----:B------:R-:W-:Y:S05]  /*4670*/  @!P0 BRA `(.L_x_200) ;  /* 0x0000000000048947 */ /* 0x000fea0003800000 */
[----:B------:R-:W-:Y:S01]  /*4680*/  BPT.TRAP 0x1 ;  /* 0x000000040000795c */ /* 0x000fe20000300000 */
.L_x_200:
[----:B-1----:R-:W-:Y:S05]  /*4690*/  @P1 BRA `(.L_x_201) ;  /* 0x0000000000081947 */ /* 0x002fea0003800000 */
[----:B------:R-:W1:Y:S02]  /*46a0*/  SYNCS.PHASECHK.TRANS64.TRYWAIT P1, [UR9+0x2a850], R0 ;  /* 0x02a85000ff0075a7 */ /* 0x000e640008020149 */
[----:B-1----:R-:W-:Y:S05]  /*46b0*/  @!P1 BRA `(.L_x_202) ;  /* 0x000000a800c09947 */ /* 0x002fea0003800000 */
.L_x_201:
[----:B------:R-:W-:Y:S01]  /*46c0*/  UIADD3 UR7, UR7, 0x400, URZ ;  /* 0x0000040007077890 */ /* 0x000fe2000fffe03f */
[----:B------:R-:W-:-:S03]  /*46d0*/  WARPGROUP.ARRIVE ;  /* 0x00000000000079c5 */ /* 0x000fc60000000000 */
[----:B------:R-:W-:-:S04]  /*46e0*/  USHF.R.U32.HI UR7, URZ, 0x4, UR7 ;  /* 0x000000043f077899 */ /* 0x000fc80008011607 */
[----:B------:R-:W-:-:S04]  /*46f0*/  ULOP3.LUT UR7, UR7, 0x3fff, URZ, 0xc0, !UPT ;  /* 0x00003fff07077892 */ /* 0x000fc8000f8ec03f */
[----:B------:R-:W-:-:S03]  /*4700*/  ULOP3.LUT UR5, UR7, 0x3000000, URZ, 0xfc, !UPT ;  /* 0x0300000007057892 */ /* 0x000fc6000f8efc3f */
[----:B------:R-:W-:Y:S01]  /*4710*/  UMOV UR7, 0x40000040 ;  /* 0x4000004000077882 */ /* 0x000fe20000000000 */
[----:B------:R-:W-:-:S07]  /*4720*/  UIMAD UR5, UR6, 0x600, UR5 ;  /* 0x00000600060578a4 */ /* 0x000fce000f8e0205 */
[----:B------:R-:W-:Y:S02]  /*4730*/  UMOV UR6, UR5 ;  /* 0x0000000500067c82 */ /* 0x000fe40008000000 */
        /* <DEDUP_REMOVED lines=25> */
[----:B------:R-:W-:Y:S03]  /*48d0*/  HGMMA.64x128x16.F32.BF16 R24, R156, gdesc[UR4].tnspB, R24, gsb0 ;  /* 0x41e000049c187df0 */ /* 0x000fe60008001818 */
[----:B------:R-:W-:Y:S02]  /*48e0*/  WARPGROUP.DEPBAR.LE gsb0, 0x0 ;  /* 0x00008000000079c5 */ /* 0x000fe40000010000 */
[----:B------:R-:W-:Y:S05]  /*48f0*/  @!P0 BRA `(.L_x_203) ;  /* 0x0000000000048947 */ /* 0x000fea0003800000 */
[----:B------:R-:W-:Y:S01]  /*4900*/  BPT.TRAP 0x1 ;  /* 0x000000040000795c */ /* 0x000fe20000300000 */
.L_x_203:
[----:B01----:R-:W-:Y:S01]  /*4910*/  FMNMX.FTZ R0, R88, R13, !PT ;  /* 0x0000000d58007209 */ /* 0x003fe20007810000 */
[----:B------:R-:W-:Y:S01]  /*4920*/  UIADD3 UR8, UR8, 0x2a840, URZ ;  /* 0x0002a84008087890 */ /* 0x000fe2000fffe03f */
[----:B------:R-:W-:Y:S02]  /*4930*/  FMNMX.FTZ R10, R90, R15, !PT ;  /* 0x0000000f5a0a7209 */ /* 0x000fe40007810000 */
[----:B------:R-:W-:Y:S01]  /*4940*/  FMNMX.FTZ R3, R89, R0, !PT ;  /* 0x0000000059037209 */ /* 0x000fe20007810000 */
        /* <DEDUP_REMOVED lines=56> */
[C---:B------:R-:W-:Y:S01]  /*4cd0*/  FADD.FTZ R136, -R0.reuse, R13 ;  /* 0x0000000d00887221 */ /* 0x040fe20000010100 */
[----:B-1----:R-:W-:-:S03]  /*4ce0*/  FMUL.FTZ R204, R0, R3 ;  /* 0x0000000300cc7220 */ /* 0x002fc60000410000 */
[-C--:B------:R-:W-:Y:S01]  /*4cf0*/  FMUL.FTZ R21, R136, R3.reuse ;  /* 0x0000000388157220 */ /* 0x080fe20000410000 */
[C---:B------:R-:W-:Y:S01]  /*4d00*/  FADD.FTZ R136, -R10.reuse, R15 ;  /* 0x0000000f0a887221 */ /* 0x040fe20000010100 */
[-C--:B------:R-:W-:Y:S01]  /*4d10*/  FMUL.FTZ R14, R10, R3.reuse ;  /* 0x000000030a0e7220 */ /* 0x080fe20000410000 */
[-C--:B------:R-:W-:Y:S01]  /*4d20*/  FFMA.FTZ R13, R88, R3.reuse, -R204 ;  /* 0x00000003580d7223 */ /* 0x080fe200000108cc */
[----:B------:R0:W-:Y:S01]  /*4d30*/  MUFU.EX2 R12, R21 ;  /* 0x00000015000c7308 */ /* 0x0001e20000000800 */
[-C--:B------:R-:W-:Y:S01]  /*4d40*/  FMUL.FTZ R11, R136, R3.reuse ;  /* 0x00000003880b7220 */ /* 0x080fe20000410000 */
        /* <DEDUP_REMOVED lines=10> */
[-C--:B0-----:R-:W-:Y:S01]  /*4df0*/  FFMA.FTZ R21, R97, R3.reuse, -R204 ;  /* 0x0000000361157223 */ /* 0x081fe200000108cc */
        /* <DEDUP_REMOVED lines=10> */
[----:B------:R-:W-:Y:S01]  /*4ea0*/  FFMA.FTZ R146, R108, R3, -R204 ;  /* 0x000000036c927223 */ /* 0x000fe200000108cc */
        /* <DEDUP_REMOVED lines=15> */
[-C--:B------:R-:W-:Y:S01]  /*4fa0*/  FFMA.FTZ R153, R122, R3.reuse, -R14 ;  /* 0x000000037a997223 */ /* 0x080fe2000001080e */
[----:B------:R-:W2:Y:S01]  /*4fb0*/  MUFU.EX2 R137, R137 ;  /* 0x0000008900897308 */ /* 0x000ea20000000800 */
[----:B0-----:R-:W-:Y:S01]  /*4fc0*/  FFMA.FTZ R8, R11, R8, R20 ;  /* 0x000000080b087223 */ /* 0x001fe20000010014 */
[-CC-:B------:R-:W-:Y:S01]  /*4fd0*/  FFMA.FTZ R109, R121, R3.reuse, -R204.reuse ;  /* 0x00000003796d7223 */ /* 0x180fe200000108cc */
[-C--:B------:R-:W-:Y:S01]  /*4fe0*/  FFMA.FTZ R154, R124, R3.reuse, -R204 ;  /* 0x000000037c9a7223 */ /* 0x080fe200000108cc */
[-C--:B------:R-:W-:Y:S01]  /*4ff0*/  FFMA.FTZ R155, R126, R3.reuse, -R14 ;  /* 0x000000037e9b7223 */ /* 0x080fe2000001080e */
[-C--:B------:R-:W-:Y:S01]  /*5000*/  FFMA.FTZ R113, R125, R3.reuse, -R204 ;  /* 0x000000037d717223 */ /* 0x080fe200000108cc */
[-C--:B------:R-:W-:Y:S01]  /*5010*/  FFMA.FTZ R127, R127, R3.reuse, -R14 ;  /* 0x000000037f7f7223 */ /* 0x080fe2000001080e */
[-C--:B------:R-:W-:Y:S01]  /*5020*/  FFMA.FTZ R156, R128, R3.reuse, -R204 ;  /* 0x00000003809c7223 */ /* 0x080fe200000108cc */
[----:B------:R-:W0:Y:S01]  /*5030*/  MUFU.EX2 R138, R138 ;  /* 0x0000008a008a7308 */ /* 0x000e220000000800 */
[----:B-1----:R-:W-:Y:S01]  /*5040*/  FADD.FTZ R9, R136, R9 ;  /* 0x0000000988097221 */ /* 0x002fe20000010000 */
[-C--:B------:R-:W-:Y:S01]  /*5050*/  FFMA.FTZ R130, R130, R3.reuse, -R14 ;  /* 0x0000000382827223 */ /* 0x080fe2000001080e */
[-C--:B------:R-:W-:Y:S01]  /*5060*/  FFMA.FTZ R117, R129, R3.reuse, -R204 ;  /* 0x0000000381757223 */ /* 0x080fe200000108cc */
[-C--:B------:R-:W-:Y:S01]  /*5070*/  FFMA.FTZ R131, R131, R3.reuse, -R14 ;  /* 0x0000000383837223 */ /* 0x080fe2000001080e */
[-C--:B------:R-:W-:Y:S01]  /*5080*/  FFMA.FTZ R158, R132, R3.reuse, -R204 ;  /* 0x00000003849e7223 */ /* 0x080fe200000108cc */
[-C--:B------:R-:W-:Y:S01]  /*5090*/  FFMA.FTZ R134, R134, R3.reuse, -R14 ;  /* 0x0000000386867223 */ /* 0x080fe2000001080e */
[----:B------:R-:W-:Y:S01]  /*50a0*/  FFMA.FTZ R121, R133, R3, -R204 ;  /* 0x0000000385797223 */ /* 0x000fe200000108cc */
        /* <DEDUP_REMOVED lines=16> */
[-CC-:B------:R-:W-:Y:S01]  /*51b0*/  FFMA.FTZ R102, R123, R3.reuse, -R14.reuse ;  /* 0x000000037b667223 */ /* 0x180fe2000001080e */
[----:B------:R-:W-:-:S05]  /*51c0*/  FFMA.FTZ R14, R135, R3, -R14 ;  /* 0x00000003870e7223 */ /* 0x000fca000001080e */
        /* <DEDUP_REMOVED lines=69> */
[----:B--2---:R-:W-:Y:S01]  /*5620*/  FADD.FTZ R8, R159, R8 ;  /* 0x000000089f087221 */ /* 0x004fe20000010000 */
[----:B0-----:R-:W-:-:S03]  /*5630*/  FADD.FTZ R9, R121, R104 ;  /* 0x0000006879097221 */ /* 0x001fc60000010000 */
[----:B-1----:R-:W-:Y:S01]  /*5640*/  FADD.FTZ R8, R14, R8 ;  /* 0x000000080e087221 */ /* 0x002fe20000010000 */
[----:B------:R-:W-:Y:S06]  /*5650*/  @!P0 BRA `(.L_x_204) ;  /* 0x0000000000048947 */ /* 0x000fec0003800000 */
[----:B------:R-:W-:Y:S01]  /*5660*/  BPT.TRAP 0x1 ;  /* 0x000000040000795c */ /* 0x000fe20000300000 */
.L_x_204:
[----:B------:R-:W-:Y:S01]  /*5670*/  UISETP.GT.AND UP0, UPT, UR4, UR60, UPT ;  /* 0x0000003c0400728c */ /* 0x000fe2000bf04270 */
[----:B------:R-:W-:Y:S01]  /*5680*/  F2FP.BF16.F32.PACK_AB R136, R136, R13 ;  /* 0x0000000d8888723e */ /* 0x000fe200000010ff */
[----:B------:R-:W-:Y:S01]  /*5690*/  UIADD3 UR9, UR9, 0x2a860, URZ ;  /* 0x0002a86009097890 */ /* 0x000fe2000fffe03f */
[----:B------:R-:W-:Y:S01]  /*56a0*/  F2FP.BF16.F32.PACK_AB R138, R15, R138 ;  /* 0x0000008a0f8a723e */ /* 0x000fe200000010ff */
[----:B------:R-:W-:Y:S01]  /*56b0*/  UIADD3 UR4, UR4, -0x1, URZ ;  /* 0xffffffff04047890 */ /* 0x000fe2000fffe03f */
[----:B------:R-:W-:Y:S01]  /*56c0*/  F2FP.BF16.F32.PACK_AB R137, R137, R20 ;  /* 0x000000148989723e */ /* 0x000fe200000010ff */
[----:B------:R-:W-:Y:S01]  /*56d0*/  UPRMT UR9, UR11, 0x654, UR9 ;  /* 0x000006540b097896 */ /* 0x000fe20008000009 */
[----:B------:R-:W-:Y:S01]  /*56e0*/  PLOP3.LUT P1, PT, PT, PT, UP0, 0x80, 0x0 ;  /* 0x000000000000781c */ /* 0x000fe20003f2f008 */
[----:B------:R-:W-:Y:S01]  /*56f0*/  UMOV UR5, UR39 ;  /* 0x0000002700057c82 */ /* 0x000fe20008000000 */
[----:B------:R-:W-:Y:S01]  /*5700*/  UMOV UR6, UR38 ;  /* 0x0000002600067c82 */ /* 0x000fe20008000000 */
[----:B------:R-:W-:Y:S01]  /*5710*/  F2FP.BF16.F32.PACK_AB R139, R88, R139 ;  /* 0x0000008b588b723e */ /* 0x000fe200000010ff */
[----:B------:R-:W-:Y:S01]  /*5720*/  IMAD.MOV.U32 R15, RZ, RZ, R10 ;  /* 0x000000ffff0f7224 */ /* 0x000fe200078e000a */
[----:B------:R-:W-:Y:S01]  /*5730*/  F2FP.BF16.F32.PACK_AB R140, R21, R140 ;  /* 0x0000008c158c723e */ /* 0x000fe200000010ff */
[----:B------:R-:W-:Y:S01]  /*5740*/  IMAD.MOV.U32 R13, RZ, RZ, R0 ;  /* 0x000000ffff0d7224 */ /* 0x000fe200078e0000 */
[----:B------:R-:W-:Y:S01]  /*5750*/  F2FP.BF16.F32.PACK_AB R141, R90, R141 ;  /* 0x0000008d5a8d723e */ /* 0x000fe200000010ff */
[----:B------:R-:W-:Y:S01]  /*5760*/  SYNCS.ARRIVE.TRANS64.RED.A1T0 RZ, [UR9], RZ ;  /* 0x000000ffffff79a7 */ /* 0x000fe20008100409 */
        /* <DEDUP_REMOVED lines=17> */
[----:B------:R-:W-:Y:S01]  /*5880*/  F2FP.BF16.F32.PACK_AB R159, R14, R159 ;  /* 0x0000009f0e9f723e */ /* 0x000fe200000010ff */
[----:B------:R-:W-:Y:S06]  /*5890*/  @P1 BRA `(.L_x_205) ;  /* 0xffffffe000e81947 */ /* 0x000fec000383ffff */
.L_x_194:
        /* <DEDUP_REMOVED lines=67> */
.L_x_206:
[----:B------:R-:W0:Y:S01]  /*5cd0*/  S2UR UR8, SR_CgaCtaId ;  /* 0x00000000000879c3 */ /* 0x000e220000008800 */
[----:B------:R-:W-:Y:S01]  /*5ce0*/  UMOV UR4, 0x400 ;  /* 0x0000040000047882 */ /* 0x000fe20000000000 */
[----:B------:R-:W-:-:S05]  /*5cf0*/  IMAD.U32 R4, RZ, RZ, UR39 ;  /* 0x00000027ff047e24 */ /* 0x000fca000f8e00ff */
[----:B------:R-:W-:Y:S01]  /*5d00*/  SHF.L.U32 R4, R4, 0x1f, RZ ;  /* 0x0000001f04047819 */ /* 0x000fe200000006ff */
[----:B0-----:R-:W-:-:S04]  /*5d10*/  ULEA UR4, UR8, UR4, 0x18 ;  /* 0x0000000408047291 */ /* 0x001fc8000f8ec03f */
[----:B------:R-:W-:-:S09]  /*5d20*/  ULEA UR5, UR38, UR4, 0x3 ;  /* 0x0000000426057291 */ /* 0x000fd2000f8e183f */
[----:B------:R0:W1:Y:S01]  /*5d30*/  SYNCS.PHASECHK.TRANS64.TRYWAIT P1, [UR5+0x2a850], R4 ;  /* 0x02a85004ff0075a7 */ /* 0x0000620008020145 */
[----:B------:R-:W-:Y:S05]  /*5d40*/  @!P0 BRA `(.L_x_207) ;  /* 0x0000000000048947 */ /* 0x000fea0003800000 */
[----:B------:R-:W-:Y:S01]  /*5d50*/  BPT.TRAP 0x1 ;  /* 0x000000040000795c */ /* 0x000fe20000300000 */
.L_x_207:
[----:B-1----:R-:W-:Y:S05]  /*5d60*/  @P1 BRA `(.L_x_208) ;  /* 0x0000000000081947 */ /* 0x002fea0003800000 */
[----:B------:R-:W1:Y:S02]  /*5d70*/  SYNCS.PHASECHK.TRANS64.TRYWAIT P1, [UR5+0x2a850], R4 ;  /* 0x02a85004ff0075a7 */ /* 0x000e640008020145 */
[----:B-1----:R-:W-:Y:S05]  /*5d80*/  @!P1 BRA `(.L_x_209) ;  /* 0x0000009400249947 */ /* 0x002fea0003800000 */
.L_x_208:
[----:B------:R-:W-:Y:S01]  /*5d90*/  UIADD3 UR4, UR4, 0x400, URZ ;  /* 0x0000040004047890 */ /* 0x000fe2000fffe03f */
[----:B------:R-:W-:Y:S01]  /*5da0*/  WARPGROUP.ARRIVE ;  /* 0x00000000000079c5 */ /* 0x000fe20000000000 */
[----:B------:R-:W-:Y:S01]  /*5db0*/  UMOV UR7, 0x40000040 ;  /* 0x4000004000077882 */ /* 0x000fe20000000000 */
[----:B01----:R-:W0:Y:S01]  /*5dc0*/  SHFL.BFLY PT, R4, R9, 0x2, 0x1f ;  /* 0x0c401f0009047f89 */ /* 0x003e2200000e0000 */
[----:B------:R-:W-:Y:S01]  /*5dd0*/  USHF.R.U32.HI UR4, URZ, 0x4, UR4 ;  /* 0x000000043f047899 */ /* 0x000fe20008011604 */
[----:B------:R-:W-:Y:S01]  /*5de0*/  IMAD.MOV.U32 R99, RZ, RZ, -0x800000 ;  /* 0xff800000ff637424 */ /* 0x000fe200078e00ff */
[----:B------:R-:W-:Y:S01]  /*5df0*/  MOV R98, 0xff800000 ;  /* 0xff80000000627802 */ /* 0x000fe20000000f00 */
[----:B------:R-:W1:Y:S01]  /*5e00*/  SHFL.BFLY PT, R5, R8, 0x2, 0x1f ;  /* 0x0c401f0008057f89 */ /* 0x000e6200000e0000 */
[----:B------:R-:W-:-:S04]  /*5e10*/  ULOP3.LUT UR4, UR4, 0x3fff, URZ, 0xc0, !UPT ;  /* 0x00003fff04047892 */ /* 0x000fc8000f8ec03f */
[----:B------:R-:W-:-:S04]  /*5e20*/  ULOP3.LUT UR4, UR4, 0x3000000, URZ, 0xfc, !UPT ;  /* 0x0300000004047892 */ /* 0x000fc8000f8efc3f */
[----:B------:R-:W-:-:S07]  /*5e30*/  UIMAD UR4, UR38, 0x600, UR4 ;  /* 0x00000600260478a4 */ /* 0x000fce000f8e0204 */
[----:B------:R-:W-:Y:S02]  /*5e40*/  UMOV UR6, UR4 ;  /* 0x0000000400067c82 */ /* 0x000fe40008000000 */
[----:B------:R-:W-:Y:S01]  /*5e50*/  HGMMA.64x128x16.F32.BF16 R24, R136, gdesc[UR4].tnspB, R24, gsb0 ;  /* 0x41e0000488187df0 */ /* 0x000fe20008001818 */
[----:B------:R-:W-:Y:S01]  /*5e60*/  UIADD3 UR6, UR4, 0x80, URZ ;  /* 0x0000008004067890 */ /* 0x000fe2000fffe03f */
[----:B0-----:R-:W-:Y:S01]  /*5e70*/  FADD.FTZ R4, R4, R9 ;  /* 0x0000000904047221 */ /* 0x001fe20000010000 */
[----:B------:R-:W-:Y:S01]  /*5e80*/  UMOV UR7, 0x40000040 ;  /* 0x4000004000077882 */ /* 0x000fe20000000000 */
[----:B------:R-:W-:Y:S02]  /*5e90*/  IMAD.MOV.U32 R9, RZ, RZ, RZ ;  /* 0x000000ffff097224 */ /* 0x000fe400078e00ff */
[----:B-1----:R-:W-:Y:S02]  /*5ea0*/  FADD.FTZ R6, R5, R8 ;  /* 0x0000000805067221 */ /* 0x002fe40000010000 */
[----:B------:R-:W0:Y:S04]  /*5eb0*/  SHFL.BFLY PT, R5, R4, 0x1, 0x1f ;  /* 0x0c201f0004057f89 */ /* 0x000e2800000e0000 */
[----:B------:R-:W1:Y:S01]  /*5ec0*/  SHFL.BFLY PT, R7, R6, 0x1, 0x1f ;  /* 0x0c201f0006077f89 */ /* 0x000e6200000e0000 */
[----:B0-----:R-:W-:Y:S01]  /*5ed0*/  FADD.FTZ R12, R4, R5 ;  /* 0x00000005040c7221 */ /* 0x001fe20000010000 */
[----:B------:R-:W-:-:S02]  /*5ee0*/  IMAD.MOV.U32 R5, RZ, RZ, RZ ;  /* 0x000000ffff057224 */ /* 0x000fc400078e00ff */
[----:B-1----:R-:W-:Y:S02]  /*5ef0*/  FADD.FTZ R13, R6, R7 ;  /* 0x00000007060d7221 */ /* 0x002fe40000010000 */
        /* <DEDUP_REMOVED lines=39> */
.L_x_210:
[----:B------:R-:W-:Y:S01]  /*6170*/  R2UR UR6, R177 ;  /* 0x00000000b10672ca */ /* 0x000fe200000e0000 */
[----:B------:R-:W-:Y:S01]  /*6180*/  UIADD3 UR4, UR5, 0x2a860, URZ ;  /* 0x0002a86005047890 */ /* 0x000fe2000fffe03f */
[-C--:B------:R-:W-:Y:S01]  /*6190*/  FMUL.FTZ R20, R24, R5.reuse ;  /* 0x0000000518147220 */ /* 0x080fe20000410000 */
[----:B------:R-:W-:Y:S01]  /*61a0*/  UIADD3 UR38, UR38, 0x1, URZ ;  /* 0x0000000126267890 */ /* 0x000fe2000fffe03f */
[-C--:B------:R-:W-:Y:S01]  /*61b0*/  FMUL.FTZ R21, R25, R5.reuse ;  /* 0x0000000519157220 */ /* 0x080fe20000410000 */
[----:B------:R-:W-:Y:S01]  /*61c0*/  UPRMT UR4, UR8, 0x654, UR4 ;  /* 0x0000065408047896 */ /* 0x000fe20008000004 */
[-C--:B------:R-:W-:Y:S01]  /*61d0*/  FMUL.FTZ R88, R28, R5.reuse ;  /* 0x000000051c587220 */ /* 0x080fe20000410000 */
[----:B------:R-:W-:Y:S01]  /*61e0*/  UISETP.NE.AND UP0, UPT, UR38, 0x2, UPT ;  /* 0x000000022600788c */ /* 0x000fe2000bf05270 */
[-C--:B------:R-:W-:Y:S01]  /*61f0*/  FMUL.FTZ R89, R29, R5.reuse ;  /* 0x000000051d597220 */ /* 0x080fe20000410000 */
[-C--:B------:R-:W-:Y:S01]  /*6200*/  FMUL.FTZ R90, R32, R5.reuse ;  /* 0x00000005205a7220 */ /* 0x080fe20000410000 */
[-C--:B------:R-:W-:Y:S01]  /*6210*/  FMUL.FTZ R91, R33, R5.reuse ;  /* 0x00000005215b7220 */ /* 0x080fe20000410000 */
[-C--:B------:R-:W-:Y:S01]  /*6220*/  FMUL.FTZ R36, R36, R5.reuse ;  /* 0x0000000524247220 */ /* 0x080fe20000410000 */
[-C--:B------:R-:W-:Y:S01]  /*6230*/  FMUL.FTZ R37, R37, R5.reuse ;  /* 0x0000000525257220 */ /* 0x080fe20000410000 */
[----:B------:R-:W-:Y:S01]  /*6240*/  UIADD3 UR6, UR6, 0x1, URZ ;  /* 0x0000000106067890 */ /* 0x000fe2000fffe03f */
[----:B------:R-:W-:Y:S01]  /*6250*/  SYNCS.ARRIVE.TRANS64.RED.A1T0 RZ, [UR4], RZ ;  /* 0x000000ffffff79a7 */ /* 0x000fe20008100404 */
[----:B------:R-:W-:Y:S01]  /*6260*/  USEL UR4, URZ, 0x1, UP0 ;  /* 0x000000013f047887 */ /* 0x000fe20008000000 */
        /* <DEDUP_REMOVED lines=26> */
[----:B------:R-:W-:Y:S01]  /*6410*/  FMUL.FTZ R93, R27, R9 ;  /* 0x000000091b5d7220 */ /* 0x000fe20000410000 */
[----:B------:R-:W-:-:S02]  /*6420*/  IMAD.U32 R177, RZ, RZ, UR6 ;  /* 0x00000006ffb17e24 */ /* 0x000fc4000f8e00ff */
        /* <DEDUP_REMOVED lines=30> */
[----:B------:R-:W-:-:S02]  /*6610*/  USEL UR38, UR38, URZ, UP0 ;  /* 0x0000003f26267287 */ /* 0x000fc40008000000 */
[----:B------:R-:W-:-:S12]  /*6620*/  ULOP3.LUT UR39, UR39, UR4, URZ, 0x3c, !UPT ;  /* 0x0000000427277292 */ /* 0x000fd8000f8e3c3f */
.L_x_186:
[----:B------:R-:W0:Y:S01]  /*6630*/  S2R R3, SR_CgaCtaId ;  /* 0x0000000000037919 */ /* 0x000e220000008800 */
[----:B------:R-:W-:Y:S01]  /*6640*/  MOV R0, 0x400 ;  /* 0x0000040000007802 */ /* 0x000fe20000000f00 */
[----:B------:R-:W-:Y:S01]  /*6650*/  BSSY B0, `(.L_x_211) ;  /* 0x00002ff000007945 */ /* 0x000fe20003800000 */
[----:B------:R-:W-:Y:S02]  /*6660*/  BAR.SYNC.DEFER_BLOCKING 0x5, 0x180 ;  /* 0x0146000000007b1d */ /* 0x000fe40000010000 */
[----:B0-----:R-:W-:-:S05]  /*6670*/  LEA R0, R3, R0, 0x18 ;  /* 0x0000000003007211 */ /* 0x001fca00078ec0ff */
[----:B------:R-:W0:Y:S02]  /*6680*/  LDS.128 R24, [R0+0x2a8d0] ;  /* 0x02a8d00000187984 */ /* 0x000e240000000c00 */
[----:B0-----:R-:W-:Y:S02]  /*6690*/  R2UR UR6, R25 ;  /* 0x00000000190672ca */ /* 0x001fe400000e0000 */
[----:B------:R-:W-:Y:S01]  /*66a0*/  R2UR UR5, R26 ;  /* 0x000000001a0572ca */ /* 0x000fe200000e0000 */
[----:B------:R-:W-:Y:S06]  /*66b0*/  BAR.ARV 0x4, 0x180 ;  /* 0x0106000000007b1d */ /* 0x000fec0000002000 */
[----:B------:R-:W-:Y:S08]  /*66c0*/  @P0 BRA `(.L_x_212) ;  /* 0x0000002000940947 */ /* 0x000ff00003800000 */
[----:B------:R-:W0:Y:S01]  /*66d0*/  S2R R3, SR_SWINHI ;  /* 0x0000000000037919 */ /* 0x000e220000002f00 */
[----:B------:R-:W-:Y:S01]  /*66e0*/  R2UR UR16, R18 ;  /* 0x00000000121072ca */ /* 0x000fe200000e0000 */
[----:B------:R-:W-:Y:S01]  /*66f0*/  USHF.L.U32 UR4, UR61, 0x2, URZ ;  /* 0x000000023d047899 */ /* 0x000fe2000800063f */
[----:B------:R-:W-:Y:S01]  /*6700*/  R2UR UR13, R178 ;  /* 0x00000000b20d72ca */ /* 0x000fe200000e0000 */
[----:B------:R-:W-:Y:S01]  /*6710*/  BAR.SYNC.DEFER_BLOCKING 0x1, 0x100 ;  /* 0x0044000000007b1d */ /* 0x000fe20000010000 */
[----:B------:R-:W-:Y:S02]  /*6720*/  R2UR UR15, R175 ;  /* 0x00000000af0f72ca */ /* 0x000fe400000e0000 */
[----:B------:R-:W-:Y:S02]  /*6730*/  R2UR UR14, R19 ;  /* 0x00000000130e72ca */ /* 0x000fe400000e0000 */
[----:B------:R-:W-:Y:S01]  /*6740*/  R2UR UR18, R174 ;  /* 0x00000000ae1272ca */ /* 0x000fe200000e0000 */
[----:B------:R-:W-:-:S02]  /*6750*/  ULDC.64 UR10, c[0x0][0xc00] ;  /* 0x00030000000a7ab9 */ /* 0x000fc40000000a00 */
[----:B------:R-:W-:-:S04]  /*6760*/  UIADD3 UR7, UP0, UR4, UR10, URZ ;  /* 0x0000000a04077290 */ /* 0x000fc8000ff1e03f */
[----:B------:R-:W-:-:S04]  /*6770*/  USHF.L.U64.HI UR12, UR61, 0x2, UR13 ;  /* 0x000000023d0c7899 */ /* 0x000fc8000801020d */
[----:B------:R-:W-:Y:S01]  /*6780*/  UIADD3.X UR8, UR12, UR11, URZ, UP0, !UPT ;  /* 0x0000000b0c087290 */ /* 0x000fe200087fe43f */
[----:B------:R-:W-:Y:S02]  /*6790*/  MOV R24, R0 ;  /* 0x0000000000187202 */ /* 0x000fe40000000f00 */
[----:B0-----:R-:W-:-:S03]  /*67a0*/  MOV R25, R3 ;  /* 0x0000000300197202 */ /* 0x001fc60000000f00 */
[----:B------:R-:W-:-:S03]  /*67b0*/  IMAD.WIDE R4, R198, 0x2, R24 ;  /* 0x00000002c6047825 */ /* 0x000fc600078e0218 */
[C---:B------:R-:W-:Y:S02]  /*67c0*/  LOP3.LUT R3, R4.reuse, 0x380, RZ, 0xc0, !PT ;  /* 0x0000038004037812 */ /* 0x040fe400078ec0ff */
[C---:B------:R-:W-:Y:S02]  /*67d0*/  IADD3 R6, P6, R4.reuse, 0x20, RZ ;  /* 0x0000002004067810 */ /* 0x040fe40007fde0ff */
[----:B------:R-:W-:Y:S02]  /*67e0*/  SHF.R.U64 R3, R3, 0x3, RZ ;  /* 0x0000000303037819 */ /* 0x000fe400000012ff */
[C---:B------:R-:W-:Y:S01]  /*67f0*/  IADD3 R8, P5, R4.reuse, 0x40, RZ ;  /* 0x0000004004087810 */ /* 0x040fe20007fbe0ff */
[--C-:B------:R-:W-:Y:S01]  /*6800*/  IMAD.X R33, RZ, RZ, R5.reuse, P6 ;  /* 0x000000ffff217224 */ /* 0x100fe200030e0605 */
[C---:B------:R-:W-:Y:S02]  /*6810*/  IADD3 R35, P4, R4.reuse, 0x60, RZ ;  /* 0x0000006004237810 */ /* 0x040fe40007f9e0ff */
[C---:B------:R-:W-:Y:S01]  /*6820*/  IADD3 R101, P3, R4.reuse, 0x4000, RZ ;  /* 0x0000400004657810 */ /* 0x040fe20007f7e0ff */
[--C-:B------:R-:W-:Y:S01]  /*6830*/  IMAD.X R31, RZ, RZ, R5.reuse, P5 ;  /* 0x000000ffff1f7224 */ /* 0x100fe200028e0605 */
[C---:B------:R-:W-:Y:S01]  /*6840*/  IADD3 R26, P2, R4.reuse, 0x4020, RZ ;  /* 0x00004020041a7810 */ /* 0x040fe20007f5e0ff */
[--C-:B------:R-:W-:Y:S01]  /*6850*/  IMAD.X R29, RZ, RZ, R5.reuse, P4 ;  /* 0x000000ffff1d7224 */ /* 0x100fe200020e0605 */
[C---:B------:R-:W-:Y:S01]  /*6860*/  IADD3 R103, P1, R4.reuse, 0x4040, RZ ;  /* 0x0000404004677810 */ /* 0x040fe20007f3e0ff */
[--C-:B------:R-:W-:Y:S01]  /*6870*/  IMAD.X R15, RZ, RZ, R5.reuse, P3 ;  /* 0x000000ffff0f7224 */ /* 0x100fe200018e0605 */
[----:B------:R-:W-:Y:S01]  /*6880*/  IADD3 R105, P0, R4, 0x4060, RZ ;  /* 0x0000406004697810 */ /* 0x000fe20007f1e0ff */
[--C-:B------:R-:W-:Y:S01]  /*6890*/  IMAD.X R13, RZ, RZ, R5.reuse, P2 ;  /* 0x000000ffff0d7224 */ /* 0x100fe200010e0605 */
[----:B------:R-:W-:Y:S01]  /*68a0*/  LOP3.LUT R4, R3, R4, RZ, 0x3c, !PT ;  /* 0x0000000403047212 */ /* 0x000fe200078e3cff */
[--C-:B------:R-:W-:Y:S01]  /*68b0*/  IMAD.X R11, RZ, RZ, R5.reuse, P1 ;  /* 0x000000ffff0b7224 */ /* 0x100fe200008e0605 */
[----:B------:R-:W-:Y:S01]  /*68c0*/  LOP3.LUT R3, R6, 0x380, RZ, 0xc0, !PT ;  /* 0x0000038006037812 */ /* 0x000fe200078ec0ff */
[----:B------:R-:W-:Y:S01]  /*68d0*/  IMAD.X R9, RZ, RZ, R5, P0 ;  /* 0x000000ffff097224 */ /* 0x000fe200000e0605 */
[----:B------:R-:W-:-:S02]  /*68e0*/  LOP3.LUT R7, R8, 0x380, RZ, 0xc0, !PT ;  /* 0x0000038008077812 */ /* 0x000fc400078ec0ff */
[----:B------:R-:W-:Y:S02]  /*68f0*/  SHF.R.U64 R3, R3, 0x3, RZ ;  /* 0x0000000303037819 */ /* 0x000fe400000012ff */
[----:B------:R-:W-:Y:S02]  /*6900*/  LOP3.LUT R12, R101, 0x380, RZ, 0xc0, !PT ;  /* 0x00000380650c7812 */ /* 0x000fe400078ec0ff */
[----:B------:R-:W-:Y:S02]  /*6910*/  SHF.R.U64 R7, R7, 0x3, RZ ;  /* 0x0000000307077819 */ /* 0x000fe400000012ff */
[----:B------:R-:W-:Y:S02]  /*6920*/  LOP3.LUT R32, R3, R6, RZ, 0x3c, !PT ;  /* 0x0000000603207212 */ /* 0x000fe400078e3cff */
[----:B------:R-:W-:Y:S02]  /*6930*/  LOP3.LUT R3, R26, 0x380, RZ, 0xc0, !PT ;  /* 0x000003801a037812 */ /* 0x000fe400078ec0ff */
[----:B------:R-:W-:-:S02]  /*6940*/  LOP3.LUT R10, R35, 0x380, RZ, 0xc0, !PT ;  /* 0x00000380230a7812 */ /* 0x000fc400078ec0ff */
[----:B------:R-:W-:Y:S02]  /*6950*/  SHF.R.U64 R12, R12, 0x3, RZ ;  /* 0x000000030c0c7819 */ /* 0x000fe400000012ff */
[----:B------:R-:W-:Y:S02]  /*6960*/  LOP3.LUT R30, R7, R8, RZ, 0x3c, !PT ;  /* 0x00000008071e7212 */ /* 0x000fe400078e3cff */
[----:B------:R-:W-:Y:S02]  /*6970*/  LOP3.LUT R8, R103, 0x380, RZ, 0xc0, !PT ;  /* 0x0000038067087812 */ /* 0x000fe400078ec0ff */
[----:B------:R-:W-:Y:S02]  /*6980*/  SHF.R.U64 R3, R3, 0x3, RZ ;  /* 0x0000000303037819 */ /* 0x000fe400000012ff */
[----:B------:R-:W-:Y:S02]  /*6990*/  SHF.R.U64 R10, R10, 0x3, RZ ;  /* 0x000000030a0a7819 */ /* 0x000fe400000012ff */
[----:B------:R-:W-:-:S02]  /*69a0*/  LOP3.LUT R34, R105, 0x380, RZ, 0xc0, !PT ;  /* 0x0000038069227812 */ /* 0x000fc400078ec0ff */
[----:B------:R-:W-:Y:S02]  /*69b0*/  LOP3.LUT R14, R12, R101, RZ, 0x3c, !PT ;  /* 0x000000650c0e7212 */ /* 0x000fe400078e3cff */
[----:B------:R-:W-:Y:S02]  /*69c0*/  SHF.R.U64 R8, R8, 0x3, RZ ;  /* 0x0000000308087819 */ /* 0x000fe400000012ff */
[----:B------:R-:W-:Y:S02]  /*69d0*/  LOP3.LUT R12, R3, R26, RZ, 0x3c, !PT ;  /* 0x0000001a030c7212 */ /* 0x000fe400078e3cff */
[----:B------:R-:W-:Y:S02]  /*69e0*/  LOP3.LUT R28, R10, R35, RZ, 0x3c, !PT ;  /* 0x000000230a1c7212 */ /* 0x000fe400078e3cff */
[----:B------:R-:W-:Y:S02]  /*69f0*/  SHF.R.U64 R34, R34, 0x3, RZ ;  /* 0x0000000322227819 */ /* 0x000fe400000012ff */
[----:B------:R-:W-:-:S02]  /*6a00*/  MOV R18, R4 ;  /* 0x0000000400127202 */ /* 0x000fc40000000f00 */
[----:B------:R-:W-:Y:S02]  /*6a10*/  F2FP.BF16.F32.PACK_AB R4, R21, R20 ;  /* 0x000000141504723e */ /* 0x000fe400000010ff */
[----:B------:R-:W-:Y:S02]  /*6a20*/  F2FP.BF16.F32.PACK_AB R5, R93, R92 ;  /* 0x0000005c5d05723e */ /* 0x000fe400000010ff */
[----:B------:R-:W-:Y:S02]  /*6a30*/  F2FP.BF16.F32.PACK_AB R6, R89, R88 ;  /* 0x000000585906723e */ /* 0x000fe400000010ff */
[----:B------:R-:W-:Y:S02]  /*6a40*/  F2FP.BF16.F32.PACK_AB R7, R95, R94 ;  /* 0x0000005e5f07723e */ /* 0x000fe400000010ff */
[----:B------:R-:W-:Y:S02]  /*6a50*/  LOP3.LUT R10, R8, R103, RZ, 0x3c, !PT ;  /* 0x00000067080a7212 */ /* 0x000fe400078e3cff */
[----:B------:R-:W-:Y:S01]  /*6a60*/  MOV R101, R14 ;  /* 0x0000000e00657202 */ /* 0x000fe20000000f00 */
[----:B------:R0:W-:Y:S01]  /*6a70*/  STSM.16.M88.4 [R18], R4 ;  /* 0x0000000412007844 */ /* 0x0001e20000000200 */
[----:B------:R-:W-:-:S02]  /*6a80*/  MOV R100, R12 ;  /* 0x0000000c00647202 */ /* 0x000fc40000000f00 */
[----:B------:R-:W-:Y:S02]  /*6a90*/  LOP3.LUT R8, R34, R105, RZ, 0x3c, !PT ;  /* 0x0000006922087212 */ /* 0x000fe400078e3cff */
[----:B------:R-:W-:Y:S02]  /*6aa0*/  MOV R103, R32 ;  /* 0x0000002000677202 */ /* 0x000fe40000000f00 */
[----:B------:R-:W-:Y:S02]  /*6ab0*/  MOV R102, R30 ;  /* 0x0000001e00667202 */ /* 0x000fe40000000f00 */
[----:B------:R-:W-:Y:S02]  /*6ac0*/  MOV R26, R28 ;  /* 0x0000001c001a7202 */ /* 0x000fe40000000f00 */
[----:B------:R-:W-:Y:S02]  /*6ad0*/  F2FP.BF16.F32.PACK_AB R12, R91, R90 ;  /* 0x0000005a5b0c723e */ /* 0x000fe400000010ff */
[----:B------:R-:W-:-:S02]  /*6ae0*/  F2FP.BF16.F32.PACK_AB R13, R97, R96 ;  /* 0x00000060610d723e */ /* 0x000fc400000010ff */
[----:B------:R-:W-:Y:S02]  /*6af0*/  F2FP.BF16.F32.PACK_AB R14, R37, R36 ;  /* 0x00000024250e723e */ /* 0x000fe400000010ff */
[----:B------:R-:W-:Y:S02]  /*6b00*/  F2FP.BF16.F32.PACK_AB R15, R39, R38 ;  /* 0x00000026270f723e */ /* 0x000fe400000010ff */
[----:B------:R-:W-:Y:S02]  /*6b10*/  F2FP.BF16.F32.PACK_AB R28, R41, R40 ;  /* 0x00000028291c723e */ /* 0x000fe400000010ff */
[----:B------:R-:W-:Y:S01]  /*6b20*/  F2FP.BF16.F32.PACK_AB R29, R43, R42 ;  /* 0x0000002a2b1d723e */ /* 0x000fe200000010ff */
[----:B------:R-:W-:Y:S01]  /*6b30*/  STSM.16.M88.4 [R103], R12 ;  /* 0x0000000c67007844 */ /* 0x000fe20000000200 */
[----:B------:R-:W-:Y:S02]  /*6b40*/  F2FP.BF16.F32.PACK_AB R30, R45, R44 ;  /* 0x0000002c2d1e723e */ /* 0x000fe400000010ff */
[----:B------:R-:W-:-:S02]  /*6b50*/  F2FP.BF16.F32.PACK_AB R31, R47, R46 ;  /* 0x0000002e2f1f723e */ /* 0x000fc400000010ff */
[----:B------:R-:W-:Y:S02]  /*6b60*/  F2FP.BF16.F32.PACK_AB R32, R49, R48 ;  /* 0x000000303120723e */ /* 0x000fe400000010ff */
[----:B------:R-:W-:Y:S01]  /*6b70*/  F2FP.BF16.F32.PACK_AB R33, R51, R50 ;  /* 0x000000323321723e */ /* 0x000fe200000010ff */
[----:B------:R-:W-:Y:S01]  /*6b80*/  STSM.16.M88.4 [R102], R28 ;  /* 0x0000001c66007844 */ /* 0x000fe20000000200 */
[----:B------:R-:W-:Y:S02]  /*6b90*/  F2FP.BF16.F32.PACK_AB R34, R53, R52 ;  /* 0x000000343522723e */ /* 0x000fe400000010ff */
[----:B------:R-:W-:Y:S02]  /*6ba0*/  F2FP.BF16.F32.PACK_AB R35, R55, R54 ;  /* 0x000000363723723e */ /* 0x000fe400000010ff */
[----:B------:R-:W-:Y:S02]  /*6bb0*/  MOV R3, R10 ;  /* 0x0000000a00037202 */ /* 0x000fe40000000f00 */
[----:B0-----:R-:W-:Y:S01]  /*6bc0*/  MOV R18, R8 ;  /* 0x0000000800127202 */ /* 0x001fe20000000f00 */
[----:B------:R0:W-:Y:S01]  /*6bd0*/  STSM.16.M88.4 [R26], R32 ;  /* 0x000000201a007844 */ /* 0x0001e20000000200 */
[----:B------:R-:W-:-:S02]  /*6be0*/  F2FP.BF16.F32.PACK_AB R4, R57, R56 ;  /* 0x000000383904723e */ /* 0x000fc400000010ff */
[----:B------:R-:W-:Y:S02]  /*6bf0*/  F2FP.BF16.F32.PACK_AB R5, R59, R58 ;  /* 0x0000003a3b05723e */ /* 0x000fe400000010ff */
[----:B------:R-:W-:Y:S02]  /*6c00*/  F2FP.BF16.F32.PACK_AB R6, R61, R60 ;  /* 0x0000003c3d06723e */ /* 0x000fe400000010ff */
[----:B------:R-:W-:Y:S02]  /*6c10*/  F2FP.BF16.F32.PACK_AB R7, R63, R62 ;  /* 0x0000003e3f07723e */ /* 0x000fe400000010ff */
[----:B------:R-:W-:Y:S02]  /*6c20*/  F2FP.BF16.F32.PACK_AB R8, R65, R64 ;  /* 0x000000404108723e */ /* 0x000fe400000010ff */
[----:B------:R-:W-:Y:S01]  /*6c30*/  F2FP.BF16.F32.PACK_AB R9, R67, R66 ;  /* 0x000000424309723e */ /* 0x000fe200000010ff */
[----:B------:R-:W-:Y:S01]  /*6c40*/  STSM.16.M88.4 [R101], R4 ;  /* 0x0000000465007844 */ /* 0x000fe20000000200 */
[----:B------:R-:W-:-:S02]  /*6c50*/  F2FP.BF16.F32.PACK_AB R10, R69, R68 ;  /* 0x00000044450a723e */ /* 0x000fc400000010ff */
[----:B------:R-:W-:Y:S01]  /*6c60*/  F2FP.BF16.F32.PACK_AB R11, R71, R70 ;  /* 0x00000046470b723e */ /* 0x000fe200000010ff */
[----:B0-----:R-:W-:Y:S01]  /*6c70*/  IMAD.U32 R32, RZ, RZ, UR7 ;  /* 0x00000007ff207e24 */ /* 0x001fe2000f8e00ff */
[----:B------:R-:W-:Y:S01]  /*6c80*/  F2FP.BF16.F32.PACK_AB R12, R73, R72 ;  /* 0x00000048490c723e */ /* 0x000fe200000010ff */
[----:B------:R-:W-:Y:S01]  /*6c90*/  IMAD.U32 R33, RZ, RZ, UR8 ;  /* 0x00000008ff217e24 */ /* 0x000fe2000f8e00ff */
[----:B------:R-:W-:Y:S01]  /*6ca0*/  F2FP.BF16.F32.PACK_AB R13, R75, R74 ;  /* 0x0000004a4b0d723e */ /* 0x000fe200000010ff */
[----:B------:R-:W-:Y:S01]  /*6cb0*/  STSM.16.M88.4 [R100], R8 ;  /* 0x0000000864007844 */ /* 0x000fe20000000200 */
[----:B------:R-:W-:Y:S01]  /*6cc0*/  F2FP.BF16.F32.PACK_AB R14, R77, R76 ;  /* 0x0000004c4d0e723e */ /* 0x000fe200000010ff */
[----:B------:R-:W-:Y:S01]  /*6cd0*/  ULDC.64 UR8, c[0x0][0xc08] ;  /* 0x0003020000087ab9 */ /* 0x000fe20000000a00 */
[----:B------:R-:W-:Y:S02]  /*6ce0*/  F2FP.BF16.F32.PACK_AB R15, R79, R78 ;  /* 0x0000004e4f0f723e */ /* 0x000fe400000010ff */
[----:B------:R-:W-:-:S02]  /*6cf0*/  F2FP.BF16.F32.PACK_AB R28, R81, R80 ;  /* 0x00000050511c723e */ /* 0x000fc400000010ff */
[----:B------:R-:W-:Y:S01]  /*6d00*/  F2FP.BF16.F32.PACK_AB R29, R83, R82 ;  /* 0x00000052531d723e */ /* 0x000fe200000010ff */
[----:B------:R-:W-:Y:S01]  /*6d10*/  STSM.16.M88.4 [R3], R12 ;  /* 0x0000000c03007844 */ /* 0x000fe20000000200 */
[----:B------:R-:W-:Y:S02]  /*6d20*/  F2FP.BF16.F32.PACK_AB R30, R85, R84 ;  /* 0x00000054551e723e */ /* 0x000fe400000010ff */
[----:B------:R-:W-:Y:S02]  /*6d30*/  F2FP.BF16.F32.PACK_AB R31, R87, R86 ;  /* 0x00000056571f723e */ /* 0x000fe400000010ff */
[----:B------:R-:W-:-:S03]  /*6d40*/  ISETP.NE.U32.AND P0, PT, RZ, UR10, PT ;  /* 0x0000000aff007c0c */ /* 0x000fc6000bf05070 */
[----:B------:R0:W-:Y:S01]  /*6d50*/  STSM.16.M88.4 [R18], R28 ;  /* 0x0000001c12007844 */ /* 0x0001e20000000200 */
[----:B------:R-:W-:Y:S01]  /*6d60*/  BAR.SYNC.DEFER_BLOCKING 0x1, 0x100 ;  /* 0x0044000000007b1d */ /* 0x000fe20000010000 */
[----:B------:R-:W-:-:S07]  /*6d70*/  ISETP.NE.AND.EX P0, PT, RZ, UR11, PT, P0 ;  /* 0x0000000bff007c0c */ /* 0x000fce000bf05300 */
[----:B0-----:R-:W0:Y:S06]  /*6d80*/  LDC R18, c[0x0][0xbe8] ;  /* 0x0002fa00ff127b82 */ /* 0x001e2c0000000800 */
[----:B------:R-:W2:Y:S01]  /*6d90*/  @P0 LDG.E R26, desc[UR36][R32.64] ;  /* 0x00000024201a0981 */ /* 0x000ea2000c1e1900 */
[----:B------:R-:W-:-:S04]  /*6da0*/  UISETP.NE.U32.AND UP0, UPT, UR8, URZ, UPT ;  /* 0x0000003f0800728c */ /* 0x000fc8000bf05070 */
[----:B------:R-:W-:-:S06]  /*6db0*/  UISETP.NE.AND.EX UP0, UPT, UR9, URZ, UPT, UP0 ;  /* 0x0000003f0900728c */ /* 0x000fcc000bf05300 */
[----:B------:R-:W-:Y:S02]  /*6dc0*/  PLOP3.LUT P4, PT, PT, PT, UP0, 0x80, 0x0 ;  /* 0x000000000000781c */ /* 0x000fe40003f8f008 */
[----:B0-----:R-:W-:-:S03]  /*6dd0*/  ISETP.NE.AND P1, PT, R18, 0x1, PT ;  /* 0x000000011200780c */ /* 0x001fc60003f25270 */
[----:B------:R-:W-:-:S03]  /*6de0*/  @UP0 UIADD3 UR8, UP1, UR4, UR8, URZ ;  /* 0x0000000804080290 */ /* 0x000fc6000ff3e03f */
[----:B------:R-:W-:Y:S01]  /*6df0*/  ULDC UR4, c[0x0][0xa88] ;  /* 0x0002a20000047ab9 */ /* 0x000fe20000000800 */
[----:B------:R-:W-:Y:S01]  /*6e00*/  @UP0 UIADD3.X UR9, UR12, UR9, URZ, UP1, !UPT ;  /* 0x000000090c090290 */ /* 0x000fe20008ffe43f */
[----:B------:R-:W-:Y:S01]  /*6e10*/  MOV R3, UR4 ;  /* 0x0000000400037c02 */ /* 0x000fe20008000f00 */
[----:B------:R-:W-:Y:S01]  /*6e20*/  UISETP.NE.AND UP0, UPT, UR16, URZ, UPT ;  /* 0x0000003f1000728c */ /* 0x000fe2000bf05270 */
[----:B------:R-:W-:Y:S01]  /*6e30*/  IMAD.U32 R4, RZ, RZ, UR8 ;  /* 0x00000008ff047e24 */ /* 0x000fe2000f8e00ff */
[----:B------:R-:W-:Y:S02]  /*6e40*/  ULDC UR4, c[0x0][0xad4] ;  /* 0x0002b50000047ab9 */ /* 0x000fe40000000800 */
[----:B------:R-:W0:Y:S01]  /*6e50*/  @P1 LDC R6, c[0x0][0xbec] ;  /* 0x0002fb00ff061b82 */ /* 0x000e220000000800 */
[----:B------:R-:W-:Y:S01]  /*6e60*/  USEL UR4, UR16, UR4, UP0 ;  /* 0x0000000410047287 */ /* 0x000fe20008000000 */
[----:B------:R-:W-:Y:S01]  /*6e70*/  IMAD.U32 R5, RZ, RZ, UR9 ;  /* 0x00000009ff057e24 */ /* 0x000fe2000f8e00ff */
[----:B------:R-:W-:-:S02]  /*6e80*/  UMOV UR17, 0x9b8 ;  /* 0x000009b800117882 */ /* 0x000fc40000000000 */
[----:B------:R-:W-:-:S03]  /*6e90*/  UISETP.GT.AND UP1, UPT, UR4, 0x1, UPT ;  /* 0x000000010400788c */ /* 0x000fc6000bf24270 */
[----:B------:R-:W1:Y:S01]  /*6ea0*/  @P1 LDC R9, c[0x0][0xbf0] ;  /* 0x0002fc00ff091b82 */ /* 0x000e620000000800 */
[----:B------:R-:W-:Y:S01]  /*6eb0*/  USEL UR17, UR17, 0x978, UP1 ;  /* 0x0000097811117887 */ /* 0x000fe20008800000 */
[----:B------:R3:W5:Y:S01]  /*6ec0*/  @P4 LDG.E R3, desc[UR36][R4.64] ;  /* 0x0000002404034981 */ /* 0x000762000c1e1900 */
[----:B------:R-:W-:Y:S01]  /*6ed0*/  UISETP.NE.U32.AND UP0, UPT, UR10, URZ, UPT ;  /* 0x0000003f0a00728c */ /* 0x000fe2000bf05070 */
[----:B------:R-:W-:Y:S01]  /*6ee0*/  UMOV UR4, URZ ;  /* 0x0000003f00047c82 */ /* 0x000fe20008000000 */
[----:B------:R-:W-:Y:S02]  /*6ef0*/  USEL UR7, UR14, URZ, UP1 ;  /* 0x0000003f0e077287 */ /* 0x000fe40008800000 */
[----:B------:R-:W-:Y:S01]  /*6f00*/  UISETP.NE.AND.EX UP0, UPT, UR11, URZ, UPT, UP0 ;  /* 0x0000003f0b00728c */ /* 0x000fe2000bf05300 */
[----:B---3--:R-:W-:-:S03]  /*6f10*/  IMAD.U32 R4, RZ, RZ, UR15 ;  /* 0x0000000fff047e24 */ /* 0x008fc6000f8e00ff */
[----:B------:R-:W-:Y:S02]  /*6f20*/  USEL UR61, UR61, URZ, !UP0 ;  /* 0x0000003f3d3d7287 */ /* 0x000fe4000c000000 */
[----:B------:R-:W-:Y:S01]  /*6f30*/  ULDC.64 UR8, c[0x0][UR17+0x218] ;  /* 0x0000860011087abb */ /* 0x000fe20008000a00 */
[----:B------:R-:W-:Y:S01]  /*6f40*/  IMAD R11, R4, 0x80, R197 ;  /* 0x00000080040b7824 */ /* 0x000fe200078e02c5 */
[----:B------:R-:W-:Y:S01]  /*6f50*/  ULDC.64 UR10, c[0x0][UR17+0x220] ;  /* 0x00008800110a7abb */ /* 0x000fe20008000a00 */
[----:B------:R-:W-:Y:S02]  /*6f60*/  USEL UR16, UR13, URZ, !UP0 ;  /* 0x0000003f0d107287 */ /* 0x000fe4000c000000 */
[----:B0-----:R-:W-:Y:S01]  /*6f70*/  @P1 IMAD.HI.U32 R4, R11, R6, RZ ;  /* 0x000000060b041227 */ /* 0x001fe200078e00ff */
[----:B------:R-:W-:Y:S01]  /*6f80*/  ULDC.64 UR12, c[0x0][UR17+0x228] ;  /* 0x00008a00110c7abb */ /* 0x000fe20008000a00 */
[----:B------:R-:W-:Y:S02]  /*6f90*/  UIMAD.WIDE.U32 UR14, UR8, UR18, URZ ;  /* 0x00000012080e72a5 */ /* 0x000fe4000f8e003f */
[----:B------:R-:W-:Y:S01]  /*6fa0*/  UIMAD UR11, UR11, UR61, URZ ;  /* 0x0000003d0b0b72a4 */ /* 0x000fe2000f8e023f */
[----:B------:R-:W-:Y:S01]  /*6fb0*/  IMAD.MOV.U32 R7, RZ, RZ, R11 ;  /* 0x000000ffff077224 */ /* 0x000fe200078e000b */
[----:B------:R-:W-:Y:S01]  /*6fc0*/  UIMAD UR18, UR9, UR18, URZ ;  /* 0x00000012091272a4 */ /* 0x000fe2000f8e023f */
[----:B-1----:R-:W-:Y:S01]  /*6fd0*/  @P1 SHF.R.U32.HI R7, RZ, R9, R4 ;  /* 0x00000009ff071219 */ /* 0x002fe20000011604 */
[----:B------:R-:W-:-:S02]  /*6fe0*/  UIMAD.WIDE.U32 UR8, UR10, UR61, URZ ;  /* 0x0000003d0a0872a5 */ /* 0x000fc4000f8e003f */
[----:B------:R-:W-:Y:S02]  /*6ff0*/  UIMAD.WIDE.U32 UR20, UR12, UR7, URZ ;  /* 0x000000070c1472a5 */ /* 0x000fe4000f8e003f */
[----:B------:R-:W-:Y:S01]  /*7000*/  UIMAD UR7, UR13, UR7, URZ ;  /* 0x000000070d0772a4 */ /* 0x000fe2000f8e023f */
[--C-:B------:R-:W-:Y:S01]  /*7010*/  IMAD.MOV R9, RZ, RZ, -R7.reuse ;  /* 0x000000ffff097224 */ /* 0x100fe200078e0a07 */
[----:B------:R-:W-:Y:S02]  /*7020*/  UIMAD UR11, UR10, UR16, UR11 ;  /* 0x000000100a0b72a4 */ /* 0x000fe4000f8e020b */
[----:B------:R-:W-:Y:S01]  /*7030*/  UIADD3 UR18, UR15, UR18, URZ ;  /* 0x000000120f127290 */ /* 0x000fe2000fffe03f */
[----:B------:R-:W-:Y:S02]  /*7040*/  IMAD.U32 R4, RZ, RZ, UR20 ;  /* 0x00000014ff047e24 */ /* 0x000fe4000f8e00ff */
[----:B------:R-:W-:Y:S01]  /*7050*/  IMAD.U32 R5, RZ, RZ, UR21 ;  /* 0x00000015ff057e24 */ /* 0x000fe2000f8e00ff */
[----:B------:R-:W-:Y:S01]  /*7060*/  SHF.R.S32.HI R5, RZ, 0x1f, R7 ;  /* 0x0000001fff057819 */ /* 0x000fe20000011407 */
[----:B------:R-:W-:-:S05]  /*7070*/  IMAD R9, R18, R9, R11 ;  /* 0x0000000912097224 */ /* 0x000fca00078e020b */
[----:B------:R-:W-:Y:S02]  /*7080*/  SHF.R.S32.HI R6, RZ, 0x1f, R9 ;  /* 0x0000001fff067819 */ /* 0x000fe40000011409 */
[----:B--2---:R-:W-:-:S13]  /*7090*/  @P0 R2UR UR4, R26 ;  /* 0x000000001a0402ca */ /* 0x004fda00000e0000 */
[----:B------:R-:W-:Y:S02]  /*70a0*/  UIADD3 UR14, UP0, UP2, UR8, UR14, UR4 ;  /* 0x0000000e080e7290 */ /* 0x000fe4000fa1e004 */
[----:B------:R-:W-:Y:S02]  /*70b0*/  UIADD3 UR8, UR21, UR7, URZ ;  /* 0x0000000715087290 */ /* 0x000fe4000fffe03f */
[----:B------:R-:W-:Y:S02]  /*70c0*/  UIADD3 UR7, UR9, UR11, URZ ;  /* 0x0000000b09077290 */ /* 0x000fe4000fffe03f */
[----:B------:R-:W-:Y:S01]  /*70d0*/  USHF.R.S32.HI UR12, URZ, 0x1f, UR4 ;  /* 0x0000001f3f0c7899 */ /* 0x000fe20008011404 */
[----:B------:R-:W-:Y:S01]  /*70e0*/  IADD3 R4, P2, P3, R7, UR14, R4 ;  /* 0x0000000e07047c10 */ /* 0x000fe2000fb5e004 */
[----:B------:R-:W-:Y:S01]  /*70f0*/  IMAD.U32 R8, RZ, RZ, UR8 ;  /* 0x00000008ff087e24 */ /* 0x000fe2000f8e00ff */
[----:B------:R-:W-:Y:S01]  /*7100*/  ULDC.64 UR8, c[0x0][UR17+0x210] ;  /* 0x0000840011087abb */ /* 0x000fe20008000a00 */
[----:B------:R-:W-:Y:S01]  /*7110*/  UIADD3.X UR7, UR7, UR18, UR12, UP0, UP2 ;  /* 0x0000001207077290 */ /* 0x000fe200087e440c */
[----:B------:R-:W-:Y:S01]  /*7120*/  IMAD R7, R9, UR9, RZ ;  /* 0x0000000909077c24 */ /* 0x000fe2000f8e02ff */
[----:B------:R-:W-:Y:S01]  /*7130*/  ULDC.64 UR10, c[0x0][0xba8] ;  /* 0x0002ea00000a7ab9 */ /* 0x000fe20000000a00 */
[----:B------:R-:W-:Y:S01]  /*7140*/  @!UP1 ULDC UR10, c[0x0][0xb50] ;  /* 0x0002d400000a9ab9 */ /* 0x000fe20000000800 */
[----:B------:R-:W-:Y:S01]  /*7150*/  @!UP1 ULDC UR11, c[0x0][0xb54] ;  /* 0x0002d500000b9ab9 */ /* 0x000fe20000000800 */
[----:B------:R-:W-:Y:S01]  /*7160*/  IMAD R7, R6, UR8, R7 ;  /* 0x0000000806077c24 */ /* 0x000fe2000f8e0207 */
[----:B------:R-:W-:-:S03]  /*7170*/  IADD3.X R5, R5, UR7, R8, P2, P3 ;  /* 0x0000000705057c10 */ /* 0x000fc600097e6408 */
[----:B------:R-:W-:-:S04]  /*7180*/  IMAD.WIDE.U32 R4, R9, UR8, R4 ;  /* 0x0000000809047c25 */ /* 0x000fc8000f8e0004 */
[----:B------:R-:W-:Y:S01]  /*7190*/  IMAD.IADD R5, R5, 0x1, R7 ;  /* 0x0000000105057824 */ /* 0x000fe200078e0207 */
[----:B------:R-:W-:-:S04]  /*71a0*/  LEA R9, P2, R4, UR10, 0x2 ;  /* 0x0000000a04097c11 */ /* 0x000fc8000f8410ff */
[----:B------:R-:W-:Y:S01]  /*71b0*/  LEA.HI.X R10, R4, UR11, R5, 0x2, P2 ;  /* 0x0000000b040a7c11 */ /* 0x000fe200090f1405 */
[----:B------:R-:W-:Y:S08]  /*71c0*/  @P4 BRA `(.L_x_213) ;  /* 0x0000000000104947 */ /* 0x000ff00003800000 */
[----:B------:R-:W-:Y:S05]  /*71d0*/  @!P0 BRA `(.L_x_213) ;  /* 0x00000000000c8947 */ /* 0x000fea0003800000 */
[----:B------:R-:W2:Y:S04]  /*71e0*/  LDG.E R4, desc[UR36][R32.64] ;  /* 0x0000002420047981 */ /* 0x000ea8000c1e1900 */
[----:B-----5:R-:W2:Y:S02]  /*71f0*/  LDG.E R3, desc[UR36][R32.64+0x4] ;  /* 0x0000042420037981 */ /* 0x020ea4000c1e1900 */
[----:B--2---:R-:W-:-:S07]  /*7200*/  IADD3 R3, -R4, R3, RZ ;  /* 0x0000000304037210 */ /* 0x004fce0007ffe1ff */
.L_x_213:
[----:B------:R-:W-:Y:S01]  /*7210*/  R2UR UR7, R175 ;  /* 0x00000000af0772ca */ /* 0x000fe200000e0000 */
[----:B------:R-:W-:Y:S01]  /*7220*/  SHFL.IDX PT, R4, R9, RZ, 0x1c1f ;  /* 0x001c1fff09047589 */ /* 0x000fe200000e0000 */
[----:B-----5:R-:W-:Y:S01]  /*7230*/  IMAD R3, R3, R18, RZ ;  /* 0x0000001203037224 */ /* 0x020fe200078e02ff */
[----:B------:R-:W-:Y:S02]  /*7240*/  LOP3.LUT P0, RZ, R179, 0x3, RZ, 0xc0, !PT ;  /* 0x00000003b3ff7812 */ /* 0x000fe4000780c0ff */
[----:B------:R-:W0:Y:S01]  /*7250*/  SHFL.IDX PT, R5, R10, RZ, 0x1c1f ;  /* 0x001c1fff0a057589 */ /* 0x000e2200000e0000 */
[----:B------:R-:W-:-:S03]  /*7260*/  PLOP3.LUT P3, PT, PT, PT, UP1, 0x80, 0x0 ;  /* 0x000000000000781c */ /* 0x000fc60003f6f018 */
[----:B------:R-:W-:Y:S04]  /*7270*/  SHFL.IDX PT, R6, R9, 0x1, 0x1c1f ;  /* 0x003c1f0009067f89 */ /* 0x000fe800000e0000 */
[----:B------:R-:W-:Y:S01]  /*7280*/  IMAD.U32 R13, RZ, RZ, UR7 ;  /* 0x00000007ff0d7e24 */ /* 0x000fe2000f8e00ff */
[----:B------:R-:W1:Y:S03]  /*7290*/  SHFL.IDX PT, R7, R10, 0x1, 0x1c1f ;  /* 0x003c1f000a077f89 */ /* 0x000e6600000e0000 */
[----:B------:R-:W-:-:S04]  /*72a0*/  IMAD R12, R13, 0x80, R196 ;  /* 0x000000800d0c7824 */ /* 0x000fc800078e02c4 */
[C---:B------:R-:W-:Y:S01]  /*72b0*/  VIADD R8, R12.reuse, 0x8 ;  /* 0x000000080c087836 */ /* 0x040fe20000000000 */
[----:B------:R-:W-:-:S04]  /*72c0*/  ISETP.GE.OR P2, PT, R12, R3, P0 ;  /* 0x000000030c00720c */ /* 0x000fc80000746670 */
[----:B------:R-:W-:-:S09]  /*72d0*/  ISETP.GE.OR P0, PT, R8, R3, P0 ;  /* 0x000000030800720c */ /* 0x000fd20000706670 */
[----:B0-----:R0:W-:Y:S01]  /*72e0*/  @!P2 ST.E desc[UR36][R4.64], R99 ;  /* 0x000000630400a985 */ /* 0x0011e2000c101924 */
[----:B------:R-:W-:-:S03]  /*72f0*/  ISETP.GE.AND P2, PT, R12, R3, PT ;  /* 0x000000030c00720c */ /* 0x000fc60003f46270 */
[----:B-1----:R0:W-:Y:S01]  /*7300*/  @!P0 ST.E desc[UR36][R6.64], R98 ;  /* 0x0000006206008985 */ /* 0x0021e2000c101924 */
[----:B------:R-:W-:Y:S01]  /*7310*/  ISETP.GE.AND P0, PT, R8, R3, PT ;  /* 0x000000030800720c */ /* 0x000fe20003f06270 */
[----:B------:R-:W-:-:S12]  /*7320*/  @P3 BRA `(.L_x_214) ;  /* 0x0000000800983947 */ /* 0x000fd80003800000 */
[----:B0-----:R-:W-:Y:S01]  /*7330*/  IMAD R5, R176, 0x40, R2 ;  /* 0x00000040b0057824 */ /* 0x001fe200078e0202 */
[----:B------:R-:W0:Y:S01]  /*7340*/  @P1 LDC R21, c[0x0][0xbec] ;  /* 0x0002fb00ff151b82 */ /* 0x000e220000000800 */
[----:B------:R-:W-:Y:S01]  /*7350*/  R2UR UR14, R175 ;  /* 0x00000000af0e72ca */ /* 0x000fe200000e0000 */
[----:B------:R-:W-:Y:S01]  /*7360*/  ULDC.64 UR10, c[0x0][0xaa0] ;  /* 0x0002a800000a7ab9 */ /* 0x000fe20000000a00 */
[----:B------:R-:W-:Y:S01]  /*7370*/  IMAD.WIDE R24, R5, 0x2, R24 ;  /* 0x0000000205187825 */ /* 0x000fe200078e0218 */
[----:B------:R-:W-:Y:S02]  /*7380*/  R2UR UR15, R174 ;  /* 0x00000000ae0f72ca */ /* 0x000fe400000e0000 */
[C---:B------:R-:W-:Y:S02]  /*7390*/  IADD3 R9, P6, R24.reuse, 0x1000, RZ ;  /* 0x0000100018097810 */ /* 0x040fe40007fde0ff */
[----:B------:R-:W-:Y:S02]  /*73a0*/  IADD3 R13, P5, R24, 0x2000, RZ ;  /* 0x00002000180d7810 */ /* 0x000fe40007fbe0ff */
[----:B------:R-:W-:-:S02]  /*73b0*/  LOP3.LUT R8, R9, 0x380, RZ, 0xc0, !PT ;  /* 0x0000038009087812 */ /* 0x000fc400078ec0ff */
[----:B------:R-:W-:Y:S02]  /*73c0*/  IADD3 R29, P4, R24, 0x3000, RZ ;  /* 0x00003000181d7810 */ /* 0x000fe40007f9e0ff */
[----:B------:R-:W-:Y:S02]  /*73d0*/  SHF.R.U64 R8, R8, 0x3, RZ ;  /* 0x0000000308087819 */ /* 0x000fe400000012ff */
[----:B------:R-:W-:Y:S02]  /*73e0*/  IADD3 R33, P3, R24, 0x4000, RZ ;  /* 0x0000400018217810 */ /* 0x000fe40007f7e0ff */
[----:B------:R-:W-:Y:S01]  /*73f0*/  LOP3.LUT R8, R8, R9, RZ, 0x3c, !PT ;  /* 0x0000000908087212 */ /* 0x000fe200078e3cff */
[----:B------:R-:W-:Y:S01]  /*7400*/  IMAD.X R9, RZ, RZ, R25, P6 ;  /* 0x000000ffff097224 */ /* 0x000fe200030e0619 */
[C---:B------:R-:W-:Y:S02]  /*7410*/  IADD3 R5, P6, R24.reuse, 0x7000, RZ ;  /* 0x0000700018057810 */ /* 0x040fe40007fde0ff */
[----:B------:R-:W-:-:S02]  /*7420*/  IADD3 R37, P2, R24, 0x5000, RZ ;  /* 0x0000500018257810 */ /* 0x000fc40007f5e0ff */
[C---:B------:R-:W-:Y:S01]  /*7430*/  IADD3 R41, P0, R24.reuse, 0x6000, RZ ;  /* 0x0000600018297810 */ /* 0x040fe20007f1e0ff */
[----:B------:R-:W-:Y:S01]  /*7440*/  UIMAD UR7, UR12, UR10, URZ ;  /* 0x0000000a0c0772a4 */ /* 0x000fe2000f8e023f */
[----:B------:R-:W-:Y:S01]  /*7450*/  LOP3.LUT R7, R24, 0x380, RZ, 0xc0, !PT ;  /* 0x0000038018077812 */ /* 0x000fe200078ec0ff */
[----:B------:R-:W-:Y:S01]  /*7460*/  UIMAD.WIDE.U32 UR8, UR4, UR10, URZ ;  /* 0x0000000a040872a5 */ /* 0x000fe2000f8e003f */
[----:B------:R-:W-:Y:S01]  /*7470*/  LOP3.LUT R4, R5, 0x380, RZ, 0xc0, !PT ;  /* 0x0000038005047812 */ /* 0x000fe200078ec0ff */
[----:B------:R-:W-:Y:S01]  /*7480*/  IMAD R19, R17, 0x20, R176 ;  /* 0x0000002011137824 */ /* 0x000fe200078e02b0 */
[----:B------:R-:W-:Y:S01]  /*7490*/  LOP3.LUT R12, R13, 0x380, RZ, 0xc0, !PT ;  /* 0x000003800d0c7812 */ /* 0x000fe200078ec0ff */
[----:B------:R-:W-:Y:S01]  /*74a0*/  IMAD.U32 R26, RZ, RZ, UR14 ;  /* 0x0000000eff1a7e24 */ /* 0x000fe2000f8e00ff */
[----:B------:R-:W-:Y:S01]  /*74b0*/  LOP3.LUT R28, R29, 0x380, RZ, 0xc0, !PT ;  /* 0x000003801d1c7812 */ /* 0x000fe200078ec0ff */
[----:B------:R-:W-:Y:S01]  /*74c0*/  ULDC.64 UR12, c[0x0][0xaf0] ;  /* 0x0002bc00000c7ab9 */ /* 0x000fe20000000a00 */
[----:B------:R-:W-:Y:S01]  /*74d0*/  LOP3.LUT R32, R33, 0x380, RZ, 0xc0, !PT ;  /* 0x0000038021207812 */ /* 0x000fe200078ec0ff */
[----:B------:R-:W5:Y:S01]  /*74e0*/  LD.E.128 R8, desc[UR36][R8.64] ;  /* 0x0000002408087980 */ /* 0x000f62000c101d00 */
[----:B------:R-:W-:-:S02]  /*74f0*/  LOP3.LUT R36, R37, 0x380, RZ, 0xc0, !PT ;  /* 0x0000038025247812 */ /* 0x000fc400078ec0ff */
[----:B------:R-:W-:Y:S02]  /*7500*/  LOP3.LUT R40, R41, 0x380, RZ, 0xc0, !PT ;  /* 0x0000038029287812 */ /* 0x000fe400078ec0ff */
[----:B------:R-:W-:Y:S02]  /*7510*/  SHF.R.U64 R7, R7, 0x3, RZ ;  /* 0x0000000307077819 */ /* 0x000fe400000012ff */
[----:B------:R-:W-:Y:S02]  /*7520*/  SHF.R.U64 R4, R4, 0x3, RZ ;  /* 0x0000000304047819 */ /* 0x000fe400000012ff */
[----:B------:R-:W-:Y:S02]  /*7530*/  SHF.R.U64 R12, R12, 0x3, RZ ;  /* 0x000000030c0c7819 */ /* 0x000fe400000012ff */
[----:B------:R-:W-:Y:S02]  /*7540*/  SHF.R.U64 R28, R28, 0x3, RZ ;  /* 0x000000031c1c7819 */ /* 0x000fe400000012ff */
[----:B------:R-:W-:-:S02]  /*7550*/  SHF.R.U64 R32, R32, 0x3, RZ ;  /* 0x0000000320207819 */ /* 0x000fc400000012ff */
[----:B------:R-:W-:Y:S02]  /*7560*/  SHF.R.U64 R36, R36, 0x3, RZ ;  /* 0x0000000324247819 */ /* 0x000fe400000012ff */
[----:B------:R-:W-:Y:S02]  /*7570*/  SHF.R.U64 R40, R40, 0x3, RZ ;  /* 0x0000000328287819 */ /* 0x000fe400000012ff */
[----:B------:R-:W-:Y:S02]  /*7580*/  LOP3.LUT R24, R7, R24, RZ, 0x3c, !PT ;  /* 0x0000001807187212 */ /* 0x000fe400078e3cff */
[----:B------:R-:W-:Y:S01]  /*7590*/  LOP3.LUT R12, R12, R13, RZ, 0x3c, !PT ;  /* 0x0000000d0c0c7212 */ /* 0x000fe200078e3cff */
[--C-:B------:R-:W-:Y:S01]  /*75a0*/  IMAD.X R13, RZ, RZ, R25.reuse, P5 ;  /* 0x000000ffff0d7224 */ /* 0x100fe200028e0619 */
[----:B------:R-:W-:Y:S01]  /*75b0*/  LOP3.LUT R28, R28, R29, RZ, 0x3c, !PT ;  /* 0x0000001d1c1c7212 */ /* 0x000fe200078e3cff */
[--C-:B------:R-:W-:Y:S01]  /*75c0*/  IMAD.X R29, RZ, RZ, R25.reuse, P4 ;  /* 0x000000ffff1d7224 */ /* 0x100fe200020e0619 */
[----:B------:R-:W-:Y:S01]  /*75d0*/  LOP3.LUT R32, R32, R33, RZ, 0x3c, !PT ;  /* 0x0000002120207212 */ /* 0x000fe200078e3cff */
[--C-:B------:R-:W-:Y:S01]  /*75e0*/  IMAD.X R33, RZ, RZ, R25.reuse, P3 ;  /* 0x000000ffff217224 */ /* 0x100fe200018e0619 */
[----:B------:R-:W-:Y:S01]  /*75f0*/  LOP3.LUT R36, R36, R37, RZ, 0x3c, !PT ;  /* 0x0000002524247212 */ /* 0x000fe200078e3cff */
[--C-:B------:R-:W-:Y:S01]  /*7600*/  IMAD.X R37, RZ, RZ, R25.reuse, P2 ;  /* 0x000000ffff257224 */ /* 0x100fe200010e0619 */
[----:B------:R-:W-:Y:S01]  /*7610*/  LOP3.LUT R40, R40, R41, RZ, 0x3c, !PT ;  /* 0x0000002928287212 */ /* 0x000fe200078e3cff */
[----:B------:R-:W-:Y:S01]  /*7620*/  IMAD.X R41, RZ, RZ, R25, P0 ;  /* 0x000000ffff297224 */ /* 0x000fe200000e0619 */
[----:B------:R-:W-:-:S02]  /*7630*/  LOP3.LUT R44, R4, R5, RZ, 0x3c, !PT ;  /* 0x00000005042c7212 */ /* 0x000fc400078e3cff */
[----:B------:R-:W-:Y:S01]  /*7640*/  IADD3.X R45, RZ, R25, RZ, P6, !PT ;  /* 0x00000019ff2d7210 */ /* 0x000fe200037fe4ff */
[----:B------:R1:W5:Y:S01]  /*7650*/  LD.E.128 R4, desc[UR36][R24.64] ;  /* 0x0000002418047980 */ /* 0x000362000c101d00 */
[----:B------:R-:W-:Y:S01]  /*7660*/  UIMAD UR7, UR4, UR11, UR7 ;  /* 0x0000000b040772a4 */ /* 0x000fe2000f8e0207 */
[----:B------:R-:W-:Y:S02]  /*7670*/  IMAD R26, R26, 0x80, R19 ;  /* 0x000000801a1a7824 */ /* 0x000fe400078e0213 */
[----:B------:R-:W-:Y:S01]  /*7680*/  ULDC.64 UR10, c[0x0][0xae8] ;  /* 0x0002ba00000a7ab9 */ /* 0x000fe20000000a00 */
[----:B------:R-:W5:Y:S04]  /*7690*/  LD.E.128 R12, desc[UR36][R12.64] ;  /* 0x000000240c0c7980 */ /* 0x000f68000c101d00 */
[----:B------:R-:W5:Y:S01]  /*76a0*/  LD.E.128 R28, desc[UR36][R28.64] ;  /* 0x000000241c1c7980 */ /* 0x000f62000c101d00 */
[----:B-1----:R-:W1:Y:S01]  /*76b0*/  @P1 LDC R25, c[0x0][0xbf0] ;  /* 0x0002fc00ff191b82 */ /* 0x002e620000000800 */
[----:B------:R-:W-:-:S02]  /*76c0*/  UIADD3 UR9, UR9, UR7, URZ ;  /* 0x0000000709097290 */ /* 0x000fc4000fffe03f */
[----:B------:R-:W-:Y:S01]  /*76d0*/  USHF.R.S32.HI UR4, URZ, 0x1f, UR61 ;  /* 0x0000001f3f047899 */ /* 0x000fe2000801143d */
[----:B------:R-:W5:Y:S01]  /*76e0*/  LD.E.128 R32, desc[UR36][R32.64] ;  /* 0x0000002420207980 */ /* 0x000f62000c101d00 */
[----:B------:R-:W-:Y:S01]  /*76f0*/  UIMAD.WIDE.U32 UR8, UR15, UR10, UR8 ;  /* 0x0000000a0f0872a5 */ /* 0x000fe2000f8e0008 */
[----:B0-----:R-:W-:Y:S01]  /*7700*/  @P1 IMAD.HI.U32 R20, R26, R21, RZ ;  /* 0x000000151a141227 */ /* 0x001fe200078e00ff */
[----:B------:R-:W-:Y:S01]  /*7710*/  UIMAD UR4, UR4, UR12, URZ ;  /* 0x0000000c040472a4 */ /* 0x000fe2000f8e023f */
[----:B------:R-:W5:Y:S01]  /*7720*/  LD.E.128 R36, desc[UR36][R36.64] ;  /* 0x0000002424247980 */ /* 0x000f62000c101d00 */
[----:B------:R-:W-:Y:S01]  /*7730*/  UIMAD UR9, UR15, UR11, UR9 ;  /* 0x0000000b0f0972a4 */ /* 0x000fe2000f8e0209 */
[----:B------:R-:W-:Y:S01]  /*7740*/  IMAD.MOV.U32 R19, RZ, RZ, R26 ;  /* 0x000000ffff137224 */ /* 0x000fe200078e001a */
[----:B------:R-:W-:Y:S01]  /*7750*/  UIMAD UR4, UR61, UR13, UR4 ;  /* 0x0000000d3d0472a4 */ /* 0x000fe2000f8e0204 */
[----:B------:R-:W5:Y:S01]  /*7760*/  LD.E.128 R40, desc[UR36][R40.64] ;  /* 0x0000002428287980 */ /* 0x000f62000c101d00 */
[----:B------:R-:W-:Y:S01]  /*7770*/  UIMAD.WIDE.U32 UR8, UR61, UR12, UR8 ;  /* 0x0000000c3d0872a5 */ /* 0x000fe2000f8e0008 */
[----:B------:R-:W-:-:S02]  /*7780*/  ULDC.64 UR10, c[0x0][0xae0] ;  /* 0x0002b800000a7ab9 */ /* 0x000fc40000000a00 */
[----:B------:R-:W5:Y:S01]  /*7790*/  LD.E.128 R44, desc[UR36][R44.64] ;  /* 0x000000242c2c7980 */ /* 0x000f62000c101d00 */
[----:B------:R-:W-:Y:S01]  /*77a0*/  UIADD3 UR4, UR9, UR4, URZ ;  /* 0x0000000409047290 */ /* 0x000fe2000fffe03f */
[----:B-1----:R-:W-:Y:S01]  /*77b0*/  @P1 SHF.R.U32.HI R19, RZ, R25, R20 ;  /* 0x00000019ff131219 */ /* 0x002fe20000011614 */
[----:B------:R-:W-:Y:S01]  /*77c0*/  IMAD.U32 R21, RZ, RZ, UR9 ;  /* 0x00000009ff157e24 */ /* 0x000fe2000f8e00ff */
[----:B------:R-:W-:Y:S01]  /*77d0*/  @!PT LDS RZ, [RZ] ;  /* 0x00000000fffff984 */ /* 0x000fe20000000800 */
[----:B------:R-:W-:Y:S01]  /*77e0*/  @!PT LDS RZ, [RZ] ;  /* 0x00000000fffff984 */ /* 0x000fe20000000800 */
[----:B------:R-:W-:Y:S01]  /*77f0*/  @!PT LDS RZ, [RZ] ;  /* 0x00000000fffff984 */ /* 0x000fe20000000800 */
[----:B------:R-:W-:Y:S01]  /*7800*/  @!PT LDS RZ, [RZ] ;  /* 0x00000000fffff984 */ /* 0x000fe20000000800 */
[----:B------:R0:W-:Y:S06]  /*7810*/  MEMBAR.ALL.CTA ;  /* 0x0000000000007992 */ /* 0x0001ec0000008000 */
[----:B0-----:R-:W0:Y:S01]  /*7820*/  FENCE.VIEW.ASYNC.S ;  /* 0x00000000000073c6 */ /* 0x001e220000000000 */
[--C-:B------:R-:W-:Y:S01]  /*7830*/  SHF.R.S32.HI R24, RZ, 0x1f, R19.reuse ;  /* 0x0000001fff187819 */ /* 0x100fe20000011413 */
[----:B------:R-:W-:-:S02]  /*7840*/  IMAD.MOV R25, RZ, RZ, -R19 ;  /* 0x000000ffff197224 */ /* 0x000fc400078e0a13 */
[----:B------:R-:W-:Y:S01]  /*7850*/  IMAD.U32 R20, RZ, RZ, UR8 ;  /* 0x00000008ff147e24 */ /* 0x000fe2000f8e00ff */
[----:B------:R-:W-:Y:S01]  /*7860*/  ULDC.64 UR8, c[0x0][0xad8] ;  /* 0x0002b60000087ab9 */ /* 0x000fe20000000a00 */
[----:B------:R-:W-:Y:S02]  /*7870*/  IMAD R24, R24, UR10, RZ ;  /* 0x0000000a18187c24 */ /* 0x000fe4000f8e02ff */
[----:B------:R-:W-:Y:S02]  /*7880*/  IMAD.U32 R21, RZ, RZ, UR4 ;  /* 0x00000004ff157e24 */ /* 0x000fe4000f8e00ff */
[----:B------:R-:W-:Y:S02]  /*7890*/  IMAD R25, R18, R25, R26 ;  /* 0x0000001912197224 */ /* 0x000fe400078e021a */
[C---:B------:R-:W-:Y:S02]  /*78a0*/  IMAD R49, R19.reuse, UR11, R24 ;  /* 0x0000000b13317c24 */ /* 0x040fe4000f8e0218 */
[----:B------:R-:W-:Y:S01]  /*78b0*/  IMAD.WIDE.U32 R18, R19, UR10, R20 ;  /* 0x0000000a13127c25 */ /* 0x000fe2000f8e0014 */
[----:B------:R-:W-:-:S03]  /*78c0*/  SHF.R.S32.HI R20, RZ, 0x1f, R25 ;  /* 0x0000001fff147819 */ /* 0x000fc60000011419 */
[----:B------:R-:W-:Y:S01]  /*78d0*/  IMAD.U32 R21, RZ, RZ, UR14 ;  /* 0x0000000eff157e24 */ /* 0x000fe2000f8e00ff */
[----:B------:R-:W-:Y:S01]  /*78e0*/  IADD3 R19, R19, R49, RZ ;  /* 0x0000003113137210 */ /* 0x000fe20007ffe0ff */
[----:B------:R-:W-:Y:S02]  /*78f0*/  IMAD R24, R20, UR8, RZ ;  /* 0x0000000814187c24 */ /* 0x000fe4000f8e02ff */
[----:B------:R-:W-:Y:S02]  /*7900*/  IMAD R26, R21, 0x80, R176 ;  /* 0x00000080151a7824 */ /* 0x000fe400078e02b0 */
[C---:B------:R-:W-:Y:S02]  /*7910*/  IMAD R21, R25.reuse, UR9, R24 ;  /* 0x0000000919157c24 */ /* 0x040fe4000f8e0218 */
[----:B------:R-:W-:Y:S01]  /*7920*/  IMAD.WIDE.U32 R18, R25, UR8, R18 ;  /* 0x0000000819127c25 */ /* 0x000fe2000f8e0012 */
[----:B------:R-:W-:Y:S01]  /*7930*/  ISETP.GE.AND P2, PT, R26, R3, PT ;  /* 0x000000031a00720c */ /* 0x000fe20003f46270 */
[----:B------:R-:W-:-:S02]  /*7940*/  ULDC.64 UR8, c[0x0][0xa80] ;  /* 0x0002a00000087ab9 */ /* 0x000fc40000000a00 */
[----:B------:R-:W-:Y:S01]  /*7950*/  IMAD.IADD R19, R19, 0x1, R21 ;  /* 0x0000000113137824 */ /* 0x000fe200078e0215 */
[----:B------:R-:W-:Y:S01]  /*7960*/  LEA R24, P3, R18, UR8, 0x1 ;  /* 0x0000000812187c11 */ /* 0x000fe2000f8608ff */
[----:B------:R-:W-:Y:S02]  /*7970*/  VIADD R0, R0, 0x2a820 ;  /* 0x0002a82000007836 */ /* 0x000fe40000000000 */
[----:B------:R-:W-:Y:S01]  /*7980*/  VIADD R20, R26, 0x20 ;  /* 0x000000201a147836 */ /* 0x000fe20000000000 */
[----:B------:R-:W-:Y:S02]  /*7990*/  LEA.HI.X R25, R18, UR9, R19, 0x1, P3 ;  /* 0x0000000912197c11 */ /* 0x000fe400098f0c13 */
[----:B------:R-:W-:Y:S02]  /*79a0*/  PRMT R0, RZ, 0x654, R0 ;  /* 0x00000654ff007816 */ /* 0x000fe40000000000 */
[-C--:B------:R-:W-:Y:S01]  /*79b0*/  ISETP.GE.AND P0, PT, R20, R3.reuse, PT ;  /* 0x000000031400720c */ /* 0x080fe20003f06270 */
[----:B------:R-:W-:Y:S01]  /*79c0*/  VIADD R20, R26, 0x40 ;  /* 0x000000401a147836 */ /* 0x000fe20000000000 */
[----:B0-----:R0:W-:Y:S01]  /*79d0*/  SYNCS.ARRIVE.TRANS64.RED.A1T0 RZ, [R0+URZ], RZ ;  /* 0x000000ff00ff79a7 */ /* 0x0011e2000810043f */
[----:B------:R0:W1:Y:S01]  /*79e0*/  SHFL.IDX PT, R19, R24, RZ, 0x181f ;  /* 0x00181fff18137589 */ /* 0x00006200000e0000 */
[----:B------:R-:W-:Y:S03]  /*79f0*/  BSSY B1, `(.L_x_215) ;  /* 0x000000d000017945 */ /* 0x000fe60003800000 */
[----:B------:R0:W2:Y:S01]  /*7a00*/  SHFL.IDX PT, R21, R25, RZ, 0x181f ;  /* 0x00181fff19157589 */ /* 0x0000a200000e0000 */
[----:B------:R-:W-:Y:S01]  /*7a10*/  ISETP.GE.AND P1, PT, R20, R3, PT ;  /* 0x000000031400720c */ /* 0x000fe20003f26270 */
[----:B------:R-:W-:-:S12]  /*7a20*/  @P2 BRA `(.L_x_216) ;  /* 0x0000000000242947 */ /* 0x000fd80003800000 */
[----:B------:R-:W-:Y:S02]  /*7a30*/  ULDC UR4, c[0x0][0xac8] ;  /* 0x0002b20000047ab9 */ /* 0x000fe40000000800 */
[----:B------:R-:W-:Y:S02]  /*7a40*/  ISETP.GE.AND P2, PT, R2, UR4, PT ;  /* 0x0000000402007c0c */ /* 0x000fe4000bf46270 */
[----:B------:R-:W-:-:S11]  /*7a50*/  ISETP.GE.AND P3, PT, R16, UR4, PT ;  /* 0x0000000410007c0c */ /* 0x000fd6000bf66270 */
[-C--:B-1----:R-:W-:Y:S02]  /*7a60*/  @!P2 LEA R18, P4, R2, R19.reuse, 0x1 ;  /* 0x000000130212a211 */ /* 0x082fe400078808ff */
[----:B------:R-:W-:Y:S02]  /*7a70*/  @!P3 LEA R20, P5, R16, R19, 0x1 ;  /* 0x000000131014b211 */ /* 0x000fe400078a08ff */
[-C--:B--2---:R-:W-:Y:S02]  /*7a80*/  @!P2 LEA.HI.X R19, R2, R21.reuse, R201, 0x1, P4 ;  /* 0x000000150213a211 */ /* 0x084fe400020f0cc9 */
[----:B------:R-:W-:-:S03]  /*7a90*/  @!P3 LEA.HI.X R21, R16, R21, R200, 0x1, P5 ;  /* 0x000000151015b211 */ /* 0x000fc600028f0cc8 */
[----:B-----5:R3:W-:Y:S04]  /*7aa0*/  @!P2 ST.E.128 desc[UR36][R18.64], R4 ;  /* 0x000000041200a985 */ /* 0x0207e8000c101d24 */
[----:B------:R3:W-:Y:S02]  /*7ab0*/  @!P3 ST.E.128 desc[UR36][R20.64], R32 ;  /* 0x000000201400b985 */ /* 0x0007e4000c101d24 */
.L_x_216:
[----:B------:R-:W-:Y:S05]  /*7ac0*/  BSYNC B1 ;  /* 0x0000000000017941 */ /* 0x000fea0003800000 */
.L_x_215:
[----:B---3-5:R3:W4:Y:S01]  /*7ad0*/  SHFL.IDX PT, R7, R25, 0x1, 0x181f ;  /* 0x00381f0019077f89 */ /* 0x02872200000e0000 */
[----:B------:R-:W-:Y:S03]  /*7ae0*/  BSSY B1, `(.L_x_217) ;  /* 0x000000c000017945 */ /* 0x000fe60003800000 */
[----:B------:R3:W0:Y:S01]  /*7af0*/  SHFL.IDX PT, R5, R24, 0x1, 0x181f ;  /* 0x00381f0018057f89 */ /* 0x00062200000e0000 */
[----:B------:R-:W-:Y:S05]  /*7b00*/  @P0 BRA `(.L_x_218) ;  /* 0x0000000000240947 */ /* 0x000fea0003800000 */
[----:B------:R-:W-:Y:S02]  /*7b10*/  ULDC UR4, c[0x0][0xac8] ;  /* 0x0002b20000047ab9 */ /* 0x000fe40000000800 */
[----:B------:R-:W-:Y:S02]  /*7b20*/  ISETP.GE.AND P3, PT, R2, UR4, PT ;  /* 0x0000000402007c0c */ /* 0x000fe4000bf66270 */
[----:B------:R-:W-:-:S11]  /*7b30*/  ISETP.GE.AND P4, PT, R16, UR4, PT ;  /* 0x0000000410007c0c */ /* 0x000fd6000bf86270 */
[-C--:B0-----:R-:W-:Y:S02]  /*7b40*/  @!P3 LEA R4, P0, R2, R5.reuse, 0x1 ;  /* 0x000000050204b211 */ /* 0x081fe400078008ff */
[----:B------:R-:W-:Y:S02]  /*7b50*/  @!P4 LEA R6, P2, R16, R5, 0x1 ;  /* 0x000000051006c211 */ /* 0x000fe400078408ff */
[-C--:B----4-:R-:W-:Y:S02]  /*7b60*/  @!P3 LEA.HI.X R5, R2, R7.reuse, R201, 0x1, P0 ;  /* 0x000000070205b211 */ /* 0x090fe400000f0cc9 */
[----:B------:R-:W-:-:S03]  /*7b70*/  @!P4 LEA.HI.X R7, R16, R7, R200, 0x1, P2 ;  /* 0x000000071007c211 */ /* 0x000fc600010f0cc8 */
[----:B------:R0:W-:Y:S04]  /*7b80*/  @!P3 ST.E.128 desc[UR36][R4.64], R8 ;  /* 0x000000080400b985 */ /* 0x0001e8000c101d24 */
[----:B------:R0:W-:Y:S02]  /*7b90*/  @!P4 ST.E.128 desc[UR36][R6.64], R36 ;  /* 0x000000240600c985 */ /* 0x0001e4000c101d24 */
.L_x_218:
[----:B------:R-:W-:Y:S05]  /*7ba0*/  BSYNC B1 ;  /* 0x0000000000017941 */ /* 0x000fea0003800000 */
.L_x_217:
[----:B0---4-:R0:W4:Y:S01]  /*7bb0*/  SHFL.IDX PT, R7, R25, 0x2, 0x181f ;  /* 0x00581f0019077f89 */ /* 0x01112200000e0000 */
        /* <DEDUP_REMOVED lines=12> */
.L_x_220:
[----:B------:R-:W-:Y:S05]  /*7c80*/  BSYNC B1 ;  /* 0x0000000000017941 */ /* 0x000fea0003800000 */
.L_x_219:
[----:B------:R-:W-:Y:S01]  /*7c90*/  VIADD R0, R26, 0x60 ;  /* 0x000000601a007836 */ /* 0x000fe20000000000 */
[----:B0--3--:R-:W0:Y:S04]  /*7ca0*/  SHFL.IDX PT, R25, R25, 0x3, 0x181f ;  /* 0x00781f0019197f89 */ /* 0x009e2800000e0000 */
[----:B------:R-:W-:Y:S01]  /*7cb0*/  ISETP.GE.AND P0, PT, R0, R3, PT ;  /* 0x000000030000720c */ /* 0x000fe20003f06270 */
[----:B----4-:R3:W4:-:S12]  /*7cc0*/  SHFL.IDX PT, R7, R24, 0x3, 0x181f ;  /* 0x00781f0018077f89 */ /* 0x01071800000e0000 */
[----:B---3--:R-:W-:Y:S05]  /*7cd0*/  @P0 BRA `(.L_x_221) ;  /* 0x0000001800580947 */ /* 0x008fea0003800000 */
[----:B------:R-:W-:Y:S02]  /*7ce0*/  ULDC UR4, c[0x0][0xac8] ;  /* 0x0002b20000047ab9 */ /* 0x000fe40000000800 */
[----:B------:R-:W-:-:S13]  /*7cf0*/  ISETP.GE.AND P1, PT, R2, UR4, PT ;  /* 0x0000000402007c0c */ /* 0x000fda000bf26270 */
[----:B----4-:R-:W-:-:S04]  /*7d00*/  @!P1 LEA R4, P0, R2, R7, 0x1 ;  /* 0x0000000702049211 */ /* 0x010fc800078008ff */
[----:B0-----:R-:W-:Y:S02]  /*7d10*/  @!P1 LEA.HI.X R5, R2, R25, R201, 0x1, P0 ;  /* 0x0000001902059211 */ /* 0x001fe400000f0cc9 */
[----:B------:R-:W-:-:S03]  /*7d20*/  ISETP.GE.AND P0, PT, R16, UR4, PT ;  /* 0x0000000410007c0c */ /* 0x000fc6000bf06270 */
[----:B------:R3:W-:Y:S10]  /*7d30*/  @!P1 ST.E.128 desc[UR36][R4.64], R28 ;  /* 0x0000001c04009985 */ /* 0x0007f4000c101d24 */
[----:B------:R-:W-:Y:S05]  /*7d40*/  @P0 BRA `(.L_x_221) ;  /* 0x00000018003c0947 */ /* 0x000fea0003800000 */
[----:B---3--:R-:W-:-:S04]  /*7d50*/  LEA R4, P0, R16, R7, 0x1 ;  /* 0x0000000710047211 */ /* 0x008fc800078008ff */
[----:B------:R-:W-:-:S05]  /*7d60*/  LEA.HI.X R5, R16, R25, R200, 0x1, P0 ;  /* 0x0000001910057211 */ /* 0x000fca00000f0cc8 */
[----:B------:R0:W-:Y:S01]  /*7d70*/  ST.E.128 desc[UR36][R4.64], R44 ;  /* 0x0000002c04007985 */ /* 0x0001e2000c101d24 */
[----:B------:R-:W-:Y:S05]  /*7d80*/  BRA `(.L_x_221) ;  /* 0x00000018002c7947 */ /* 0x000fea0003800000 */
.L_x_214:
[----:B------:R-:W-:Y:S01]  /*7d90*/  ULDC.64 UR10, c[0x0][0xb08] ;  /* 0x0002c200000a7ab9 */ /* 0x000fe20000000a00 */
[----:B------:R-:W-:Y:S01]  /*7da0*/  R2UR UR14, R174 ;  /* 0x00000000ae0e72ca */ /* 0x000fe200000e0000 */
[----:B------:R-:W-:Y:S01]  /*7db0*/  UIMAD UR7, UR12, UR10, URZ ;  /* 0x0000000a0c0772a4 */ /* 0x000fe2000f8e023f */
[----:B0-----:R-:W0:Y:S01]  /*7dc0*/  @P1 LDC R4, c[0x0][0xbec] ;  /* 0x0002fb00ff041b82 */ /* 0x001e220000000800 */
[----:B------:R-:W-:Y:S01]  /*7dd0*/  UIMAD.WIDE.U32 UR8, UR4, UR10, URZ ;  /* 0x0000000a040872a5 */ /* 0x000fe2000f8e003f */
[----:B------:R-:W-:Y:S01]  /*7de0*/  R2UR UR13, R19 ;  /* 0x00000000130d72ca */ /* 0x000fe200000e0000 */
[----:B------:R-:W-:Y:S01]  /*7df0*/  UIMAD UR7, UR4, UR11, UR7 ;  /* 0x0000000b040772a4 */ /* 0x000fe2000f8e0207 */
[----:B------:R-:W-:Y:S01]  /*7e00*/  IMAD.MOV.U32 R3, RZ, RZ, R11 ;  /* 0x000000ffff037224 */ /* 0x000fe200078e000b */
[----:B------:R-:W-:Y:S01]  /*7e10*/  USHF.R.S32.HI UR4, URZ, 0x1f, UR61 ;  /* 0x0000001f3f047899 */ /* 0x000fe2000801143d */
[----:B------:R-:W-:Y:S01]  /*7e20*/  BSSY B1, `(.L_x_222) ;  /* 0x000006a000017945 */ /* 0x000fe20003800000 */
[----:B------:R-:W-:Y:S01]  /*7e30*/  UIADD3 UR9, UR9, UR7, URZ ;  /* 0x0000000709097290 */ /* 0x000fe2000fffe03f */
[----:B------:R-:W1:Y:S01]  /*7e40*/  @P1 LDC R5, c[0x0][0xbf0] ;  /* 0x0002fc00ff051b82 */ /* 0x000e620000000800 */
[----:B------:R-:W-:-:S02]  /*7e50*/  ULDC.64 UR10, c[0x0][0xb38] ;  /* 0x0002ce00000a7ab9 */ /* 0x000fc40000000a00 */
[----:B------:R-:W-:-:S04]  /*7e60*/  UIMAD.WIDE.U32 UR8, UR14, UR10, UR8 ;  /* 0x0000000a0e0872a5 */ /* 0x000fc8000f8e0008 */
[----:B------:R-:W-:-:S03]  /*7e70*/  UIMAD UR9, UR14, UR11, UR9 ;  /* 0x0000000b0e0972a4 */ /* 0x000fc6000f8e0209 */
[----:B------:R-:W-:Y:S02]  /*7e80*/  ULDC.64 UR10, c[0x0][0xb40] ;  /* 0x0002d000000a7ab9 */ /* 0x000fe40000000a00 */
[----:B------:R-:W-:Y:S02]  /*7e90*/  UIMAD UR4, UR4, UR10, URZ ;  /* 0x0000000a040472a4 */ /* 0x000fe4000f8e023f */
[----:B------:R-:W-:Y:S02]  /*7ea0*/  UIMAD.WIDE.U32 UR8, UR61, UR10, UR8 ;  /* 0x0000000a3d0872a5 */ /* 0x000fe4000f8e0008 */
[----:B------:R-:W-:Y:S01]  /*7eb0*/  UIMAD UR4, UR61, UR11, UR4 ;  /* 0x0000000b3d0472a4 */ /* 0x000fe2000f8e0204 */
[----:B0-----:R-:W-:Y:S02]  /*7ec0*/  @P1 IMAD.HI.U32 R4, R11, R4, RZ ;  /* 0x000000040b041227 */ /* 0x001fe400078e00ff */
[----:B------:R-:W-:Y:S01]  /*7ed0*/  ULDC.64 UR10, c[0x0][0xb48] ;  /* 0x0002d200000a7ab9 */ /* 0x000fe20000000a00 */
[----:B------:R-:W-:-:S02]  /*7ee0*/  UIADD3 UR9, UR9, UR4, URZ ;  /* 0x0000000409097290 */ /* 0x000fc4000fffe03f */
[----:B-1----:R-:W-:Y:S02]  /*7ef0*/  @P1 SHF.R.U32.HI R3, RZ, R5, R4 ;  /* 0x00000005ff031219 */ /* 0x002fe40000011604 */
[----:B------:R-:W-:Y:S02]  /*7f00*/  UIMAD.WIDE.U32 UR8, UR13, UR10, UR8 ;  /* 0x0000000a0d0872a5 */ /* 0x000fe4000f8e0008 */
[--C-:B------:R-:W-:Y:S02]  /*7f10*/  SHF.R.S32.HI R4, RZ, 0x1f, R3.reuse ;  /* 0x0000001fff047819 */ /* 0x100fe40000011403 */
[----:B------:R-:W-:Y:S01]  /*7f20*/  UIMAD UR4, UR13, UR11, UR9 ;  /* 0x0000000b0d0472a4 */ /* 0x000fe2000f8e0209 */
[----:B------:R-:W-:Y:S02]  /*7f30*/  IMAD.MOV R7, RZ, RZ, -R3 ;  /* 0x000000ffff077224 */ /* 0x000fe400078e0a03 */
[----:B------:R-:W-:Y:S01]  /*7f40*/  ULDC.64 UR10, c[0x0][0xb30] ;  /* 0x0002cc00000a7ab9 */ /* 0x000fe20000000a00 */
[----:B------:R-:W-:-:S02]  /*7f50*/  IMAD.U32 R5, RZ, RZ, UR9 ;  /* 0x00000009ff057e24 */ /* 0x000fc4000f8e00ff */
[----:B------:R-:W-:Y:S02]  /*7f60*/  IMAD R6, R4, UR10, RZ ;  /* 0x0000000a04067c24 */ /* 0x000fe4000f8e02ff */
[----:B------:R-:W-:Y:S02]  /*7f70*/  IMAD R7, R18, R7, R11 ;  /* 0x0000000712077224 */ /* 0x000fe400078e020b */
[----:B------:R-:W-:Y:S01]  /*7f80*/  IMAD.U32 R4, RZ, RZ, UR8 ;  /* 0x00000008ff047e24 */ /* 0x000fe2000f8e00ff */
[----:B------:R-:W-:Y:S01]  /*7f90*/  ULDC.64 UR8, c[0x0][0xb28] ;  /* 0x0002ca0000087ab9 */ /* 0x000fe20000000a00 */
[----:B------:R-:W-:Y:S02]  /*7fa0*/  IMAD.U32 R5, RZ, RZ, UR4 ;  /* 0x00000004ff057e24 */ /* 0x000fe4000f8e00ff */
[C---:B------:R-:W-:Y:S01]  /*7fb0*/  IMAD R9, R3.reuse, UR11, R6 ;  /* 0x0000000b03097c24 */ /* 0x040fe2000f8e0206 */
[----:B------:R-:W-:Y:S01]  /*7fc0*/  SHF.R.S32.HI R6, RZ, 0x1f, R7 ;  /* 0x0000001fff067819 */ /* 0x000fe20000011407 */
[----:B------:R-:W-:-:S04]  /*7fd0*/  IMAD.WIDE.U32 R4, R3, UR10, R4 ;  /* 0x0000000a03047c25 */ /* 0x000fc8000f8e0004 */
[----:B------:R-:W-:Y:S01]  /*7fe0*/  IMAD R6, R6, UR8, RZ ;  /* 0x0000000806067c24 */ /* 0x000fe2000f8e02ff */
[----:B------:R-:W-:-:S03]  /*7ff0*/  IADD3 R5, R5, R9, RZ ;  /* 0x0000000905057210 */ /* 0x000fc60007ffe0ff */
[C---:B------:R-:W-:Y:S02]  /*8000*/  IMAD R3, R7.reuse, UR9, R6 ;  /* 0x0000000907037c24 */ /* 0x040fe4000f8e0206 */
[----:B------:R-:W-:Y:S01]  /*8010*/  IMAD.WIDE.U32 R4, R7, UR8, R4 ;  /* 0x0000000807047c25 */ /* 0x000fe2000f8e0004 */
[----:B------:R-:W-:-:S03]  /*8020*/  ULDC.64 UR8, c[0x0][0xb00] ;  /* 0x0002c00000087ab9 */ /* 0x000fc60000000a00 */
[----:B------:R-:W-:Y:S01]  /*8030*/  VIADD R6, R0, 0x2a820 ;  /* 0x0002a82000067836 */ /* 0x000fe20000000000 */
[----:B------:R-:W-:Y:S01]  /*8040*/  LEA R0, P1, R4, UR8, 0x2 ;  /* 0x0000000804007c11 */ /* 0x000fe2000f8210ff */
[----:B------:R-:W-:-:S03]  /*8050*/  IMAD.IADD R3, R5, 0x1, R3 ;  /* 0x0000000105037824 */ /* 0x000fc600078e0203 */
[----:B------:R-:W-:Y:S02]  /*8060*/  PRMT R6, RZ, 0x654, R6 ;  /* 0x00000654ff067816 */ /* 0x000fe40000000006 */
[----:B------:R-:W-:Y:S02]  /*8070*/  LEA.HI.X R3, R4, UR9, R3, 0x2, P1 ;  /* 0x0000000904037c11 */ /* 0x000fe400088f1403 */
[----:B------:R0:W-:Y:S03]  /*8080*/  SYNCS.ARRIVE.TRANS64.RED.A1T0 RZ, [R6+URZ], RZ ;  /* 0x000000ff06ff79a7 */ /* 0x0001e6000810043f */
[----:B------:R1:W2:Y:S04]  /*8090*/  SHFL.IDX PT, R7, R3, RZ, 0x1c1f ;  /* 0x001c1fff03077589 */ /* 0x0002a800000e0000 */
[----:B0-----:R1:W0:Y:S01]  /*80a0*/  SHFL.IDX PT, R6, R0, RZ, 0x1c1f ;  /* 0x001c1fff00067589 */ /* 0x00122200000e0000 */
[----:B------:R-:W-:Y:S05]  /*80b0*/  @P2 BRA `(.L_x_223) ;  /* 0x0000000400002947 */ /* 0x000fea0003800000 */
[----:B------:R-:W-:Y:S02]  /*80c0*/  ULDC UR4, c[0x0][0xac8] ;  /* 0x0002b20000047ab9 */ /* 0x000fe40000000800 */
[----:B------:R-:W-:Y:S02]  /*80d0*/  ISETP.GE.AND P3, PT, R172, UR4, PT ;  /* 0x00000004ac007c0c */ /* 0x000fe4000bf66270 */
[----:B------:R-:W-:Y:S02]  /*80e0*/  ISETP.GE.AND P1, PT, R173, UR4, PT ;  /* 0x00000004ad007c0c */ /* 0x000fe4000bf26270 */
[----:B------:R-:W-:Y:S02]  /*80f0*/  ISETP.GE.AND P4, PT, R171, UR4, PT ;  /* 0x00000004ab007c0c */ /* 0x000fe4000bf86270 */
[----:B------:R-:W-:-:S07]  /*8100*/  ISETP.GE.AND P2, PT, R170, UR4, PT ;  /* 0x00000004aa007c0c */ /* 0x000fce000bf46270 */
[CC--:B0-----:R-:W-:Y:S02]  /*8110*/  @!P3 LEA R8, P5, R172.reuse, R6.reuse, 0x2 ;  /* 0x00000006ac08b211 */ /* 0x0c1fe400078a10ff */
[----:B--2---:R-:W-:Y:S02]  /*8120*/  @!P1 IMAD.WIDE R4, R173, 0x4, R6 ;  /* 0x00000004ad049825 */ /* 0x004fe400078e0206 */
[----:B------:R-:W-:Y:S02]  /*8130*/  @!P3 LEA.HI.X R9, R172, R7, R194, 0x2, P5 ;  /* 0x00000007ac09b211 */ /* 0x000fe400028f14c2 */
[-C--:B------:R-:W-:Y:S01]  /*8140*/  @!P4 LEA R10, P5, R171, R6.reuse, 0x2 ;  /* 0x00000006ab0ac211 */ /* 0x080fe200078a10ff */
[----:B------:R0:W-:Y:S01]  /*8150*/  @!P1 ST.E.64 desc[UR36][R4.64], R20 ;  /* 0x0000001404009985 */ /* 0x0001e2000c101b24 */
[----:B------:R-:W-:Y:S02]  /*8160*/  ISETP.GE.AND P1, PT, R169, UR4, PT ;  /* 0x00000004a9007c0c */ /* 0x000fe4000bf26270 */
[----:B------:R-:W-:Y:S01]  /*8170*/  @!P2 LEA R12, P6, R170, R6, 0x2 ;  /* 0x00000006aa0ca211 */ /* 0x000fe200078c10ff */
[----:B------:R2:W-:Y:S01]  /*8180*/  @!P3 ST.E.64 desc[UR36][R8.64], R88 ;  /* 0x000000580800b985 */ /* 0x0005e2000c101b24 */
[----:B------:R-:W-:-:S02]  /*8190*/  ISETP.GE.AND P3, PT, R168, UR4, PT ;  /* 0x00000004a8007c0c */ /* 0x000fc4000bf66270 */
[-C--:B------:R-:W-:Y:S02]  /*81a0*/  @!P4 LEA.HI.X R11, R171, R7.reuse, R193, 0x2, P5 ;  /* 0x00000007ab0bc211 */ /* 0x080fe400028f14c1 */
[----:B------:R-:W-:Y:S02]  /*81b0*/  @!P2 LEA.HI.X R13, R170, R7, R192, 0x2, P6 ;  /* 0x00000007aa0da211 */ /* 0x000fe400030f14c0 */
[----:B------:R-:W-:Y:S01]  /*81c0*/  ISETP.GE.AND P5, PT, R167, UR4, PT ;  /* 0x00000004a7007c0c */ /* 0x000fe2000bfa6270 */
[----:B------:R3:W-:Y:S02]  /*81d0*/  @!P4 ST.E.64 desc[UR36][R10.64], R90 ;  /* 0x0000005a0a00c985 */ /* 0x0007e4000c101b24 */
[----:B------:R-:W-:Y:S02]  /*81e0*/  @!P1 LEA R14, P4, R169, R6, 0x2 ;  /* 0x00000006a90e9211 */ /* 0x000fe400078810ff */
[----:B------:R4:W-:Y:S01]  /*81f0*/  @!P2 ST.E.64 desc[UR36][R12.64], R36 ;  /* 0x000000240c00a985 */ /* 0x0009e2000c101b24 */
[----:B------:R-:W-:-:S02]  /*8200*/  ISETP.GE.AND P2, PT, R166, UR4, PT ;  /* 0x00000004a6007c0c */ /* 0x000fc4000bf46270 */
[CC--:B0-----:R-:W-:Y:S02]  /*8210*/  @!P3 LEA R4, P6, R168.reuse, R6.reuse, 0x2 ;  /* 0x00000006a804b211 */ /* 0x0c1fe400078c10ff */
[-C--:B------:R-:W-:Y:S02]  /*8220*/  @!P1 LEA.HI.X R15, R169, R7.reuse, R191, 0x2, P4 ;  /* 0x00000007a90f9211 */ /* 0x080fe400020f14bf */
[----:B------:R-:W-:Y:S02]  /*8230*/  @!P3 LEA.HI.X R5, R168, R7, R190, 0x2, P6 ;  /* 0x00000007a805b211 */ /* 0x000fe400030f14be */
[----:B------:R-:W-:Y:S01]  /*8240*/  ISETP.GE.AND P4, PT, R165, UR4, PT ;  /* 0x00000004a5007c0c */ /* 0x000fe2000bf86270 */
[----:B------:R0:W-:Y:S01]  /*8250*/  @!P1 ST.E.64 desc[UR36][R14.64], R40 ;  /* 0x000000280e009985 */ /* 0x0001e2000c101b24 */
[----:B--2---:R-:W-:-:S03]  /*8260*/  @!P5 LEA R8, P1, R167, R6, 0x2 ;  /* 0x00000006a708d211 */ /* 0x004fc600078210ff */
[----:B------:R2:W-:Y:S01]  /*8270*/  @!P3 ST.E.64 desc[UR36][R4.64], R44 ;  /* 0x0000002c0400b985 */ /* 0x0005e2000c101b24 */
[-C--:B---3--:R-:W-:Y:S02]  /*8280*/  @!P2 LEA R10, P6, R166, R6.reuse, 0x2 ;  /* 0x00000006a60aa211 */ /* 0x088fe400078c10ff */
[----:B------:R-:W-:Y:S02]  /*8290*/  ISETP.GE.AND P3, PT, R164, UR4, PT ;  /* 0x00000004a4007c0c */ /* 0x000fe4000bf66270 */
[-C--:B------:R-:W-:Y:S02]  /*82a0*/  @!P5 LEA.HI.X R9, R167, R7.reuse, R189, 0x2, P1 ;  /* 0x00000007a709d211 */ /* 0x080fe400008f14bd */
[----:B------:R-:W-:Y:S02]  /*82b0*/  ISETP.GE.AND P1, PT, R163, UR4, PT ;  /* 0x00000004a3007c0c */ /* 0x000fe4000bf26270 */
[----:B------:R-:W-:Y:S01]  /*82c0*/  @!P2 LEA.HI.X R11, R166, R7, R188, 0x2, P6 ;  /* 0x00000007a60ba211 */ /* 0x000fe200030f14bc */
[----:B------:R3:W-:Y:S01]  /*82d0*/  @!P5 ST.E.64 desc[UR36][R8.64], R48 ;  /* 0x000000300800d985 */ /* 0x0007e2000c101b24 */
[----:B----4-:R-:W-:-:S03]  /*82e0*/  @!P4 LEA R12, P6, R165, R6, 0x2 ;  /* 0x00000006a50cc211 */ /* 0x010fc600078c10ff */
[----:B------:R4:W-:Y:S01]  /*82f0*/  @!P2 ST.E.64 desc[UR36][R10.64], R52 ;  /* 0x000000340a00a985 */ /* 0x0009e2000c101b24 */
[----:B------:R-:W-:Y:S02]  /*8300*/  ISETP.GE.AND P2, PT, R162, UR4, PT ;  /* 0x00000004a2007c0c */ /* 0x000fe4000bf46270 */
[-C--:B------:R-:W-:Y:S02]  /*8310*/  @!P4 LEA.HI.X R13, R165, R7.reuse, R187, 0x2, P6 ;  /* 0x00000007a50dc211 */ /* 0x080fe400030f14bb */
[CC--:B0-----:R-:W-:Y:S02]  /*8320*/  @!P3 LEA R14, P5, R164.reuse, R6.reuse, 0x2 ;  /* 0x00000006a40eb211 */ /* 0x0c1fe400078a10ff */
[----:B--2---:R-:W-:Y:S01]  /*8330*/  @!P1 LEA R4, P6, R163, R6, 0x2 ;  /* 0x00000006a3049211 */ /* 0x004fe200078c10ff */
[----:B------:R0:W-:Y:S01]  /*8340*/  @!P4 ST.E.64 desc[UR36][R12.64], R56 ;  /* 0x000000380c00c985 */ /* 0x0001e2000c101b24 */
[----:B------:R-:W-:Y:S02]  /*8350*/  @!P3 LEA.HI.X R15, R164, R7, R186, 0x2, P5 ;  /* 0x00000007a40fb211 */ /* 0x000fe400028f14ba */
[----:B------:R-:W-:-:S02]  /*8360*/  ISETP.GE.AND P4, PT, R161, UR4, PT ;  /* 0x00000004a1007c0c */ /* 0x000fc4000bf86270 */
[-C--:B------:R-:W-:Y:S01]  /*8370*/  @!P1 LEA.HI.X R5, R163, R7.reuse, R185, 0x2, P6 ;  /* 0x00000007a3059211 */ /* 0x080fe200030f14b9 */
[----:B------:R2:W-:Y:S01]  /*8380*/  @!P3 ST.E.64 desc[UR36][R14.64], R60 ;  /* 0x0000003c0e00b985 */ /* 0x0005e2000c101b24 */
[----:B------:R-:W-:Y:S02]  /*8390*/  ISETP.GE.AND P5, PT, R160, UR4, PT ;  /* 0x00000004a0007c0c */ /* 0x000fe4000bfa6270 */
[----:B---3--:R-:W-:Y:S01]  /*83a0*/  @!P2 LEA R8, P6, R162, R6, 0x2 ;  /* 0x00000006a208a211 */ /* 0x008fe200078c10ff */
[----:B------:R3:W-:Y:S01]  /*83b0*/  @!P1 ST.E.64 desc[UR36][R4.64], R64 ;  /* 0x0000004004009985 */ /* 0x0007e2000c101b24 */
[----:B------:R-:W-:Y:S02]  /*83c0*/  ISETP.GE.AND P3, PT, R23, UR4, PT ;  /* 0x0000000417007c0c */ /* 0x000fe4000bf66270 */
[----:B------:R-:W-:Y:S02]  /*83d0*/  ISETP.GE.AND P1, PT, R22, UR4, PT ;  /* 0x0000000416007c0c */ /* 0x000fe4000bf26270 */
[----:B------:R-:W-:-:S02]  /*83e0*/  @!P2 LEA.HI.X R9, R162, R7, R184, 0x2, P6 ;  /* 0x00000007a209a211 */ /* 0x000fc400030f14b8 */
[----:B----4-:R-:W-:-:S03]  /*83f0*/  @!P4 LEA R10, P6, R161, R6, 0x2 ;  /* 0x00000006a10ac211 */ /* 0x010fc600078c10ff */
[----:B------:R3:W-:Y:S01]  /*8400*/  @!P2 ST.E.64 desc[UR36][R8.64], R68 ;  /* 0x000000440800a985 */ /* 0x0007e2000c101b24 */
[CC--:B0-----:R-:W-:Y:S02]  /*8410*/  @!P5 LEA R12, P2, R160.reuse, R6.reuse, 0x2 ;  /* 0x00000006a00cd211 */ /* 0x0c1fe400078410ff */
[-C--:B------:R-:W-:Y:S02]  /*8420*/  @!P4 LEA.HI.X R11, R161, R7.reuse, R183, 0x2, P6 ;  /* 0x00000007a10bc211 */ /* 0x080fe400030f14b7 */
[CC--:B--2---:R-:W-:Y:S02]  /*8430*/  @!P3 LEA R14, P6, R23.reuse, R6.reuse, 0x2 ;  /* 0x00000006170eb211 */ /* 0x0c4fe400078c10ff */
[-C--:B------:R-:W-:Y:S01]  /*8440*/  @!P5 LEA.HI.X R13, R160, R7.reuse, R182, 0x2, P2 ;  /* 0x00000007a00dd211 */ /* 0x080fe200010f14b6 */
[----:B------:R3:W-:Y:S01]  /*8450*/  @!P4 ST.E.64 desc[UR36][R10.64], R72 ;  /* 0x000000480a00c985 */ /* 0x0007e2000c101b24 */
[C---:B------:R-:W-:Y:S02]  /*8460*/  @!P1 LEA R6, P2, R22.reuse, R6, 0x2 ;  /* 0x0000000616069211 */ /* 0x040fe400078410ff */
[-C--:B------:R-:W-:Y:S01]  /*8470*/  @!P3 LEA.HI.X R15, R23, R7.reuse, R181, 0x2, P6 ;  /* 0x00000007170fb211 */ /* 0x080fe200030f14b5 */
[----:B------:R3:W-:Y:S01]  /*8480*/  @!P5 ST.E.64 desc[UR36][R12.64], R76 ;  /* 0x0000004c0c00d985 */ /* 0x0007e2000c101b24 */
[----:B------:R-:W-:-:S03]  /*8490*/  @!P1 LEA.HI.X R7, R22, R7, R180, 0x2, P2 ;  /* 0x0000000716079211 */ /* 0x000fc600010f14b4 */
[----:B------:R3:W-:Y:S04]  /*84a0*/  @!P3 ST.E.64 desc[UR36][R14.64], R80 ;  /* 0x000000500e00b985 */ /* 0x0007e8000c101b24 */
[----:B------:R3:W-:Y:S02]  /*84b0*/  @!P1 ST.E.64 desc[UR36][R6.64], R84 ;  /* 0x0000005406009985 */ /* 0x0007e4000c101b24 */
.L_x_223:
[----:B------:R-:W-:Y:S05]  /*84c0*/  BSYNC B1 ;  /* 0x0000000000017941 */ /* 0x000fea0003800000 */
.L_x_222:
[----:B--23--:R2:W3:Y:S04]  /*84d0*/  SHFL.IDX PT, R7, R3, 0x1, 0x1c1f ;  /* 0x003c1f0003077f89 */ /* 0x00c4e800000e0000 */
[----:B0-----:R2:W0:Y:S01]  /*84e0*/  SHFL.IDX PT, R6, R0, 0x1, 0x1c1f ;  /* 0x003c1f0000067f89 */ /* 0x00142200000e0000 */
[----:B------:R-:W-:Y:S05]  /*84f0*/  @P0 BRA `(.L_x_221) ;  /* 0x0000001000500947 */ /* 0x000fea0003800000 */
[----:B------:R-:W-:Y:S02]  /*8500*/  ULDC UR4, c[0x0][0xac8] ;  /* 0x0002b20000047ab9 */ /* 0x000fe40000000800 */
[----:B------:R-:W-:Y:S02]  /*8510*/  ISETP.GE.AND P1, PT, R172, UR4, PT ;  /* 0x00000004ac007c0c */ /* 0x000fe4000bf26270 */
[----:B------:R-:W-:Y:S02]  /*8520*/  ISETP.GE.AND P0, PT, R171, UR4, PT ;  /* 0x00000004ab007c0c */ /* 0x000fe4000bf06270 */
[----:B------:R-:W-:Y:S02]  /*8530*/  ISETP.GE.AND P2, PT, R173, UR4, PT ;  /* 0x00000004ad007c0c */ /* 0x000fe4000bf46270 */
[----:B------:R-:W-:Y:S02]  /*8540*/  ISETP.GE.AND P4, PT, R169, UR4, PT ;  /* 0x00000004a9007c0c */ /* 0x000fe4000bf86270 */
[----:B------:R-:W-:-:S05]  /*8550*/  ISETP.GE.AND P3, PT, R170, UR4, PT ;  /* 0x00000004aa007c0c */ /* 0x000fca000bf66270 */
[CC--:B0-----:R-:W-:Y:S02]  /*8560*/  @!P1 LEA R8, P5, R172.reuse, R6.reuse, 0x2 ;  /* 0x00000006ac089211 */ /* 0x0c1fe400078a10ff */
[-C--:B------:R-:W-:Y:S02]  /*8570*/  @!P0 LEA R10, P6, R171, R6.reuse, 0x2 ;  /* 0x00000006ab0a8211 */ /* 0x080fe400078c10ff */
[-C--:B---3--:R-:W-:Y:S01]  /*8580*/  @!P1 LEA.HI.X R9, R172, R7.reuse, R194, 0x2, P5 ;  /* 0x00000007ac099211 */ /* 0x088fe200028f14c2 */
[----:B------:R-:W-:Y:S01]  /*8590*/  @!P2 IMAD.WIDE R4, R173, 0x4, R6 ;  /* 0x00000004ad04a825 */ /* 0x000fe200078e0206 */
[----:B------:R-:W-:Y:S02]  /*85a0*/  ISETP.GE.AND P5, PT, R168, UR4, PT ;  /* 0x00000004a8007c0c */ /* 0x000fe4000bfa6270 */
[----:B------:R-:W-:Y:S02]  /*85b0*/  @!P0 LEA.HI.X R11, R171, R7, R193, 0x2, P6 ;  /* 0x00000007ab0b8211 */ /* 0x000fe400030f14c1 */
[----:B------:R0:W-:Y:S01]  /*85c0*/  @!P2 ST.E.64 desc[UR36][R4.64], R92 ;  /* 0x0000005c0400a985 */ /* 0x0001e2000c101b24 */
[----:B------:R-:W-:-:S02]  /*85d0*/  @!P4 LEA R14, P2, R169, R6, 0x2 ;  /* 0x00000006a90ec211 */ /* 0x000fc400078410ff */
[----:B------:R-:W-:Y:S01]  /*85e0*/  @!P3 LEA R12, P6, R170, R6, 0x2 ;  /* 0x00000006aa0cb211 */ /* 0x000fe200078c10ff */
[----:B------:R-:W-:Y:S01]  /*85f0*/  @!P1 ST.E.64 desc[UR36][R8.64], R94 ;  /* 0x0000005e08009985 */ /* 0x000fe2000c101b24 */
[----:B------:R-:W-:Y:S02]  /*8600*/  ISETP.GE.AND P1, PT, R166, UR4, PT ;  /* 0x00000004a6007c0c */ /* 0x000fe4000bf26270 */
[-C--:B------:R-:W-:Y:S01]  /*8610*/  @!P4 LEA.HI.X R15, R169, R7.reuse, R191, 0x2, P2 ;  /* 0x00000007a90fc211 */ /* 0x080fe200010f14bf */
[----:B------:R3:W-:Y:S01]  /*8620*/  @!P0 ST.E.64 desc[UR36][R10.64], R96 ;  /* 0x000000600a008985 */ /* 0x0007e2000c101b24 */
[----:B------:R-:W-:Y:S02]  /*8630*/  ISETP.GE.AND P0, PT, R167, UR4, PT ;  /* 0x00000004a7007c0c */ /* 0x000fe4000bf06270 */
[----:B------:R-:W-:Y:S02]  /*8640*/  ISETP.GE.AND P2, PT, R165, UR4, PT ;  /* 0x00000004a5007c0c */ /* 0x000fe4000bf46270 */
[----:B------:R-:W-:-:S02]  /*8650*/  @!P3 LEA.HI.X R13, R170, R7, R192, 0x2, P6 ;  /* 0x00000007aa0db211 */ /* 0x000fc400030f14c0 */
[----:B------:R-:W-:-:S03]  /*8660*/  @!P5 LEA R18, P6, R168, R6, 0x2 ;  /* 0x00000006a812d211 */ /* 0x000fc600078c10ff */
[----:B------:R4:W-:Y:S01]  /*8670*/  @!P3 ST.E.64 desc[UR36][R12.64], R38 ;  /* 0x000000260c00b985 */ /* 0x0009e2000c101b24 */
[-C--:B------:R-:W-:Y:S02]  /*8680*/  @!P5 LEA.HI.X R19, R168, R7.reuse, R190, 0x2, P6 ;  /* 0x00000007a813d211 */ /* 0x080fe400030f14be */
[----:B------:R-:W-:Y:S01]  /*8690*/  ISETP.GE.AND P3, PT, R164, UR4, PT ;  /* 0x00000004a4007c0c */ /* 0x000fe2000bf66270 */
[----:B------:R5:W-:Y:S01]  /*86a0*/  @!P4 ST.E.64 desc[UR36][R14.64], R42 ;  /* 0x0000002a0e00c985 */ /* 0x000be2000c101b24 */
[-C--:B0-----:R-:W-:Y:S02]  /*86b0*/  @!P0 LEA R4, P4, R167, R6.reuse, 0x2 ;  /* 0x00000006a7048211 */ /* 0x081fe400078810ff */
[-C--:B---3--:R-:W-:Y:S01]  /*86c0*/  @!P2 LEA R10, P6, R165, R6.reuse, 0x2 ;  /* 0x00000006a50aa211 */ /* 0x088fe200078c10ff */
[----:B------:R-:W-:Y:S01]  /*86d0*/  @!P5 ST.E.64 desc[UR36][R18.64], R46 ;  /* 0x0000002e1200d985 */ /* 0x000fe2000c101b24 */
[----:B------:R-:W-:Y:S02]  /*86e0*/  @!P1 LEA R8, P5, R166, R6, 0x2 ;  /* 0x00000006a6089211 */ /* 0x000fe400078a10ff */
[----:B------:R-:W-:-:S02]  /*86f0*/  @!P0 LEA.HI.X R5, R167, R7, R189, 0x2, P4 ;  /* 0x00000007a7058211 */ /* 0x000fc400020f14bd */
[-C--:B------:R-:W-:Y:S02]  /*8700*/  @!P1 LEA.HI.X R9, R166, R7.reuse, R188, 0x2, P5 ;  /* 0x00000007a6099211 */ /* 0x080fe400028f14bc */
[----:B------:R-:W-:Y:S01]  /*8710*/  ISETP.GE.AND P4, PT, R163, UR4, PT ;  /* 0x00000004a3007c0c */ /* 0x000fe2000bf86270 */
[----:B------:R-:W-:Y:S01]  /*8720*/  @!P0 ST.E.64 desc[UR36][R4.64], R50 ;  /* 0x0000003204008985 */ /* 0x000fe2000c101b24 */
[----:B------:R-:W-:Y:S02]  /*8730*/  @!P2 LEA.HI.X R11, R165, R7, R187, 0x2, P6 ;  /* 0x00000007a50ba211 */ /* 0x000fe400030f14bb */
[----:B----4-:R-:W-:Y:S01]  /*8740*/  @!P3 LEA R12, P5, R164, R6, 0x2 ;  /* 0x00000006a40cb211 */ /* 0x010fe200078a10ff */
[----:B------:R0:W-:Y:S01]  /*8750*/  @!P1 ST.E.64 desc[UR36][R8.64], R54 ;  /* 0x0000003608009985 */ /* 0x0001e2000c101b24 */
[----:B------:R-:W-:Y:S02]  /*8760*/  ISETP.GE.AND P1, PT, R161, UR4, PT ;  /* 0x00000004a1007c0c */ /* 0x000fe4000bf26270 */
[----:B------:R-:W-:Y:S01]  /*8770*/  ISETP.GE.AND P0, PT, R160, UR4, PT ;  /* 0x00000004a0007c0c */ /* 0x000fe2000bf06270 */
[----:B------:R3:W-:Y:S01]  /*8780*/  @!P2 ST.E.64 desc[UR36][R10.64], R58 ;  /* 0x0000003a0a00a985 */ /* 0x0007e2000c101b24 */
[----:B------:R-:W-:-:S02]  /*8790*/  ISETP.GE.AND P2, PT, R162, UR4, PT ;  /* 0x00000004a2007c0c */ /* 0x000fc4000bf46270 */
[-C--:B------:R-:W-:Y:S02]  /*87a0*/  @!P3 LEA.HI.X R13, R164, R7.reuse, R186, 0x2, P5 ;  /* 0x00000007a40db211 */ /* 0x080fe400028f14ba */
[----:B------:R-:W-:Y:S02]  /*87b0*/  ISETP.GE.AND P5, PT, R23, UR4, PT ;  /* 0x0000000417007c0c */ /* 0x000fe4000bfa6270 */
[CC--:B-----5:R-:W-:Y:S01]  /*87c0*/  @!P4 LEA R14, P6, R163.reuse, R6.reuse, 0x2 ;  /* 0x00000006a30ec211 */ /* 0x0e0fe200078c10ff */
[----:B------:R4:W-:Y:S03]  /*87d0*/  @!P3 ST.E.64 desc[UR36][R12.64], R62 ;  /* 0x0000003e0c00b985 */ /* 0x0009e6000c101b24 */
[----:B------:R-:W-:Y:S02]  /*87e0*/  @!P4 LEA.HI.X R15, R163, R7, R185, 0x2, P6 ;  /* 0x00000007a30fc211 */ /* 0x000fe400030f14b9 */
[----:B0-----:R-:W-:-:S02]  /*87f0*/  @!P1 LEA R8, P6, R161, R6, 0x2 ;  /* 0x00000006a1089211 */ /* 0x001fc400078c10ff */
[-C--:B------:R-:W-:Y:S01]  /*8800*/  @!P2 LEA R4, P3, R162, R6.reuse, 0x2 ;  /* 0x00000006a204a211 */ /* 0x080fe200078610ff */
[----:B------:R4:W-:Y:S01]  /*8810*/  @!P4 ST.E.64 desc[UR36][R14.64], R66 ;  /* 0x000000420e00c985 */ /* 0x0009e2000c101b24 */
[-C--:B---3--:R-:W-:Y:S02]  /*8820*/  @!P0 LEA R10, P4, R160, R6.reuse, 0x2 ;  /* 0x00000006a00a8211 */ /* 0x088fe400078810ff */
[-C--:B------:R-:W-:Y:S02]  /*8830*/  @!P2 LEA.HI.X R5, R162, R7.reuse, R184, 0x2, P3 ;  /* 0x00000007a205a211 */ /* 0x080fe400018f14b8 */
[----:B------:R-:W-:Y:S02]  /*8840*/  @!P5 LEA R18, P3, R23, R6, 0x2 ;  /* 0x000000061712d211 */ /* 0x000fe400078610ff */
[-C--:B------:R-:W-:Y:S01]  /*8850*/  @!P1 LEA.HI.X R9, R161, R7.reuse, R183, 0x2, P6 ;  /* 0x00000007a1099211 */ /* 0x080fe200030f14b7 */
[----:B------:R4:W-:Y:S01]  /*8860*/  @!P2 ST.E.64 desc[UR36][R4.64], R70 ;  /* 0x000000460400a985 */ /* 0x0009e2000c101b24 */
[----:B------:R-:W-:-:S02]  /*8870*/  @!P0 LEA.HI.X R11, R160, R7, R182, 0x2, P4 ;  /* 0x00000007a00b8211 */ /* 0x000fc400020f14b6 */
[----:B------:R-:W-:Y:S01]  /*8880*/  @!P5 LEA.HI.X R19, R23, R7, R181, 0x2, P3 ;  /* 0x000000071713d211 */ /* 0x000fe200018f14b5 */
[----:B------:R4:W-:Y:S04]  /*8890*/  @!P1 ST.E.64 desc[UR36][R8.64], R74 ;  /* 0x0000004a08009985 */ /* 0x0009e8000c101b24 */
[----:B------:R4:W-:Y:S01]  /*88a0*/  @!P0 ST.E.64 desc[UR36][R10.64], R78 ;  /* 0x0000004e0a008985 */ /* 0x0009e2000c101b24 */
[----:B------:R-:W-:-:S03]  /*88b0*/  ISETP.GE.AND P0, PT, R22, UR4, PT ;  /* 0x0000000416007c0c */ /* 0x000fc6000bf06270 */
[----:B------:R4:W-:Y:S10]  /*88c0*/  @!P5 ST.E.64 desc[UR36][R18.64], R82 ;  /* 0x000000521200d985 */ /* 0x0009f4000c101b24 */
[----:B------:R-:W-:Y:S05]  /*88d0*/  @P0 BRA `(.L_x_221) ;  /* 0x0000000c00580947 */ /* 0x000fea0003800000 */
[----:B----4-:R-:W-:-:S04]  /*88e0*/  LEA R4, P0, R22, R6, 0x2 ;  /* 0x0000000616047211 */ /* 0x010fc800078010ff */
[----:B------:R-:W-:-:S05]  /*88f0*/  LEA.HI.X R5, R22, R7, R180, 0x2, P0 ;  /* 0x0000000716057211 */ /* 0x000fca00000f14b4 */
[----:B------:R0:W-:Y:S01]  /*8900*/  ST.E.64 desc[UR36][R4.64], R86 ;  /* 0x0000005604007985 */ /* 0x0001e2000c101b24 */
[----:B------:R-:W-:Y:S05]  /*8910*/  BRA `(.L_x_221) ;  /* 0x0000000c00487947 */ /* 0x000fea0003800000 */
.L_x_212:
[----:B------:R-:W-:Y:S01]  /*8920*/  ULDC.64 UR8, c[0x0][0xc00] ;  /* 0x0003000000087ab9 */ /* 0x000fe20000000a00 */
[----:B------:R-:W-:Y:S01]  /*8930*/  R2UR UR7, R18 ;  /* 0x00000000120772ca */ /* 0x000fe200000e0000 */
[----:B------:R-:W-:-:S04]  /*8940*/  UISETP.NE.U32.AND UP0, UPT, UR8, URZ, UPT ;  /* 0x0000003f0800728c */ /* 0x000fc8000bf05070 */
[----:B------:R-:W-:-:S03]  /*8950*/  UISETP.NE.AND.EX UP0, UPT, UR9, URZ, UPT, UP0 ;  /* 0x0000003f0900728c */ /* 0x000fc6000bf05300 */
[----:B------:R-:W-:Y:S02]  /*8960*/  ULDC.64 UR8, c[0x0][0xc00] ;  /* 0x0003000000087ab9 */ /* 0x000fe40000000a00 */
[----:B------:R-:W-:Y:S01]  /*8970*/  UIMAD.WIDE UR8, UR61, 0x4, UR8 ;  /* 0x000000043d0878a5 */ /* 0x000fe2000f8e0208 */
[----:B------:R-:W-:-:S05]  /*8980*/  PLOP3.LUT P1, PT, PT, PT, UP0, 0x80, 0x0 ;  /* 0x000000000000781c */ /* 0x000fca0003f2f008 */
[----:B------:R-:W-:Y:S02]  /*8990*/  IMAD.U32 R4, RZ, RZ, UR8 ;  /* 0x00000008ff047e24 */ /* 0x000fe4000f8e00ff */
[----:B------:R-:W-:Y:S01]  /*89a0*/  IMAD.U32 R5, RZ, RZ, UR9 ;  /* 0x00000009ff057e24 */ /* 0x000fe2000f8e00ff */
[----:B------:R-:W-:Y:S02]  /*89b0*/  ULDC.64 UR8, c[0x0][0xc08] ;  /* 0x0003020000087ab9 */ /* 0x000fe40000000a00 */
[----:B------:R-:W-:-:S03]  /*89c0*/  UISETP.NE.U32.AND UP1, UPT, UR8, URZ, UPT ;  /* 0x0000003f0800728c */ /* 0x000fc6000bf25070 */
[----:B------:R-:W2:Y:S01]  /*89d0*/  @P1 LDG.E R3, desc[UR36][R4.64] ;  /* 0x0000002404031981 */ /* 0x000ea2000c1e1900 */
[----:B------:R-:W-:Y:S01]  /*89e0*/  UISETP.NE.AND.EX UP1, UPT, UR9, URZ, UPT, UP1 ;  /* 0x0000003f0900728c */ /* 0x000fe2000bf25310 */
[----:B------:R-:W-:Y:S02]  /*89f0*/  ULDC UR4, c[0x0][0xa88] ;  /* 0x0002a20000047ab9 */ /* 0x000fe40000000800 */
[----:B------:R-:W-:-:S03]  /*8a00*/  IMAD.U32 R0, RZ, RZ, UR4 ;  /* 0x00000004ff007e24 */ /* 0x000fc6000f8e00ff */
[----:B------:R-:W-:-:S05]  /*8a10*/  PLOP3.LUT P2, PT, PT, PT, UP1, 0x80, 0x0 ;  /* 0x000000000000781c */ /* 0x000fca0003f4f018 */
[----:B------:R-:W-:Y:S02]  /*8a20*/  @UP1 ULDC.64 UR8, c[0x0][0xc08] ;  /* 0x0003020000081ab9 */ /* 0x000fe40000000a00 */
[----:B------:R-:W-:-:S06]  /*8a30*/  @UP1 UIMAD.WIDE UR8, UR61, 0x4, UR8 ;  /* 0x000000043d0818a5 */ /* 0x000fcc000f8e0208 */
[----:B------:R-:W-:Y:S02]  /*8a40*/  IMAD.U32 R6, RZ, RZ, UR8 ;  /* 0x00000008ff067e24 */ /* 0x000fe4000f8e00ff */
[----:B------:R-:W-:-:S05]  /*8a50*/  IMAD.U32 R7, RZ, RZ, UR9 ;  /* 0x00000009ff077e24 */ /* 0x000fca000f8e00ff */
[----:B------:R0:W5:Y:S01]  /*8a60*/  @P2 LDG.E R0, desc[UR36][R6.64] ;  /* 0x0000002406002981 */ /* 0x000162000c1e1900 */
[----:B------:R-:W-:Y:S01]  /*8a70*/  UMOV UR4, URZ ;  /* 0x0000003f00047c82 */ /* 0x000fe20008000000 */
[----:B------:R-:W-:Y:S01]  /*8a80*/  UISETP.NE.AND UP1, UPT, UR7, URZ, UPT ;  /* 0x0000003f0700728c */ /* 0x000fe2000bf25270 */
[----:B------:R-:W-:-:S10]  /*8a90*/  ISETP.GT.AND P0, PT, R202, 0x7f, PT ;  /* 0x0000007fca00780c */ /* 0x000fd40003f04270 */
[----:B------:R-:W-:Y:S02]  /*8aa0*/  @!UP1 ULDC UR7, c[0x0][0xad4] ;  /* 0x0002b50000079ab9 */ /* 0x000fe40000000800 */
[----:B------:R-:W-:Y:S01]  /*8ab0*/  IMAD.U32 R18, RZ, RZ, UR7 ;  /* 0x00000007ff127e24 */ /* 0x000fe2000f8e00ff */
[----:B--2---:R-:W-:-:S13]  /*8ac0*/  @P1 R2UR UR4, R3 ;  /* 0x00000000030412ca */ /* 0x004fda00000e0000 */
[----:B------:R-:W-:Y:S01]  /*8ad0*/  USHF.R.S32.HI UR19, URZ, 0x1f, UR4 ;  /* 0x0000001f3f137899 */ /* 0x000fe20008011404 */
[----:B0-----:R-:W-:Y:S11]  /*8ae0*/  @P2 BRA `(.L_x_224) ;  /* 0x0000000000102947 */ /* 0x001ff60003800000 */
[----:B------:R-:W-:Y:S05]  /*8af0*/  @!P1 BRA `(.L_x_224) ;  /* 0x00000000000c9947 */ /* 0x000fea0003800000 */
[----:B------:R-:W2:Y:S04]  /*8b00*/  LDG.E R3, desc[UR36][R4.64] ;  /* 0x0000002404037981 */ /* 0x000ea8000c1e1900 */
[----:B-----5:R-:W2:Y:S02]  /*8b10*/  LDG.E R0, desc[UR36][R4.64+0x4] ;  /* 0x0000042404007981 */ /* 0x020ea4000c1e1900 */
[----:B--2---:R-:W-:-:S07]  /*8b20*/  IMAD.IADD R0, R0, 0x1, -R3 ;  /* 0x0000000100007824 */ /* 0x004fce00078e0a03 */
.L_x_224:
[----:B------:R-:W-:Y:S01]  /*8b30*/  R2UR UR7, R178 ;  /* 0x00000000b20772ca */ /* 0x000fe200000e0000 */
[----:B------:R-:W-:Y:S01]  /*8b40*/  USEL UR61, UR61, URZ, !UP0 ;  /* 0x0000003f3d3d7287 */ /* 0x000fe2000c000000 */
[----:B------:R-:W-:Y:S11]  /*8b50*/  BSSY B1, `(.L_x_225) ;  /* 0x000003d000017945 */ /* 0x000ff60003800000 */
[----:B------:R-:W-:Y:S01]  /*8b60*/  USEL UR7, UR7, URZ, !UP0 ;  /* 0x0000003f07077287 */ /* 0x000fe2000c000000 */
[----:B------:R-:W-:Y:S11]  /*8b70*/  @P0 BRA `(.L_x_226) ;  /* 0x0000000000e80947 */ /* 0x000ff60003800000 */
[----:B------:R-:W0:Y:S01]  /*8b80*/  S2R R4, SR_TID.X ;  /* 0x0000000000047919 */ /* 0x000e220000002100 */
[----:B------:R-:W1:Y:S01]  /*8b90*/  LDC R9, c[0x0][0xbe8] ;  /* 0x0002fa00ff097b82 */ /* 0x000e620000000800 */
[----:B------:R-:W-:-:S13]  /*8ba0*/  R2UR UR8, R175 ;  /* 0x00000000af0872ca */ /* 0x000fda00000e0000 */
[----:B------:R-:W-:-:S05]  /*8bb0*/  IMAD.U32 R3, RZ, RZ, UR8 ;  /* 0x00000008ff037e24 */ /* 0x000fca000f8e00ff */
[----:B0-----:R-:W-:Y:S01]  /*8bc0*/  LEA R3, R3, R4, 0x7 ;  /* 0x0000000403037211 */ /* 0x001fe200078e38ff */
[----:B-1---5:R-:W-:-:S04]  /*8bd0*/  IMAD R4, R0, R9, RZ ;  /* 0x0000000900047224 */ /* 0x022fc800078e02ff */
[----:B------:R-:W-:-:S05]  /*8be0*/  VIADD R6, R3, 0xffffff80 ;  /* 0xffffff8003067836 */ /* 0x000fca0000000000 */
[----:B------:R-:W-:-:S13]  /*8bf0*/  ISETP.GE.AND P0, PT, R6, R4, PT ;  /* 0x000000040600720c */ /* 0x000fda0003f06270 */
[----:B------:R-:W-:Y:S05]  /*8c00*/  @P0 BRA `(.L_x_226) ;  /* 0x0000000000c40947 */ /* 0x000fea0003800000 */
[----:B------:R-:W-:Y:S01]  /*8c10*/  ISETP.NE.AND P0, PT, R9, 0x1, PT ;  /* 0x000000010900780c */ /* 0x000fe20003f05270 */
[----:B------:R-:W-:Y:S01]  /*8c20*/  UMOV UR17, 0x9b8 ;  /* 0x000009b800117882 */ /* 0x000fe20000000000 */
[----:B------:R-:W-:Y:S02]  /*8c30*/  R2UR UR9, R18 ;  /* 0x00000000120972ca */ /* 0x000fe400000e0000 */
[----:B------:R-:W-:Y:S02]  /*8c40*/  R2UR UR8, R19 ;  /* 0x00000000130872ca */ /* 0x000fe400000e0000 */
[----:B------:R-:W-:-:S07]  /*8c50*/  R2UR UR18, R174 ;  /* 0x00000000ae1272ca */ /* 0x000fce00000e0000 */
[----:B------:R-:W0:Y:S02]  /*8c60*/  @P0 LDC R3, c[0x0][0xbec] ;  /* 0x0002fb00ff030b82 */ /* 0x000e240000000800 */
[----:B------:R-:W-:-:S04]  /*8c70*/  UISETP.GT.AND UP0, UPT, UR9, 0x1, UPT ;  /* 0x000000010900788c */ /* 0x000fc8000bf04270 */
[----:B------:R-:W-:Y:S02]  /*8c80*/  USEL UR17, UR17, 0x978, UP0 ;  /* 0x0000097811117887 */ /* 0x000fe40008000000 */
[----:B------:R-:W1:Y:S01]  /*8c90*/  @P0 LDC R5, c[0x0][0xbf0] ;  /* 0x0002fc00ff050b82 */ /* 0x000e620000000800 */
[----:B------:R-:W-:-:S09]  /*8ca0*/  USEL UR16, UR8, URZ, UP0 ;  /* 0x0000003f08107287 */ /* 0x000fd20008000000 */
[----:B------:R-:W-:Y:S01]  /*8cb0*/  ULDC.64 UR10, c[0x0][UR17+0x220] ;  /* 0x00008800110a7abb */ /* 0x000fe20008000a00 */
[----:B------:R-:W-:Y:S01]  /*8cc0*/  ULDC.64 UR8, c[0x0][UR17+0x218] ;  /* 0x0000860011087abb */ /* 0x000fe20008000a00 */
[----:B------:R-:W-:Y:S01]  /*8cd0*/  ULDC.64 UR12, c[0x0][UR17+0x228] ;  /* 0x00008a00110c7abb */ /* 0x000fe20008000a00 */
[----:B------:R-:W-:Y:S02]  /*8ce0*/  UIMAD UR11, UR11, UR61, URZ ;  /* 0x0000003d0b0b72a4 */ /* 0x000fe4000f8e023f */
[----:B------:R-:W-:Y:S01]  /*8cf0*/  UIMAD.WIDE.U32 UR14, UR8, UR18, URZ ;  /* 0x00000012080e72a5 */ /* 0x000fe2000f8e003f */
[----:B0-----:R-:W-:Y:S01]  /*8d00*/  @P0 IMAD.HI.U32 R4, R6, R3, RZ ;  /* 0x0000000306040227 */ /* 0x001fe200078e00ff */
[----:B------:R-:W-:Y:S02]  /*8d10*/  UIMAD.WIDE.U32 UR20, UR12, UR16, URZ ;  /* 0x000000100c1472a5 */ /* 0x000fe4000f8e003f */
[----:B------:R-:W-:Y:S01]  /*8d20*/  UIMAD UR18, UR9, UR18, URZ ;  /* 0x00000012091272a4 */ /* 0x000fe2000f8e023f */
[----:B------:R-:W-:Y:S01]  /*8d30*/  IMAD.MOV.U32 R3, RZ, RZ, R6 ;  /* 0x000000ffff037224 */ /* 0x000fe200078e0006 */
[----:B------:R-:W-:-:S02]  /*8d40*/  UIMAD UR12, UR13, UR16, URZ ;  /* 0x000000100d0c72a4 */ /* 0x000fc4000f8e023f */
[----:B------:R-:W-:Y:S01]  /*8d50*/  UIMAD.WIDE.U32 UR8, UR10, UR61, URZ ;  /* 0x0000003d0a0872a5 */ /* 0x000fe2000f8e003f */
[----:B-1----:R-:W-:Y:S01]  /*8d60*/  @P0 SHF.R.U32.HI R3, RZ, R5, R4 ;  /* 0x00000005ff030219 */ /* 0x002fe20000011604 */
[----:B------:R-:W-:Y:S01]  /*8d70*/  UIMAD UR11, UR10, UR7, UR11 ;  /* 0x000000070a0b72a4 */ /* 0x000fe2000f8e020b */
[----:B------:R-:W-:Y:S01]  /*8d80*/  IMAD.U32 R4, RZ, RZ, UR20 ;  /* 0x00000014ff047e24 */ /* 0x000fe2000f8e00ff */
[----:B------:R-:W-:Y:S02]  /*8d90*/  UIADD3 UR12, UR21, UR12, URZ ;  /* 0x0000000c150c7290 */ /* 0x000fe4000fffe03f */
[----:B------:R-:W-:Y:S01]  /*8da0*/  IMAD.U32 R5, RZ, RZ, UR21 ;  /* 0x00000015ff057e24 */ /* 0x000fe2000f8e00ff */
[----:B------:R-:W-:Y:S01]  /*8db0*/  UIADD3 UR18, UR15, UR18, URZ ;  /* 0x000000120f127290 */ /* 0x000fe2000fffe03f */
[--C-:B------:R-:W-:Y:S01]  /*8dc0*/  IMAD.MOV R7, RZ, RZ, -R3.reuse ;  /* 0x000000ffff077224 */ /* 0x100fe200078e0a03 */
[----:B------:R-:W-:Y:S01]  /*8dd0*/  UIADD3 UR14, UP1, UP2, UR8, UR14, UR4 ;  /* 0x0000000e080e7290 */ /* 0x000fe2000fa3e004 */
[----:B------:R-:W-:Y:S01]  /*8de0*/  SHF.R.S32.HI R5, RZ, 0x1f, R3 ;  /* 0x0000001fff057819 */ /* 0x000fe20000011403 */
[----:B------:R-:W-:Y:S01]  /*8df0*/  UIADD3 UR10, UR9, UR11, URZ ;  /* 0x0000000b090a7290 */ /* 0x000fe2000fffe03f */
[----:B------:R-:W-:-:S02]  /*8e00*/  IMAD R7, R9, R7, R6 ;  /* 0x0000000709077224 */ /* 0x000fc400078e0206 */
[----:B------:R-:W-:Y:S01]  /*8e10*/  IMAD.U32 R8, RZ, RZ, UR12 ;  /* 0x0000000cff087e24 */ /* 0x000fe2000f8e00ff */
[----:B------:R-:W-:Y:S01]  /*8e20*/  UIADD3.X UR10, UR10, UR18, UR19, UP1, UP2 ;  /* 0x000000120a0a7290 */ /* 0x000fe20008fe4413 */
[----:B------:R-:W-:Y:S01]  /*8e30*/  IADD3 R4, P0, P1, R3, UR14, R4 ;  /* 0x0000000e03047c10 */ /* 0x000fe2000f91e004 */
[----:B------:R-:W-:Y:S01]  /*8e40*/  ULDC.64 UR8, c[0x0][UR17+0x210] ;  /* 0x0000840011087abb */ /* 0x000fe20008000a00 */
[----:B------:R-:W-:Y:S01]  /*8e50*/  SHF.R.S32.HI R3, RZ, 0x1f, R7 ;  /* 0x0000001fff037819 */ /* 0x000fe20000011407 */
[----:B------:R-:W-:Y:S02]  /*8e60*/  IMAD R6, R7, UR9, RZ ;  /* 0x0000000907067c24 */ /* 0x000fe4000f8e02ff */
[----:B------:R-:W-:Y:S01]  /*8e70*/  IADD3.X R5, R5, UR10, R8, P0, P1 ;  /* 0x0000000a05057c10 */ /* 0x000fe200087e2408 */
[----:B------:R-:W-:Y:S01]  /*8e80*/  ULDC.64 UR10, c[0x0][0xba8] ;  /* 0x0002ea00000a7ab9 */ /* 0x000fe20000000a00 */
[----:B------:R-:W-:Y:S01]  /*8e90*/  IMAD R3, R3, UR8, R6 ;  /* 0x0000000803037c24 */ /* 0x000fe2000f8e0206 */
[----:B------:R-:W-:Y:S01]  /*8ea0*/  @!UP0 ULDC UR10, c[0x0][0xb50] ;  /* 0x0002d400000a8ab9 */ /* 0x000fe20000000800 */
[----:B------:R-:W-:Y:S01]  /*8eb0*/  @!UP0 ULDC UR11, c[0x0][0xb54] ;  /* 0x0002d500000b8ab9 */ /* 0x000fe20000000800 */
[----:B------:R-:W-:-:S04]  /*8ec0*/  IMAD.WIDE.U32 R4, R7, UR8, R4 ;  /* 0x0000000807047c25 */ /* 0x000fc8000f8e0004 */
[----:B------:R-:W-:Y:S01]  /*8ed0*/  IMAD.IADD R3, R5, 0x1, R3 ;  /* 0x0000000105037824 */ /* 0x000fe200078e0203 */
[----:B------:R-:W-:-:S04]  /*8ee0*/  LEA R6, P0, R4, UR10, 0x2 ;  /* 0x0000000a04067c11 */ /* 0x000fc8000f8010ff */
[----:B------:R-:W-:Y:S01]  /*8ef0*/  LEA.HI.X R7, R4, UR11, R3, 0x2, P0 ;  /* 0x0000000b04077c11 */ /* 0x000fe200080f1403 */
[----:B------:R-:W-:-:S05]  /*8f00*/  IMAD.MOV.U32 R3, RZ, RZ, -0x800000 ;  /* 0xff800000ff037424 */ /* 0x000fca00078e00ff */
[----:B------:R0:W-:Y:S03]  /*8f10*/  STG.E desc[UR36][R6.64], R3 ;  /* 0x0000000306007986 */ /* 0x0001e6000c101924 */
.L_x_226:
[----:B------:R-:W-:Y:S05]  /*8f20*/  BSYNC B1 ;  /* 0x0000000000017941 */ /* 0x000fea0003800000 */
.L_x_225:
[----:B------:R-:W-:-:S13]  /*8f30*/  R2UR UR8, R18 ;  /* 0x00000000120872ca */ /* 0x000fda00000e0000 */
[----:B------:R-:W-:-:S06]  /*8f40*/  UISETP.GT.AND UP0, UPT, UR8, 0x1, UPT ;  /* 0x000000010800788c */ /* 0x000fcc000bf04270 */
[----:B------:R-:W-:-:S13]  /*8f50*/  PLOP3.LUT P0, PT, PT, PT, UP0, 0x80, 0x0 ;  /* 0x000000000000781c */ /* 0x000fda0003f0f008 */
[----:B------:R-:W-:Y:S05]  /*8f60*/  @P0 BRA `(.L_x_221) ;  /* 0x0000000400b40947 */ /* 0x000fea0003800000 */
[----:B------:R-:W1:Y:S01]  /*8f70*/  LDC R11, c[0x0][0xbe8] ;  /* 0x0002fa00ff0b7b82 */ /* 0x000e620000000800 */
[----:B------:R-:W-:Y:S01]  /*8f80*/  R2UR UR14, R175 ;  /* 0x00000000af0e72ca */ /* 0x000fe200000e0000 */
[----:B------:R-:W-:Y:S01]  /*8f90*/  ULDC.64 UR12, c[0x0][0xaa0] ;  /* 0x0002a800000c7ab9 */ /* 0x000fe20000000a00 */
[----:B------:R-:W-:Y:S01]  /*8fa0*/  R2UR UR15, R174 ;  /* 0x00000000ae0f72ca */ /* 0x000fe200000e0000 */
[----:B------:R-:W-:Y:S01]  /*8fb0*/  UIMAD UR10, UR19, UR12, URZ ;  /* 0x0000000c130a72a4 */ /* 0x000fe2000f8e023f */
[----:B0-----:R-:W-:Y:S01]  /*8fc0*/  IMAD R3, R17, 0x20, R176 ;  /* 0x0000002011037824 */ /* 0x001fe200078e02b0 */
[----:B------:R-:W-:Y:S01]  /*8fd0*/  UIMAD.WIDE.U32 UR8, UR4, UR12, URZ ;  /* 0x0000000c040872a5 */ /* 0x000fe2000f8e003f */
[----:B------:R-:W-:Y:S01]  /*8fe0*/  BSSY B1, `(.L_x_227) ;  /* 0x000003b000017945 */ /* 0x000fe20003800000 */
[----:B------:R-:W-:-:S04]  /*8ff0*/  UIMAD UR10, UR4, UR13, UR10 ;  /* 0x0000000d040a72a4 */ /* 0x000fc8000f8e020a */
[----:B------:R-:W-:Y:S02]  /*9000*/  UIADD3 UR9, UR9, UR10, URZ ;  /* 0x0000000a09097290 */ /* 0x000fe4000fffe03f */
[----:B------:R-:W-:Y:S01]  /*9010*/  IMAD.U32 R8, RZ, RZ, UR14 ;  /* 0x0000000eff087e24 */ /* 0x000fe2000f8e00ff */
[----:B------:R-:W-:Y:S01]  /*9020*/  ULDC.64 UR10, c[0x0][0xae8] ;  /* 0x0002ba00000a7ab9 */ /* 0x000fe20000000a00 */
[----:B------:R-:W-:Y:S01]  /*9030*/  IMAD.U32 R13, RZ, RZ, UR14 ;  /* 0x0000000eff0d7e24 */ /* 0x000fe2000f8e00ff */
[----:B------:R-:W-:Y:S02]  /*9040*/  UIMAD.WIDE.U32 UR8, UR15, UR10, UR8 ;  /* 0x0000000a0f0872a5 */ /* 0x000fe4000f8e0008 */
[----:B------:R-:W-:Y:S02]  /*9050*/  LEA R8, R8, R3, 0x7 ;  /* 0x0000000308087211 */ /* 0x000fe400078e38ff */
[----:B------:R-:W-:Y:S01]  /*9060*/  UIMAD UR9, UR15, UR11, UR9 ;  /* 0x0000000b0f0972a4 */ /* 0x000fe2000f8e0209 */
[----:B-1----:R-:W-:-:S02]  /*9070*/  ISETP.NE.AND P0, PT, R11, 0x1, PT ;  /* 0x000000010b00780c */ /* 0x002fc40003f05270 */
[----:B------:R-:W-:Y:S01]  /*9080*/  ULDC.64 UR10, c[0x0][0xaf0] ;  /* 0x0002bc00000a7ab9 */ /* 0x000fe20000000a00 */
[----:B------:R-:W-:Y:S01]  /*9090*/  IMAD.MOV.U32 R3, RZ, RZ, R8 ;  /* 0x000000ffff037224 */ /* 0x000fe200078e0008 */
[----:B------:R-:W-:Y:S02]  /*90a0*/  UIMAD UR7, UR7, UR10, URZ ;  /* 0x0000000a070772a4 */ /* 0x000fe4000f8e023f */
[----:B------:R-:W-:Y:S02]  /*90b0*/  UIMAD.WIDE.U32 UR8, UR61, UR10, UR8 ;  /* 0x0000000a3d0872a5 */ /* 0x000fe4000f8e0008 */
[----:B------:R-:W-:-:S03]  /*90c0*/  UIMAD UR4, UR61, UR11, UR7 ;  /* 0x0000000b3d0472a4 */ /* 0x000fc6000f8e0207 */
[----:B------:R-:W-:Y:S01]  /*90d0*/  ULDC.64 UR10, c[0x0][0xae0] ;  /* 0x0002b800000a7ab9 */ /* 0x000fe20000000a00 */
[----:B------:R-:W-:Y:S01]  /*90e0*/  UIADD3 UR4, UR9, UR4, URZ ;  /* 0x0000000409047290 */ /* 0x000fe2000fffe03f */
[----:B------:R-:W0:Y:S08]  /*90f0*/  @P0 LDC R5, c[0x0][0xbec] ;  /* 0x0002fb00ff050b82 */ /* 0x000e300000000800 */
[----:B------:R-:W1:Y:S01]  /*9100*/  @P0 LDC R7, c[0x0][0xbf0] ;  /* 0x0002fc00ff070b82 */ /* 0x000e620000000800 */
[----:B0-----:R-:W-:-:S04]  /*9110*/  @P0 IMAD.HI.U32 R4, R8, R5, RZ ;  /* 0x0000000508040227 */ /* 0x001fc800078e00ff */
[----:B------:R-:W-:Y:S02]  /*9120*/  IMAD.U32 R5, RZ, RZ, UR9 ;  /* 0x00000009ff057e24 */ /* 0x000fe4000f8e00ff */
[----:B------:R-:W-:Y:S01]  /*9130*/  IMAD.U32 R5, RZ, RZ, UR4 ;  /* 0x00000004ff057e24 */ /* 0x000fe2000f8e00ff */
[----:B-1----:R-:W-:-:S04]  /*9140*/  @P0 SHF.R.U32.HI R3, RZ, R7, R4 ;  /* 0x00000007ff030219 */ /* 0x002fc80000011604 */
[--C-:B------:R-:W-:Y:S01]  /*9150*/  SHF.R.S32.HI R4, RZ, 0x1f, R3.reuse ;  /* 0x0000001fff047819 */ /* 0x100fe20000011403 */
[----:B------:R-:W-:-:S04]  /*9160*/  IMAD.MOV R7, RZ, RZ, -R3 ;  /* 0x000000ffff077224 */ /* 0x000fc800078e0a03 */
[----:B------:R-:W-:Y:S02]  /*9170*/  IMAD R6, R4, UR10, RZ ;  /* 0x0000000a04067c24 */ /* 0x000fe4000f8e02ff */
[----:B------:R-:W-:Y:S01]  /*9180*/  IMAD.U32 R4, RZ, RZ, UR8 ;  /* 0x00000008ff047e24 */ /* 0x000fe2000f8e00ff */
[----:B------:R-:W-:Y:S01]  /*9190*/  ULDC.64 UR8, c[0x0][0xad8] ;  /* 0x0002b60000087ab9 */ /* 0x000fe20000000a00 */
[----:B------:R-:W-:Y:S02]  /*91a0*/  IMAD R7, R11, R7, R8 ;  /* 0x000000070b077224 */ /* 0x000fe400078e0208 */
[C---:B------:R-:W-:Y:S02]  /*91b0*/  IMAD R9, R3.reuse, UR11, R6 ;  /* 0x0000000b03097c24 */ /* 0x040fe4000f8e0206 */
[----:B------:R-:W-:Y:S01]  /*91c0*/  IMAD.WIDE.U32 R4, R3, UR10, R4 ;  /* 0x0000000a03047c25 */ /* 0x000fe2000f8e0004 */
[----:B------:R-:W-:-:S03]  /*91d0*/  SHF.R.S32.HI R3, RZ, 0x1f, R7 ;  /* 0x0000001fff037819 */ /* 0x000fc60000011407 */
[----:B------:R-:W-:Y:S02]  /*91e0*/  IMAD.IADD R5, R5, 0x1, R9 ;  /* 0x0000000105057824 */ /* 0x000fe400078e0209 */
[----:B------:R-:W-:Y:S02]  /*91f0*/  IMAD R6, R3, UR8, RZ ;  /* 0x0000000803067c24 */ /* 0x000fe4000f8e02ff */
[----:B------:R-:W-:Y:S02]  /*9200*/  IMAD R8, R13, 0x80, R176 ;  /* 0x000000800d087824 */ /* 0x000fe400078e02b0 */
[----:B-----5:R-:W-:Y:S02]  /*9210*/  IMAD R11, R0, R11, RZ ;  /* 0x0000000b000b7224 */ /* 0x020fe400078e02ff */
[C---:B------:R-:W-:Y:S02]  /*9220*/  IMAD R3, R7.reuse, UR9, R6 ;  /* 0x0000000907037c24 */ /* 0x040fe4000f8e0206 */
[----:B------:R-:W-:Y:S01]  /*9230*/  IMAD.WIDE.U32 R4, R7, UR8, R4 ;  /* 0x0000000807047c25 */ /* 0x000fe2000f8e0004 */
[----:B------:R-:W-:Y:S01]  /*9240*/  ISETP.GE.AND P2, PT, R8, R11, PT ;  /* 0x0000000b0800720c */ /* 0x000fe20003f46270 */
[----:B------:R-:W-:-:S02]  /*9250*/  ULDC.64 UR8, c[0x0][0xa80] ;  /* 0x0002a00000087ab9 */ /* 0x000fc40000000a00 */
[----:B------:R-:W-:Y:S01]  /*9260*/  VIADD R0, R8, 0x20 ;  /* 0x0000002008007836 */ /* 0x000fe20000000000 */
[----:B------:R-:W-:Y:S02]  /*9270*/  IADD3 R3, R5, R3, RZ ;  /* 0x0000000305037210 */ /* 0x000fe40007ffe0ff */
[----:B------:R-:W-:Y:S02]  /*9280*/  LEA R6, P3, R4, UR8, 0x1 ;  /* 0x0000000804067c11 */ /* 0x000fe4000f8608ff */
[-C--:B------:R-:W-:Y:S01]  /*9290*/  ISETP.GE.AND P1, PT, R0, R11.reuse, PT ;  /* 0x0000000b0000720c */ /* 0x080fe20003f26270 */
[----:B------:R-:W-:Y:S01]  /*92a0*/  VIADD R0, R8, 0x40 ;  /* 0x0000004008007836 */ /* 0x000fe20000000000 */
[----:B------:R-:W-:Y:S01]  /*92b0*/  LEA.HI.X R3, R4, UR9, R3, 0x1, P3 ;  /* 0x0000000904037c11 */ /* 0x000fe200098f0c03 */
[----:B------:R0:W1:Y:S03]  /*92c0*/  SHFL.IDX PT, R7, R6, RZ, 0x181f ;  /* 0x00181fff06077589 */ /* 0x00006600000e0000 */
[----:B------:R-:W-:Y:S01]  /*92d0*/  ISETP.GE.AND P0, PT, R0, R11, PT ;  /* 0x0000000b0000720c */ /* 0x000fe20003f06270 */
[----:B------:R0:W2:Y:S01]  /*92e0*/  SHFL.IDX PT, R5, R3, RZ, 0x181f ;  /* 0x00181fff03057589 */ /* 0x0000a200000e0000 */
[----:B------:R-:W-:Y:S11]  /*92f0*/  @P2 BRA `(.L_x_228) ;  /* 0x0000000000242947 */ /* 0x000ff60003800000 */
[----:B------:R-:W-:Y:S02]  /*9300*/  ULDC UR4, c[0x0][0xac8] ;  /* 0x0002b20000047ab9 */ /* 0x000fe40000000800 */
[----:B------:R-:W-:Y:S02]  /*9310*/  ISETP.GE.AND P4, PT, R2, UR4, PT ;  /* 0x0000000402007c0c */ /* 0x000fe4000bf86270 */
[----:B------:R-:W-:-:S11]  /*9320*/  ISETP.GE.AND P5, PT, R16, UR4, PT ;  /* 0x0000000410007c0c */ /* 0x000fd6000bfa6270 */
[-C--:B-1----:R-:W-:Y:S02]  /*9330*/  @!P4 LEA R12, P2, R2, R7.reuse, 0x1 ;  /* 0x00000007020cc211 */ /* 0x082fe400078408ff */
[----:B------:R-:W-:Y:S02]  /*9340*/  @!P5 LEA R4, P3, R16, R7, 0x1 ;  /* 0x000000071004d211 */ /* 0x000fe400078608ff */
[-C--:B--2---:R-:W-:Y:S02]  /*9350*/  @!P4 LEA.HI.X R13, R2, R5.reuse, R201, 0x1, P2 ;  /* 0x00000005020dc211 */ /* 0x084fe400010f0cc9 */
[----:B------:R-:W-:-:S03]  /*9360*/  @!P5 LEA.HI.X R5, R16, R5, R200, 0x1, P3 ;  /* 0x000000051005d211 */ /* 0x000fc600018f0cc8 */
[----:B------:R3:W-:Y:S04]  /*9370*/  @!P4 ST.E.128 desc[UR36][R12.64], RZ ;  /* 0x000000ff0c00c985 */ /* 0x0007e8000c101d24 */
[----:B------:R3:W-:Y:S02]  /*9380*/  @!P5 ST.E.128 desc[UR36][R4.64], RZ ;  /* 0x000000ff0400d985 */ /* 0x0007e4000c101d24 */
.L_x_228:
[----:B------:R-:W-:Y:S05]  /*9390*/  BSYNC B1 ;  /* 0x0000000000017941 */ /* 0x000fea0003800000 */
.L_x_227:
[----:B--23--:R2:W3:Y:S01]  /*93a0*/  SHFL.IDX PT, R5, R3, 0x1, 0x181f ;  /* 0x00381f0003057f89 */ /* 0x00c4e200000e0000 */
[----:B------:R-:W-:Y:S03]  /*93b0*/  BSSY B1, `(.L_x_229) ;  /* 0x000000c000017945 */ /* 0x000fe60003800000 */
[----:B-1----:R2:W1:Y:S01]  /*93c0*/  SHFL.IDX PT, R7, R6, 0x1, 0x181f ;  /* 0x00381f0006077f89 */ /* 0x00246200000e0000 */
[----:B------:R-:W-:Y:S05]  /*93d0*/  @P1 BRA `(.L_x_230) ;  /* 0x0000000000241947 */ /* 0x000fea0003800000 */
[----:B------:R-:W-:Y:S02]  /*93e0*/  ULDC UR4, c[0x0][0xac8] ;  /* 0x0002b20000047ab9 */ /* 0x000fe40000000800 */
[----:B------:R-:W-:Y:S02]  /*93f0*/  ISETP.GE.AND P3, PT, R2, UR4, PT ;  /* 0x0000000402007c0c */ /* 0x000fe4000bf66270 */
[----:B------:R-:W-:-:S11]  /*9400*/  ISETP.GE.AND P4, PT, R16, UR4, PT ;  /* 0x0000000410007c0c */ /* 0x000fd6000bf86270 */
[-C--:B-1----:R-:W-:Y:S02]  /*9410*/  @!P3 LEA R12, P1, R2, R7.reuse, 0x1 ;  /* 0x00000007020cb211 */ /* 0x082fe400078208ff */
[----:B------:R-:W-:Y:S02]  /*9420*/  @!P4 LEA R4, P2, R16, R7, 0x1 ;  /* 0x000000071004c211 */ /* 0x000fe400078408ff */
[-C--:B---3--:R-:W-:Y:S02]  /*9430*/  @!P3 LEA.HI.X R13, R2, R5.reuse, R201, 0x1, P1 ;  /* 0x00000005020db211 */ /* 0x088fe400008f0cc9 */
[----:B------:R-:W-:-:S03]  /*9440*/  @!P4 LEA.HI.X R5, R16, R5, R200, 0x1, P2 ;  /* 0x000000051005c211 */ /* 0x000fc600010f0cc8 */
[----:B------:R4:W-:Y:S04]  /*9450*/  @!P3 ST.E.128 desc[UR36][R12.64], RZ ;  /* 0x000000ff0c00b985 */ /* 0x0009e8000c101d24 */
[----:B------:R4:W-:Y:S02]  /*9460*/  @!P4 ST.E.128 desc[UR36][R4.64], RZ ;  /* 0x000000ff0400c985 */ /* 0x0009e4000c101d24 */
.L_x_230:
[----:B------:R-:W-:Y:S05]  /*9470*/  BSYNC B1 ;  /* 0x0000000000017941 */ /* 0x000fea0003800000 */
.L_x_229:
[----:B---34-:R3:W4:Y:S01]  /*9480*/  SHFL.IDX PT, R5, R3, 0x2, 0x181f ;  /* 0x00581f0003057f89 */ /* 0x01872200000e0000 */
        /* <DEDUP_REMOVED lines=8> */
[-C--:B----4-:R-:W-:Y:S02]  /*9510*/  @!P2 LEA.HI.X R13, R2, R5.reuse, R201, 0x1, P0 ;  /* 0x00000005020da211 */ /* 0x090fe400000f0cc9 */
[----:B------:R-:W-:-:S03]  /*9520*/  @!P3 LEA.HI.X R5, R16, R5, R200, 0x1, P1 ;  /* 0x000000051005b211 */ /* 0x000fc600008f0cc8 */
[----:B------:R1:W-:Y:S04]  /*9530*/  @!P2 ST.E.128 desc[UR36][R12.64], RZ ;  /* 0x000000ff0c00a985 */ /* 0x0003e8000c101d24 */
[----:B------:R1:W-:Y:S02]  /*9540*/  @!P3 ST.E.128 desc[UR36][R4.64], RZ ;  /* 0x000000ff0400b985 */ /* 0x0003e4000c101d24 */
.L_x_232:
[----:B------:R-:W-:Y:S05]  /*9550*/  BSYNC B1 ;  /* 0x0000000000017941 */ /* 0x000fea0003800000 */
.L_x_231:
[----:B------:R-:W-:Y:S01]  /*9560*/  VIADD R0, R8, 0x60 ;  /* 0x0000006008007836 */ /* 0x000fe20000000000 */
[----:B0-23--:R-:W0:Y:S04]  /*9570*/  SHFL.IDX PT, R3, R3, 0x3, 0x181f ;  /* 0x00781f0003037f89 */ /* 0x00de2800000e0000 */
[----:B------:R-:W-:Y:S01]  /*9580*/  ISETP.GE.AND P0, PT, R0, R11, PT ;  /* 0x0000000b0000720c */ /* 0x000fe20003f06270 */
[----:B-1--4-:R1:W2:-:S12]  /*9590*/  SHFL.IDX PT, R5, R6, 0x3, 0x181f ;  /* 0x00781f0006057f89 */ /* 0x01229800000e0000 */
[----:B-1----:R-:W-:Y:S05]  /*95a0*/  @P0 BRA `(.L_x_221) ;  /* 0x0000000000240947 */ /* 0x002fea0003800000 */
[----:B------:R-:W-:Y:S02]  /*95b0*/  ULDC UR4, c[0x0][0xac8] ;  /* 0x0002b20000047ab9 */ /* 0x000fe40000000800 */
[----:B------:R-:W-:Y:S02]  /*95c0*/  ISETP.GE.AND P2, PT, R2, UR4, PT ;  /* 0x0000000402007c0c */ /* 0x000fe4000bf46270 */
[----:B------:R-:W-:-:S11]  /*95d0*/  ISETP.GE.AND P3, PT, R16, UR4, PT ;  /* 0x0000000410007c0c */ /* 0x000fd6000bf66270 */
[-C--:B--2---:R-:W-:Y:S02]  /*95e0*/  @!P2 LEA R6, P0, R2, R5.reuse, 0x1 ;  /* 0x000000050206a211 */ /* 0x084fe400078008ff */
[----:B------:R-:W-:Y:S02]  /*95f0*/  @!P3 LEA R4, P1, R16, R5, 0x1 ;  /* 0x000000051004b211 */ /* 0x000fe400078208ff */
[-C--:B0-----:R-:W-:Y:S02]  /*9600*/  @!P2 LEA.HI.X R7, R2, R3.reuse, R201, 0x1, P0 ;  /* 0x000000030207a211 */ /* 0x081fe400000f0cc9 */
[----:B------:R-:W-:-:S03]  /*9610*/  @!P3 LEA.HI.X R5, R16, R3, R200, 0x1, P1 ;  /* 0x000000031005b211 */ /* 0x000fc600008f0cc8 */
[----:B------:R0:W-:Y:S04]  /*9620*/  @!P2 ST.E.128 desc[UR36][R6.64], RZ ;  /* 0x000000ff0600a985 */ /* 0x0001e8000c101d24 */
[----:B------:R0:W-:Y:S02]  /*9630*/  @!P3 ST.E.128 desc[UR36][R4.64], RZ ;  /* 0x000000ff0400b985 */ /* 0x0001e4000c101d24 */
.L_x_221:
[----:B------:R-:W-:Y:S05]  /*9640*/  BSYNC B0 ;  /* 0x0000000000007941 */ /* 0x000fea0003800000 */
.L_x_211:
[----:B------:R-:W-:Y:S02]  /*9650*/  ULDC UR4, c[0x0][0xc3c] ;  /* 0x00030f0000047ab9 */ /* 0x000fe40000000800 */
[----:B------:R-:W-:-:S13]  /*9660*/  ISETP.GE.AND P0, PT, R27, UR4, PT ;  /* 0x000000041b007c0c */ /* 0x000fda000bf06270 */
[----:B------:R-:W-:Y:S05]  /*9670*/  @!P0 BRA `(.L_x_233) ;  /* 0xffffff7800348947 */ /* 0x000fea000383ffff */
[----:B------:R-:W-:Y:S05]  /*9680*/  EXIT ;  /* 0x000000000000794d */ /* 0x000fea0003800000 */
.L_x_182:
[----:B------:R-:W-:-:S08]  /*9690*/  NOP ;  /* 0x0000000000007918 */ /* 0x000fd00000000000 */
[----:B0-----:R-:W0:-:S00]  /*96a0*/  USETMAXREG.DEALLOC.CTAPOOL 0x28 ;  /* 0x00000028000079c8 */ /* 0x001e0000080e0500 */
[----:B0-----:R-:W-:Y:S02]  /*96b0*/  LOP3.LUT R0, R0, 0x3, RZ, 0xc0, !PT ;  /* 0x0000000300007812 */ /* 0x001fe400078ec0ff */
[----:B------:R-:W-:-:S04]  /*96c0*/  LOP3.LUT R23, R23, 0xffffff7f, RZ, 0xc0, !PT ;  /* 0xffffff7f17177812 */ /* 0x000fc800078ec0ff */
[----:B------:R-:W0:Y:S02]  /*96d0*/  SHFL.IDX PT, R0, R0, RZ, 0x1f ;  /* 0x00001fff00007589 */ /* 0x000e2400000e0000 */
[----:B0-----:R-:W-:Y:S01]  /*96e0*/  ISETP.NE.AND P0, PT, R0, RZ, PT ;  /* 0x000000ff0000720c */ /* 0x001fe20003f05270 */
[----:B------:R-:W-:-:S12]  /*96f0*/  IMAD.MOV.U32 R0, RZ, RZ, RZ ;  /* 0x000000ffff007224 */ /* 0x000fd800078e00ff */
[----:B------:R-:W-:Y:S01]  /*9700*/  @P0 LOP3.LUT R23, R23, 0x80, RZ, 0xfc, !PT ;  /* 0x0000008017170812 */ /* 0x000fe200078efcff */
[----:B------:R-:W-:Y:S06]  /*9710*/  @!P0 BRA `(.L_x_234) ;  /* 0x00000000001c8947 */ /* 0x000fec0003800000 */
[----:B------:R-:W0:Y:S08]  /*9720*/  S2UR UR5, SR_CgaCtaId ;  /* 0x00000000000579c3 */ /* 0x000e300000008800 */
[----:B------:R-:W-:Y:S06]  /*9730*/  BAR.SYNC.DEFER_BLOCKING 0x5, 0x180 ;  /* 0x0146000000007b1d */ /* 0x000fec0000010000 */
[----:B------:R-:W-:-:S02]  /*9740*/  UMOV UR4, 0x400 ;  /* 0x0000040000047882 */ /* 0x000fc40000000000 */
[----:B0-----:R-:W-:-:S09]  /*9750*/  ULEA UR4, UR5, UR4, 0x18 ;  /* 0x0000000405047291 */ /* 0x001fd2000f8ec03f */
[----:B------:R-:W0:Y:S01]  /*9760*/  LDS.128 R16, [UR4+0x2a8d0] ;  /* 0x02a8d004ff107984 */ /* 0x000e220008000c00 */
[----:B------:R-:W-:Y:S06]  /*9770*/  BAR.ARV 0x4, 0x180 ;  /* 0x0106000000007b1d */ /* 0x000fec0000002000 */
[----:B------:R-:W-:Y:S05]  /*9780*/  BRA `(.L_x_235) ;  /* 0x0000000800947947 */ /* 0x000fea0003800000 */
.L_x_234:
[----:B------:R-:W0:Y:S01]  /*9790*/  S2R R2, SR_TID.X ;  /* 0x0000000000027919 */ /* 0x000e220000002100 */
[----:B------:R-:W-:Y:S01]  /*97a0*/  ULDC UR4, c[0x0][0xc3c] ;  /* 0x00030f0000047ab9 */ /* 0x000fe20000000800 */
[----:B------:R-:W-:Y:S01]  /*97b0*/  IMAD.MOV.U32 R9, RZ, RZ, RZ ;  /* 0x000000ffff097224 */ /* 0x000fe200078e00ff */
[----:B------:R-:W1:Y:S01]  /*97c0*/  S2UR UR6, SR_CTAID.X ;  /* 0x00000000000679c3 */ /* 0x000e620000002500 */
[----:B------:R-:W-:Y:S01]  /*97d0*/  ULDC UR5, c[0x0][0xc38] ;  /* 0x00030e0000057ab9 */ /* 0x000fe20000000800 */
[----:B0-----:R-:W-:-:S04]  /*97e0*/  LOP3.LUT R7, R2, 0x1f, RZ, 0xc0, !PT ;  /* 0x0000001f02077812 */ /* 0x001fc800078ec0ff */
[----:B------:R-:W-:-:S04]  /*97f0*/  ISETP.NE.AND P0, PT, R7, 0x1f, PT ;  /* 0x0000001f0700780c */ /* 0x000fc80003f05270 */
[----:B------:R-:W-:-:S13]  /*9800*/  ISETP.GE.OR P1, PT, R7, UR4, !P0 ;  /* 0x0000000407007c0c */ /* 0x000fda000c726670 */
[----:B------:R-:W0:Y:S08]  /*9810*/  @!P1 LDC.64 R4, c[0x0][0xc80] ;  /* 0x00032000ff049b82 */ /* 0x000e300000000a00 */
[----:B------:R-:W2:Y:S01]  /*9820*/  @!P1 LDC.64 R2, c[0x0][0xc78] ;  /* 0x00031e00ff029b82 */ /* 0x000ea20000000a00 */
[----:B0-----:R-:W-:-:S05]  /*9830*/  @!P1 IMAD.WIDE.U32 R4, R7, 0x4, R4 ;  /* 0x0000000407049825 */ /* 0x001fca00078e0004 */
[----:B------:R-:W3:Y:S01]  /*9840*/  @!P1 LDG.E R0, desc[UR36][R4.64] ;  /* 0x0000002404009981 */ /* 0x000ee2000c1e1900 */
[----:B--2---:R-:W-:-:S05]  /*9850*/  @!P1 IMAD.WIDE.U32 R2, R7, 0x4, R2 ;  /* 0x0000000407029825 */ /* 0x004fca00078e0002 */
[----:B------:R-:W3:Y:S01]  /*9860*/  @!P1 LDG.E R9, desc[UR36][R2.64] ;  /* 0x0000002402099981 */ /* 0x000ee2000c1e1900 */
[C---:B------:R-:W-:Y:S02]  /*9870*/  ISETP.NE.AND P1, PT, R7.reuse, RZ, PT ;  /* 0x000000ff0700720c */ /* 0x040fe40003f25270 */
[C---:B------:R-:W-:Y:S02]  /*9880*/  ISETP.GE.U32.AND P2, PT, R7.reuse, 0x2, PT ;  /* 0x000000020700780c */ /* 0x040fe40003f46070 */
[C---:B------:R-:W-:Y:S02]  /*9890*/  ISETP.GE.U32.AND P3, PT, R7.reuse, 0x4, PT ;  /* 0x000000040700780c */ /* 0x040fe40003f66070 */
[C---:B------:R-:W-:Y:S02]  /*98a0*/  ISETP.GE.U32.AND P4, PT, R7.reuse, 0x8, PT ;  /* 0x000000080700780c */ /* 0x040fe40003f86070 */
[----:B------:R-:W-:Y:S01]  /*98b0*/  ISETP.GE.U32.AND P5, PT, R7, 0x10, PT ;  /* 0x000000100700780c */ /* 0x000fe20003fa6070 */
[----:B------:R-:W-:Y:S01]  /*98c0*/  UMOV UR4, URZ ;  /* 0x0000003f00047c82 */ /* 0x000fe20008000000 */
[----:B---3--:R-:W-:-:S05]  /*98d0*/  IMAD R6, R0, R9, RZ ;  /* 0x0000000900067224 */ /* 0x008fca00078e02ff */
[----:B------:R-:W0:Y:S02]  /*98e0*/  SHFL.UP PT, R8, R6, 0x1, RZ ;  /* 0x0420000006087989 */ /* 0x000e2400000e00ff */
[----:B0-----:R-:W-:-:S05]  /*98f0*/  SEL R11, R8, RZ, P1 ;  /* 0x000000ff080b7207 */ /* 0x001fca0000800000 */
[----:B------:R-:W-:-:S05]  /*9900*/  IMAD.IADD R11, R6, 0x1, R11 ;  /* 0x00000001060b7824 */ /* 0x000fca00078e020b */
        /* <DEDUP_REMOVED lines=12> */
[----:B------:R-:W0:Y:S02]  /*99d0*/  SHFL.IDX PT, R6, R5, 0x1f, 0x1f ;  /* 0x03e01f0005067f89 */ /* 0x000e2400000e0000 */
[----:B0-----:R-:W-:-:S05]  /*99e0*/  IMAD R6, R6, UR5, RZ ;  /* 0x0000000506067c24 */ /* 0x001fca000f8e02ff */
[----:B-1----:R-:W-:Y:S01]  /*99f0*/  ISETP.GT.AND P6, PT, R6, UR6, PT ;  /* 0x0000000606007c0c */ /* 0x002fe2000bfc4270 */
[----:B------:R-:W-:-:S12]  /*9a00*/  IMAD.MOV.U32 R3, RZ, RZ, R6 ;  /* 0x000000ffff037224 */ /* 0x000fd800078e0006 */
[----:B------:R-:W-:Y:S05]  /*9a10*/  @P6 BRA `(.L_x_236) ;  /* 0x0000000000986947 */ /* 0x000fea0003800000 */
[----:B------:R-:W-:Y:S01]  /*9a20*/  IMAD.MOV.U32 R6, RZ, RZ, R3 ;  /* 0x000000ffff067224 */ /* 0x000fe200078e0003 */
[----:B------:R-:W-:Y:S01]  /*9a30*/  UMOV UR4, URZ ;  /* 0x0000003f00047c82 */ /* 0x000fe20008000000 */
[----:B------:R-:W-:-:S05]  /*9a40*/  ULDC UR5, c[0x0][0xc38] ;  /* 0x00030e0000057ab9 */ /* 0x000fca0000000800 */
.L_x_238:
[----:B------:R-:W0:Y:S01]  /*9a50*/  LDC R0, c[0x0][0xc3c] ;  /* 0x00030f00ff007b82 */ /* 0x000e220000000800 */
[----:B------:R-:W-:-:S06]  /*9a60*/  UIADD3 UR4, UR4, 0x1f, URZ ;  /* 0x0000001f04047890 */ /* 0x000fcc000fffe03f */
[----:B0-----:R-:W-:-:S13]  /*9a70*/  ISETP.LE.AND P6, PT, R0, UR4, PT ;  /* 0x0000000400007c0c */ /* 0x001fda000bfc3270 */
[----:B------:R-:W-:Y:S05]  /*9a80*/  @P6 BRA `(.L_x_237) ;  /* 0x0000000400a86947 */ /* 0x000fea0003800000 */
[----:B------:R-:W-:-:S04]  /*9a90*/  IADD3 R9, R7, UR4, RZ ;  /* 0x0000000407097c10 */ /* 0x000fc8000fffe0ff */
[----:B------:R-:W-:Y:S01]  /*9aa0*/  ISETP.GE.OR P6, PT, R9, R0, !P0 ;  /* 0x000000000900720c */ /* 0x000fe200047c6670 */
[----:B------:R-:W-:-:S12]  /*9ab0*/  IMAD.MOV.U32 R0, RZ, RZ, RZ ;  /* 0x000000ffff007224 */ /* 0x000fd800078e00ff */
[----:B------:R-:W0:Y:S08]  /*9ac0*/  @!P6 LDC.64 R4, c[0x0][0xc80] ;  /* 0x00032000ff04eb82 */ /* 0x000e300000000a00 */
[----:B------:R-:W1:Y:S01]  /*9ad0*/  @!P6 LDC.64 R2, c[0x0][0xc78] ;  /* 0x00031e00ff02eb82 */ /* 0x000e620000000a00 */
[----:B0-----:R-:W-:-:S05]  /*9ae0*/  @!P6 IMAD.WIDE R4, R9, 0x4, R4 ;  /* 0x000000040904e825 */ /* 0x001fca00078e0204 */
[----:B------:R-:W2:Y:S01]  /*9af0*/  @!P6 LDG.E R0, desc[UR36][R4.64] ;  /* 0x000000240400e981 */ /* 0x000ea2000c1e1900 */
[----:B-1----:R-:W-:-:S04]  /*9b00*/  @!P6 IMAD.WIDE R2, R9, 0x4, R2 ;  /* 0x000000040902e825 */ /* 0x002fc800078e0202 */
[----:B------:R-:W-:-:S06]  /*9b10*/  IMAD.MOV.U32 R9, RZ, RZ, RZ ;  /* 0x000000ffff097224 */ /* 0x000fcc00078e00ff */
[----:B------:R-:W2:Y:S02]  /*9b20*/  @!P6 LDG.E R9, desc[UR36][R2.64] ;  /* 0x000000240209e981 */ /* 0x000ea4000c1e1900 */
[----:B--2---:R-:W-:-:S05]  /*9b30*/  IMAD R13, R0, R9, RZ ;  /* 0x00000009000d7224 */ /* 0x004fca00078e02ff */
        /* <DEDUP_REMOVED lines=16> */
[----:B0-----:R-:W-:-:S04]  /*9c40*/  IMAD R3, R2, UR5, RZ ;  /* 0x0000000502037c24 */ /* 0x001fc8000f8e02ff */
[----:B------:R-:W-:-:S05]  /*9c50*/  IMAD.IADD R6, R3, 0x1, R6 ;  /* 0x0000000103067824 */ /* 0x000fca00078e0206 */
[----:B------:R-:W-:-:S13]  /*9c60*/  ISETP.GT.AND P6, PT, R6, UR6, PT ;  /* 0x0000000606007c0c */ /* 0x000fda000bfc4270 */
[----:B------:R-:W-:Y:S05]  /*9c70*/  @!P6 BRA `(.L_x_238) ;  /* 0xfffffffc0074e947 */ /* 0x000fea000383ffff */
.L_x_236:
[----:B------:R-:W-:Y:S02]  /*9c80*/  IMAD.IADD R10, R6, 0x1, -R3 ;  /* 0x00000001060a7824 */ /* 0x000fe400078e0a03 */
[----:B------:R-:W-:Y:S02]  /*9c90*/  IMAD.MOV.U32 R16, RZ, RZ, RZ ;  /* 0x000000ffff107224 */ /* 0x000fe400078e00ff */
[----:B------:R-:W-:-:S05]  /*9ca0*/  IMAD R2, R5, UR5, R10 ;  /* 0x0000000505027c24 */ /* 0x000fca000f8e020a */
[----:B------:R-:W-:-:S13]  /*9cb0*/  ISETP.GT.AND P0, PT, R2, UR6, PT ;  /* 0x0000000602007c0c */ /* 0x000fda000bf04270 */
[----:B------:R-:W-:-:S04]  /*9cc0*/  VOTE.ANY R6, PT, !P0 ;  /* 0x0000000000067806 */ /* 0x000fc800040e0100 */
[----:B------:R-:W0:Y:S01]  /*9cd0*/  POPC R19, R6 ;  /* 0x0000000600137309 */ /* 0x000e220000000000 */
[----:B------:R-:W-:Y:S01]  /*9ce0*/  ISETP.NE.AND P0, PT, R6, RZ, PT ;  /* 0x000000ff0600720c */ /* 0x000fe20003f05270 */
[----:B0-----:R-:W0:Y:S04]  /*9cf0*/  SHFL.IDX PT, R0, R0, R19, 0x1f ;  /* 0x00001f1300007589 */ /* 0x001e2800000e0000 */
[----:B------:R1:W2:Y:S01]  /*9d00*/  SHFL.IDX PT, R9, R9, R19, 0x1f ;  /* 0x00001f1309097589 */ /* 0x0002a200000e0000 */
[----:B0-----:R-:W-:-:S04]  /*9d10*/  IABS R4, R0 ;  /* 0x0000000000047213 */ /* 0x001fc80000000000 */
[----:B------:R-:W0:Y:S08]  /*9d20*/  I2F.RP R8, R4 ;  /* 0x0000000400087306 */ /* 0x000e300000209400 */
[----:B0-----:R-:W0:Y:S02]  /*9d30*/  MUFU.RCP R8, R8 ;  /* 0x0000000800087308 */ /* 0x001e240000001000 */
[----:B0-----:R-:W-:-:S06]  /*9d40*/  VIADD R2, R8, 0xffffffe ;  /* 0x0ffffffe08027836 */ /* 0x001fcc0000000000 */
[----:B------:R-:W0:Y:S02]  /*9d50*/  F2I.FTZ.U32.TRUNC.NTZ R3, R2 ;  /* 0x0000000200037305 */ /* 0x000e24000021f000 */
[----:B0-----:R-:W-:Y:S01]  /*9d60*/  IADD3 R11, RZ, -R3, RZ ;  /* 0x80000003ff0b7210 */ /* 0x001fe20007ffe0ff */
[----:B-12---:R-:W-:Y:S06]  /*9d70*/  @!P0 BRA `(.L_x_239) ;  /* 0x0000000000088947 */ /* 0x006fec0003800000 */
[----:B------:R-:W-:-:S06]  /*9d80*/  VIADD R16, R19, 0xffffffff ;  /* 0xffffffff13107836 */ /* 0x000fcc0000000000 */
[----:B------:R0:W1:Y:S02]  /*9d90*/  SHFL.IDX PT, R16, R5, R16, 0x1f ;  /* 0x00001f1005107589 */ /* 0x00006400000e0000 */
.L_x_239:
[----:B-1----:R-:W-:Y:S01]  /*9da0*/  IMAD R16, R16, UR5, R10 ;  /* 0x0000000510107c24 */ /* 0x002fe2000f8e020a */
[----:B------:R-:W-:Y:S01]  /*9db0*/  IABS R10, R0 ;  /* 0x00000000000a7213 */ /* 0x000fe20000000000 */
[----:B------:R-:W-:Y:S01]  /*9dc0*/  IMAD R11, R11, R4, RZ ;  /* 0x000000040b0b7224 */ /* 0x000fe200078e02ff */
[----:B0-----:R-:W-:Y:S01]  /*9dd0*/  IABS R5, R9 ;  /* 0x0000000900057213 */ /* 0x001fe20000000000 */
[----:B------:R-:W-:Y:S01]  /*9de0*/  IMAD.MOV.U32 R2, RZ, RZ, RZ ;  /* 0x000000ffff027224 */ /* 0x000fe200078e00ff */
[----:B------:R-:W-:Y:S01]  /*9df0*/  IADD3 R17, -R16, UR6, RZ ;  /* 0x0000000610117c10 */ /* 0x000fe2000fffe1ff */
[----:B------:R-:W-:Y:S01]  /*9e00*/  IMAD.MOV R10, RZ, RZ, -R10 ;  /* 0x000000ffff0a7224 */ /* 0x000fe200078e0a0a */
[----:B------:R-:W0:Y:S01]  /*9e10*/  I2F.RP R6, R5 ;  /* 0x0000000500067306 */ /* 0x000e220000209400 */
[----:B------:R-:W-:Y:S01]  /*9e20*/  IMAD.HI.U32 R2, R3, R11, R2 ;  /* 0x0000000b03027227 */ /* 0x000fe200078e0002 */
[----:B------:R-:W-:-:S03]  /*9e30*/  IABS R8, R17 ;  /* 0x0000001100087213 */ /* 0x000fc60000000000 */
[----:B------:R-:W-:Y:S02]  /*9e40*/  VIADD R19, R19, UR4 ;  /* 0x0000000413137c36 */ /* 0x000fe40008000000 */
[----:B------:R-:W-:Y:S02]  /*9e50*/  IMAD.MOV.U32 R3, RZ, RZ, R8 ;  /* 0x000000ffff037224 */ /* 0x000fe400078e0008 */
[----:B------:R-:W-:Y:S02]  /*9e60*/  IMAD.MOV.U32 R8, RZ, RZ, R10 ;  /* 0x000000ffff087224 */ /* 0x000fe400078e000a */
[----:B------:R-:W-:-:S04]  /*9e70*/  IMAD.HI.U32 R2, R2, R3, RZ ;  /* 0x0000000302027227 */ /* 0x000fc800078e00ff */
[----:B------:R-:W-:Y:S01]  /*9e80*/  IMAD R3, R2, R8, R3 ;  /* 0x0000000802037224 */ /* 0x000fe200078e0203 */
[----:B0-----:R-:W0:Y:S04]  /*9e90*/  MUFU.RCP R6, R6 ;  /* 0x0000000600067308 */ /* 0x001e280000001000 */
[----:B------:R-:W-:-:S13]  /*9ea0*/  ISETP.GT.U32.AND P1, PT, R4, R3, PT ;  /* 0x000000030400720c */ /* 0x000fda0003f24070 */
[----:B------:R-:W-:Y:S02]  /*9eb0*/  @!P1 IMAD.IADD R3, R3, 0x1, -R4 ;  /* 0x0000000103039824 */ /* 0x000fe400078e0a04 */
[----:B0-----:R-:W-:Y:S02]  /*9ec0*/  VIADD R8, R6, 0xffffffe ;  /* 0x0ffffffe06087836 */ /* 0x001fe40000000000 */
[----:B------:R-:W-:Y:S01]  /*9ed0*/  @!P1 VIADD R2, R2, 0x1 ;  /* 0x0000000102029836 */ /* 0x000fe20000000000 */
[----:B------:R-:W-:Y:S02]  /*9ee0*/  ISETP.GE.U32.AND P0, PT, R3, R4, PT ;  /* 0x000000040300720c */ /* 0x000fe40003f06070 */
[----:B------:R-:W-:Y:S01]  /*9ef0*/  LOP3.LUT R4, R17, R0, RZ, 0x3c, !PT ;  /* 0x0000000011047212 */ /* 0x000fe200078e3cff */
[----:B------:R0:W1:Y:S01]  /*9f00*/  F2I.FTZ.U32.TRUNC.NTZ R3, R8 ;  /* 0x0000000800037305 */ /* 0x000062000021f000 */
[----:B------:R-:W-:Y:S02]  /*9f10*/  ISETP.NE.AND P1, PT, R0, RZ, PT ;  /* 0x000000ff0000720c */ /* 0x000fe40003f25270 */
[----:B------:R-:W-:-:S02]  /*9f20*/  ISETP.GE.AND P2, PT, R4, RZ, PT ;  /* 0x000000ff0400720c */ /* 0x000fc40003f46270 */
[----:B0-----:R-:W-:-:S05]  /*9f30*/  IABS R8, R9 ;  /* 0x0000000900087213 */ /* 0x001fca0000000000 */
[----:B------:R-:W-:Y:S02]  /*9f40*/  @P0 VIADD R2, R2, 0x1 ;  /* 0x0000000102020836 */ /* 0x000fe40000000000 */
[----:B------:R-:W-:-:S03]  /*9f50*/  IMAD.MOV R8, RZ, RZ, -R8 ;  /* 0x000000ffff087224 */ /* 0x000fc600078e0a08 */
[----:B------:R-:W-:Y:S01]  /*9f60*/  MOV R6, R2 ;  /* 0x0000000200067202 */ /* 0x000fe20000000f00 */
[----:B-1----:R-:W-:-:S04]  /*9f70*/  IMAD.MOV R2, RZ, RZ, -R3 ;  /* 0x000000ffff027224 */ /* 0x002fc800078e0a03 */
[----:B------:R-:W-:Y:S01]  /*9f80*/  @!P2 IMAD.MOV R6, RZ, RZ, -R6 ;  /* 0x000000ffff06a224 */ /* 0x000fe200078e0a06 */
[----:B------:R-:W-:Y:S01]  /*9f90*/  @!P1 LOP3.LUT R6, RZ, R0, RZ, 0x33, !PT ;  /* 0x00000000ff069212 */ /* 0x000fe200078e33ff */
[----:B------:R-:W-:Y:S02]  /*9fa0*/  IMAD R11, R2, R5, RZ ;  /* 0x00000005020b7224 */ /* 0x000fe400078e02ff */
[----:B------:R-:W-:Y:S01]  /*9fb0*/  IMAD.MOV.U32 R2, RZ, RZ, RZ ;  /* 0x000000ffff027224 */ /* 0x000fe200078e00ff */
[-C--:B------:R-:W-:Y:S01]  /*9fc0*/  IABS R4, R6.reuse ;  /* 0x0000000600047213 */ /* 0x080fe20000000000 */
[----:B------:R-:W-:Y:S02]  /*9fd0*/  IMAD R0, R0, R6, RZ ;  /* 0x0000000600007224 */ /* 0x000fe400078e02ff */
[----:B------:R-:W-:-:S04]  /*9fe0*/  IMAD.HI.U32 R2, R3, R11, R2 ;  /* 0x0000000b03027227 */ /* 0x000fc800078e0002 */
[----:B------:R-:W-:Y:S02]  /*9ff0*/  IMAD.MOV.U32 R3, RZ, RZ, R4 ;  /* 0x000000ffff037224 */ /* 0x000fe400078e0004 */
[----:B------:R-:W-:Y:S02]  /*a000*/  IMAD.MOV.U32 R4, RZ, RZ, R8 ;  /* 0x000000ffff047224 */ /* 0x000fe400078e0008 */
[----:B------:R-:W-:-:S04]  /*a010*/  IMAD.HI.U32 R2, R2, R3, RZ ;  /* 0x0000000302027227 */ /* 0x000fc800078e00ff */
[----:B------:R-:W-:Y:S01]  /*a020*/  IMAD R4, R2, R4, R3 ;  /* 0x0000000402047224 */ /* 0x000fe200078e0203 */
[----:B------:R-:W-:Y:S01]  /*a030*/  LOP3.LUT R3, R6, R9, RZ, 0x3c, !PT ;  /* 0x0000000906037212 */ /* 0x000fe200078e3cff */
[----:B------:R-:W-:-:S03]  /*a040*/  IMAD.IADD R17, R17, 0x1, -R0 ;  /* 0x0000000111117824 */ /* 0x000fc600078e0a00 */
[----:B------:R-:W-:Y:S02]  /*a050*/  ISETP.GT.U32.AND P1, PT, R5, R4, PT ;  /* 0x000000040500720c */ /* 0x000fe40003f24070 */
[----:B------:R-:W-:-:S11]  /*a060*/  ISETP.GE.AND P2, PT, R3, RZ, PT ;  /* 0x000000ff0300720c */ /* 0x000fd60003f46270 */
[----:B------:R-:W-:Y:S02]  /*a070*/  @!P1 IMAD.IADD R4, R4, 0x1, -R5 ;  /* 0x0000000104049824 */ /* 0x000fe400078e0a05 */
[----:B------:R-:W-:Y:S01]  /*a080*/  @!P1 VIADD R2, R2, 0x1 ;  /* 0x0000000102029836 */ /* 0x000fe20000000000 */
[----:B------:R-:W-:Y:S02]  /*a090*/  ISETP.NE.AND P1, PT, R9, RZ, PT ;  /* 0x000000ff0900720c */ /* 0x000fe40003f25270 */
[----:B------:R-:W-:-:S13]  /*a0a0*/  ISETP.GE.U32.AND P0, PT, R4, R5, PT ;  /* 0x000000050400720c */ /* 0x000fda0003f06070 */
[----:B------:R-:W-:-:S04]  /*a0b0*/  @P0 VIADD R2, R2, 0x1 ;  /* 0x0000000102020836 */ /* 0x000fc80000000000 */
[----:B------:R-:W-:Y:S01]  /*a0c0*/  @!P2 IMAD.MOV R2, RZ, RZ, -R2 ;  /* 0x000000ffff02a224 */ /* 0x000fe200078e0a02 */
[----:B------:R-:W-:-:S04]  /*a0d0*/  @!P1 LOP3.LUT R2, RZ, R9, RZ, 0x33, !PT ;  /* 0x00000009ff029212 */ /* 0x000fc800078e33ff */
[----:B------:R-:W-:-:S05]  /*a0e0*/  IADD3 R18, -R2, RZ, RZ ;  /* 0x000000ff02127210 */ /* 0x000fca0007ffe1ff */
[C---:B------:R-:W-:Y:S02]  /*a0f0*/  IMAD R18, R9.reuse, R18, R6 ;  /* 0x0000001209127224 */ /* 0x040fe400078e0206 */
[----:B------:R-:W-:-:S04]  /*a100*/  IMAD R9, R9, 0x1000000, R2 ;  /* 0x0100000009097824 */ /* 0x000fc800078e0202 */
[----:B------:R-:W-:Y:S01]  /*a110*/  IMAD R18, R18, 0x10000, R9 ;  /* 0x0001000012127824 */ /* 0x000fe200078e0209 */
[----:B------:R-:W-:Y:S06]  /*a120*/  BRA `(.L_x_240) ;  /* 0x0000000000147947 */ /* 0x000fec0003800000 */
.L_x_237:
[----:B------:R-:W-:Y:S01]  /*a130*/  ULDC UR4, c[0x0][0xc3c] ;  /* 0x00030f0000047ab9 */ /* 0x000fe20000000800 */
[----:B------:R-:W-:Y:S02]  /*a140*/  IMAD.MOV.U32 R17, RZ, RZ, RZ ;  /* 0x000000ffff117224 */ /* 0x000fe400078e00ff */
[----:B------:R-:W-:Y:S02]  /*a150*/  IMAD.U32 R16, RZ, RZ, UR6 ;  /* 0x00000006ff107e24 */ /* 0x000fe4000f8e00ff */
[----:B------:R-:W-:Y:S02]  /*a160*/  IMAD.MOV.U32 R18, RZ, RZ, RZ ;  /* 0x000000ffff127224 */ /* 0x000fe400078e00ff */
[----:B------:R-:W-:-:S07]  /*a170*/  IMAD.U32 R19, RZ, RZ, UR4 ;  /* 0x00000004ff137e24 */ /* 0x000fce000f8e00ff */
.L_x_240:
[----:B------:R-:W-:-:S13]  /*a180*/  ISETP.NE.AND P0, PT, R7, RZ, PT ;  /* 0x000000ff0700720c */ /* 0x000fda0003f05270 */
[----:B------:R-:W0:Y:S01]  /*a190*/  @!P0 S2R R3, SR_CgaCtaId ;  /* 0x0000000000038919 */ /* 0x000e220000008800 */
[----:B------:R-:W-:-:S04]  /*a1a0*/  @!P0 MOV R0, 0x400 ;  /* 0x0000040000008802 */ /* 0x000fc80000000f00 */
[----:B0-----:R-:W-:-:S05]  /*a1b0*/  @!P0 LEA R0, R3, R0, 0x18 ;  /* 0x0000000003008211 */ /* 0x001fca00078ec0ff */
[----:B------:R1:W-:Y:S01]  /*a1c0*/  @!P0 STS.128 [R0+0x2a8d0], R16 ;  /* 0x02a8d01000008388 */ /* 0x0003e20000000c00 */
[----:B------:R-:W-:Y:S06]  /*a1d0*/  BAR.ARV 0x5, 0x180 ;  /* 0x0146000000007b1d */ /* 0x000fec0000002000 */
.L_x_235:
[----:B------:R2:W-:Y:S01]  /*a1e0*/  STL [R1+0x18], RZ ;  /* 0x000018ff01007387 */ /* 0x0005e20000100800 */
[----:B------:R-:W-:Y:S01]  /*a1f0*/  ULDC UR4, c[0x0][0xc3c] ;  /* 0x00030f0000047ab9 */ /* 0x000fe20000000800 */
[----:B------:R-:W-:Y:S01]  /*a200*/  IMAD.MOV.U32 R28, RZ, RZ, 0x1 ;  /* 0x00000001ff1c7424 */ /* 0x000fe200078e00ff */
[----:B0-----:R-:W-:Y:S01]  /*a210*/  ISETP.GE.AND P0, PT, R19, UR4, PT ;  /* 0x0000000413007c0c */ /* 0x001fe2000bf06270 */
[----:B------:R-:W-:-:S12]  /*a220*/  IMAD.MOV.U32 R27, RZ, RZ, RZ ;  /* 0x000000ffff1b7224 */ /* 0x000fd800078e00ff */
[----:B--2---:R-:W-:Y:S05]  /*a230*/  @P0 BRA `(.L_x_241) ;  /* 0x0000004800ac0947 */ /* 0x004fea0003800000 */
[----:B-1----:R-:W2:Y:S01]  /*a240*/  LDL R0, [R1+0x1c] ;  /* 0x00001c0001007983 */ /* 0x002ea20000100800 */
[----:B------:R-:W0:Y:S01]  /*a250*/  S2UR UR5, SR_CgaCtaId ;  /* 0x00000000000579c3 */ /* 0x000e220000008800 */
[----:B------:R-:W-:Y:S01]  /*a260*/  BSSY B8, `(.L_x_241) ;  /* 0x00004a8000087945 */ /* 0x000fe20003800000 */
[----:B------:R-:W-:Y:S01]  /*a270*/  IMAD.MOV.U32 R28, RZ, RZ, 0x1 ;  /* 0x00000001ff1c7424 */ /* 0x000fe200078e00ff */
[----:B------:R-:W1:Y:S01]  /*a280*/  S2R R5, SR_TID.X ;  /* 0x0000000000057919 */ /* 0x000e620000002100 */
[----:B------:R-:W-:Y:S01]  /*a290*/  IMAD.MOV.U32 R27, RZ, RZ, RZ ;  /* 0x000000ffff1b7224 */ /* 0x000fe200078e00ff */
[----:B------:R-:W-:Y:S01]  /*a2a0*/  ULDC UR39, c[0x0][0xc] ;  /* 0x0000030000277ab9 */ /* 0x000fe20000000800 */
[----:B------:R3:W-:Y:S01]  /*a2b0*/  STL [R1+0x18], RZ ;  /* 0x000018ff01007387 */ /* 0x0007e20000100800 */
[----:B-1----:R-:W-:Y:S02]  /*a2c0*/  LOP3.LUT R4, R5, 0x7f, RZ, 0xc0, !PT ;  /* 0x0000007f05047812 */ /* 0x002fe400078ec0ff */
[----:B--2---:R-:W-:-:S02]  /*a2d0*/  R2UR UR4, R0 ;  /* 0x00000000000472ca */ /* 0x004fc400000e0000 */
[----:B------:R-:W-:-:S04]  /*a2e0*/  SHF.L.U32 R0, R5, 0x3, RZ ;  /* 0x0000000305007819 */ /* 0x000fc800000006ff */
[----:B------:R-:W-:-:S04]  /*a2f0*/  LOP3.LUT R2, R0, 0x1f8, RZ, 0xc0, !PT ;  /* 0x000001f800027812 */ /* 0x000fc800078ec0ff */
[----:B------:R-:W-:Y:S01]  /*a300*/  LOP3.LUT R3, R2, 0x38, R5, 0x78, !PT ;  /* 0x0000003802037812 */ /* 0x000fe200078e7805 */
[----:B------:R-:W-:Y:S01]  /*a310*/  IMAD.SHL.U32 R2, R5, 0x10, RZ ;  /* 0x0000001005027824 */ /* 0x000fe200078e00ff */
[----:B------:R-:W-:Y:S01]  /*a320*/  SHF.R.U32.HI R5, RZ, 0x3, R4 ;  /* 0x00000003ff057819 */ /* 0x000fe20000011604 */
[----:B------:R-:W-:Y:S01]  /*a330*/  ULOP3.LUT UR38, UR4, 0x2, URZ, 0xfc, !UPT ;  /* 0x0000000204267892 */ /* 0x000fe2000f8efc3f */
[----:B------:R-:W-:Y:S02]  /*a340*/  LOP3.LUT R32, R3, 0x200, R0, 0xf8, !PT ;  /* 0x0000020003207812 */ /* 0x000fe400078ef800 */
[----:B------:R-:W-:Y:S01]  /*a350*/  UMOV UR4, 0x400 ;  /* 0x0000040000047882 */ /* 0x000fe20000000000 */
[----:B------:R-:W-:Y:S01]  /*a360*/  LOP3.LUT R4, R0, 0x38, RZ, 0xc0, !PT ;  /* 0x0000003800047812 */ /* 0x000fe200078ec0ff */
[----:B0-----:R-:W-:Y:S01]  /*a370*/  ULEA UR4, UR5, UR4, 0x18 ;  /* 0x0000000405047291 */ /* 0x001fe2000f8ec03f */
[----:B------:R-:W-:Y:S02]  /*a380*/  LOP3.LUT R3, R5, 0x70, R2, 0xf8, !PT ;  /* 0x0000007005037812 */ /* 0x000fe400078ef802 */
[----:B------:R-:W-:-:S02]  /*a390*/  LOP3.LUT R2, R4, 0x40, RZ, 0xfc, !PT ;  /* 0x0000004004027812 */ /* 0x000fc400078efcff */
[----:B------:R-:W-:Y:S01]  /*a3a0*/  LOP3.LUT R0, R4, 0x80, RZ, 0xfc, !PT ;  /* 0x0000008004007812 */ /* 0x000fe200078efcff */
[----:B------:R-:W-:-:S04]  /*a3b0*/  IMAD.U32 R22, RZ, RZ, UR4 ;  /* 0x00000004ff167e24 */ /* 0x000fc8000f8e00ff */
[----:B---3--:R-:W-:-:S07]  /*a3c0*/  IMAD R33, R32, 0x2, R22 ;  /* 0x0000000220217824 */ /* 0x008fce00078e0216 */
.L_x_304:
[----:B0-----:R-:W0:Y:S02]  /*a3d0*/  LDC.64 R30, c[0x0][0xc88] ;  /* 0x00032200ff1e7b82 */ /* 0x001e240000000a00 */
[----:B0-----:R-:W-:-:S06]  /*a3e0*/  IMAD.WIDE R30, R19, 0x4, R30 ;  /* 0x00000004131e7825 */ /* 0x001fcc00078e021e */
[----:B--2---:R-:W2:Y:S01]  /*a3f0*/  LDG.E R30, desc[UR36][R30.64] ;  /* 0x000000241e1e7981 */ /* 0x004ea2000c1e1900 */
[----:B------:R-:W-:Y:S05]  /*a400*/  YIELD ;  /* 0x0000000000007946 */ /* 0x000fea0003800000 */
[----:B------:R-:W-:Y:S01]  /*a410*/  ULDC.64 UR4, c[0x0][0xa28] ;  /* 0x00028a0000047ab9 */ /* 0x000fe20000000a00 */
[----:B------:R-:W-:Y:S01]  /*a420*/  IMAD.MOV.U32 R37, RZ, RZ, RZ ;  /* 0x000000ffff257224 */ /* 0x000fe200078e00ff */
[----:B------:R-:W-:Y:S01]  /*a430*/  ISETP.NE.U32.AND P0, PT, RZ, UR4, PT ;  /* 0x00000004ff007c0c */ /* 0x000fe2000bf05070 */
[----:B------:R-:W-:-:S03]  /*a440*/  ULDC.64 UR6, c[0x0][0xa18] ;  /* 0x0002860000067ab9 */ /* 0x000fc60000000a00 */
[----:B------:R-:W-:Y:S01]  /*a450*/  ISETP.NE.AND.EX P0, PT, RZ, UR5, PT, P0 ;  /* 0x00000005ff007c0c */ /* 0x000fe2000bf05300 */
[----:B------:R-:W-:Y:S01]  /*a460*/  IMAD.MOV.U32 R35, RZ, RZ, RZ ;  /* 0x000000ffff237224 */ /* 0x000fe200078e00ff */
[----:B--2---:R-:W-:-:S11]  /*a470*/  SHF.R.S32.HI R0, RZ, 0x1f, R30 ;  /* 0x0000001fff007819 */ /* 0x004fd6000001141e */
[C---:B------:R-:W-:Y:S01]  /*a480*/  @P0 LEA R2, P1, R30.reuse, UR4, 0x2 ;  /* 0x000000041e020c11 */ /* 0x040fe2000f8210ff */
[C---:B------:R-:W-:Y:S01]  /*a490*/  IMAD.SHL.U32 R24, R30.reuse, 0x4, RZ ;  /* 0x000000041e187824 */ /* 0x040fe200078e00ff */
[C-C-:B------:R-:W-:Y:S01]  /*a4a0*/  SHF.L.U64.HI R25, R30.reuse, 0x2, R0.reuse ;  /* 0x000000021e197819 */ /* 0x140fe20000010200 */
[----:B------:R0:W-:Y:S01]  /*a4b0*/  STL [R1+0x4], R0 ;  /* 0x0000040001007387 */ /* 0x0001e20000100800 */
[----:B------:R-:W-:Y:S01]  /*a4c0*/  @P0 LEA.HI.X R3, R30, UR5, R0, 0x2, P1 ;  /* 0x000000051e030c11 */ /* 0x000fe200088f1400 */
[----:B------:R-:W-:-:S04]  /*a4d0*/  ULDC.64 UR4, c[0x0][0xa00] ;  /* 0x0002800000047ab9 */ /* 0x000fc80000000a00 */
[----:B------:R1:W5:Y:S01]  /*a4e0*/  @P0 LDG.E R37, desc[UR36][R2.64] ;  /* 0x0000002402250981 */ /* 0x000362000c1e1900 */
[----:B------:R-:W-:Y:S02]  /*a4f0*/  ISETP.NE.U32.AND P0, PT, RZ, UR4, PT ;  /* 0x00000004ff007c0c */ /* 0x000fe4000bf05070 */
[----:B------:R-:W-:Y:S02]  /*a500*/  LOP3.LUT R23, R23, 0xffffffbf, RZ, 0xc0, !PT ;  /* 0xffffffbf17177812 */ /* 0x000fe400078ec0ff */
[----:B------:R-:W-:Y:S02]  /*a510*/  ISETP.NE.AND.EX P2, PT, RZ, UR5, PT, P0 ;  /* 0x00000005ff007c0c */ /* 0x000fe4000bf45300 */
[----:B------:R-:W-:Y:S02]  /*a520*/  ISETP.NE.U32.AND P0, PT, RZ, UR6, PT ;  /* 0x00000006ff007c0c */ /* 0x000fe4000bf05070 */
[----:B-1----:R-:W-:Y:S02]  /*a530*/  IADD3 R2, P1, R24, UR4, RZ ;  /* 0x0000000418027c10 */ /* 0x002fe4000ff3e0ff */
[----:B------:R-:W-:-:S02]  /*a540*/  ISETP.NE.AND.EX P0, PT, RZ, UR7, PT, P0 ;  /* 0x00000007ff007c0c */ /* 0x000fc4000bf05300 */
[----:B------:R-:W-:Y:S01]  /*a550*/  IADD3.X R3, R25, UR5, RZ, P1, !PT ;  /* 0x0000000519037c10 */ /* 0x000fe20008ffe4ff */
[----:B------:R-:W-:-:S04]  /*a560*/  ULDC.64 UR4, c[0x0][0x418] ;  /* 0x0001060000047ab9 */ /* 0x000fc80000000a00 */
[----:B------:R-:W-:Y:S01]  /*a570*/  @P2 LOP3.LUT R23, R23, 0x40, RZ, 0xfc, !PT ;  /* 0x0000004017172812 */ /* 0x000fe200078efcff */
[----:B------:R1:W5:Y:S05]  /*a580*/  @P2 LDG.E R35, desc[UR36][R2.64] ;  /* 0x0000002402232981 */ /* 0x00036a000c1e1900 */
[----:B------:R-:W-:-:S04]  /*a590*/  @P0 IADD3 R4, P1, R24, UR6, RZ ;  /* 0x0000000618040c10 */ /* 0x000fc8000ff3e0ff */
[----:B------:R-:W-:-:S05]  /*a5a0*/  @P0 IADD3.X R5, R25, UR7, RZ, P1, !PT ;  /* 0x0000000719050c10 */ /* 0x000fca0008ffe4ff */
[----:B0-----:R-:W2:Y:S01]  /*a5b0*/  @P0 LDG.E R0, desc[UR36][R4.64] ;  /* 0x0000002404000981 */ /* 0x001ea2000c1e1900 */
[----:B------:R-:W-:-:S03]  /*a5c0*/  UISETP.NE.U32.AND UP0, UPT, UR4, URZ, UPT ;  /* 0x0000003f0400728c */ /* 0x000fc6000bf05070 */
[----:B------:R-:W-:Y:S01]  /*a5d0*/  ULDC UR4, c[0x0][0x424] ;  /* 0x0001090000047ab9 */ /* 0x000fe20000000800 */
[----:B------:R-:W-:-:S03]  /*a5e0*/  UISETP.NE.AND.EX UP0, UPT, UR5, URZ, UPT, UP0 ;  /* 0x0000003f0500728c */ /* 0x000fc6000bf05300 */
[----:B------:R-:W-:Y:S01]  /*a5f0*/  ULDC UR5, c[0x0][0x2f0] ;  /* 0x0000bc0000057ab9 */ /* 0x000fe20000000800 */
[----:B------:R-:W-:-:S04]  /*a600*/  USEL UR4, UR4, 0x1, UP0 ;  /* 0x0000000104047887 */ /* 0x000fc80008000000 */
[----:B------:R-:W-:-:S06]  /*a610*/  UIMAD UR4, UR4, UR5, URZ ;  /* 0x00000005040472a4 */ /* 0x000fcc000f8e023f */
[----:B------:R-:W-:Y:S01]  /*a620*/  IMAD.U32 R34, RZ, RZ, UR4 ;  /* 0x00000004ff227e24 */ /* 0x000fe2000f8e00ff */
[----:B--2---:R1:W-:Y:S01]  /*a630*/  @P0 STL [R1+0x10], R0 ;  /* 0x0000100001000387 */ /* 0x0043e20000100800 */
[----:B------:R-:W-:Y:S05]  /*a640*/  @P0 BRA `(.L_x_242) ;  /* 0x0000000000200947 */ /* 0x000fea0003800000 */
[----:B------:R-:W-:Y:S02]  /*a650*/  ULDC UR4, c[0x0][0x288] ;  /* 0x0000a20000047ab9 */ /* 0x000fe40000000800 */
[----:B-1----:R-:W-:-:S05]  /*a660*/  IMAD.U32 R0, RZ, RZ, UR4 ;  /* 0x00000004ff007e24 */ /* 0x002fca000f8e00ff */
[----:B------:R0:W-:Y:S01]  /*a670*/  STL [R1+0x10], R0 ;  /* 0x0000100001007387 */ /* 0x0001e20000100800 */
[----:B------:R-:W-:Y:S05]  /*a680*/  @!P2 BRA `(.L_x_242) ;  /* 0x000000000010a947 */ /* 0x000fea0003800000 */
[----:B------:R-:W2:Y:S04]  /*a690*/  LDG.E R5, desc[UR36][R2.64] ;  /* 0x0000002402057981 */ /* 0x000ea8000c1e1900 */
[----:B0-----:R-:W2:Y:S02]  /*a6a0*/  LDG.E R0, desc[UR36][R2.64+0x4] ;  /* 0x0000042402007981 */ /* 0x001ea4000c1e1900 */
[----:B--2---:R-:W-:-:S05]  /*a6b0*/  IADD3 R0, -R5, R0, RZ ;  /* 0x0000000005007210 */ /* 0x004fca0007ffe1ff */
[----:B------:R2:W-:Y:S02]  /*a6c0*/  STL [R1+0x10], R0 ;  /* 0x0000100001007387 */ /* 0x0005e40000100800 */
.L_x_242:
[----:B------:R-:W-:Y:S01]  /*a6d0*/  ULDC.64 UR4, c[0x0][0xa20] ;  /* 0x0002880000047ab9 */ /* 0x000fe20000000a00 */
[----:B------:R-:W-:Y:S01]  /*a6e0*/  IMAD.MOV.U32 R31, RZ, RZ, R30 ;  /* 0x000000ffff1f7224 */ /* 0x000fe200078e001e */
[----:B------:R-:W-:-:S04]  /*a6f0*/  ISETP.NE.U32.AND P0, PT, RZ, UR4, PT ;  /* 0x00000004ff007c0c */ /* 0x000fc8000bf05070 */
[----:B------:R-:W-:-:S13]  /*a700*/  ISETP.NE.AND.EX P0, PT, RZ, UR5, PT, P0 ;  /* 0x00000005ff007c0c */ /* 0x000fda000bf05300 */
[----:B------:R-:W-:Y:S05]  /*a710*/  @!P0 BRA `(.L_x_243) ;  /* 0x0000000000108947 */ /* 0x000fea0003800000 */
[----:B-1----:R-:W-:-:S04]  /*a720*/  IADD3 R2, P0, R24, UR4, RZ ;  /* 0x0000000418027c10 */ /* 0x002fc8000ff1e0ff */
[----:B------:R-:W-:-:S05]  /*a730*/  IADD3.X R3, R25, UR5, RZ, P0, !PT ;  /* 0x0000000519037c10 */ /* 0x000fca00087fe4ff */
[----:B------:R1:W5:Y:S01]  /*a740*/  LDG.E R34, desc[UR36][R2.64] ;  /* 0x0000002402227981 */ /* 0x000362000c1e1900 */
[----:B------:R-:W-:Y:S05]  /*a750*/  BRA `(.L_x_244) ;  /* 0x0000000000247947 */ /* 0x000fea0003800000 */
.L_x_243:
[----:B------:R-:W-:Y:S02]  /*a760*/  ULDC.64 UR4, c[0x0][0xa08] ;  /* 0x0002820000047ab9 */ /* 0x000fe40000000a00 */
[----:B------:R-:W-:-:S04]  /*a770*/  ISETP.NE.U32.AND P0, PT, RZ, UR4, PT ;  /* 0x00000004ff007c0c */ /* 0x000fc8000bf05070 */
[----:B------:R-:W-:-:S13]  /*a780*/  ISETP.NE.AND.EX P0, PT, RZ, UR5, PT, P0 ;  /* 0x00000005ff007c0c */ /* 0x000fda000bf05300 */
[----:B------:R-:W-:Y:S05]  /*a790*/  @!P0 BRA `(.L_x_244) ;  /* 0x0000000000148947 */ /* 0x000fea0003800000 */
[----:B-1----:R-:W1:Y:S02]  /*a7a0*/  LDC.64 R2, c[0x0][0xa08] ;  /* 0x00028200ff027b82 */ /* 0x002e640000000a00 */
[----:B-1----:R-:W-:-:S05]  /*a7b0*/  IMAD.WIDE R2, R31, 0x4, R2 ;  /* 0x000000041f027825 */ /* 0x002fca00078e0202 */
[----:B------:R-:W3:Y:S04]  /*a7c0*/  LDG.E R34, desc[UR36][R2.64] ;  /* 0x0000002402227981 */ /* 0x000ee8000c1e1900 */
[----:B------:R-:W3:Y:S02]  /*a7d0*/  LDG.E R5, desc[UR36][R2.64+0x4] ;  /* 0x0000042402057981 */ /* 0x000ee4000c1e1900 */
[----:B---3--:R-:W-:-:S07]  /*a7e0*/  IMAD.IADD R34, R5, 0x1, -R34 ;  /* 0x0000000105227824 */ /* 0x008fce00078e0a22 */
.L_x_244:
[----:B-----5:R-:W-:Y:S01]  /*a7f0*/  IMAD.IADD R34, R34, 0x1, -R37 ;  /* 0x0000000122227824 */ /* 0x020fe200078e0a25 */
[----:B012---:R-:W-:Y:S01]  /*a800*/  LOP3.LUT R0, R18, 0xff000000, RZ, 0xc0, !PT ;  /* 0xff00000012007812 */ /* 0x007fe200078ec0ff */
[----:B------:R-:W-:Y:S02]  /*a810*/  BSSY B0, `(.L_x_245) ;  /* 0x0000029000007945 */ /* 0x000fe40003800000 */
[C---:B------:R-:W-:Y:S01]  /*a820*/  VIADD R2, R34.reuse, 0x5f ;  /* 0x0000005f22027836 */ /* 0x040fe20000000000 */
[----:B------:R-:W-:Y:S02]  /*a830*/  ISETP.GE.AND P0, PT, R34, 0x1, PT ;  /* 0x000000012200780c */ /* 0x000fe40003f06270 */
[----:B------:R-:W-:Y:S01]  /*a840*/  SHF.R.U32.HI R3, RZ, 0x8, R0 ;  /* 0x00000008ff037819 */ /* 0x000fe20000011600 */
[----:B------:R-:W-:Y:S01]  /*a850*/  IMAD.HI R2, R2, 0x2aaaaaab, RZ ;  /* 0x2aaaaaab02027827 */ /* 0x000fe200078e02ff */
[----:B------:R-:W-:-:S04]  /*a860*/  LOP3.LUT R0, R18, 0xff0000, RZ, 0xc0, !PT ;  /* 0x00ff000012007812 */ /* 0x000fc800078ec0ff */
[----:B------:R-:W-:Y:S01]  /*a870*/  LEA.HI R0, R0, R3, RZ, 0x10 ;  /* 0x0000000300007211 */ /* 0x000fe200078f80ff */
[----:B------:R-:W-:Y:S01]  /*a880*/  IMAD.MOV.U32 R3, RZ, RZ, RZ ;  /* 0x000000ffff037224 */ /* 0x000fe200078e00ff */
[----:B------:R-:W-:Y:S02]  /*a890*/  SHF.R.U32.HI R5, RZ, 0x1f, R2 ;  /* 0x0000001fff057819 */ /* 0x000fe40000011602 */
[----:B------:R-:W-:Y:S02]  /*a8a0*/  LOP3.LUT R36, R0, 0xff, RZ, 0xc0, !PT ;  /* 0x000000ff00247812 */ /* 0x000fe400078ec0ff */
[----:B------:R-:W-:Y:S01]  /*a8b0*/  LEA.HI.SX32 R5, R2, R5, 0x1c ;  /* 0x0000000502057211 */ /* 0x000fe200078fe2ff */
[----:B------:R-:W-:Y:S06]  /*a8c0*/  @!P0 BRA `(.L_x_246) ;  /* 0x0000000000748947 */ /* 0x000fec0003800000 */
[----:B------:R-:W-:-:S04]  /*a8d0*/  SHF.R.U32.HI R0, RZ, 0x10, R0 ;  /* 0x00000010ff007819 */ /* 0x000fc80000011600 */
[----:B------:R-:W-:-:S13]  /*a8e0*/  ISETP.NE.AND P0, PT, R0, RZ, PT ;  /* 0x000000ff0000720c */ /* 0x000fda0003f05270 */
[----:B------:R-:W0:Y:S02]  /*a8f0*/  @!P0 LDC R0, c[0x0][0x9f0] ;  /* 0x00027c00ff008b82 */ /* 0x000e240000000800 */
[-C--:B0-----:R-:W-:Y:S02]  /*a900*/  IABS R4, R0.reuse ;  /* 0x0000000000047213 */ /* 0x081fe40000000000 */
[----:B------:R-:W-:Y:S02]  /*a910*/  IADD3 R7, R0, -0x1, R5 ;  /* 0xffffffff00077810 */ /* 0x000fe40007ffe005 */
[----:B------:R-:W0:Y:S02]  /*a920*/  I2F.RP R6, R4 ;  /* 0x0000000400067306 */ /* 0x000e240000209400 */
[----:B------:R-:W-:-:S04]  /*a930*/  LOP3.LUT R2, R7, R0, RZ, 0x3c, !PT ;  /* 0x0000000007027212 */ /* 0x000fc800078e3cff */
[----:B------:R-:W-:Y:S01]  /*a940*/  ISETP.GE.AND P2, PT, R2, RZ, PT ;  /* 0x000000ff0200720c */ /* 0x000fe20003f46270 */
[----:B------:R-:W-:Y:S01]  /*a950*/  IMAD.MOV.U32 R2, RZ, RZ, RZ ;  /* 0x000000ffff027224 */ /* 0x000fe200078e00ff */
[----:B0-----:R-:W0:Y:S02]  /*a960*/  MUFU.RCP R6, R6 ;  /* 0x0000000600067308 */ /* 0x001e240000001000 */
[----:B0-----:R-:W-:Y:S01]  /*a970*/  VIADD R3, R6, 0xffffffe ;  /* 0x0ffffffe06037836 */ /* 0x001fe20000000000 */
[----:B------:R-:W-:-:S05]  /*a980*/  IABS R6, R0 ;  /* 0x0000000000067213 */ /* 0x000fca0000000000 */
[----:B------:R-:W0:Y:S01]  /*a990*/  F2I.FTZ.U32.TRUNC.NTZ R3, R3 ;  /* 0x0000000300037305 */ /* 0x000e22000021f000 */
[----:B------:R-:W-:Y:S02]  /*a9a0*/  IMAD.MOV R6, RZ, RZ, -R6 ;  /* 0x000000ffff067224 */ /* 0x000fe400078e0a06 */
[----:B0-----:R-:W-:-:S04]  /*a9b0*/  IMAD.MOV R9, RZ, RZ, -R3 ;  /* 0x000000ffff097224 */ /* 0x001fc800078e0a03 */
[----:B------:R-:W-:-:S04]  /*a9c0*/  IMAD R9, R9, R4, RZ ;  /* 0x0000000409097224 */ /* 0x000fc800078e02ff */
[----:B------:R-:W-:Y:S01]  /*a9d0*/  IMAD.HI.U32 R2, R3, R9, R2 ;  /* 0x0000000903027227 */ /* 0x000fe200078e0002 */
[----:B------:R-:W-:-:S05]  /*a9e0*/  IABS R3, R7 ;  /* 0x0000000700037213 */ /* 0x000fca0000000000 */
[----:B------:R-:W-:-:S04]  /*a9f0*/  IMAD.HI.U32 R2, R2, R3, RZ ;  /* 0x0000000302027227 */ /* 0x000fc800078e00ff */
[----:B------:R-:W-:-:S05]  /*aa00*/  IMAD R3, R2, R6, R3 ;  /* 0x0000000602037224 */ /* 0x000fca00078e0203 */
[----:B------:R-:W-:-:S13]  /*aa10*/  ISETP.GT.U32.AND P1, PT, R4, R3, PT ;  /* 0x000000030400720c */ /* 0x000fda0003f24070 */
[----:B------:R-:W-:Y:S01]  /*aa20*/  @!P1 IMAD.IADD R3, R3, 0x1, -R4 ;  /* 0x0000000103039824 */ /* 0x000fe200078e0a04 */
[----:B------:R-:W-:Y:S02]  /*aa30*/  @!P1 IADD3 R2, R2, 0x1, RZ ;  /* 0x0000000102029810 */ /* 0x000fe40007ffe0ff */
[----:B------:R-:W-:Y:S02]  /*aa40*/  ISETP.NE.AND P1, PT, R0, RZ, PT ;  /* 0x000000ff0000720c */ /* 0x000fe40003f25270 */
[----:B------:R-:W-:-:S13]  /*aa50*/  ISETP.GE.U32.AND P0, PT, R3, R4, PT ;  /* 0x000000040300720c */ /* 0x000fda0003f06070 */
[----:B------:R-:W-:-:S04]  /*aa60*/  @P0 VIADD R2, R2, 0x1 ;  /* 0x0000000102020836 */ /* 0x000fc80000000000 */
[----:B------:R-:W-:Y:S01]  /*aa70*/  @!P2 IMAD.MOV R2, RZ, RZ, -R2 ;  /* 0x000000ffff02a224 */ /* 0x000fe200078e0a02 */
[----:B------:R-:W-:-:S05]  /*aa80*/  @!P1 LOP3.LUT R2, RZ, R0, RZ, 0x33, !PT ;  /* 0x00000000ff029212 */ /* 0x000fca00078e33ff */
[----:B------:R-:W-:-:S07]  /*aa90*/  IMAD.MOV.U32 R3, RZ, RZ, R2 ;  /* 0x000000ffff037224 */ /* 0x000fce00078e0002 */
.L_x_246:
[----:B------:R-:W-:Y:S05]  /*aaa0*/  BSYNC B0 ;  /* 0x0000000000007941 */ /* 0x000fea0003800000 */
.L_x_245:
[-C--:B------:R-:W-:Y:S01]  /*aab0*/  IMAD R36, R36, R3.reuse, RZ ;  /* 0x0000000324247224 */ /* 0x080fe200078e02ff */
[----:B------:R-:W-:Y:S04]  /*aac0*/  BSSY B7, `(.L_x_247) ;  /* 0x000035f000077945 */ /* 0x000fe80003800000 */
[----:B------:R-:W-:-:S04]  /*aad0*/  VIADDMNMX R29, R36, R3, R5, PT ;  /* 0x00000003241d7246 */ /* 0x000fc80003800105 */
[----:B------:R-:W-:Y:S01]  /*aae0*/  ISETP.GT.AND P0, PT, R29, R36, PT ;  /* 0x000000241d00720c */ /* 0x000fe20003f04270 */
[----:B------:R0:W-:-:S12]  /*aaf0*/  STL [R1+0x14], R29 ;  /* 0x0000141d01007387 */ /* 0x0001d80000100800 */
[----:B0-----:R-:W-:Y:S05]  /*ab00*/  @P0 BRA `(.L_x_248) ;  /* 0x0000000000440947 */ /* 0x001fea0003800000 */
[----:B------:R-:W0:Y:S02]  /*ab10*/  S2R R0, SR_TID.X ;  /* 0x0000000000007919 */ /* 0x000e240000002100 */
[----:B0-----:R-:W-:-:S04]  /*ab20*/  LOP3.LUT R0, R0, 0x7f, RZ, 0xc0, !PT ;  /* 0x0000007f00007812 */ /* 0x001fc800078ec0ff */
[----:B------:R-:W-:-:S13]  /*ab30*/  ISETP.NE.AND P0, PT, R0, RZ, PT ;  /* 0x000000ff0000720c */ /* 0x000fda0003f05270 */
[----:B------:R-:W-:Y:S05]  /*ab40*/  @P0 BRA `(.L_x_249) ;  /* 0x0000003400580947 */ /* 0x000fea0003800000 */
[----:B------:R-:W0:Y:S01]  /*ab50*/  S2R R7, SR_LANEID ;  /* 0x0000000000077919 */ /* 0x000e220000000000 */
[----:B------:R-:W-:Y:S01]  /*ab60*/  VOTEU.ANY UR4, UPT, PT ;  /* 0x0000000000047886 */ /* 0x000fe200038e0100 */
[----:B------:R-:W1:Y:S01]  /*ab70*/  LDC.64 R2, c[0x0][0xc60] ;  /* 0x00031800ff027b82 */ /* 0x000e620000000a00 */
[----:B------:R-:W0:Y:S08]  /*ab80*/  FLO.U32 R0, UR4 ;  /* 0x0000000400007d00 */ /* 0x000e3000080e0000 */
[----:B------:R-:W1:Y:S01]  /*ab90*/  POPC R5, UR4 ;  /* 0x0000000400057d09 */ /* 0x000e620008000000 */
[----:B0-----:R-:W-:-:S13]  /*aba0*/  ISETP.EQ.U32.AND P0, PT, R0, R7, PT ;  /* 0x000000070000720c */ /* 0x001fda0003f02070 */
[----:B-1----:R-:W2:Y:S01]  /*abb0*/  @P0 ATOMG.E.ADD.STRONG.GPU PT, R3, desc[UR36][R2.64], R5 ;  /* 0x00000005020309a8 */ /* 0x002ea200081ee1e4 */
[----:B------:R-:W0:Y:S02]  /*abc0*/  S2R R4, SR_LTMASK ;  /* 0x0000000000047919 */ /* 0x000e240000003900 */
[----:B0-----:R-:W-:-:S04]  /*abd0*/  LOP3.LUT R4, R4, UR4, RZ, 0xc0, !PT ;  /* 0x0000000404047c12 */ /* 0x001fc8000f8ec0ff */
[----:B------:R-:W0:Y:S01]  /*abe0*/  POPC R7, R4 ;  /* 0x0000000400077309 */ /* 0x000e220000000000 */
[----:B--2---:R-:W0:Y:S02]  /*abf0*/  SHFL.IDX PT, R0, R3, R0, 0x1f ;  /* 0x00001f0003007589 */ /* 0x004e2400000e0000 */
[----:B0-----:R-:W-:Y:S01]  /*ac00*/  IADD3 R16, R0, UR39, R7 ;  /* 0x0000002700107c10 */ /* 0x001fe2000fffe007 */
[----:B------:R-:W-:Y:S06]  /*ac10*/  BRA `(.L_x_249) ;  /* 0x0000003400247947 */ /* 0x000fec0003800000 */
.L_x_248:
[----:B------:R-:W-:Y:S01]  /*ac20*/  VIADD R0, R22, 0x18400 ;  /* 0x0001840016007836 */ /* 0x000fe20000000000 */
[----:B------:R-:W-:Y:S04]  /*ac30*/  BSSY B6, `(.L_x_250) ;  /* 0x0000013000067945 */ /* 0x000fe80003800000 */
[----:B------:R-:W-:-:S13]  /*ac40*/  LOP3.LUT P0, RZ, R0, 0x3ff, RZ, 0xc0, !PT ;  /* 0x000003ff00ff7812 */ /* 0x000fda000780c0ff */
[----:B------:R-:W-:Y:S05]  /*ac50*/  @!P0 BRA `(.L_x_251) ;  /* 0x0000000000408947 */ /* 0x000fea0003800000 */
[----:B------:R-:W-:Y:S01]  /*ac60*/  MOV R2, 0x0 ;  /* 0x0000000000027802 */ /* 0x000fe20000000f00 */
[----:B------:R-:W-:Y:S01]  /*ac70*/  ULDC.64 UR6, c[0x4][0x90] ;  /* 0x0100240000067ab9 */ /* 0x000fe20000000a00 */
[----:B------:R-:W-:Y:S01]  /*ac80*/  ULDC.64 UR8, c[0x4][0x98] ;  /* 0x0100260000087ab9 */ /* 0x000fe20000000a00 */
[----:B------:R-:W-:Y:S01]  /*ac90*/  ULDC.64 UR4, c[0x4][0x8] ;  /* 0x0100020000047ab9 */ /* 0x000fe20000000a00 */
[----:B------:R-:W-:Y:S01]  /*aca0*/  IMAD.U32 R4, RZ, RZ, UR6 ;  /* 0x00000006ff047e24 */ /* 0x000fe2000f8e00ff */
[----:B------:R-:W-:Y:S01]  /*acb0*/  MOV R8, 0x70 ;  /* 0x0000007000087802 */ /* 0x000fe20000000f00 */
[----:B------:R-:W0:Y:S01]  /*acc0*/  LDC.64 R2, c[0x4][R2] ;  /* 0x0100000002027b82 */ /* 0x000e220000000a00 */
[----:B------:R-:W-:Y:S02]  /*acd0*/  IMAD.U32 R5, RZ, RZ, UR7 ;  /* 0x00000007ff057e24 */ /* 0x000fe4000f8e00ff */
[----:B------:R-:W-:Y:S02]  /*ace0*/  IMAD.U32 R6, RZ, RZ, UR8 ;  /* 0x00000008ff067e24 */ /* 0x000fe4000f8e00ff */
[----:B------:R-:W-:-:S02]  /*acf0*/  IMAD.U32 R7, RZ, RZ, UR9 ;  /* 0x00000009ff077e24 */ /* 0x000fc4000f8e00ff */
[----:B------:R-:W-:Y:S02]  /*ad00*/  IMAD.U32 R10, RZ, RZ, UR4 ;  /* 0x00000004ff0a7e24 */ /* 0x000fe4000f8e00ff */
[----:B------:R-:W-:Y:S02]  /*ad10*/  IMAD.U32 R11, RZ, RZ, UR5 ;  /* 0x00000005ff0b7e24 */ /* 0x000fe4000f8e00ff */
[----:B------:R-:W-:Y:S02]  /*ad20*/  IMAD.MOV.U32 R12, RZ, RZ, 0x1 ;  /* 0x00000001ff0c7424 */ /* 0x000fe400078e00ff */
[----:B------:R-:W-:-:S07]  /*ad30*/  IMAD.MOV.U32 R13, RZ, RZ, RZ ;  /* 0x000000ffff0d7224 */ /* 0x000fce00078e00ff */
[----:B------:R-:W-:-:S07]  /*ad40*/  LEPC R20, `(.L_x_251) ;  /* 0x000000001014794e */ /* 0x000fce0000000000 */
[----:B0-----:R-:W-:Y:S05]  /*ad50*/  CALL.ABS.NOINC R2 ;  /* 0x0000000002007343 */ /* 0x001fea0003c00000 */
.L_x_251:
[----:B------:R-:W-:Y:S05]  /*ad60*/  BSYNC B6 ;  /* 0x0000000000067941 */ /* 0x000fea0003800000 */
.L_x_250:
        /* <DEDUP_REMOVED lines=8> */
[----:B------:R0:W1:Y:S01]  /*adf0*/  LDC.64 R2, c[0x4][R26] ;  /* 0x010000001a027b82 */ /* 0x0000620000000a00 */
[----:B------:R-:W-:Y:S01]  /*ae00*/  IMAD.U32 R4, RZ, RZ, UR6 ;  /* 0x00000006ff047e24 */ /* 0x000fe2000f8e00ff */
[----:B------:R-:W-:Y:S01]  /*ae10*/  MOV R12, 0x1 ;  /* 0x00000001000c7802 */ /* 0x000fe20000000f00 */
[----:B------:R-:W-:Y:S02]  /*ae20*/  IMAD.U32 R5, RZ, RZ, UR7 ;  /* 0x00000007ff057e24 */ /* 0x000fe4000f8e00ff */
[----:B------:R-:W-:Y:S02]  /*ae30*/  IMAD.U32 R6, RZ, RZ, UR8 ;  /* 0x00000008ff067e24 */ /* 0x000fe4000f8e00ff */
[----:B------:R-:W-:-:S02]  /*ae40*/  IMAD.U32 R7, RZ, RZ, UR9 ;  /* 0x00000009ff077e24 */ /* 0x000fc4000f8e00ff */
[----:B------:R-:W-:Y:S02]  /*ae50*/  IMAD.U32 R10, RZ, RZ, UR4 ;  /* 0x00000004ff0a7e24 */ /* 0x000fe4000f8e00ff */
[----:B------:R-:W-:Y:S02]  /*ae60*/  IMAD.U32 R11, RZ, RZ, UR5 ;  /* 0x00000005ff0b7e24 */ /* 0x000fe4000f8e00ff */
[----:B------:R-:W-:Y:S02]  /*ae70*/  IMAD.MOV.U32 R8, RZ, RZ, 0x70 ;  /* 0x00000070ff087424 */ /* 0x000fe400078e00ff */
[----:B0-----:R-:W-:-:S07]  /*ae80*/  IMAD.MOV.U32 R13, RZ, RZ, RZ ;  /* 0x000000ffff0d7224 */ /* 0x001fce00078e00ff */
[----:B------:R-:W-:-:S07]  /*ae90*/  LEPC R20, `(.L_x_254) ;  /* 0x000000001014794e */ /* 0x000fce0000000000 */
[----:B-1----:R-:W-:Y:S05]  /*aea0*/  CALL.ABS.NOINC R2 ;  /* 0x0000000002007343 */ /* 0x002fea0003c00000 */
.L_x_254:
[----:B------:R0:W1:Y:S01]  /*aeb0*/  LDC.64 R2, c[0x4][R26] ;  /* 0x010000001a027b82 */ /* 0x0000620000000a00 */
[----:B------:R-:W-:Y:S01]  /*aec0*/  ULDC.64 UR6, c[0x4][0x90] ;  /* 0x0100240000067ab9 */ /* 0x000fe20000000a00 */
[----:B------:R-:W-:Y:S01]  /*aed0*/  ULDC.64 UR8, c[0x4][0x98] ;  /* 0x0100260000087ab9 */ /* 0x000fe20000000a00 */
[----:B------:R-:W-:Y:S01]  /*aee0*/  ULDC.64 UR4, c[0x4][0x18] ;  /* 0x0100060000047ab9 */ /* 0x000fe20000000a00 */
[----:B------:R-:W-:Y:S02]  /*aef0*/  IMAD.U32 R4, RZ, RZ, UR6 ;  /* 0x00000006ff047e24 */ /* 0x000fe4000f8e00ff */
[----:B------:R-:W-:Y:S02]  /*af00*/  IMAD.U32 R5, RZ, RZ, UR7 ;  /* 0x00000007ff057e24 */ /* 0x000fe4000f8e00ff */
[----:B------:R-:W-:Y:S02]  /*af10*/  IMAD.U32 R6, RZ, RZ, UR8 ;  /* 0x00000008ff067e24 */ /* 0x000fe4000f8e00ff */
[----:B------:R-:W-:-:S02]  /*af20*/  IMAD.U32 R7, RZ, RZ, UR9 ;  /* 0x00000009ff077e24 */ /* 0x000fc4000f8e00ff */
[----:B------:R-:W-:Y:S02]  /*af30*/  IMAD.U32 R10, RZ, RZ, UR4 ;  /* 0x00000004ff0a7e24 */ /* 0x000fe4000f8e00ff */
[----:B------:R-:W-:Y:S02]  /*af40*/  IMAD.U32 R11, RZ, RZ, UR5 ;  /* 0x00000005ff0b7e24 */ /* 0x000fe4000f8e00ff */
[----:B------:R-:W-:Y:S02]  /*af50*/  IMAD.MOV.U32 R8, RZ, RZ, 0x70 ;  /* 0x00000070ff087424 */ /* 0x000fe400078e00ff */
[----:B------:R-:W-:Y:S02]  /*af60*/  IMAD.MOV.U32 R12, RZ, RZ, 0x1 ;  /* 0x00000001ff0c7424 */ /* 0x000fe400078e00ff */
[----:B0-----:R-:W-:-:S07]  /*af70*/  IMAD.MOV.U32 R13, RZ, RZ, RZ ;  /* 0x000000ffff0d7224 */ /* 0x001fce00078e00ff */
[----:B------:R-:W-:-:S07]  /*af80*/  LEPC R20, `(.L_x_253) ;  /* 0x000000001014794e */ /* 0x000fce0000000000 */
[----:B-1----:R-:W-:Y:S05]  /*af90*/  CALL.ABS.NOINC R2 ;  /* 0x0000000002007343 */ /* 0x002fea0003c00000 */
.L_x_253:
[----:B------:R-:W-:Y:S05]  /*afa0*/  BSYNC B6 ;  /* 0x0000000000067941 */ /* 0x000fea0003800000 */
.L_x_252:
[----:B------:R-:W-:Y:S01]  /*afb0*/  ULDC.64 UR4, c[0x0][0x9f8] ;  /* 0x00027e0000047ab9 */ /* 0x000fe20000000a00 */
[----:B------:R-:W0:Y:S01]  /*afc0*/  LDC R6, c[0x0][0x430] ;  /* 0x00010c00ff067b82 */ /* 0x000e220000000800 */
[----:B------:R-:W-:Y:S01]  /*afd0*/  ISETP.NE.U32.AND P0, PT, RZ, UR4, PT ;  /* 0x00000004ff007c0c */ /* 0x000fe2000bf05070 */
[----:B------:R-:W1:Y:S03]  /*afe0*/  S2R R2, SR_TID.X ;  /* 0x0000000000027919 */ /* 0x000e660000002100 */
[----:B------:R-:W-:-:S13]  /*aff0*/  ISETP.NE.AND.EX P0, PT, RZ, UR5, PT, P0 ;  /* 0x00000005ff007c0c */ /* 0x000fda000bf05300 */
[----:B------:R-:W-:Y:S01]  /*b000*/  @P0 IADD3 R24, P1, R24, UR4, RZ ;  /* 0x0000000418180c10 */ /* 0x000fe2000ff3e0ff */
[----:B------:R-:W2:Y:S01]  /*b010*/  S2R R21, SR_TID.X ;  /* 0x0000000000157919 */ /* 0x000ea20000002100 */
[----:B------:R-:W-:Y:S01]  /*b020*/  LOP3.LUT R23, R23, 0xffffffdf, RZ, 0xc0, !PT ;  /* 0xffffffdf17177812 */ /* 0x000fe200078ec0ff */
[----:B------:R-:W-:Y:S01]  /*b030*/  ULDC UR4, c[0x0][0x320] ;  /* 0x0000c80000047ab9 */ /* 0x000fe20000000800 */
[----:B------:R-:W-:-:S05]  /*b040*/  @P0 IADD3.X R25, R25, UR5, RZ, P1, !PT ;  /* 0x0000000519190c10 */ /* 0x000fca0008ffe4ff */
[----:B------:R3:W4:Y:S01]  /*b050*/  @P0 LDG.E R31, desc[UR36][R24.64] ;  /* 0x00000024181f0981 */ /* 0x000722000c1e1900 */
[----:B0-----:R-:W-:Y:S01]  /*b060*/  ISETP.NE.AND P2, PT, R6, 0x1, PT ;  /* 0x000000010600780c */ /* 0x001fe20003f45270 */
[----:B------:R-:W0:Y:S01]  /*b070*/  S2R R26, SR_TID.X ;  /* 0x00000000001a7919 */ /* 0x000e220000002100 */
[----:B-1----:R-:W-:Y:S01]  /*b080*/  LOP3.LUT R2, R2, 0x7f, RZ, 0xc0, !PT ;  /* 0x0000007f02027812 */ /* 0x002fe200078ec0ff */
[----:B---3--:R-:W-:-:S03]  /*b090*/  VIADD R25, R29, 0xffffffff ;  /* 0xffffffff1d197836 */ /* 0x008fc60000000000 */
[----:B------:R-:W-:-:S07]  /*b0a0*/  SHF.R.U32.HI R2, RZ, 0x3, R2 ;  /* 0x00000003ff027819 */ /* 0x000fce0000011602 */
[----:B------:R-:W1:Y:S01]  /*b0b0*/  @P2 LDC R3, c[0x0][0x434] ;  /* 0x00010d00ff032b82 */ /* 0x000e620000000800 */
[----:B------:R-:W-:-:S07]  /*b0c0*/  @P2 LOP3.LUT R23, R23, 0x20, RZ, 0xfc, !PT ;  /* 0x0000002017172812 */ /* 0x000fce00078efcff */
[----:B------:R-:W3:Y:S01]  /*b0d0*/  @P2 LDC R5, c[0x0][0x438] ;  /* 0x00010e00ff052b82 */ /* 0x000ee20000000800 */
[----:B--2---:R-:W-:-:S04]  /*b0e0*/  SHF.L.U32 R20, R21, 0x4, RZ ;  /* 0x0000000415147819 */ /* 0x004fc800000006ff */
[----:B------:R-:W-:-:S05]  /*b0f0*/  LOP3.LUT R20, R2, 0x70, R20, 0xf8, !PT ;  /* 0x0000007002147812 */ /* 0x000fca00078ef814 */
[----:B------:R-:W-:Y:S02]  /*b100*/  IMAD R2, R25, 0x60, R20 ;  /* 0x0000006019027824 */ /* 0x000fe400078e0214 */
[----:B0-----:R-:W-:Y:S02]  /*b110*/  IMAD.SHL.U32 R9, R26, 0x8, RZ ;  /* 0x000000081a097824 */ /* 0x001fe400078e00ff */
[C---:B------:R-:W-:Y:S01]  /*b120*/  IMAD.IADD R0, R2.reuse, 0x1, R37 ;  /* 0x0000000102007824 */ /* 0x040fe200078e0225 */
[----:B------:R-:W-:Y:S02]  /*b130*/  ISETP.GE.AND P0, PT, R2, R34, PT ;  /* 0x000000220200720c */ /* 0x000fe40003f06270 */
[----:B------:R-:W-:Y:S01]  /*b140*/  LOP3.LUT R9, R9, 0x38, RZ, 0xc0, !PT ;  /* 0x0000003809097812 */ /* 0x000fe200078ec0ff */
[----:B-1----:R-:W-:Y:S01]  /*b150*/  @P2 IMAD.HI.U32 R2, R0, R3, RZ ;  /* 0x0000000300022227 */ /* 0x002fe200078e00ff */
[----:B------:R-:W-:Y:S02]  /*b160*/  ISETP.GT.U32.OR P0, PT, R20, 0x5f, P0 ;  /* 0x0000005f1400780c */ /* 0x000fe40000704470 */
[----:B------:R-:W-:Y:S01]  /*b170*/  LOP3.LUT R8, R9, 0x40, RZ, 0xfc, !PT ;  /* 0x0000004009087812 */ /* 0x000fe200078efcff */
[----:B------:R-:W-:Y:S01]  /*b180*/  IMAD.MOV.U32 R4, RZ, RZ, R0 ;  /* 0x000000ffff047224 */ /* 0x000fe200078e0000 */
[----:B---3--:R-:W-:-:S02]  /*b190*/  @P2 SHF.R.U32.HI R4, RZ, R5, R2 ;  /* 0x00000005ff042219 */ /* 0x008fc40000011602 */
[----:B------:R-:W-:Y:S02]  /*b1a0*/  ISETP.GE.AND P2, PT, R8, UR4, PT ;  /* 0x0000000408007c0c */ /* 0x000fe4000bf46270 */
[----:B------:R-:W-:Y:S01]  /*b1b0*/  ISETP.GE.AND P1, PT, R9, UR4, PT ;  /* 0x0000000409007c0c */ /* 0x000fe2000bf26270 */
[----:B------:R-:W-:Y:S01]  /*b1c0*/  IMAD.MOV R3, RZ, RZ, -R4 ;  /* 0x000000ffff037224 */ /* 0x000fe200078e0a04 */
[----:B------:R-:W-:Y:S01]  /*b1d0*/  SEL R5, RZ, 0xffffffff, P2 ;  /* 0xffffffffff057807 */ /* 0x000fe20001000000 */
[----:B------:R-:W-:Y:S01]  /*b1e0*/  ULDC UR4, c[0x0][0x2f4] ;  /* 0x0000bd0000047ab9 */ /* 0x000fe20000000800 */
[----:B------:R-:W-:Y:S01]  /*b1f0*/  SEL R29, RZ, 0x1, P1 ;  /* 0x00000001ff1d7807 */ /* 0x000fe20000800000 */
[----:B------:R-:W-:Y:S02]  /*b200*/  IMAD R0, R6, R3, R0 ;  /* 0x0000000306007224 */ /* 0x000fe400078e0200 */
[----:B------:R-:W0:Y:S01]  /*b210*/  @!P0 LDC.64 R2, c[0x0][0x428] ;  /* 0x00010a00ff028b82 */ /* 0x000e220000000a00 */
[----:B------:R-:W-:Y:S01]  /*b220*/  IMAD.SHL.U32 R6, R5, 0x2, RZ ;  /* 0x0000000205067824 */ /* 0x000fe200078e00ff */
[----:B------:R-:W-:-:S04]  /*b230*/  @!P0 SHF.R.S32.HI R5, RZ, 0x1f, R4 ;  /* 0x0000001fff058819 */ /* 0x000fc80000011404 */
[----:B------:R-:W-:Y:S02]  /*b240*/  LOP3.LUT R29, R6, 0x2, R29, 0xe2, !PT ;  /* 0x00000002061d7812 */ /* 0x000fe400078ee21d */
[----:B------:R-:W-:Y:S02]  /*b250*/  ISETP.GE.AND P2, PT, R9, UR4, PT ;  /* 0x0000000409007c0c */ /* 0x000fe4000bf46270 */
[----:B------:R-:W-:Y:S01]  /*b260*/  LOP3.LUT R23, R23, 0xffffffef, RZ, 0xc0, !PT ;  /* 0xffffffef17177812 */ /* 0x000fe200078ec0ff */
[----:B------:R-:W-:Y:S01]  /*b270*/  UMOV UR5, 0xffffffff ;  /* 0xffffffff00057882 */ /* 0x000fe20000000000 */
[----:B------:R-:W-:Y:S02]  /*b280*/  LOP3.LUT R26, R18, 0xffff, RZ, 0xc0, !PT ;  /* 0x0000ffff121a7812 */ /* 0x000fe400078ec0ff */
[----:B----4-:R-:W-:Y:S01]  /*b290*/  SHF.R.S32.HI R7, RZ, 0x1f, R31 ;  /* 0x0000001fff077819 */ /* 0x010fe2000001141f */
[----:B0-----:R-:W-:-:S04]  /*b2a0*/  @!P0 IMAD.WIDE.U32 R4, R31, R2, R4 ;  /* 0x000000021f048225 */ /* 0x001fc800078e0004 */
[----:B------:R-:W-:Y:S01]  /*b2b0*/  @!P0 IMAD R6, R7, R2, RZ ;  /* 0x0000000207068224 */ /* 0x000fe200078e02ff */
[----:B------:R0:W-:Y:S03]  /*b2c0*/  STL [R1], R7 ;  /* 0x0000000701007387 */ /* 0x0001e60000100800 */
[----:B------:R-:W-:Y:S02]  /*b2d0*/  @!P0 IMAD R6, R31, R3, R6 ;  /* 0x000000031f068224 */ /* 0x000fe400078e0206 */
[----:B------:R-:W1:Y:S02]  /*b2e0*/  @!P0 LDC.64 R2, c[0x0][0x418] ;  /* 0x00010600ff028b82 */ /* 0x000e640000000a00 */
[----:B------:R-:W-:Y:S02]  /*b2f0*/  @!P0 IMAD.IADD R6, R5, 0x1, R6 ;  /* 0x0000000105068824 */ /* 0x000fe400078e0206 */
[----:B------:R-:W-:-:S05]  /*b300*/  IMAD.U32 R5, RZ, RZ, UR38 ;  /* 0x00000026ff057e24 */ /* 0x000fca000f8e00ff */
[----:B------:R-:W-:Y:S02]  /*b310*/  ISETP.NE.AND P3, PT, R5, 0x3, PT ;  /* 0x000000030500780c */ /* 0x000fe40003f65270 */
[----:B0-----:R-:W-:-:S11]  /*b320*/  LOP3.LUT R7, R9, 0x80, RZ, 0xfc, !PT ;  /* 0x0000008009077812 */ /* 0x001fd600078efcff */
[----:B------:R-:W-:Y:S02]  /*b330*/  @P3 LOP3.LUT R23, R23, 0x10, RZ, 0xfc, !PT ;  /* 0x0000001017173812 */ /* 0x000fe400078efcff */
[C---:B-1----:R-:W-:Y:S02]  /*b340*/  @!P0 LEA R2, P1, R4.reuse, R2, 0x2 ;  /* 0x0000000204028211 */ /* 0x042fe400078210ff */
[----:B------:R-:W-:Y:S02]  /*b350*/  LOP3.LUT R23, R23, 0xfffffffb, RZ, 0xc0, !PT ;  /* 0xfffffffb17177812 */ /* 0x000fe400078ec0ff */
[----:B------:R-:W-:Y:S01]  /*b360*/  @!P0 LEA.HI.X R3, R4, R3, R6, 0x2, P1 ;  /* 0x0000000304038211 */ /* 0x000fe200008f1406 */
[----:B------:R-:W-:Y:S01]  /*b370*/  IMAD.MOV.U32 R4, RZ, RZ, RZ ;  /* 0x000000ffff047224 */ /* 0x000fe200078e00ff */
[----:B------:R-:W-:Y:S02]  /*b380*/  ISETP.GE.AND P1, PT, R8, UR4, PT ;  /* 0x0000000408007c0c */ /* 0x000fe4000bf26270 */
[----:B------:R-:W-:-:S03]  /*b390*/  @P2 LOP3.LUT R23, R23, 0x4, RZ, 0xfc, !PT ;  /* 0x0000000417172812 */ /* 0x000fc600078efcff */
[----:B------:R0:W5:Y:S01]  /*b3a0*/  @!P0 LDG.E R4, desc[UR36][R2.64] ;  /* 0x0000002402048981 */ /* 0x000162000c1e1900 */
[----:B------:R-:W-:Y:S02]  /*b3b0*/  ISETP.GE.AND P0, PT, R7, UR4, PT ;  /* 0x0000000407007c0c */ /* 0x000fe4000bf06270 */
[----:B------:R-:W-:-:S04]  /*b3c0*/  LOP3.LUT R23, R23, 0xfffffffe, RZ, 0xc0, !PT ;  /* 0xfffffffe17177812 */ /* 0x000fc800078ec0ff */
[----:B------:R-:W-:-:S04]  /*b3d0*/  LOP3.LUT R23, R23, 0xfffffffd, RZ, 0xc0, !PT ;  /* 0xfffffffd17177812 */ /* 0x000fc800078ec0ff */
[----:B------:R-:W-:-:S04]  /*b3e0*/  @P1 LOP3.LUT R23, R23, 0x2, RZ, 0xfc, !PT ;  /* 0x0000000217171812 */ /* 0x000fc800078efcff */
[----:B------:R-:W-:Y:S01]  /*b3f0*/  @P0 LOP3.LUT R23, R23, 0x1, RZ, 0xfc, !PT ;  /* 0x0000000117170812 */ /* 0x000fe200078efcff */
[----:B0-----:R-:W-:Y:S06]  /*b400*/  BRA.DIV UR5, `(.L_x_255) ;  /* 0x0000003e059c7947 */ /* 0x001fec000b800000 */
.L_x_321:
[----:B------:R-:W-:Y:S02]  /*b410*/  ISETP.GT.U32.AND P0, PT, R20, 0x5f, PT ;  /* 0x0000005f1400780c */ /* 0x000fe40003f04070 */
[----:B------:R-:W-:-:S11]  /*b420*/  LOP3.LUT R23, R23, 0xfffffff7, RZ, 0xc0, !PT ;  /* 0xfffffff717177812 */ /* 0x000fd600078ec0ff */
[----:B------:R-:W-:Y:S01]  /*b430*/  @P0 LOP3.LUT R23, R23, 0x8, RZ, 0xfc, !PT ;  /* 0x0000000817170812 */ /* 0x000fe200078efcff */
[----:B------:R-:W-:Y:S06]  /*b440*/  @!P3 BRA `(.L_x_256) ;  /* 0x000000000004b947 */ /* 0x000fec0003800000 */
[----:B------:R-:W-:Y:S01]  /*b450*/  BPT.TRAP 0x1 ;  /* 0x000000040000795c */ /* 0x000fe20000300000 */
.L_x_256:
[----:B------:R-:W-:Y:S01]  /*b460*/  SHF.R.S32.HI R5, RZ, 0x1f, R0 ;  /* 0x0000001fff057819 */ /* 0x000fe20000011400 */
[----:B------:R-:W-:Y:S01]  /*b470*/  ULDC.64 UR4, c[0x0][0x328] ;  /* 0x0000ca0000047ab9 */ /* 0x000fe20000000a00 */
[----:B------:R-:W-:Y:S01]  /*b480*/  ULDC.64 UR6, c[0x0][0x318] ;  /* 0x0000c60000067ab9 */ /* 0x000fe20000000a00 */
[----:B------:R-:W-:Y:S02]  /*b490*/  BSSY B0, `(.L_x_257) ;  /* 0x0000014000007945 */ /* 0x000fe40003800000 */
[----:B------:R-:W-:-:S04]  /*b4a0*/  IMAD R3, R5, UR4, RZ ;  /* 0x0000000405037c24 */ /* 0x000fc8000f8e02ff */
[C---:B------:R-:W-:Y:S02]  /*b4b0*/  IMAD R6, R0.reuse, UR5, R3 ;  /* 0x0000000500067c24 */ /* 0x040fe4000f8e0203 */
[----:B------:R-:W-:Y:S01]  /*b4c0*/  IMAD.WIDE.U32 R2, R0, UR4, RZ ;  /* 0x0000000400027c25 */ /* 0x000fe2000f8e00ff */
[----:B------:R-:W-:-:S03]  /*b4d0*/  ULDC.64 UR4, c[0x0][0x338] ;  /* 0x0000ce0000047ab9 */ /* 0x000fc60000000a00 */
[----:B------:R-:W-:Y:S01]  /*b4e0*/  IMAD.IADD R3, R3, 0x1, R6 ;  /* 0x0000000103037824 */ /* 0x000fe200078e0206 */
[----:B-----5:R-:W-:Y:S01]  /*b4f0*/  SHF.R.S32.HI R6, RZ, 0x1f, R4 ;  /* 0x0000001fff067819 */ /* 0x020fe20000011404 */
[----:B------:R-:W-:-:S04]  /*b500*/  IMAD.WIDE.U32 R2, R4, UR4, R2 ;  /* 0x0000000404027c25 */ /* 0x000fc8000f8e0002 */
[----:B------:R-:W-:-:S04]  /*b510*/  IMAD R7, R6, UR4, RZ ;  /* 0x0000000406077c24 */ /* 0x000fc8000f8e02ff */
[----:B------:R-:W-:Y:S01]  /*b520*/  IMAD R7, R4, UR5, R7 ;  /* 0x0000000504077c24 */ /* 0x000fe2000f8e0207 */
[----:B------:R-:W-:-:S04]  /*b530*/  ULDC.64 UR4, c[0x0][0x330] ;  /* 0x0000cc0000047ab9 */ /* 0x000fc80000000a00 */
[----:B------:R-:W-:Y:S01]  /*b540*/  IADD3 R3, R3, R7, RZ ;  /* 0x0000000703037210 */ /* 0x000fe20007ffe0ff */
[----:B------:R-:W-:Y:S02]  /*b550*/  IMAD R7, R27, 0x8, R22 ;  /* 0x000000081b077824 */ /* 0x000fe400078e0216 */
[----:B------:R-:W-:-:S04]  /*b560*/  IMAD.WIDE.U32 R2, R26, UR4, R2 ;  /* 0x000000041a027c25 */ /* 0x000fc8000f8e0002 */
[----:B------:R-:W-:Y:S01]  /*b570*/  IMAD R24, R26, UR5, R3 ;  /* 0x000000051a187c24 */ /* 0x000fe2000f8e0203 */
[----:B------:R-:W-:-:S04]  /*b580*/  LEA R18, P0, R2, UR6, 0x1 ;  /* 0x0000000602127c11 */ /* 0x000fc8000f8008ff */
[----:B------:R-:W-:Y:S02]  /*b590*/  LEA.HI.X R24, R2, UR7, R24, 0x1, P0 ;  /* 0x0000000702187c11 */ /* 0x000fe400080f0c18 */
[----:B------:R-:W-:-:S06]  /*b5a0*/  SHF.L.U32 R2, R28, 0x1f, RZ ;  /* 0x0000001f1c027819 */ /* 0x000fcc00000006ff */
[----:B------:R-:W0:Y:S02]  /*b5b0*/  SYNCS.PHASECHK.TRANS64.TRYWAIT P0, [R7+URZ+0x2a840], R2 ;  /* 0x02a84002070075a7 */ /* 0x000e24000800017f */
[----:B0-----:R-:W-:Y:S05]  /*b5c0*/  @!P0 BRA `(.L_x_258) ;  /* 0x0000003c005c8947 */ /* 0x001fea0003800000 */
.L_x_322:
[----:B------:R-:W-:Y:S05]  /*b5d0*/  BSYNC B0 ;  /* 0x0000000000007941 */ /* 0x000fea0003800000 */
.L_x_257:
[----:B------:R-:W1:Y:S01]  /*b5e0*/  S2R R8, SR_TID.X ;  /* 0x0000000000087919 */ /* 0x000e620000002100 */
[----:B------:R-:W-:Y:S01]  /*b5f0*/  ULDC.64 UR4, c[0x0][0x300] ;  /* 0x0000c00000047ab9 */ /* 0x000fe20000000a00 */
[----:B------:R-:W-:Y:S01]  /*b600*/  ULDC.64 UR6, c[0x0][0x2e8] ;  /* 0x0000ba0000067ab9 */ /* 0x000fe20000000a00 */
[----:B------:R-:W-:Y:S01]  /*b610*/  IMAD R5, R5, UR4, RZ ;  /* 0x0000000405057c24 */ /* 0x000fe2000f8e02ff */
[C---:B------:R-:W-:Y:S01]  /*b620*/  LOP3.LUT P4, RZ, R23.reuse, 0x4, RZ, 0xc0, !PT ;  /* 0x0000000417ff7812 */ /* 0x040fe2000788c0ff */
[C---:B0-----:R-:W-:Y:S01]  /*b630*/  IMAD.WIDE.U32 R2, R0.reuse, UR4, RZ ;  /* 0x0000000400027c25 */ /* 0x041fe2000f8e00ff */
[C---:B------:R-:W-:Y:S02]  /*b640*/  LOP3.LUT P3, RZ, R23.reuse, 0x2, RZ, 0xc0, !PT ;  /* 0x0000000217ff7812 */ /* 0x040fe4000786c0ff */
[----:B------:R-:W-:Y:S01]  /*b650*/  LOP3.LUT P2, RZ, R23, 0x1, RZ, 0xc0, !PT ;  /* 0x0000000117ff7812 */ /* 0x000fe2000784c0ff */
[----:B------:R-:W-:Y:S01]  /*b660*/  IMAD R5, R0, UR5, R5 ;  /* 0x0000000500057c24 */ /* 0x000fe2000f8e0205 */
[----:B------:R-:W-:-:S02]  /*b670*/  ULDC.64 UR4, c[0x0][0x310] ;  /* 0x0000c40000047ab9 */ /* 0x000fc40000000a00 */
[----:B------:R-:W-:Y:S02]  /*b680*/  IMAD R6, R6, UR4, RZ ;  /* 0x0000000406067c24 */ /* 0x000fe4000f8e02ff */
[----:B------:R-:W-:Y:S02]  /*b690*/  IMAD.IADD R3, R3, 0x1, R5 ;  /* 0x0000000103037824 */ /* 0x000fe400078e0205 */
[C---:B------:R-:W-:Y:S02]  /*b6a0*/  IMAD R6, R4.reuse, UR5, R6 ;  /* 0x0000000504067c24 */ /* 0x040fe4000f8e0206 */
[----:B------:R-:W-:Y:S01]  /*b6b0*/  IMAD.WIDE.U32 R2, R4, UR4, R2 ;  /* 0x0000000404027c25 */ /* 0x000fe2000f8e0002 */
[----:B------:R-:W-:-:S03]  /*b6c0*/  ULDC.64 UR4, c[0x0][0x308] ;  /* 0x0000c20000047ab9 */ /* 0x000fc60000000a00 */
[----:B------:R-:W-:Y:S02]  /*b6d0*/  IMAD.IADD R3, R3, 0x1, R6 ;  /* 0x0000000103037824 */ /* 0x000fe400078e0206 */
[----:B------:R-:W-:Y:S02]  /*b6e0*/  IMAD R6, R25, -0x60, R34 ;  /* 0xffffffa019067824 */ /* 0x000fe400078e0222 */
[----:B------:R-:W-:Y:S01]  /*b6f0*/  IMAD.WIDE.U32 R2, R26, UR4, R2 ;  /* 0x000000041a027c25 */ /* 0x000fe2000f8e0002 */
[----:B------:R-:W-:-:S03]  /*b700*/  UMOV UR4, 0xffffffff ;  /* 0xffffffff00047882 */ /* 0x000fc60000000000 */
[----:B------:R-:W-:Y:S01]  /*b710*/  IMAD R0, R26, UR5, R3 ;  /* 0x000000051a007c24 */ /* 0x000fe2000f8e0203 */
[----:B------:R-:W-:Y:S01]  /*b720*/  LEA R4, P0, R2, UR6, 0x1 ;  /* 0x0000000602047c11 */ /* 0x000fe2000f8008ff */
[----:B------:R-:W-:Y:S01]  /*b730*/  IMAD R5, R27, 0x4800, R32 ;  /* 0x000048001b057824 */ /* 0x000fe200078e0220 */
[----:B-1----:R-:W-:Y:S02]  /*b740*/  LOP3.LUT R8, R8, 0x7f, RZ, 0xc0, !PT ;  /* 0x0000007f08087812 */ /* 0x002fe400078ec0ff */
[----:B------:R-:W-:Y:S02]  /*b750*/  LEA.HI.X R0, R2, UR7, R0, 0x1, P0 ;  /* 0x0000000702007c11 */ /* 0x000fe400080f0c00 */
[----:B------:R-:W-:Y:S02]  /*b760*/  SHF.R.U32.HI R9, RZ, 0x3, R8 ;  /* 0x00000003ff097819 */ /* 0x000fe40000011608 */
[----:B------:R-:W0:Y:S03]  /*b770*/  S2R R8, SR_TID.X ;  /* 0x0000000000087919 */ /* 0x000e260000002100 */
[----:B------:R-:W-:-:S05]  /*b780*/  IMAD.IADD R6, R6, 0x1, -R9 ;  /* 0x0000000106067824 */ /* 0x000fca00078e0a09 */
[----:B------:R-:W-:Y:S01]  /*b790*/  ISETP.GE.AND P0, PT, R6, 0x1, PT ;  /* 0x000000010600780c */ /* 0x000fe20003f06270 */
[----:B0-----:R-:W-:-:S05]  /*b7a0*/  IMAD.SHL.U32 R9, R8, 0x8, RZ ;  /* 0x0000000808097824 */ /* 0x001fca00078e00ff */
[----:B------:R-:W-:Y:S01]  /*b7b0*/  LOP3.LUT R9, R9, 0x38, RZ, 0xc0, !PT ;  /* 0x0000003809097812 */ /* 0x000fe200078ec0ff */
[----:B------:R-:W-:Y:S06]  /*b7c0*/  BRA.DIV UR4, `(.L_x_259) ;  /* 0x0000003a04f07947 */ /* 0x000fec000b800000 */
[----:B------:R-:W0:Y:S01]  /*b7d0*/  SHFL.IDX PT, R3, R4, RZ, 0x181f ;  /* 0x00181fff04037589 */ /* 0x000e2200000e0000 */
[----:B------:R-:W-:-:S03]  /*b7e0*/  @P0 IMAD R8, R5, 0x2, R22 ;  /* 0x0000000205080824 */ /* 0x000fc600078e0216 */
[----:B------:R-:W1:Y:S01]  /*b7f0*/  SHFL.IDX PT, R2, R0, RZ, 0x181f ;  /* 0x00181fff00027589 */ /* 0x000e6200000e0000 */
[----:B0-----:R-:W-:-:S05]  /*b800*/  @P0 LEA R3, P1, R9, R3, 0x1 ;  /* 0x0000000309030211 */ /* 0x001fca00078208ff */
[----:B-1----:R-:W-:Y:S01]  /*b810*/  @P0 IMAD.X R2, RZ, RZ, R2, P1 ;  /* 0x000000ffff020224 */ /* 0x002fe200008e0602 */
[----:B------:R-:W-:-:S04]  /*b820*/  ISETP.GE.AND P1, PT, R6, 0x11, PT ;  /* 0x000000110600780c */ /* 0x000fc80003f26270 */
[----:B------:R-:W-:-:S04]  /*b830*/  @P0 LOP3.LUT R3, R3, R2, RZ, 0x3c, !PT ;  /* 0x0000000203030212 */ /* 0x000fc800078e3cff */
[----:B------:R-:W-:-:S04]  /*b840*/  @P0 LOP3.LUT R2, R3, R2, RZ, 0x3c, !PT ;  /* 0x0000000203020212 */ /* 0x000fc800078e3cff */
[----:B------:R-:W-:-:S05]  /*b850*/  @P0 LOP3.LUT R3, R3, R2, RZ, 0x3c, !PT ;  /* 0x0000000203030212 */ /* 0x000fca00078e3cff */
[----:B------:R-:W-:Y:S01]  /*b860*/  @!PT LDS RZ, [RZ] ;  /* 0x00000000fffff984 */ /* 0x000fe20000000800 */
[----:B------:R-:W-:Y:S04]  /*b870*/  @P0 LDGSTS.E.BYPASS.LTC128B.128 [R8+0x18400], desc[UR36][R2.64], !P4 ;  /* 0x1840000002080fae */ /* 0x000fe8000e101d64 */
[----:B------:R-:W-:Y:S04]  /*b880*/  @P0 LDGSTS.E.BYPASS.LTC128B.128 [R8+0x1b400], desc[UR36][R2.64+0x80], !P3 ;  /* 0x1b40008002080fae */ /* 0x000fe8000d901d64 */
[----:B------:R0:W-:Y:S04]  /*b890*/  @P0 LDGSTS.E.BYPASS.LTC128B.128 [R8+0x1e400], desc[UR36][R2.64+0x100], !P2 ;  /* 0x1e40010002080fae */ /* 0x0001e8000d101d64 */
[----:B0-----:R-:W0:Y:S01]  /*b8a0*/  SHFL.IDX PT, R3, R4, 0x1, 0x181f ;  /* 0x00381f0004037f89 */ /* 0x001e2200000e0000 */
[----:B------:R-:W-:-:S03]  /*b8b0*/  @P1 IMAD R8, R5, 0x2, R22 ;  /* 0x0000000205081824 */ /* 0x000fc600078e0216 */
[----:B------:R-:W1:Y:S01]  /*b8c0*/  SHFL.IDX PT, R2, R0, 0x1, 0x181f ;  /* 0x00381f0000027f89 */ /* 0x000e6200000e0000 */
[----:B0-----:R-:W-:-:S05]  /*b8d0*/  @P1 LEA R3, P0, R9, R3, 0x1 ;  /* 0x0000000309031211 */ /* 0x001fca00078008ff */
[----:B-1----:R-:W-:-:S05]  /*b8e0*/  @P1 IMAD.X R2, RZ, RZ, R2, P0 ;  /* 0x000000ffff021224 */ /* 0x002fca00000e0602 */
[----:B------:R-:W-:-:S04]  /*b8f0*/  @P1 LOP3.LUT R3, R3, R2, RZ, 0x3c, !PT ;  /* 0x0000000203031212 */ /* 0x000fc800078e3cff */
[----:B------:R-:W-:-:S04]  /*b900*/  @P1 LOP3.LUT R2, R3, R2, RZ, 0x3c, !PT ;  /* 0x0000000203021212 */ /* 0x000fc800078e3cff */
[----:B------:R-:W-:-:S05]  /*b910*/  @P1 LOP3.LUT R3, R3, R2, RZ, 0x3c, !PT ;  /* 0x0000000203031212 */ /* 0x000fca00078e3cff */
[----:B------:R-:W-:Y:S04]  /*b920*/  @P1 LDGSTS.E.BYPASS.LTC128B.128 [R8+0x18c00], desc[UR36][R2.64], !P4 ;  /* 0x18c0000002081fae */ /* 0x000fe8000e101d64 */
[----:B------:R-:W-:Y:S04]  /*b930*/  @P1 LDGSTS.E.BYPASS.LTC128B.128 [R8+0x1bc00], desc[UR36][R2.64+0x80], !P3 ;  /* 0x1bc0008002081fae */ /* 0x000fe8000d901d64 */
[----:B------:R0:W-:Y:S01]  /*b940*/  @P1 LDGSTS.E.BYPASS.LTC128B.128 [R8+0x1ec00], desc[UR36][R2.64+0x100], !P2 ;  /* 0x1ec0010002081fae */ /* 0x0001e2000d101d64 */
[----:B------:R-:W-:-:S03]  /*b950*/  ISETP.GE.AND P1, PT, R6, 0x21, PT ;  /* 0x000000210600780c */ /* 0x000fc60003f26270 */
[----:B0-----:R-:W0:Y:S10]  /*b960*/  SHFL.IDX PT, R3, R4, 0x2, 0x181f ;  /* 0x00581f0004037f89 */ /* 0x001e3400000e0000 */
[----:B------:R-:W-:Y:S01]  /*b970*/  @P1 LEA R8, R5, R22, 0x1 ;  /* 0x0000001605081211 */ /* 0x000fe200078e08ff */
        /* <DEDUP_REMOVED lines=11> */
[----:B------:R-:W-:Y:S01]  /*ba30*/  @P1 IMAD R8, R5, 0x2, R22 ;  /* 0x0000000205081824 */ /* 0x000fe200078e0216 */
        /* <DEDUP_REMOVED lines=12> */
[----:B------:R-:W1:Y:S04]  /*bb00*/  SHFL.IDX PT, R2, R0, 0x4, 0x181f ;  /* 0x00981f0000027f89 */ /* 0x000e6800000e0000 */
[----:B------:R-:W2:Y:S01]  /*bb10*/  SHFL.IDX PT, R0, R0, 0x5, 0x181f ;  /* 0x00b81f0000007f89 */ /* 0x000ea200000e0000 */
[----:B0-----:R-:W-:-:S05]  /*bb20*/  @P1 LEA R3, P0, R9, R3, 0x1 ;  /* 0x0000000309031211 */ /* 0x001fca00078008ff */
[----:B-1----:R-:W-:-:S05]  /*bb30*/  @P1 IMAD.X R2, RZ, RZ, R2, P0 ;  /* 0x000000ffff021224 */ /* 0x002fca00000e0602 */
[----:B------:R-:W-:-:S04]  /*bb40*/  @P1 LOP3.LUT R3, R3, R2, RZ, 0x3c, !PT ;  /* 0x0000000203031212 */ /* 0x000fc800078e3cff */
[----:B------:R-:W-:-:S04]  /*bb50*/  @P1 LOP3.LUT R2, R3, R2, RZ, 0x3c, !PT ;  /* 0x0000000203021212 */ /* 0x000fc800078e3cff */
[----:B------:R-:W-:-:S05]  /*bb60*/  @P1 LOP3.LUT R3, R3, R2, RZ, 0x3c, !PT ;  /* 0x0000000203031212 */ /* 0x000fca00078e3cff */
[----:B------:R-:W-:Y:S04]  /*bb70*/  @P1 LDGSTS.E.BYPASS.LTC128B.128 [R8+0x1a400], desc[UR36][R2.64], !P4 ;  /* 0x1a40000002081fae */ /* 0x000fe8000e101d64 */
[----:B------:R-:W-:Y:S04]  /*bb80*/  @P1 LDGSTS.E.BYPASS.LTC128B.128 [R8+0x1d400], desc[UR36][R2.64+0x80], !P3 ;  /* 0x1d40008002081fae */ /* 0x000fe8000d901d64 */
[----:B------:R0:W-:Y:S04]  /*bb90*/  @P1 LDGSTS.E.BYPASS.LTC128B.128 [R8+0x20400], desc[UR36][R2.64+0x100], !P2 ;  /* 0x2040010002081fae */ /* 0x0001e8000d101d64 */
[----:B0-2---:R0:W1:Y:S02]  /*bba0*/  SHFL.IDX PT, R2, R4, 0x5, 0x181f ;  /* 0x00b81f0004027f89 */ /* 0x00506400000e0000 */
.L_x_336:
[----:B------:R-:W-:-:S13]  /*bbb0*/  ISETP.GE.AND P0, PT, R6, 0x51, PT ;  /* 0x000000510600780c */ /* 0x000fda0003f06270 */
[----:B-1----:R-:W-:Y:S01]  /*bbc0*/  @P0 LEA R2, P1, R9, R2, 0x1 ;  /* 0x0000000209020211 */ /* 0x002fe200078208ff */
[----:B------:R-:W-:-:S04]  /*bbd0*/  @P0 IMAD R5, R5, 0x2, R22 ;  /* 0x0000000205050824 */ /* 0x000fc800078e0216 */
[----:B------:R-:W-:-:S05]  /*bbe0*/  @P0 IMAD.X R3, RZ, RZ, R0, P1 ;  /* 0x000000ffff030224 */ /* 0x000fca00008e0600 */
[----:B------:R-:W-:Y:S01]  /*bbf0*/  @!PT LDS RZ, [RZ] ;  /* 0x00000000fffff984 */ /* 0x000fe20000000800 */
[----:B------:R-:W-:Y:S01]  /*bc00*/  @!PT LDS RZ, [RZ] ;  /* 0x00000000fffff984 */ /* 0x000fe20000000800 */
[----:B------:R-:W-:Y:S01]  /*bc10*/  @!PT LDS RZ, [RZ] ;  /* 0x00000000fffff984 */ /* 0x000fe20000000800 */
[----:B------:R1:W-:Y:S04]  /*bc20*/  @P0 LDGSTS.E.BYPASS.LTC128B.128 [R5+0x1ac00], desc[UR36][R2.64], !P4 ;  /* 0x1ac0000002050fae */ /* 0x0003e8000e101d64 */
[----:B------:R1:W-:Y:S04]  /*bc30*/  @P0 LDGSTS.E.BYPASS.LTC128B.128 [R5+0x1dc00], desc[UR36][R2.64+0x80], !P3 ;  /* 0x1dc0008002050fae */ /* 0x0003e8000d901d64 */
[----:B------:R1:W-:Y:S01]  /*bc40*/  @P0 LDGSTS.E.BYPASS.LTC128B.128 [R5+0x20c00], desc[UR36][R2.64+0x100], !P2 ;  /* 0x20c0010002050fae */ /* 0x0003e2000d101d64 */
[----:B------:R-:W-:Y:S01]  /*bc50*/  PLOP3.LUT P0, PT, PT, PT, PT, 0x80, 0x0 ;  /* 0x000000000000781c */ /* 0x000fe20003f0f070 */
[----:B------:R-:W-:-:S12]  /*bc60*/  NOP ;  /* 0x0000000000007918 */ /* 0x000fd80000000000 */
.L_x_260:
[----:B------:R-:W-:Y:S02]  /*bc70*/  PLOP3.LUT P1, PT, P1, P0, PT, 0xa2, 0x0 ;  /* 0x000000000000781c */ /* 0x000fe40000f21472 */
[----:B------:R-:W-:-:S08]  /*bc80*/  @P0 R2UR P1, UR4, R7 ;  /* 0x00000000070402ca */ /* 0x000fd00000020000 */
[----:B------:R-:W-:-:S05]  /*bc90*/  @P0 PLOP3.LUT P0, PT, P1, PT, PT, 0x80, 0x0 ;  /* 0x000000000000081c */ /* 0x000fca0000f0f070 */
[----:B------:R-:W-:Y:S01]  /*bca0*/  @!P1 SYNCS.ARRIVE.TRANS64.RED.A0T1 RZ, [UR4+0x2a830], RZ ;  /* 0x02a830ffffff99a7 */ /* 0x000fe20008200404 */
[----:B------:R-:W-:Y:S07]  /*bcb0*/  @!P1 ARRIVES.LDGSTSBAR.64.TRANSCNT [UR4+0x2a830] ;  /* 0x02a83000ff0099b0 */ /* 0x000fee0008000a84 */
[----:B------:R-:W-:Y:S05]  /*bcc0*/  @P0 BRA.U.ANY `(.L_x_260) ;  /* 0xfffffffd00e80947 */ /* 0x000fea000393ffff */
[----:B------:R-:W-:Y:S01]  /*bcd0*/  NOP ;  /* 0x0000000000007918 */ /* 0x000fe20000000000 */
[----:B------:R-:W-:-:S13]  /*bce0*/  LOP3.LUT P2, RZ, R23, 0x10, RZ, 0xc0, !PT ;  /* 0x0000001017ff7812 */ /* 0x000fda000784c0ff */
[----:B------:R-:W-:Y:S05]  /*bcf0*/  @!P2 BRA `(.L_x_261) ;  /* 0x000000000004a947 */ /* 0x000fea0003800000 */
[----:B------:R-:W-:Y:S01]  /*bd00*/  BPT.TRAP 0x1 ;  /* 0x000000040000795c */ /* 0x000fe20000300000 */
.L_x_261:
[----:B------:R2:W5:Y:S01]  /*bd10*/  LDL.LU R0, [R1+0x4] ;  /* 0x0000040001007983 */ /* 0x0005620000300800 */
[----:B------:R-:W-:Y:S01]  /*bd20*/  LOP3.LUT P0, RZ, R23, 0x40, RZ, 0xc0, !PT ;  /* 0x0000004017ff7812 */ /* 0x000fe2000780c0ff */
[----:B------:R2:W-:-:S12]  /*bd30*/  SYNCS.ARRIVE.TRANS64.A1T0 RZ, [R7+URZ+0x2a830], RZ ;  /* 0x02a830ff07ff79a7 */ /* 0x0005d8000810003f */
[----:B------:R-:W-:Y:S05]  /*bd40*/  WARPSYNC.ALL ;  /* 0x0000000000007948 */ /* 0x000fea0003800000 */
[----:B------:R-:W-:Y:S01]  /*bd50*/  ULDC.64 UR4, c[0x0][0x298] ;  /* 0x0000a60000047ab9 */ /* 0x000fe20000000a00 */
[----:B-1----:R-:W-:Y:S01]  /*bd60*/  VIADD R2, R22, 0xc400 ;  /* 0x0000c40016027836 */ /* 0x002fe20000000000 */
[----:B------:R-:W-:Y:S01]  /*bd70*/  SEL R30, R30, RZ, !P0 ;  /* 0x000000ff1e1e7207 */ /* 0x000fe20004000000 */
[----:B0-----:R-:W-:Y:S01]  /*bd80*/  IMAD.WIDE.U32 R4, R35, UR4, RZ ;  /* 0x0000000423047c25 */ /* 0x001fe2000f8e00ff */
[----:B------:R-:W-:Y:S01]  /*bd90*/  BSSY B6, `(.L_x_262) ;  /* 0x000001b000067945 */ /* 0x000fe20003800000 */
[----:B------:R-:W-:Y:S01]  /*bda0*/  BAR.SYNC.DEFER_BLOCKING 0x8, 0x180 ;  /* 0x0206000000007b1d */ /* 0x000fe20000010000 */
[----:B-----5:R-:W-:-:S02]  /*bdb0*/  SEL R0, R0, RZ, !P0 ;  /* 0x000000ff00007207 */ /* 0x020fc40004000000 */
[----:B------:R-:W-:-:S03]  /*bdc0*/  LOP3.LUT P0, RZ, R2, 0x3ff, RZ, 0xc0, !PT ;  /* 0x000003ff02ff7812 */ /* 0x000fc6000780c0ff */
[----:B------:R0:W-:Y:S04]  /*bdd0*/  STL [R1+0x4], R0 ;  /* 0x0000040001007387 */ /* 0x0001e80000100800 */
[----:B------:R1:W-:Y:S01]  /*bde0*/  STL.64 [R1+0x8], R4 ;  /* 0x0000080401007387 */ /* 0x0003e20000100a00 */
[----:B0-----:R-:W-:-:S05]  /*bdf0*/  SHF.R.S32.HI R0, RZ, 0x1f, R35 ;  /* 0x0000001fff007819 */ /* 0x001fca0000011423 */
[----:B------:R-:W-:-:S04]  /*be00*/  IMAD R0, R0, UR4, RZ ;  /* 0x0000000400007c24 */ /* 0x000fc8000f8e02ff */
[----:B------:R-:W-:-:S04]  /*be10*/  IMAD R0, R35, UR5, R0 ;  /* 0x0000000523007c24 */ /* 0x000fc8000f8e0200 */
[----:B------:R-:W-:Y:S01]  /*be20*/  IMAD.IADD R35, R5, 0x1, R0 ;  /* 0x0000000105237824 */ /* 0x000fe200078e0200 */
[----:B-1----:R-:W-:Y:S06]  /*be30*/  @!P0 BRA `(.L_x_263) ;  /* 0x0000000000408947 */ /* 0x002fec0003800000 */
[----:B------:R-:W-:Y:S01]  /*be40*/  MOV R2, 0x0 ;  /* 0x0000000000027802 */ /* 0x000fe20000000f00 */
[----:B------:R-:W-:Y:S01]  /*be50*/  ULDC.64 UR6, c[0x4][0x90] ;  /* 0x0100240000067ab9 */ /* 0x000fe20000000a00 */
[----:B------:R-:W-:Y:S01]  /*be60*/  ULDC.64 UR8, c[0x4][0x98] ;  /* 0x0100260000087ab9 */ /* 0x000fe20000000a00 */
[----:B------:R-:W-:Y:S01]  /*be70*/  ULDC.64 UR4, c[0x4][0x20] ;  /* 0x0100080000047ab9 */ /* 0x000fe20000000a00 */
[----:B------:R-:W-:Y:S01]  /*be80*/  IMAD.U32 R4, RZ, RZ, UR6 ;  /* 0x00000006ff047e24 */ /* 0x000fe2000f8e00ff */
[----:B------:R-:W-:Y:S01]  /*be90*/  MOV R6, UR8 ;  /* 0x0000000800067c02 */ /* 0x000fe20008000f00 */
[----:B------:R-:W0:Y:S01]  /*bea0*/  LDC.64 R2, c[0x4][R2] ;  /* 0x0100000002027b82 */ /* 0x000e220000000a00 */
[----:B------:R-:W-:Y:S02]  /*beb0*/  IMAD.U32 R5, RZ, RZ, UR7 ;  /* 0x00000007ff057e24 */ /* 0x000fe4000f8e00ff */
[----:B--2---:R-:W-:Y:S02]  /*bec0*/  IMAD.U32 R7, RZ, RZ, UR9 ;  /* 0x00000009ff077e24 */ /* 0x004fe4000f8e00ff */
[----:B------:R-:W-:-:S02]  /*bed0*/  IMAD.U32 R10, RZ, RZ, UR4 ;  /* 0x00000004ff0a7e24 */ /* 0x000fc4000f8e00ff */
[----:B------:R-:W-:Y:S02]  /*bee0*/  IMAD.U32 R11, RZ, RZ, UR5 ;  /* 0x00000005ff0b7e24 */ /* 0x000fe4000f8e00ff */
[----:B------:R-:W-:Y:S02]  /*bef0*/  IMAD.MOV.U32 R8, RZ, RZ, 0x70 ;  /* 0x00000070ff087424 */ /* 0x000fe400078e00ff */
[----:B------:R-:W-:Y:S02]  /*bf00*/  IMAD.MOV.U32 R12, RZ, RZ, 0x1 ;  /* 0x00000001ff0c7424 */ /* 0x000fe400078e00ff */
[----:B------:R-:W-:-:S07]  /*bf10*/  IMAD.MOV.U32 R13, RZ, RZ, RZ ;  /* 0x000000ffff0d7224 */ /* 0x000fce00078e00ff */
[----:B------:R-:W-:-:S07]  /*bf20*/  LEPC R20, `(.L_x_263) ;  /* 0x000000001014794e */ /* 0x000fce0000000000 */
[----:B0-----:R-:W-:Y:S05]  /*bf30*/  CALL.ABS.NOINC R2 ;  /* 0x0000000002007343 */ /* 0x001fea0003c00000 */
.L_x_263:
[----:B------:R-:W-:Y:S05]  /*bf40*/  BSYNC B6 ;  /* 0x0000000000067941 */ /* 0x000fea0003800000 */
.L_x_262:
[----:B------:R-:W3:Y:S01]  /*bf50*/  LDL.LU R20, [R1+0x4] ;  /* 0x0000040001147983 */ /* 0x000ee20000300800 */
[----:B------:R-:W0:Y:S01]  /*bf60*/  LDC R6, c[0x0][0x448] ;  /* 0x00011200ff067b82 */ /* 0x000e220000000800 */
[----:B------:R-:W-:Y:S02]  /*bf70*/  ULDC.64 UR4, c[0x0][0x2d8] ;  /* 0x0000b60000047ab9 */ /* 0x000fe40000000a00 */
[----:B------:R-:W4:Y:S01]  /*bf80*/  LDL.LU.64 R2, [R1+0x8] ;  /* 0x0000080001027983 */ /* 0x000f220000300a00 */
[----:B------:R-:W-:-:S03]  /*bf90*/  SHF.L.U32 R4, R17, 0x7, RZ ;  /* 0x0000000711047819 */ /* 0x000fc600000006ff */
[----:B------:R1:W5:Y:S01]  /*bfa0*/  LDL R17, [R1+0x10] ;  /* 0x0000100001117983 */ /* 0x0003620000100800 */
[----:B0-----:R-:W-:Y:S01]  /*bfb0*/  ISETP.NE.AND P0, PT, R6, 0x1, PT ;  /* 0x000000010600780c */ /* 0x001fe20003f05270 */
[----:B------:R-:W0:Y:S02]  /*bfc0*/  S2R R11, SR_TID.X ;  /* 0x00000000000b7919 */ /* 0x000e240000002100 */
[----:B0-----:R-:W-:-:S05]  /*bfd0*/  IMAD.SHL.U32 R9, R11, 0x8, RZ ;  /* 0x000000080b097824 */ /* 0x001fca00078e00ff */
[----:B------:R-:W-:Y:S01]  /*bfe0*/  LOP3.LUT R9, R9, 0x38, RZ, 0xc0, !PT ;  /* 0x0000003809097812 */ /* 0x000fe200078ec0ff */
[----:B---3--:R-:W-:Y:S02]  /*bff0*/  IMAD.MOV.U32 R21, RZ, RZ, R20 ;  /* 0x000000ffff157224 */ /* 0x008fe400078e0014 */
[----:B------:R-:W0:Y:S01]  /*c000*/  S2R R20, SR_TID.X ;  /* 0x0000000000147919 */ /* 0x000e220000002100 */
[----:B----4-:R-:W-:Y:S02]  /*c010*/  IMAD.MOV.U32 R3, RZ, RZ, R35 ;  /* 0x000000ffff037224 */ /* 0x010fe400078e0023 */
[----:B------:R-:W-:-:S04]  /*c020*/  IMAD.WIDE.U32 R2, R26, UR4, R2 ;  /* 0x000000041a027c25 */ /* 0x000fc8000f8e0002 */
[----:B------:R-:W-:Y:S01]  /*c030*/  IMAD R3, R26, UR5, R3 ;  /* 0x000000051a037c24 */ /* 0x000fe2000f8e0203 */
[----:B------:R-:W-:Y:S02]  /*c040*/  ULDC.64 UR4, c[0x0][0x2e0] ;  /* 0x0000b80000047ab9 */ /* 0x000fe40000000a00 */
[----:B------:R-:W-:Y:S02]  /*c050*/  IMAD R5, R21, UR4, RZ ;  /* 0x0000000415057c24 */ /* 0x000fe4000f8e02ff */
[----:B------:R-:W-:-:S04]  /*c060*/  IMAD.WIDE.U32 R2, R30, UR4, R2 ;  /* 0x000000041e027c25 */ /* 0x000fc8000f8e0002 */
[----:B------:R-:W-:Y:S01]  /*c070*/  IMAD R0, R30, UR5, R5 ;  /* 0x000000051e007c24 */ /* 0x000fe2000f8e0205 */
[----:B------:R-:W-:Y:S01]  /*c080*/  ULDC.64 UR4, c[0x0][0x2d0] ;  /* 0x0000b40000047ab9 */ /* 0x000fe20000000a00 */
[----:B------:R-:W3:Y:S02]  /*c090*/  @P0 LDC R5, c[0x0][0x44c] ;  /* 0x00011300ff050b82 */ /* 0x000ee40000000800 */
[----:B------:R-:W-:-:S06]  /*c0a0*/  IMAD.IADD R3, R3, 0x1, R0 ;  /* 0x0000000103037824 */ /* 0x000fcc00078e0200 */
[----:B------:R-:W4:Y:S01]  /*c0b0*/  @P0 LDC R0, c[0x0][0x450] ;  /* 0x00011400ff000b82 */ /* 0x000f220000000800 */
[C---:B0-----:R-:W-:Y:S01]  /*c0c0*/  LOP3.LUT R21, R20.reuse, 0x7f, RZ, 0xc0, !PT ;  /* 0x0000007f14157812 */ /* 0x041fe200078ec0ff */
[----:B------:R-:W-:-:S03]  /*c0d0*/  IMAD.SHL.U32 R20, R20, 0x10, RZ ;  /* 0x0000001014147824 */ /* 0x000fc600078e00ff */
[----:B------:R-:W-:-:S04]  /*c0e0*/  SHF.R.U32.HI R21, RZ, 0x3, R21 ;  /* 0x00000003ff157819 */ /* 0x000fc80000011615 */
[----:B------:R-:W-:-:S04]  /*c0f0*/  LOP3.LUT R20, R21, 0x70, R20, 0xf8, !PT ;  /* 0x0000007015147812 */ /* 0x000fc800078ef814 */
[----:B--2---:R-:W-:-:S05]  /*c100*/  LOP3.LUT R7, R20, R4, RZ, 0xfc, !PT ;  /* 0x0000000414077212 */ /* 0x004fca00078efcff */
[----:B---3--:R-:W-:-:S04]  /*c110*/  @P0 IMAD.HI.U32 R8, R7, R5, RZ ;  /* 0x0000000507080227 */ /* 0x008fc800078e00ff */
[----:B------:R-:W-:Y:S01]  /*c120*/  IMAD.MOV.U32 R5, RZ, RZ, R7 ;  /* 0x000000ffff057224 */ /* 0x000fe200078e0007 */
[----:B----4-:R-:W-:-:S05]  /*c130*/  @P0 SHF.R.U32.HI R5, RZ, R0, R8 ;  /* 0x00000000ff050219 */ /* 0x010fca0000011608 */
[----:B------:R-:W-:-:S04]  /*c140*/  IMAD.MOV R0, RZ, RZ, -R5 ;  /* 0x000000ffff007224 */ /* 0x000fc800078e0a05 */
[----:B------:R-:W-:Y:S01]  /*c150*/  IMAD R0, R6, R0, R7 ;  /* 0x0000000006007224 */ /* 0x000fe200078e0207 */
[----:B------:R-:W-:Y:S01]  /*c160*/  SHF.R.S32.HI R7, RZ, 0x1f, R5 ;  /* 0x0000001fff077819 */ /* 0x000fe20000011405 */
[----:B------:R-:W-:-:S04]  /*c170*/  IMAD.WIDE.U32 R2, R5, UR4, R2 ;  /* 0x0000000405027c25 */ /* 0x000fc8000f8e0002 */
[----:B------:R-:W-:-:S04]  /*c180*/  IMAD R7, R7, UR4, RZ ;  /* 0x0000000407077c24 */ /* 0x000fc8000f8e02ff */
[----:B------:R-:W-:Y:S01]  /*c190*/  IMAD R7, R5, UR5, R7 ;  /* 0x0000000505077c24 */ /* 0x000fe2000f8e0207 */
[----:B------:R-:W-:Y:S01]  /*c1a0*/  SHF.R.S32.HI R5, RZ, 0x1f, R0 ;  /* 0x0000001fff057819 */ /* 0x000fe20000011400 */
[----:B------:R-:W-:Y:S02]  /*c1b0*/  ULDC.64 UR4, c[0x0][0x2c8] ;  /* 0x0000b20000047ab9 */ /* 0x000fe40000000a00 */
[----:B------:R-:W-:Y:S02]  /*c1c0*/  IMAD.IADD R3, R3, 0x1, R7 ;  /* 0x0000000103037824 */ /* 0x000fe400078e0207 */
[----:B------:R-:W-:Y:S02]  /*c1d0*/  IMAD R5, R5, UR4, RZ ;  /* 0x0000000405057c24 */ /* 0x000fe4000f8e02ff */
[----:B------:R-:W-:Y:S02]  /*c1e0*/  IMAD.SHL.U32 R21, R11, 0x8, RZ ;  /* 0x000000080b157824 */ /* 0x000fe400078e00ff */
[----:B------:R-:W-:-:S02]  /*c1f0*/  IMAD R5, R0, UR5, R5 ;  /* 0x0000000500057c24 */ /* 0x000fc4000f8e0205 */
[----:B------:R-:W-:Y:S01]  /*c200*/  IMAD.WIDE.U32 R2, R0, UR4, R2 ;  /* 0x0000000400027c25 */ /* 0x000fe2000f8e0002 */
[----:B------:R-:W-:Y:S01]  /*c210*/  ULDC.64 UR4, c[0x0][0x280] ;  /* 0x0000a00000047ab9 */ /* 0x000fe20000000a00 */
[----:B------:R-:W-:Y:S02]  /*c220*/  LOP3.LUT R21, R21, 0x38, RZ, 0xc0, !PT ;  /* 0x0000003815157812 */ /* 0x000fe400078ec0ff */
[----:B------:R-:W-:Y:S01]  /*c230*/  IMAD.IADD R5, R3, 0x1, R5 ;  /* 0x0000000103057824 */ /* 0x000fe200078e0205 */
[----:B------:R-:W-:Y:S01]  /*c240*/  LEA R0, P0, R2, UR4, 0x1 ;  /* 0x0000000402007c11 */ /* 0x000fe2000f8008ff */
[----:B------:R-:W-:Y:S01]  /*c250*/  ULDC UR4, c[0x0][0x2b8] ;  /* 0x0000ae0000047ab9 */ /* 0x000fe20000000800 */
[----:B------:R-:W-:Y:S02]  /*c260*/  LOP3.LUT R20, R11, 0x7f, RZ, 0xc0, !PT ;  /* 0x0000007f0b147812 */ /* 0x000fe400078ec0ff */
[C---:B------:R-:W-:Y:S02]  /*c270*/  LOP3.LUT R10, R21.reuse, 0x40, RZ, 0xfc, !PT ;  /* 0x00000040150a7812 */ /* 0x040fe400078efcff */
[----:B------:R-:W-:-:S02]  /*c280*/  LOP3.LUT R11, R21, 0x80, RZ, 0xfc, !PT ;  /* 0x00000080150b7812 */ /* 0x000fc400078efcff */
[----:B------:R-:W-:Y:S01]  /*c290*/  LEA.HI.X R5, R2, UR5, R5, 0x1, P0 ;  /* 0x0000000502057c11 */ /* 0x000fe200080f0c05 */
[----:B------:R-:W-:Y:S01]  /*c2a0*/  UMOV UR5, 0xffffffff ;  /* 0xffffffff00057882 */ /* 0x000fe20000000000 */
[----:B------:R-:W-:Y:S02]  /*c2b0*/  ISETP.GE.AND P3, PT, R9, UR4, PT ;  /* 0x0000000409007c0c */ /* 0x000fe4000bf66270 */
[----:B------:R-:W-:Y:S02]  /*c2c0*/  ISETP.GE.AND P2, PT, R10, UR4, PT ;  /* 0x000000040a007c0c */ /* 0x000fe4000bf46270 */
[----:B------:R-:W-:Y:S02]  /*c2d0*/  ISETP.GE.AND P0, PT, R11, UR4, PT ;  /* 0x000000040b007c0c */ /* 0x000fe4000bf06270 */
[----:B------:R-:W-:Y:S01]  /*c2e0*/  SHF.R.U32.HI R10, RZ, 0x3, R20 ;  /* 0x00000003ff0a7819 */ /* 0x000fe20000011614 */
[----:B-1----:R-:W-:Y:S10]  /*c2f0*/  BRA.DIV UR5, `(.L_x_264) ;  /* 0x0000003a05587947 */ /* 0x002ff4000b800000 */
[----:B------:R-:W0:Y:S01]  /*c300*/  SHFL.IDX PT, R14, R0, RZ, 0x181f ;  /* 0x00181fff000e7589 */ /* 0x000e2200000e0000 */
[----:B-----5:R-:W-:Y:S02]  /*c310*/  IMAD R6, R17, R6, RZ ;  /* 0x0000000611067224 */ /* 0x020fe400078e02ff */
[----:B------:R-:W-:Y:S01]  /*c320*/  IMAD.IADD R4, R10, 0x1, R4 ;  /* 0x000000010a047824 */ /* 0x000fe200078e0204 */
[----:B------:R-:W1:Y:S03]  /*c330*/  SHFL.IDX PT, R2, R5, RZ, 0x181f ;  /* 0x00181fff05027589 */ /* 0x000e6600000e0000 */
[C---:B------:R-:W-:Y:S01]  /*c340*/  VIADD R7, R4.reuse, 0x10 ;  /* 0x0000001004077836 */ /* 0x040fe20000000000 */
[----:B------:R-:W-:-:S13]  /*c350*/  ISETP.GE.AND P1, PT, R4, R6, PT ;  /* 0x000000060400720c */ /* 0x000fda0003f26270 */
[----:B0-----:R-:W-:-:S05]  /*c360*/  @!P1 LEA R14, P4, R9, R14, 0x1 ;  /* 0x0000000e090e9211 */ /* 0x001fca00078808ff */
[----:B-1----:R-:W-:Y:S02]  /*c370*/  @!P1 IMAD.X R3, RZ, RZ, R2, P4 ;  /* 0x000000ffff039224 */ /* 0x002fe400020e0602 */
[----:B------:R-:W-:Y:S02]  /*c380*/  @!P1 IMAD.MOV.U32 R2, RZ, RZ, R14 ;  /* 0x000000ffff029224 */ /* 0x000fe400078e000e */
[----:B------:R-:W0:Y:S04]  /*c390*/  SHFL.IDX PT, R14, R0, 0x1, 0x181f ;  /* 0x00381f00000e7f89 */ /* 0x000e2800000e0000 */
[----:B------:R-:W-:Y:S04]  /*c3a0*/  @!P1 LDGSTS.E.BYPASS.LTC128B.128 [R33+0xc400], desc[UR36][R2.64], !P3 ;  /* 0x0c40000002219fae */ /* 0x000fe8000d901d64 */
[----:B------:R-:W-:Y:S04]  /*c3b0*/  @!P1 LDGSTS.E.BYPASS.LTC128B.128 [R33+0x10400], desc[UR36][R2.64+0x80], !P2 ;  /* 0x1040008002219fae */ /* 0x000fe8000d101d64 */
[----:B------:R1:W-:Y:S01]  /*c3c0*/  @!P1 LDGSTS.E.BYPASS.LTC128B.128 [R33+0x14400], desc[UR36][R2.64+0x100], !P0 ;  /* 0x1440010002219fae */ /* 0x0003e2000c101d64 */
[----:B------:R-:W-:-:S03]  /*c3d0*/  ISETP.GE.AND P1, PT, R7, R6, PT ;  /* 0x000000060700720c */ /* 0x000fc60003f26270 */
[----:B-1----:R-:W1:Y:S10]  /*c3e0*/  SHFL.IDX PT, R2, R5, 0x1, 0x181f ;  /* 0x00381f0005027f89 */ /* 0x002e7400000e0000 */
[----:B0-----:R-:W-:-:S04]  /*c3f0*/  @!P1 LEA R14, P4, R9, R14, 0x1 ;  /* 0x0000000e090e9211 */ /* 0x001fc800078808ff */
[----:B-1----:R-:W-:Y:S01]  /*c400*/  @!P1 IADD3.X R7, RZ, R2, RZ, P4, !PT ;  /* 0x00000002ff079210 */ /* 0x002fe200027fe4ff */
[----:B------:R-:W-:Y:S02]  /*c410*/  @!P1 IMAD.MOV.U32 R2, RZ, RZ, R14 ;  /* 0x000000ffff029224 */ /* 0x000fe400078e000e */
[----:B------:R-:W0:Y:S02]  /*c420*/  SHFL.IDX PT, R14, R0, 0x2, 0x181f ;  /* 0x00581f00000e7f89 */ /* 0x000e2400000e0000 */
[----:B------:R-:W-:Y:S02]  /*c430*/  @!P1 IMAD.MOV.U32 R3, RZ, RZ, R7 ;  /* 0x000000ffff039224 */ /* 0x000fe400078e0007 */
[----:B------:R-:W-:-:S03]  /*c440*/  VIADD R7, R4, 0x20 ;  /* 0x0000002004077836 */ /* 0x000fc60000000000 */
[----:B------:R-:W-:Y:S04]  /*c450*/  @!P1 LDGSTS.E.BYPASS.LTC128B.128 [R33+0xcc00], desc[UR36][R2.64], !P3 ;  /* 0x0cc0000002219fae */ /* 0x000fe8000d901d64 */
[----:B------:R-:W-:Y:S04]  /*c460*/  @!P1 LDGSTS.E.BYPASS.LTC128B.128 [R33+0x10c00], desc[UR36][R2.64+0x80], !P2 ;  /* 0x10c0008002219fae */ /* 0x000fe8000d101d64 */
[----:B------:R1:W-:Y:S01]  /*c470*/  @!P1 LDGSTS.E.BYPASS.LTC128B.128 [R33+0x14c00], desc[UR36][R2.64+0x100], !P0 ;  /* 0x14c0010002219fae */ /* 0x0003e2000c101d64 */
[----:B------:R-:W-:-:S03]  /*c480*/  ISETP.GE.AND P1, PT, R7, R6, PT ;  /* 0x000000060700720c */ /* 0x000fc60003f26270 */
[----:B-1----:R-:W1:Y:S10]  /*c490*/  SHFL.IDX PT, R2, R5, 0x2, 0x181f ;  /* 0x00581f0005027f89 */ /* 0x002e7400000e0000 */
[----:B0-----:R-:W-:-:S05]  /*c4a0*/  @!P1 LEA R14, P4, R9, R14, 0x1 ;  /* 0x0000000e090e9211 */ /* 0x001fca00078808ff */
[----:B-1----:R-:W-:Y:S02]  /*c4b0*/  @!P1 IMAD.X R7, RZ, RZ, R2, P4 ;  /* 0x000000ffff079224 */ /* 0x002fe400020e0602 */
[----:B------:R-:W-:Y:S02]  /*c4c0*/  @!P1 IMAD.MOV.U32 R2, RZ, RZ, R14 ;  /* 0x000000ffff029224 */ /* 0x000fe400078e000e */
[----:B------:R-:W-:Y:S01]  /*c4d0*/  @!P1 IMAD.MOV.U32 R3, RZ, RZ, R7 ;  /* 0x000000ffff039224 */ /* 0x000fe200078e0007 */
[----:B------:R-:W0:Y:S01]  /*c4e0*/  SHFL.IDX PT, R14, R0, 0x3, 0x181f ;  /* 0x00781f00000e7f89 */ /* 0x000e2200000e0000 */
        /* <DEDUP_REMOVED lines=11> */
[----:B------:R-:W-:-:S03]  /*c5a0*/  IADD3 R7, R4, 0x40, RZ ;  /* 0x0000004004077810 */ /* 0x000fc60007ffe0ff */
        /* <DEDUP_REMOVED lines=27> */
[----:B0-----:R-:W-:Y:S01]  /*c760*/  @!P1 LEA R14, P4, R9, R14, 0x1 ;  /* 0x0000000e090e9211 */ /* 0x001fe200078808ff */
[----:B------:R-:W0:Y:S04]  /*c770*/  SHFL.IDX PT, R5, R5, 0x7, 0x181f ;  /* 0x00f81f0005057f89 */ /* 0x000e2800000e0000 */
[----:B-1----:R-:W-:-:S02]  /*c780*/  @!P1 IMAD.X R7, RZ, RZ, R2, P4 ;  /* 0x000000ffff079224 */ /* 0x002fc400020e0602 */
[----:B------:R-:W-:Y:S02]  /*c790*/  @!P1 IMAD.MOV.U32 R2, RZ, RZ, R14 ;  /* 0x000000ffff029224 */ /* 0x000fe400078e000e */
[----:B------:R1:W2:Y:S01]  /*c7a0*/  SHFL.IDX PT, R14, R0, 0x7, 0x181f ;  /* 0x00f81f00000e7f89 */ /* 0x0002a200000e0000 */
[----:B------:R-:W-:-:S05]  /*c7b0*/  @!P1 MOV R3, R7 ;  /* 0x0000000700039202 */ /* 0x000fca0000000f00 */
[----:B------:R1:W-:Y:S04]  /*c7c0*/  @!P1 LDGSTS.E.BYPASS.LTC128B.128 [R33+0xf400], desc[UR36][R2.64], !P3 ;  /* 0x0f40000002219fae */ /* 0x0003e8000d901d64 */
[----:B------:R1:W-:Y:S04]  /*c7d0*/  @!P1 LDGSTS.E.BYPASS.LTC128B.128 [R33+0x13400], desc[UR36][R2.64+0x80], !P2 ;  /* 0x1340008002219fae */ /* 0x0003e8000d101d64 */
[----:B0-----:R1:W-:Y:S02]  /*c7e0*/  @!P1 LDGSTS.E.BYPASS.LTC128B.128 [R33+0x17400], desc[UR36][R2.64+0x100], !P0 ;  /* 0x1740010002219fae */ /* 0x0013e4000c101d64 */
.L_x_353:
[----:B-1----:R-:W-:Y:S01]  /*c7f0*/  VIADD R3, R4, 0x70 ;  /* 0x0000007004037836 */ /* 0x002fe20000000000 */
[----:B------:R-:W-:Y:S04]  /*c800*/  BSSY B0, `(.L_x_265) ;  /* 0x000000b000007945 */ /* 0x000fe80003800000 */
[----:B------:R-:W-:-:S13]  /*c810*/  ISETP.GE.AND P1, PT, R3, R6, PT ;  /* 0x000000060300720c */ /* 0x000fda0003f26270 */
[----:B------:R-:W-:Y:S05]  /*c820*/  @P1 BRA `(.L_x_266) ;  /* 0x0000000000201947 */ /* 0x000fea0003800000 */
[----:B--2---:R-:W-:-:S05]  /*c830*/  LEA R2, P1, R9, R14, 0x1 ;  /* 0x0000000e09027211 */ /* 0x004fca00078208ff */
[----:B------:R-:W-:-:S05]  /*c840*/  IMAD.X R3, RZ, RZ, R5, P1 ;  /* 0x000000ffff037224 */ /* 0x000fca00008e0605 */
[----:B------:R-:W-:Y:S01]  /*c850*/  @!PT LDS RZ, [RZ] ;  /* 0x00000000fffff984 */ /* 0x000fe20000000800 */
[----:B------:R-:W-:Y:S01]  /*c860*/  @!PT LDS RZ, [RZ] ;  /* 0x00000000fffff984 */ /* 0x000fe20000000800 */
[----:B------:R-:W-:Y:S01]  /*c870*/  @!PT LDS RZ, [RZ] ;  /* 0x00000000fffff984 */ /* 0x000fe20000000800 */
[----:B------:R0:W-:Y:S04]  /*c880*/  LDGSTS.E.BYPASS.LTC128B.128 [R33+0xfc00], desc[UR36][R2.64], !P3 ;  /* 0x0fc0000002217fae */ /* 0x0001e8000d901d64 */
[----:B------:R0:W-:Y:S04]  /*c890*/  LDGSTS.E.BYPASS.LTC128B.128 [R33+0x13c00], desc[UR36][R2.64+0x80], !P2 ;  /* 0x13c0008002217fae */ /* 0x0001e8000d101d64 */
[----:B------:R0:W-:Y:S02]  /*c8a0*/  LDGSTS.E.BYPASS.LTC128B.128 [R33+0x17c00], desc[UR36][R2.64+0x100], !P0 ;  /* 0x17c0010002217fae */ /* 0x0001e4000c101d64 */
.L_x_266:
[----:B------:R-:W-:Y:S05]  /*c8b0*/  BSYNC B0 ;  /* 0x0000000000007941 */ /* 0x000fea0003800000 */
.L_x_265:
[----:B------:R-:W-:Y:S01]  /*c8c0*/  NOP ;  /* 0x0000000000007918 */ /* 0x000fe20000000000 */
[----:B------:R-:W-:-:S13]  /*c8d0*/  PLOP3.LUT P0, PT, PT, PT, PT, 0x80, 0x0 ;  /* 0x000000000000781c */ /* 0x000fda0003f0f070 */
.L_x_267:
[----:B------:R-:W-:Y:S02]  /*c8e0*/  PLOP3.LUT P1, PT, P1, P0, PT, 0xa2, 0x0 ;  /* 0x000000000000781c */ /* 0x000fe40000f21472 */
[----:B------:R-:W-:-:S08]  /*c8f0*/  @P0 R2UR P1, UR4, R22 ;  /* 0x00000000160402ca */ /* 0x000fd00000020000 */
[----:B------:R-:W-:-:S05]  /*c900*/  @P0 PLOP3.LUT P0, PT, P1, PT, PT, 0x80, 0x0 ;  /* 0x000000000000081c */ /* 0x000fca0000f0f070 */
[----:B------:R-:W-:Y:S01]  /*c910*/  @!P1 SYNCS.ARRIVE.TRANS64.RED.A0T1 RZ, [UR4+0x2a800], RZ ;  /* 0x02a800ffffff99a7 */ /* 0x000fe20008200404 */
[----:B------:R-:W-:Y:S07]  /*c920*/  @!P1 ARRIVES.LDGSTSBAR.64.TRANSCNT [UR4+0x2a800] ;  /* 0x02a80000ff0099b0 */ /* 0x000fee0008000a84 */
[----:B------:R-:W-:Y:S05]  /*c930*/  @P0 BRA.U.ANY `(.L_x_267) ;  /* 0xfffffffd00e80947 */ /* 0x000fea000393ffff */
[----:B0-----:R-:W3:Y:S04]  /*c940*/  LDL.LU R3, [R1+0x18] ;  /* 0x0000180001037983 */ /* 0x001ee80000300800 */
[----:B------:R-:W4:Y:S01]  /*c950*/  LDL.LU R2, [R1+0x14] ;  /* 0x0000140001027983 */ /* 0x000f220000300800 */
[----:B---3--:R-:W-:-:S05]  /*c960*/  VIADD R3, R3, 0x1 ;  /* 0x0000000103037836 */ /* 0x008fca0000000000 */
[----:B------:R-:W-:Y:S01]  /*c970*/  LEA.HI R0, R3, R3, RZ, 0x1 ;  /* 0x0000000303007211 */ /* 0x000fe200078f08ff */
[----:B------:R0:W-:Y:S03]  /*c980*/  STL [R1+0x18], R3 ;  /* 0x0000180301007387 */ /* 0x0001e60000100800 */
[----:B------:R-:W-:-:S05]  /*c990*/  LOP3.LUT R0, R0, 0xfffffffe, RZ, 0xc0, !PT ;  /* 0xfffffffe00007812 */ /* 0x000fca00078ec0ff */
[----:B0-----:R-:W-:Y:S02]  /*c9a0*/  IMAD.IADD R3, R3, 0x1, -R0 ;  /* 0x0000000103037824 */ /* 0x001fe400078e0a00 */
[----:B----4-:R-:W-:-:S03]  /*c9b0*/  VIADD R0, R2, 0xfffffffe ;  /* 0xfffffffe02007836 */ /* 0x010fc60000000000 */
[----:B------:R-:W-:Y:S01]  /*c9c0*/  SHF.L.U32 R3, R3, 0x1f, RZ ;  /* 0x0000001f03037819 */ /* 0x000fe200000006ff */
[----:B------:R-:W-:Y:S01]  /*c9d0*/  NOP ;  /* 0x0000000000007918 */ /* 0x000fe20000000000 */
[----:B------:R0:W-:Y:S01]  /*c9e0*/  SYNCS.ARRIVE.TRANS64.A1T0 RZ, [R22+URZ+0x2a800], RZ ;  /* 0x02a800ff16ff79a7 */ /* 0x0001e2000810003f */
[----:B------:R-:W-:Y:S01]  /*c9f0*/  BSSY B0, `(.L_x_268) ;  /* 0x0000003000007945 */ /* 0x000fe20003800000 */
[----:B------:R-:W1:Y:S03]  /*ca00*/  SYNCS.PHASECHK.TRANS64.TRYWAIT P0, [R22+URZ+0x2a820], R3 ;  /* 0x02a82003160075a7 */ /* 0x000e66000800017f */
[----:B01----:R-:W-:Y:S05]  /*ca10*/  @!P0 BRA `(.L_x_269) ;  /* 0x0000003c002c8947 */ /* 0x003fea0003800000 */
.L_x_354:
[----:B------:R-:W-:Y:S05]  /*ca20*/  BSYNC B0 ;  /* 0x0000000000007941 */ /* 0x000fea0003800000 */
.L_x_268:
[----:B------:R-:W-:Y:S01]  /*ca30*/  ISETP.GE.AND P0, PT, R0, R36, PT ;  /* 0x000000240000720c */ /* 0x000fe20003f06270 */
[----:B------:R-:W-:-:S12]  /*ca40*/  BSSY B0, `(.L_x_270) ;  /* 0x00000f6000007945 */ /* 0x000fd80003800000 */
[----:B------:R-:W-:Y:S05]  /*ca50*/  @!P0 BRA `(.L_x_271) ;  /* 0x0000000c00d08947 */ /* 0x000fea0003800000 */
[----:B------:R-:W-:Y:S02]  /*ca60*/  IMAD.MOV.U32 R17, RZ, RZ, R28 ;  /* 0x000000ffff117224 */ /* 0x000fe400078e001c */
[----:B------:R-:W-:Y:S02]  /*ca70*/  IMAD.MOV.U32 R10, RZ, RZ, R27 ;  /* 0x000000ffff0a7224 */ /* 0x000fe400078e001b */
[----:B------:R-:W-:-:S07]  /*ca80*/  IMAD.MOV.U32 R30, RZ, RZ, R25 ;  /* 0x000000ffff1e7224 */ /* 0x000fce00078e0019 */
.L_x_284:
[----:B------:R-:W3:Y:S01]  /*ca90*/  LDL R8, [R1] ;  /* 0x0000000001087983 */ /* 0x000ee20000100800 */
[----:B------:R-:W1:Y:S01]  /*caa0*/  S2R R2, SR_TID.X ;  /* 0x0000000000027919 */ /* 0x000e620000002100 */
[----:B0-----:R-:W0:Y:S01]  /*cab0*/  S2R R3, SR_TID.X ;  /* 0x0000000000037919 */ /* 0x001e220000002100 */
[----:B-1----:R-:W-:-:S04]  /*cac0*/  LOP3.LUT R2, R2, 0x7f, RZ, 0xc0, !PT ;  /* 0x0000007f02027812 */ /* 0x002fc800078ec0ff */
[----:B------:R-:W-:Y:S01]  /*cad0*/  SHF.R.U32.HI R4, RZ, 0x3, R2 ;  /* 0x00000003ff047819 */ /* 0x000fe20000011602 */
[----:B0-----:R-:W-:Y:S01]  /*cae0*/  IMAD.SHL.U32 R3, R3, 0x10, RZ ;  /* 0x0000001003037824 */ /* 0x001fe200078e00ff */
[----:B------:R-:W0:Y:S04]  /*caf0*/  LDC R2, c[0x0][0x430] ;  /* 0x00010c00ff027b82 */ /* 0x000e280000000800 */
[----:B------:R-:W-:-:S04]  /*cb00*/  LOP3.LUT R3, R4, 0x70, R3, 0xf8, !PT ;  /* 0x0000007004037812 */ /* 0x000fc800078ef803 */
[----:B------:R-:W-:Y:S01]  /*cb10*/  ISETP.GT.U32.AND P2, PT, R3, 0x5f, PT ;  /* 0x0000005f0300780c */ /* 0x000fe20003f44070 */
[----:B------:R-:W-:-:S12]  /*cb20*/  IMAD R7, R0, 0x60, R37 ;  /* 0x0000006000077824 */ /* 0x000fd800078e0225 */
[----:B------:R-:W1:Y:S01]  /*cb30*/  @!P2 LDC.64 R4, c[0x0][0x428] ;  /* 0x00010a00ff04ab82 */ /* 0x000e620000000a00 */
[----:B0-----:R-:W-:-:S13]  /*cb40*/  ISETP.NE.AND P0, PT, R2, 0x1, PT ;  /* 0x000000010200780c */ /* 0x001fda0003f05270 */
[----:B------:R-:W0:Y:S08]  /*cb50*/  @P0 LDC R6, c[0x0][0x434] ;  /* 0x00010d00ff060b82 */ /* 0x000e300000000800 */
[----:B------:R-:W4:Y:S01]  /*cb60*/  @P0 LDC R2, c[0x0][0x438] ;  /* 0x00010e00ff020b82 */ /* 0x000f220000000800 */
[----:B------:R-:W-:-:S04]  /*cb70*/  IMAD.IADD R7, R3, 0x1, R7 ;  /* 0x0000000103077824 */ /* 0x000fc800078e0207 */
[----:B0-----:R-:W-:Y:S01]  /*cb80*/  @P0 IMAD.HI.U32 R3, R7, R6, RZ ;  /* 0x0000000607030227 */ /* 0x001fe200078e00ff */
[----:B------:R-:W-:-:S04]  /*cb90*/  MOV R6, R7 ;  /* 0x0000000700067202 */ /* 0x000fc80000000f00 */
[----:B----4-:R-:W-:-:S04]  /*cba0*/  @P0 SHF.R.U32.HI R6, RZ, R2, R3 ;  /* 0x00000002ff060219 */ /* 0x010fc80000011603 */
[--C-:B------:R-:W-:Y:S01]  /*cbb0*/  @!P2 SHF.R.S32.HI R3, RZ, 0x1f, R6.reuse ;  /* 0x0000001fff03a819 */ /* 0x100fe20000011406 */
[----:B------:R-:W-:-:S04]  /*cbc0*/  @!P2 IMAD.MOV.U32 R2, RZ, RZ, R6 ;  /* 0x000000ffff02a224 */ /* 0x000fc800078e0006 */
[----:B-1----:R-:W-:-:S04]  /*cbd0*/  @!P2 IMAD.WIDE.U32 R2, R31, R4, R2 ;  /* 0x000000041f02a225 */ /* 0x002fc800078e0002 */
[----:B---3--:R-:W-:-:S04]  /*cbe0*/  @!P2 IMAD R8, R8, R4, RZ ;  /* 0x000000040808a224 */ /* 0x008fc800078e02ff */
[----:B------:R-:W-:Y:S02]  /*cbf0*/  @!P2 IMAD R8, R31, R5, R8 ;  /* 0x000000051f08a224 */ /* 0x000fe400078e0208 */
[----:B------:R-:W0:Y:S02]  /*cc00*/  @!P2 LDC.64 R4, c[0x0][0x418] ;  /* 0x00010600ff04ab82 */ /* 0x000e240000000a00 */
[----:B------:R-:W-:Y:S01]  /*cc10*/  @!P2 IMAD.IADD R8, R8, 0x1, R3 ;  /* 0x000000010808a824 */ /* 0x000fe200078e0203 */
[----:B0-----:R-:W-:-:S04]  /*cc20*/  @!P2 LEA R4, P0, R2, R4, 0x2 ;  /* 0x000000040204a211 */ /* 0x001fc800078010ff */
[----:B------:R-:W-:Y:S01]  /*cc30*/  @!P2 LEA.HI.X R5, R2, R5, R8, 0x2, P0 ;  /* 0x000000050205a211 */ /* 0x000fe200000f1408 */
[----:B------:R-:W-:-:S06]  /*cc40*/  IMAD.MOV.U32 R8, RZ, RZ, RZ ;  /* 0x000000ffff087224 */ /* 0x000fcc00078e00ff */
[----:B------:R0:W5:Y:S01]  /*cc50*/  @!P2 LDG.E R8, desc[UR36][R4.64] ;  /* 0x000000240408a981 */ /* 0x000162000c1e1900 */
[----:B------:R-:W-:Y:S01]  /*cc60*/  LOP3.LUT P1, RZ, R23, 0x10, RZ, 0xc0, !PT ;  /* 0x0000001017ff7812 */ /* 0x000fe2000782c0ff */
[----:B------:R-:W-:Y:S01]  /*cc70*/  VIADD R27, R10, 0x1 ;  /* 0x000000010a1b7836 */ /* 0x000fe20000000000 */
[----:B------:R-:W-:Y:S05]  /*cc80*/  YIELD ;  /* 0x0000000000007946 */ /* 0x000fea0003800000 */
[----:B------:R-:W-:Y:S01]  /*cc90*/  ISETP.NE.AND P0, PT, R27, 0x2, PT ;  /* 0x000000021b00780c */ /* 0x000fe20003f05270 */
[----:B------:R-:W-:Y:S01]  /*cca0*/  IMAD.MOV R2, RZ, RZ, -R6 ;  /* 0x000000ffff027224 */ /* 0x000fe200078e0a06 */
[----:B------:R-:W-:-:S02]  /*ccb0*/  ULDC UR4, c[0x0][0x430] ;  /* 0x00010c0000047ab9 */ /* 0x000fc40000000800 */
[----:B------:R-:W-:Y:S01]  /*ccc0*/  SEL R28, RZ, 0x1, P0 ;  /* 0x00000001ff1c7807 */ /* 0x000fe20000000000 */
[----:B------:R-:W-:Y:S01]  /*ccd0*/  IMAD R7, R2, UR4, R7 ;  /* 0x0000000402077c24 */ /* 0x000fe2000f8e0207 */
[----:B------:R-:W-:Y:S01]  /*cce0*/  SEL R27, R27, RZ, P0 ;  /* 0x000000ff1b1b7207 */ /* 0x000fe20000000000 */
[----:B------:R-:W-:Y:S01]  /*ccf0*/  IMAD.MOV.U32 R25, RZ, RZ, R0 ;  /* 0x000000ffff197224 */ /* 0x000fe200078e0000 */
[----:B------:R-:W-:Y:S01]  /*cd00*/  LOP3.LUT R28, R17, R28, RZ, 0x3c, !PT ;  /* 0x0000001c111c7212 */ /* 0x000fe200078e3cff */
[----:B0-----:R-:W-:Y:S06]  /*cd10*/  @!P1 BRA `(.L_x_272) ;  /* 0x0000000000049947 */ /* 0x001fec0003800000 */
[----:B------:R-:W-:Y:S01]  /*cd20*/  BPT.TRAP 0x1 ;  /* 0x000000040000795c */ /* 0x000fe20000300000 */
.L_x_272:
[----:B------:R-:W-:Y:S01]  /*cd30*/  IMAD R6, R27, 0x8, R22 ;  /* 0x000000081b067824 */ /* 0x000fe200078e0216 */
[----:B------:R-:W-:Y:S01]  /*cd40*/  SHF.L.U32 R3, R28, 0x1f, RZ ;  /* 0x0000001f1c037819 */ /* 0x000fe200000006ff */
[----:B------:R-:W-:Y:S03]  /*cd50*/  BSSY B1, `(.L_x_273) ;  /* 0x0000003000017945 */ /* 0x000fe60003800000 */
[----:B------:R-:W0:Y:S02]  /*cd60*/  SYNCS.PHASECHK.TRANS64.TRYWAIT P0, [R6+URZ+0x2a840], R3 ;  /* 0x02a84003060075a7 */ /* 0x000e24000800017f */
[----:B0-----:R-:W-:Y:S05]  /*cd70*/  @!P0 BRA `(.L_x_274) ;  /* 0x0000003800688947 */ /* 0x001fea0003800000 */
.L_x_355:
[----:B------:R-:W-:Y:S05]  /*cd80*/  BSYNC B1 ;  /* 0x0000000000017941 */ /* 0x000fea0003800000 */
.L_x_273:
[----:B------:R-:W-:Y:S01]  /*cd90*/  SHF.R.S32.HI R20, RZ, 0x1f, R7 ;  /* 0x0000001fff147819 */ /* 0x000fe20000011407 */
[----:B------:R-:W-:Y:S01]  /*cda0*/  ULDC.64 UR4, c[0x0][0x300] ;  /* 0x0000c00000047ab9 */ /* 0x000fe20000000a00 */
[----:B-----5:R-:W-:Y:S01]  /*cdb0*/  SHF.R.S32.HI R21, RZ, 0x1f, R8 ;  /* 0x0000001fff157819 */ /* 0x020fe20000011408 */
[----:B0-----:R-:W-:Y:S01]  /*cdc0*/  IMAD.WIDE.U32 R2, R7, UR4, RZ ;  /* 0x0000000407027c25 */ /* 0x001fe2000f8e00ff */
[----:B------:R-:W-:Y:S01]  /*cdd0*/  ULDC.64 UR6, c[0x0][0x2e8] ;  /* 0x0000ba0000067ab9 */ /* 0x000fe20000000a00 */
[C---:B------:R-:W-:Y:S02]  /*cde0*/  LOP3.LUT P3, RZ, R23.reuse, 0x4, RZ, 0xc0, !PT ;  /* 0x0000000417ff7812 */ /* 0x040fe4000786c0ff */
[----:B------:R-:W-:Y:S01]  /*cdf0*/  IMAD R0, R20, UR4, RZ ;  /* 0x0000000414007c24 */ /* 0x000fe2000f8e02ff */
[----:B------:R-:W-:Y:S01]  /*ce00*/  LOP3.LUT P2, RZ, R23, 0x2, RZ, 0xc0, !PT ;  /* 0x0000000217ff7812 */ /* 0x000fe2000784c0ff */
[----:B------:R-:W-:Y:S01]  /*ce10*/  IMAD R4, R27, 0x4800, R32 ;  /* 0x000048001b047824 */ /* 0x000fe200078e0220 */
[----:B------:R-:W-:Y:S01]  /*ce20*/  LOP3.LUT P1, RZ, R23, 0x1, RZ, 0xc0, !PT ;  /* 0x0000000117ff7812 */ /* 0x000fe2000782c0ff */
[----:B------:R-:W-:Y:S01]  /*ce30*/  IMAD R0, R7, UR5, R0 ;  /* 0x0000000507007c24 */ /* 0x000fe2000f8e0200 */
[----:B------:R-:W-:-:S03]  /*ce40*/  ULDC.64 UR4, c[0x0][0x310] ;  /* 0x0000c40000047ab9 */ /* 0x000fc60000000a00 */
[----:B------:R-:W-:Y:S02]  /*ce50*/  IMAD.IADD R3, R3, 0x1, R0 ;  /* 0x0000000103037824 */ /* 0x000fe400078e0200 */
[----:B------:R-:W-:Y:S02]  /*ce60*/  IMAD R0, R21, UR4, RZ ;  /* 0x0000000415007c24 */ /* 0x000fe4000f8e02ff */
[----:B------:R-:W-:-:S04]  /*ce70*/  IMAD.WIDE.U32 R2, R8, UR4, R2 ;  /* 0x0000000408027c25 */ /* 0x000fc8000f8e0002 */
[----:B------:R-:W-:Y:S01]  /*ce80*/  IMAD R0, R8, UR5, R0 ;  /* 0x0000000508007c24 */ /* 0x000fe2000f8e0200 */
[----:B------:R-:W-:-:S03]  /*ce90*/  ULDC.64 UR4, c[0x0][0x308] ;  /* 0x0000c20000047ab9 */ /* 0x000fc60000000a00 */
[----:B------:R-:W-:Y:S02]  /*cea0*/  IMAD.IADD R3, R3, 0x1, R0 ;  /* 0x0000000103037824 */ /* 0x000fe400078e0200 */
[----:B------:R-:W-:Y:S01]  /*ceb0*/  IMAD.WIDE.U32 R2, R26, UR4, R2 ;  /* 0x000000041a027c25 */ /* 0x000fe2000f8e0002 */
[----:B------:R-:W-:-:S03]  /*cec0*/  UMOV UR4, 0xffffffff ;  /* 0xffffffff00047882 */ /* 0x000fc60000000000 */
[----:B------:R-:W-:Y:S01]  /*ced0*/  IMAD R5, R26, UR5, R3 ;  /* 0x000000051a057c24 */ /* 0x000fe2000f8e0203 */
[----:B------:R-:W-:-:S04]  /*cee0*/  LEA R9, P0, R2, UR6, 0x1 ;  /* 0x0000000602097c11 */ /* 0x000fc8000f8008ff */
[----:B------:R-:W-:Y:S01]  /*cef0*/  LEA.HI.X R5, R2, UR7, R5, 0x1, P0 ;  /* 0x0000000702057c11 */ /* 0x000fe200080f0c05 */
[----:B------:R-:W-:Y:S08]  /*cf00*/  BRA.DIV UR4, `(.L_x_275) ;  /* 0x0000003a04187947 */ /* 0x000ff0000b800000 */
[----:B------:R-:W0:Y:S01]  /*cf10*/  S2R R3, SR_TID.X ;  /* 0x0000000000037919 */ /* 0x000e220000002100 */
[----:B------:R-:W-:Y:S01]  /*cf20*/  IMAD R4, R4, 0x2, R22 ;  /* 0x0000000204047824 */ /* 0x000fe200078e0216 */
[----:B------:R-:W1:Y:S04]  /*cf30*/  SHFL.IDX PT, R2, R9, RZ, 0x181f ;  /* 0x00181fff09027589 */ /* 0x000e6800000e0000 */
[----:B------:R-:W-:Y:S01]  /*cf40*/  SHFL.IDX PT, R35, R5, 0x2, 0x181f ;  /* 0x00581f0005237f89 */ /* 0x000fe200000e0000 */
[----:B0-----:R-:W-:-:S03]  /*cf50*/  IMAD.SHL.U32 R11, R3, 0x8, RZ ;  /* 0x00000008030b7824 */ /* 0x001fc600078e00ff */
[----:B------:R-:W0:Y:S02]  /*cf60*/  SHFL.IDX PT, R3, R5, RZ, 0x181f ;  /* 0x00181fff05037589 */ /* 0x000e2400000e0000 */
[----:B------:R-:W-:-:S04]  /*cf70*/  LOP3.LUT R11, R11, 0x38, RZ, 0xc0, !PT ;  /* 0x000000380b0b7812 */ /* 0x000fc800078ec0ff */
[----:B------:R-:W-:-:S04]  /*cf80*/  SHF.L.U32 R0, R11, 0x1, RZ ;  /* 0x000000010b007819 */ /* 0x000fc800000006ff */
[----:B-1----:R-:W-:-:S05]  /*cf90*/  IADD3 R2, P0, R2, R0, RZ ;  /* 0x0000000002027210 */ /* 0x002fca0007f1e0ff */
[----:B0-----:R-:W-:-:S05]  /*cfa0*/  IMAD.X R3, RZ, RZ, R3, P0 ;  /* 0x000000ffff037224 */ /* 0x001fca00000e0603 */
[----:B------:R-:W-:Y:S04]  /*cfb0*/  LDGSTS.E.BYPASS.LTC128B.128 [R4+0x18400], desc[UR36][R2.64], !P3 ;  /* 0x1840000002047fae */ /* 0x000fe8000d901d64 */
[----:B------:R-:W-:Y:S04]  /*cfc0*/  LDGSTS.E.BYPASS.LTC128B.128 [R4+0x1b400], desc[UR36][R2.64+0x80], !P2 ;  /* 0x1b40008002047fae */ /* 0x000fe8000d101d64 */
[----:B------:R0:W-:Y:S04]  /*cfd0*/  LDGSTS.E.BYPASS.LTC128B.128 [R4+0x1e400], desc[UR36][R2.64+0x100], !P1 ;  /* 0x1e40010002047fae */ /* 0x0001e8000c901d64 */
[----:B0-----:R-:W0:Y:S04]  /*cfe0*/  SHFL.IDX PT, R2, R9, 0x1, 0x181f ;  /* 0x00381f0009027f89 */ /* 0x001e2800000e0000 */
[----:B------:R-:W1:Y:S01]  /*cff0*/  SHFL.IDX PT, R3, R5, 0x1, 0x181f ;  /* 0x00381f0005037f89 */ /* 0x000e6200000e0000 */
[----:B0-----:R-:W-:-:S05]  /*d000*/  IADD3 R2, P0, R2, R0, RZ ;  /* 0x0000000002027210 */ /* 0x001fca0007f1e0ff */
[----:B-1----:R-:W-:-:S05]  /*d010*/  IMAD.X R3, RZ, RZ, R3, P0 ;  /* 0x000000ffff037224 */ /* 0x002fca00000e0603 */
[----:B------:R-:W-:Y:S04]  /*d020*/  LDGSTS.E.BYPASS.LTC128B.128 [R4+0x18c00], desc[UR36][R2.64], !P3 ;  /* 0x18c0000002047fae */ /* 0x000fe8000d901d64 */
[----:B------:R-:W-:Y:S04]  /*d030*/  LDGSTS.E.BYPASS.LTC128B.128 [R4+0x1bc00], desc[UR36][R2.64+0x80], !P2 ;  /* 0x1bc0008002047fae */ /* 0x000fe8000d101d64 */
[----:B------:R0:W-:Y:S04]  /*d040*/  LDGSTS.E.BYPASS.LTC128B.128 [R4+0x1ec00], desc[UR36][R2.64+0x100], !P1 ;  /* 0x1ec0010002047fae */ /* 0x0001e8000c901d64 */
[----:B0-----:R-:W0:Y:S02]  /*d050*/  SHFL.IDX PT, R2, R9, 0x2, 0x181f ;  /* 0x00581f0009027f89 */ /* 0x001e2400000e0000 */
[----:B0-----:R-:W-:-:S05]  /*d060*/  IADD3 R2, P0, R2, R0, RZ ;  /* 0x0000000002027210 */ /* 0x001fca0007f1e0ff */
[----:B------:R-:W-:Y:S02]  /*d070*/  IMAD.X R3, RZ, RZ, R35, P0 ;  /* 0x000000ffff037224 */ /* 0x000fe400000e0623 */
[----:B------:R-:W-:Y:S04]  /*d080*/  SHFL.IDX PT, R35, R5, 0x3, 0x181f ;  /* 0x00781f0005237f89 */ /* 0x000fe800000e0000 */
        /* <DEDUP_REMOVED lines=13> */
[----:B------:R0:W1:Y:S04]  /*d160*/  SHFL.IDX PT, R35, R5, 0x5, 0x181f ;  /* 0x00b81f0005237f89 */ /* 0x00006800000e0000 */
[----:B------:R-:W-:Y:S04]  /*d170*/  LDGSTS.E.BYPASS.LTC128B.128 [R4+0x1a400], desc[UR36][R2.64], !P3 ;  /* 0x1a40000002047fae */ /* 0x000fe8000d901d64 */
[----:B------:R-:W-:Y:S04]  /*d180*/  LDGSTS.E.BYPASS.LTC128B.128 [R4+0x1d400], desc[UR36][R2.64+0x80], !P2 ;  /* 0x1d40008002047fae */ /* 0x000fe8000d101d64 */
[----:B------:R3:W-:Y:S04]  /*d190*/  LDGSTS.E.BYPASS.LTC128B.128 [R4+0x20400], desc[UR36][R2.64+0x100], !P1 ;  /* 0x2040010002047fae */ /* 0x0007e8000c901d64 */
[----:B-1-3--:R0:W3:Y:S02]  /*d1a0*/  SHFL.IDX PT, R2, R9, 0x5, 0x181f ;  /* 0x00b81f0009027f89 */ /* 0x00a0e400000e0000 */
.L_x_369:
[----:B---3--:R-:W-:-:S05]  /*d1b0*/  IADD3 R2, P0, R2, R0, RZ ;  /* 0x0000000002027210 */ /* 0x008fca0007f1e0ff */
        /* <DEDUP_REMOVED lines=9> */
.L_x_276:
        /* <DEDUP_REMOVED lines=10> */
.L_x_277:
[----:B------:R3:W-:Y:S01]  /*d2f0*/  SYNCS.ARRIVE.TRANS64.A1T0 RZ, [R6+URZ+0x2a830], RZ ;  /* 0x02a830ff06ff79a7 */ /* 0x0007e2000810003f */
[----:B------:R-:W-:Y:S05]  /*d300*/  @!P2 BRA `(.L_x_278) ;  /* 0x000000000004a947 */ /* 0x000fea0003800000 */
[----:B------:R-:W-:Y:S01]  /*d310*/  BPT.TRAP 0x1 ;  /* 0x000000040000795c */ /* 0x000fe20000300000 */
.L_x_278:
[----:B-1----:R-:W-:Y:S01]  /*d320*/  SHF.L.U32 R2, R17, 0x1f, RZ ;  /* 0x0000001f11027819 */ /* 0x002fe200000006ff */
[----:B------:R-:W-:Y:S01]  /*d330*/  IMAD R4, R10, 0x8, R22 ;  /* 0x000000080a047824 */ /* 0x000fe200078e0216 */
[----:B------:R-:W-:Y:S03]  /*d340*/  BSSY B1, `(.L_x_279) ;  /* 0x0000003000017945 */ /* 0x000fe60003800000 */
[----:B------:R-:W1:Y:S02]  /*d350*/  SYNCS.PHASECHK.TRANS64.TRYWAIT P0, [R4+URZ+0x2a860], R2 ;  /* 0x02a86002040075a7 */ /* 0x000e64000800017f */
[----:B-1----:R-:W-:Y:S05]  /*d360*/  @!P0 BRA `(.L_x_280) ;  /* 0x0000003800dc8947 */ /* 0x002fea0003800000 */
.L_x_370:
[----:B------:R-:W-:Y:S05]  /*d370*/  BSYNC B1 ;  /* 0x0000000000017941 */ /* 0x000fea0003800000 */
.L_x_279:
[----:B------:R-:W4:Y:S01]  /*d380*/  S2R R3, SR_TID.X ;  /* 0x0000000000037919 */ /* 0x000f220000002100 */
[----:B------:R-:W-:Y:S01]  /*d390*/  UMOV UR4, 0xffffffff ;  /* 0xffffffff00047882 */ /* 0x000fe20000000000 */
[----:B---3--:R-:W-:Y:S01]  /*d3a0*/  IMAD R6, R30, -0x60, R34 ;  /* 0xffffffa01e067824 */ /* 0x008fe200078e0222 */
[----:B------:R-:W-:Y:S01]  /*d3b0*/  LOP3.LUT P0, RZ, R29, 0x2, RZ, 0xc0, !PT ;  /* 0x000000021dff7812 */ /* 0x000fe2000780c0ff */
[----:B0-----:R-:W-:Y:S01]  /*d3c0*/  IMAD R5, R10, 0x3000, R32 ;  /* 0x000030000a057824 */ /* 0x001fe200078e0220 */
[----:B----4-:R-:W-:-:S04]  /*d3d0*/  LOP3.LUT R3, R3, 0x7f, RZ, 0xc0, !PT ;  /* 0x0000007f03037812 */ /* 0x010fc800078ec0ff */
[----:B------:R-:W-:-:S05]  /*d3e0*/  SHF.R.U32.HI R3, RZ, 0x3, R3 ;  /* 0x00000003ff037819 */ /* 0x000fca0000011603 */
[----:B------:R-:W-:Y:S01]  /*d3f0*/  IMAD.IADD R6, R6, 0x1, -R3 ;  /* 0x0000000106067824 */ /* 0x000fe200078e0a03 */
[----:B------:R-:W-:Y:S06]  /*d400*/  BRA.DIV UR4, `(.L_x_281) ;  /* 0x0000003a04c87947 */ /* 0x000fec000b800000 */
[----:B-1----:R-:W0:Y:S01]  /*d410*/  SHFL.IDX PT, R2, R18, RZ, 0x181f ;  /* 0x00181fff12027589 */ /* 0x002e2200000e0000 */
[----:B------:R-:W-:-:S03]  /*d420*/  LEA R5, R5, R22, 0x1 ;  /* 0x0000001605057211 */ /* 0x000fc600078e08ff */
[----:B------:R-:W1:Y:S04]  /*d430*/  SHFL.IDX PT, R3, R24, RZ, 0x181f ;  /* 0x00181fff18037589 */ /* 0x000e6800000e0000 */
[----:B--2---:R-:W-:Y:S01]  /*d440*/  SHFL.IDX PT, R14, R18, 0x5, 0x181f ;  /* 0x00b81f00120e7f89 */ /* 0x004fe200000e0000 */
[----:B0-----:R-:W-:-:S05]  /*d450*/  IADD3 R2, P1, R2, R0, RZ ;  /* 0x0000000002027210 */ /* 0x001fca0007f3e0ff */
[----:B-1----:R-:W-:Y:S01]  /*d460*/  IMAD.X R3, RZ, RZ, R3, P1 ;  /* 0x000000ffff037224 */ /* 0x002fe200008e0603 */
[----:B------:R-:W-:-:S04]  /*d470*/  LOP3.LUT P1, RZ, R29, 0x1, RZ, 0xc0, !PT ;  /* 0x000000011dff7812 */ /* 0x000fc8000782c0ff */
[----:B------:R-:W-:-:S13]  /*d480*/  ISETP.LT.OR P2, PT, R6, 0x1, !P1 ;  /* 0x000000010600780c */ /* 0x000fda0004f41670 */
[----:B------:R-:W-:Y:S01]  /*d490*/  LDGSTS.E.BYPASS.LTC128B.128 [R5+0x400], desc[UR36][R2.64], !P2 ;  /* 0x0040000002057fae */ /* 0x000fe2000d101d64 */
[----:B------:R-:W-:-:S13]  /*d4a0*/  ISETP.LT.OR P2, PT, R6, 0x1, !P0 ;  /* 0x000000010600780c */ /* 0x000fda0004741670 */
[----:B------:R0:W-:Y:S04]  /*d4b0*/  LDGSTS.E.BYPASS.LTC128B.128 [R5+0x3400], desc[UR36][R2.64+0x80], !P2 ;  /* 0x0340008002057fae */ /* 0x0001e8000d101d64 */
[----:B0-----:R-:W0:Y:S04]  /*d4c0*/  SHFL.IDX PT, R2, R18, 0x1, 0x181f ;  /* 0x00381f0012027f89 */ /* 0x001e2800000e0000 */
[----:B------:R-:W1:Y:S01]  /*d4d0*/  SHFL.IDX PT, R3, R24, 0x1, 0x181f ;  /* 0x00381f0018037f89 */ /* 0x000e6200000e0000 */
[----:B0-----:R-:W-:-:S05]  /*d4e0*/  IADD3 R2, P2, R2, R0, RZ ;  /* 0x0000000002027210 */ /* 0x001fca0007f5e0ff */
[----:B-1----:R-:W-:Y:S01]  /*d4f0*/  IMAD.X R3, RZ, RZ, R3, P2 ;  /* 0x000000ffff037224 */ /* 0x002fe200010e0603 */
        /* <DEDUP_REMOVED lines=21> */
[----:B------:R-:W1:Y:S04]  /*d650*/  SHFL.IDX PT, R3, R24, 0x4, 0x181f ;  /* 0x00981f0018037f89 */ /* 0x000e6800000e0000 */
[----:B------:R-:W2:Y:S01]  /*d660*/  SHFL.IDX PT, R24, R24, 0x5, 0x181f ;  /* 0x00b81f0018187f89 */ /* 0x000ea200000e0000 */
[----:B0-----:R-:W-:-:S05]  /*d670*/  IADD3 R2, P2, R2, R0, RZ ;  /* 0x0000000002027210 */ /* 0x001fca0007f5e0ff */
[----:B-1----:R-:W-:Y:S01]  /*d680*/  IMAD.X R3, RZ, RZ, R3, P2 ;  /* 0x000000ffff037224 */ /* 0x002fe200010e0603 */
[----:B------:R-:W-:-:S13]  /*d690*/  ISETP.LT.OR P2, PT, R6, 0x41, !P1 ;  /* 0x000000410600780c */ /* 0x000fda0004f41670 */
[----:B------:R1:W-:Y:S01]  /*d6a0*/  LDGSTS.E.BYPASS.LTC128B.128 [R5+0x2400], desc[UR36][R2.64], !P2 ;  /* 0x0240000002057fae */ /* 0x0003e2000d101d64 */
[----:B------:R-:W-:-:S13]  /*d6b0*/  ISETP.LT.OR P2, PT, R6, 0x41, !P0 ;  /* 0x000000410600780c */ /* 0x000fda0004741670 */
[----:B--2---:R1:W-:Y:S02]  /*d6c0*/  LDGSTS.E.BYPASS.LTC128B.128 [R5+0x5400], desc[UR36][R2.64+0x80], !P2 ;  /* 0x0540008002057fae */ /* 0x0043e4000d101d64 */
.L_x_384:
        /* <DEDUP_REMOVED lines=16> */
[----:B------:R-:W-:Y:S02]  /*d7d0*/  IMAD.IADD R3, R3, 0x1, R9 ;  /* 0x0000000103037824 */ /* 0x000fe400078e0209 */
[----:B------:R-:W-:Y:S02]  /*d7e0*/  IMAD R21, R21, UR4, RZ ;  /* 0x0000000415157c24 */ /* 0x000fe4000f8e02ff */
[----:B------:R-:W-:-:S04]  /*d7f0*/  IMAD.WIDE.U32 R2, R8, UR4, R2 ;  /* 0x0000000408027c25 */ /* 0x000fc8000f8e0002 */
[----:B------:R-:W-:-:S04]  /*d800*/  IMAD R21, R8, UR5, R21 ;  /* 0x0000000508157c24 */ /* 0x000fc8000f8e0215 */
[----:B------:R-:W-:-:S07]  /*d810*/  IMAD.IADD R21, R3, 0x1, R21 ;  /* 0x0000000103157824 */ /* 0x000fce00078e0215 */
.L_x_282:
        /* <DEDUP_REMOVED lines=10> */
.L_x_283:
[----:B------:R-:W-:Y:S01]  /*d8c0*/  IMAD.MOV.U32 R3, RZ, RZ, R21 ;  /* 0x000000ffff037224 */ /* 0x000fe200078e0015 */
[----:B------:R-:W-:Y:S01]  /*d8d0*/  ULDC.64 UR4, c[0x0][0x330] ;  /* 0x0000cc0000047ab9 */ /* 0x000fe20000000a00 */
[----:B------:R-:W-:Y:S01]  /*d8e0*/  ULDC.64 UR6, c[0x0][0x318] ;  /* 0x0000c60000067ab9 */ /* 0x000fe20000000a00 */
[----:B------:R1:W-:Y:S01]  /*d8f0*/  SYNCS.ARRIVE.TRANS64.A1T0 RZ, [R4+URZ+0x2a850], RZ ;  /* 0x02a850ff04ff79a7 */ /* 0x0003e2000810003f */
[----:B------:R-:W-:Y:S01]  /*d900*/  IMAD.WIDE.U32 R2, R26, UR4, R2 ;  /* 0x000000041a027c25 */ /* 0x000fe2000f8e0002 */
[----:B------:R-:W-:-:S03]  /*d910*/  MOV R10, R27 ;  /* 0x0000001b000a7202 */ /* 0x000fc60000000f00 */
[----:B------:R-:W-:Y:S01]  /*d920*/  IMAD R3, R26, UR5, R3 ;  /* 0x000000051a037c24 */ /* 0x000fe2000f8e0203 */
[C---:B------:R-:W-:Y:S01]  /*d930*/  LEA R18, P0, R2.reuse, UR6, 0x1 ;  /* 0x0000000602127c11 */ /* 0x040fe2000f8008ff */
[C---:B------:R-:W-:Y:S02]  /*d940*/  VIADD R0, R25.reuse, 0xffffffff ;  /* 0xffffffff19007836 */ /* 0x040fe40000000000 */
[----:B------:R-:W-:Y:S01]  /*d950*/  IMAD.MOV.U32 R17, RZ, RZ, R28 ;  /* 0x000000ffff117224 */ /* 0x000fe200078e001c */
[----:B------:R-:W-:Y:S01]  /*d960*/  LEA.HI.X R24, R2, UR7, R3, 0x1, P0 ;  /* 0x0000000702187c11 */ /* 0x000fe200080f0c03 */
[----:B------:R-:W-:Y:S01]  /*d970*/  IMAD.MOV.U32 R30, RZ, RZ, R25 ;  /* 0x000000ffff1e7224 */ /* 0x000fe200078e0019 */
[----:B------:R-:W-:-:S13]  /*d980*/  ISETP.GT.AND P0, PT, R25, R36, PT ;  /* 0x000000241900720c */ /* 0x000fda0003f04270 */
[----:B-1----:R-:W-:Y:S05]  /*d990*/  @P0 BRA `(.L_x_284) ;  /* 0xfffffff0003c0947 */ /* 0x002fea000383ffff */
.L_x_271:
[----:B------:R-:W-:Y:S05]  /*d9a0*/  BSYNC B0 ;  /* 0x0000000000007941 */ /* 0x000fea0003800000 */
.L_x_270:
[----:B------:R-:W1:Y:S01]  /*d9b0*/  S2R R2, SR_TID.X ;  /* 0x0000000000027919 */ /* 0x000e620000002100 */
[----:B------:R-:W-:Y:S01]  /*d9c0*/  BSSY B0, `(.L_x_285) ;  /* 0x0000010000007945 */ /* 0x000fe20003800000 */
[----:B-1----:R-:W-:-:S04]  /*d9d0*/  LOP3.LUT R2, R2, 0x7f, RZ, 0xc0, !PT ;  /* 0x0000007f02027812 */ /* 0x002fc800078ec0ff */
[----:B------:R-:W-:-:S13]  /*d9e0*/  ISETP.NE.AND P0, PT, R2, RZ, PT ;  /* 0x000000ff0200720c */ /* 0x000fda0003f05270 */
[----:B------:R-:W-:Y:S05]  /*d9f0*/  @P0 BRA `(.L_x_286) ;  /* 0x0000000000300947 */ /* 0x000fea0003800000 */
[----:B------:R-:W1:Y:S01]  /*da00*/  S2R R5, SR_LANEID ;  /* 0x0000000000057919 */ /* 0x000e620000000000 */
[----:B------:R-:W-:Y:S01]  /*da10*/  VOTEU.ANY UR4, UPT, PT ;  /* 0x0000000000047886 */ /* 0x000fe200038e0100 */
[----:B0-----:R-:W0:Y:S01]  /*da20*/  LDC.64 R2, c[0x0][0xc60] ;  /* 0x00031800ff027b82 */ /* 0x001e220000000a00 */
[----:B------:R-:W1:Y:S02]  /*da30*/  FLO.U32 R0, UR4 ;  /* 0x0000000400007d00 */ /* 0x000e6400080e0000 */
[----:B-1----:R-:W-:-:S06]  /*da40*/  ISETP.EQ.U32.AND P0, PT, R0, R5, PT ;  /* 0x000000050000720c */ /* 0x002fcc0003f02070 */
[----:B------:R-:W0:Y:S07]  /*da50*/  POPC R5, UR4 ;  /* 0x0000000400057d09 */ /* 0x000e2e0008000000 */
[----:B0-----:R-:W3:Y:S01]  /*da60*/  @P0 ATOMG.E.ADD.STRONG.GPU PT, R3, desc[UR36][R2.64], R5 ;  /* 0x00000005020309a8 */ /* 0x001ee200081ee1e4 */
[----:B------:R-:W0:Y:S02]  /*da70*/  S2R R4, SR_LTMASK ;  /* 0x0000000000047919 */ /* 0x000e240000003900 */
[----:B0-----:R-:W-:-:S04]  /*da80*/  LOP3.LUT R4, R4, UR4, RZ, 0xc0, !PT ;  /* 0x0000000404047c12 */ /* 0x001fc8000f8ec0ff */
[----:B------:R-:W0:Y:S01]  /*da90*/  POPC R7, R4 ;  /* 0x0000000400077309 */ /* 0x000e220000000000 */
[----:B---3--:R-:W0:Y:S02]  /*daa0*/  SHFL.IDX PT, R0, R3, R0, 0x1f ;  /* 0x00001f0003007589 */ /* 0x008e2400000e0000 */
[----:B0-----:R-:W-:-:S07]  /*dab0*/  IADD3 R16, R0, UR39, R7 ;  /* 0x0000002700107c10 */ /* 0x001fce000fffe007 */
.L_x_286:
[----:B------:R-:W-:Y:S05]  /*dac0*/  BSYNC B0 ;  /* 0x0000000000007941 */ /* 0x000fea0003800000 */
.L_x_285:
[----:B------:R-:W-:-:S13]  /*dad0*/  LOP3.LUT P0, RZ, R23, 0x10, RZ, 0xc0, !PT ;  /* 0x0000001017ff7812 */ /* 0x000fda000780c0ff */
[----:B------:R-:W-:Y:S05]  /*dae0*/  @!P0 BRA `(.L_x_287) ;  /* 0x0000000000048947 */ /* 0x000fea0003800000 */
[----:B------:R-:W-:Y:S01]  /*daf0*/  BPT.TRAP 0x1 ;  /* 0x000000040000795c */ /* 0x000fe20000300000 */
.L_x_287:
[----:B------:R-:W-:Y:S01]  /*db00*/  IMAD R0, R27, 0x8, R22 ;  /* 0x000000081b007824 */ /* 0x000fe200078e0216 */
[----:B0-----:R-:W-:Y:S01]  /*db10*/  SHF.L.U32 R3, R28, 0x1f, RZ ;  /* 0x0000001f1c037819 */ /* 0x001fe200000006ff */
[----:B------:R-:W-:Y:S01]  /*db20*/  BSSY B0, `(.L_x_288) ;  /* 0x0000004000007945 */ /* 0x000fe20003800000 */
[----:B------:R-:W-:Y:S02]  /*db30*/  IMAD R6, R25, -0x60, R34 ;  /* 0xffffffa019067824 */ /* 0x000fe400078e0222 */
[----:B------:R-:W0:Y:S02]  /*db40*/  SYNCS.PHASECHK.TRANS64.TRYWAIT P0, [R0+URZ+0x2a860], R3 ;  /* 0x02a86003000075a7 */ /* 0x000e24000800017f */
[----:B0-----:R-:W-:Y:S05]  /*db50*/  @!P0 BRA `(.L_x_289) ;  /* 0x0000003800e08947 */ /* 0x001fea0003800000 */
.L_x_385:
[----:B------:R-:W-:Y:S05]  /*db60*/  BSYNC B0 ;  /* 0x0000000000007941 */ /* 0x000fea0003800000 */
.L_x_288:
[----:B------:R-:W1:Y:S01]  /*db70*/  S2R R2, SR_TID.X ;  /* 0x0000000000027919 */ /* 0x000e620000002100 */
[----:B------:R-:W-:Y:S01]  /*db80*/  UMOV UR4, 0xffffffff ;  /* 0xffffffff00047882 */ /* 0x000fe20000000000 */
[----:B------:R-:W-:Y:S01]  /*db90*/  IMAD R7, R27, 0x3000, R32 ;  /* 0x000030001b077824 */ /* 0x000fe200078e0220 */
[----:B-1----:R-:W-:-:S04]  /*dba0*/  LOP3.LUT R2, R2, 0x7f, RZ, 0xc0, !PT ;  /* 0x0000007f02027812 */ /* 0x002fc800078ec0ff */
[----:B------:R-:W-:-:S05]  /*dbb0*/  SHF.R.U32.HI R2, RZ, 0x3, R2 ;  /* 0x00000003ff027819 */ /* 0x000fca0000011602 */
[----:B------:R-:W-:Y:S01]  /*dbc0*/  IMAD.IADD R6, R6, 0x1, -R2 ;  /* 0x0000000106067824 */ /* 0x000fe200078e0a02 */
[----:B------:R-:W-:Y:S06]  /*dbd0*/  BRA.DIV UR4, `(.L_x_290) ;  /* 0x0000003a04d47947 */ /* 0x000fec000b800000 */
[----:B------:R-:W1:Y:S01]  /*dbe0*/  S2R R2, SR_TID.X ;  /* 0x0000000000027919 */ /* 0x000e620000002100 */
[----:B------:R-:W-:Y:S01]  /*dbf0*/  LOP3.LUT P0, RZ, R29, 0x2, RZ, 0xc0, !PT ;  /* 0x000000021dff7812 */ /* 0x000fe2000780c0ff */
[----:B------:R-:W-:Y:S01]  /*dc00*/  IMAD R4, R7, 0x2, R22 ;  /* 0x0000000207047824 */ /* 0x000fe200078e0216 */
[----:B--2---:R-:W2:Y:S02]  /*dc10*/  SHFL.IDX PT, R14, R18, RZ, 0x181f ;  /* 0x00181fff120e7589 */ /* 0x004ea400000e0000 */
[----:B------:R-:W-:Y:S02]  /*dc20*/  ISETP.LT.OR P3, PT, R6, 0x1, !P0 ;  /* 0x000000010600780c */ /* 0x000fe40004761670 */
[----:B0-----:R-:W0:Y:S04]  /*dc30*/  SHFL.IDX PT, R3, R24, RZ, 0x181f ;  /* 0x00181fff18037589 */ /* 0x001e2800000e0000 */
[----:B------:R-:W-:Y:S04]  /*dc40*/  SHFL.IDX PT, R10, R18, 0x2, 0x181f ;  /* 0x00581f00120a7f89 */ /* 0x000fe800000e0000 */
[----:B------:R-:W-:Y:S01]  /*dc50*/  SHFL.IDX PT, R7, R24, 0x2, 0x181f ;  /* 0x00581f0018077f89 */ /* 0x000fe200000e0000 */
[----:B-1----:R-:W-:Y:S01]  /*dc60*/  IMAD.SHL.U32 R8, R2, 0x8, RZ ;  /* 0x0000000802087824 */ /* 0x002fe200078e00ff */
[----:B------:R-:W-:-:S04]  /*dc70*/  LOP3.LUT R2, R29, 0x1, RZ, 0xc0, !PT ;  /* 0x000000011d027812 */ /* 0x000fc800078ec0ff */
[----:B------:R-:W-:Y:S02]  /*dc80*/  LOP3.LUT R8, R8, 0x38, RZ, 0xc0, !PT ;  /* 0x0000003808087812 */ /* 0x000fe400078ec0ff */
[----:B------:R-:W-:-:S03]  /*dc90*/  ISETP.NE.U32.AND P1, PT, R2, 0x1, PT ;  /* 0x000000010200780c */ /* 0x000fc60003f25070 */
[----:B------:R-:W-:Y:S01]  /*dca0*/  IMAD.SHL.U32 R5, R8, 0x2, RZ ;  /* 0x0000000208057824 */ /* 0x000fe200078e00ff */
[----:B------:R-:W-:Y:S01]  /*dcb0*/  ISETP.LT.OR P2, PT, R6, 0x1, P1 ;  /* 0x000000010600780c */ /* 0x000fe20000f41670 */
[----:B------:R-:W-:Y:S03]  /*dcc0*/  SHFL.IDX PT, R8, R24, 0x1, 0x181f ;  /* 0x00381f0018087f89 */ /* 0x000fe600000e0000 */
[----:B--2---:R-:W-:Y:S02]  /*dcd0*/  IADD3 R2, P4, R14, R5, RZ ;  /* 0x000000050e027210 */ /* 0x004fe40007f9e0ff */
[----:B------:R-:W1:Y:S03]  /*dce0*/  SHFL.IDX PT, R14, R18, 0x1, 0x181f ;  /* 0x00381f00120e7f89 */ /* 0x000e6600000e0000 */
[----:B0-----:R-:W-:-:S05]  /*dcf0*/  IMAD.X R3, RZ, RZ, R3, P4 ;  /* 0x000000ffff037224 */ /* 0x001fca00020e0603 */
[----:B------:R-:W-:Y:S01]  /*dd00*/  LDGSTS.E.BYPASS.LTC128B.128 [R4+0x400], desc[UR36][R2.64], !P2 ;  /* 0x0040000002047fae */ /* 0x000fe2000d101d64 */
[----:B------:R-:W-:-:S03]  /*dd10*/  ISETP.LT.OR P2, PT, R6, 0x11, P1 ;  /* 0x000000110600780c */ /* 0x000fc60000f41670 */
[----:B------:R1:W-:Y:S01]  /*dd20*/  LDGSTS.E.BYPASS.LTC128B.128 [R4+0x3400], desc[UR36][R2.64+0x80], !P3 ;  /* 0x0340008002047fae */ /* 0x0003e2000d901d64 */
[----:B------:R-:W-:Y:S02]  /*dd30*/  ISETP.LT.OR P3, PT, R6, 0x11, !P0 ;  /* 0x000000110600780c */ /* 0x000fe40004761670 */
[----:B-1----:R-:W-:Y:S02]  /*dd40*/  IADD3 R2, P4, R14, R5, RZ ;  /* 0x000000050e027210 */ /* 0x002fe40007f9e0ff */
[----:B------:R-:W0:Y:S03]  /*dd50*/  SHFL.IDX PT, R14, R18, 0x3, 0x181f ;  /* 0x00781f00120e7f89 */ /* 0x000e2600000e0000 */
[----:B------:R-:W-:Y:S02]  /*dd60*/  IMAD.X R3, RZ, RZ, R8, P4 ;  /* 0x000000ffff037224 */ /* 0x000fe400020e0608 */
[----:B------:R-:W1:Y:S04]  /*dd70*/  SHFL.IDX PT, R8, R24, 0x3, 0x181f ;  /* 0x00781f0018087f89 */ /* 0x000e6800000e0000 */
[----:B------:R-:W-:Y:S01]  /*dd80*/  LDGSTS.E.BYPASS.LTC128B.128 [R4+0xc00], desc[UR36][R2.64], !P2 ;  /* 0x00c0000002047fae */ /* 0x000fe2000d101d64 */
[----:B------:R-:W-:-:S03]  /*dd90*/  ISETP.LT.OR P2, PT, R6, 0x21, P1 ;  /* 0x000000210600780c */ /* 0x000fc60000f41670 */
[----:B------:R2:W-:Y:S01]  /*dda0*/  LDGSTS.E.BYPASS.LTC128B.128 [R4+0x3c00], desc[UR36][R2.64+0x80], !P3 ;  /* 0x03c0008002047fae */ /* 0x0005e2000d901d64 */
[----:B------:R-:W-:Y:S02]  /*ddb0*/  ISETP.LT.OR P3, PT, R6, 0x21, !P0 ;  /* 0x000000210600780c */ /* 0x000fe40004761670 */
[----:B--2---:R-:W-:Y:S02]  /*ddc0*/  IADD3 R2, P4, R10, R5, RZ ;  /* 0x000000050a027210 */ /* 0x004fe40007f9e0ff */
[----:B------:R-:W2:Y:S03]  /*ddd0*/  SHFL.IDX PT, R10, R18, 0x4, 0x181f ;  /* 0x00981f00120a7f89 */ /* 0x000ea600000e0000 */
[----:B------:R-:W-:Y:S02]  /*dde0*/  IMAD.X R3, RZ, RZ, R7, P4 ;  /* 0x000000ffff037224 */ /* 0x000fe400020e0607 */
[----:B------:R-:W3:Y:S04]  /*ddf0*/  SHFL.IDX PT, R7, R24, 0x4, 0x181f ;  /* 0x00981f0018077f89 */ /* 0x000ee800000e0000 */
[----:B------:R-:W-:Y:S01]  /*de00*/  LDGSTS.E.BYPASS.LTC128B.128 [R4+0x1400], desc[UR36][R2.64], !P2 ;  /* 0x0140000002047fae */ /* 0x000fe2000d101d64 */
[----:B------:R-:W-:-:S03]  /*de10*/  ISETP.LT.OR P2, PT, R6, 0x31, P1 ;  /* 0x000000310600780c */ /* 0x000fc60000f41670 */
[----:B------:R0:W-:Y:S01]  /*de20*/  LDGSTS.E.BYPASS.LTC128B.128 [R4+0x4400], desc[UR36][R2.64+0x80], !P3 ;  /* 0x0440008002047fae */ /* 0x0001e2000d901d64 */
[----:B------:R-:W-:-:S03]  /*de30*/  ISETP.LT.OR P3, PT, R6, 0x31, !P0 ;  /* 0x000000310600780c */ /* 0x000fc60004761670 */
[----:B------:R-:W4:Y:S01]  /*de40*/  SHFL.IDX PT, R24, R24, 0x5, 0x181f ;  /* 0x00b81f0018187f89 */ /* 0x000f2200000e0000 */
[----:B0-----:R-:W-:-:S03]  /*de50*/  IADD3 R2, P4, R14, R5, RZ ;  /* 0x000000050e027210 */ /* 0x001fc60007f9e0ff */
[----:B------:R0:W0:Y:S02]  /*de60*/  SHFL.IDX PT, R14, R18, 0x5, 0x181f ;  /* 0x00b81f00120e7f89 */ /* 0x00002400000e0000 */
[----:B-1----:R-:W-:-:S05]  /*de70*/  IMAD.X R3, RZ, RZ, R8, P4 ;  /* 0x000000ffff037224 */ /* 0x002fca00020e0608 */
[----:B------:R-:W-:Y:S01]  /*de80*/  LDGSTS.E.BYPASS.LTC128B.128 [R4+0x1c00], desc[UR36][R2.64], !P2 ;  /* 0x01c0000002047fae */ /* 0x000fe2000d101d64 */
[----:B------:R-:W-:-:S03]  /*de90*/  ISETP.LT.OR P2, PT, R6, 0x41, P1 ;  /* 0x000000410600780c */ /* 0x000fc60000f41670 */
[----:B------:R2:W-:Y:S01]  /*dea0*/  LDGSTS.E.BYPASS.LTC128B.128 [R4+0x4c00], desc[UR36][R2.64+0x80], !P3 ;  /* 0x04c0008002047fae */ /* 0x0005e2000d901d64 */
[----:B------:R-:W-:Y:S02]  /*deb0*/  ISETP.LT.OR P3, PT, R6, 0x41, !P0 ;  /* 0x000000410600780c */ /* 0x000fe40004761670 */
[----:B--2---:R-:W-:-:S04]  /*dec0*/  IADD3 R2, P4, R10, R5, RZ ;  /* 0x000000050a027210 */ /* 0x004fc80007f9e0ff */
[----:B---3--:R-:W-:-:S05]  /*ded0*/  IADD3.X R3, RZ, R7, RZ, P4, !PT ;  /* 0x00000007ff037210 */ /* 0x008fca00027fe4ff */
[----:B------:R1:W-:Y:S04]  /*dee0*/  LDGSTS.E.BYPASS.LTC128B.128 [R4+0x2400], desc[UR36][R2.64], !P2 ;  /* 0x0240000002047fae */ /* 0x0003e8000d101d64 */
[----:B0---4-:R1:W-:Y:S02]  /*def0*/  LDGSTS.E.BYPASS.LTC128B.128 [R4+0x5400], desc[UR36][R2.64+0x80], !P3 ;  /* 0x0540008002047fae */ /* 0x0113e4000d901d64 */
.L_x_399:
[C---:B------:R-:W-:Y:S02]  /*df00*/  ISETP.LT.OR P1, PT, R6.reuse, 0x51, P1 ;  /* 0x000000510600780c */ /* 0x040fe40000f21670 */
[----:B------:R-:W-:Y:S02]  /*df10*/  ISETP.LT.OR P0, PT, R6, 0x51, !P0 ;  /* 0x000000510600780c */ /* 0x000fe40004701670 */
[----:B-1----:R-:W-:-:S05]  /*df20*/  IADD3 R2, P2, R14, R5, RZ ;  /* 0x000000050e027210 */ /* 0x002fca0007f5e0ff */
[----:B------:R-:W-:-:S05]  /*df30*/  IMAD.X R3, RZ, RZ, R24, P2 ;  /* 0x000000ffff037224 */ /* 0x000fca00010e0618 */
[----:B------:R-:W-:Y:S01]  /*df40*/  @!PT LDS RZ, [RZ] ;  /* 0x00000000fffff984 */ /* 0x000fe20000000800 */
[----:B------:R-:W-:Y:S01]  /*df50*/  @!PT LDS RZ, [RZ] ;  /* 0x00000000fffff984 */ /* 0x000fe20000000800 */
[----:B------:R-:W-:Y:S01]  /*df60*/  @!PT LDS RZ, [RZ] ;  /* 0x00000000fffff984 */ /* 0x000fe20000000800 */
[----:B------:R0:W-:Y:S04]  /*df70*/  LDGSTS.E.BYPASS.LTC128B.128 [R4+0x2c00], desc[UR36][R2.64], !P1 ;  /* 0x02c0000002047fae */ /* 0x0001e8000c901d64 */
[----:B------:R0:W-:Y:S01]  /*df80*/  LDGSTS.E.BYPASS.LTC128B.128 [R4+0x5c00], desc[UR36][R2.64+0x80], !P0 ;  /* 0x05c0008002047fae */ /* 0x0001e2000c101d64 */
[----:B------:R-:W-:Y:S01]  /*df90*/  PLOP3.LUT P0, PT, PT, PT, PT, 0x80, 0x0 ;  /* 0x000000000000781c */ /* 0x000fe20003f0f070 */
[----:B------:R-:W-:-:S12]  /*dfa0*/  NOP ;  /* 0x0000000000007918 */ /* 0x000fd80000000000 */
.L_x_291:
        /* <DEDUP_REMOVED lines=10> */
.L_x_292:
[----:B------:R1:W-:Y:S01]  /*e050*/  SYNCS.ARRIVE.TRANS64.A1T0 RZ, [R0+URZ+0x2a850], RZ ;  /* 0x02a850ff00ff79a7 */ /* 0x0003e2000810003f */
[----:B------:R-:W-:-:S05]  /*e060*/  VIADD R27, R27, 0x1 ;  /* 0x000000011b1b7836 */ /* 0x000fca0000000000 */
[----:B------:R-:W-:-:S04]  /*e070*/  ISETP.NE.AND P0, PT, R27, 0x2, PT ;  /* 0x000000021b00780c */ /* 0x000fc80003f05270 */
[----:B0-----:R-:W-:Y:S02]  /*e080*/  SEL R3, RZ, 0x1, P0 ;  /* 0x00000001ff037807 */ /* 0x001fe40000000000 */
[----:B------:R-:W-:Y:S02]  /*e090*/  SEL R27, R27, RZ, P0 ;  /* 0x000000ff1b1b7207 */ /* 0x000fe40000000000 */
[----:B-1----:R-:W-:-:S07]  /*e0a0*/  LOP3.LUT R28, R28, R3, RZ, 0x3c, !PT ;  /* 0x000000031c1c7212 */ /* 0x002fce00078e3cff */
.L_x_249:
[----:B------:R-:W-:Y:S05]  /*e0b0*/  BSYNC B7 ;  /* 0x0000000000077941 */ /* 0x000fea0003800000 */
.L_x_247:
[----:B------:R-:W-:-:S13]  /*e0c0*/  LOP3.LUT P0, RZ, R23, 0x80, RZ, 0xc0, !PT ;  /* 0x0000008017ff7812 */ /* 0x000fda000780c0ff */
[----:B------:R-:W-:Y:S05]  /*e0d0*/  @!P0 BRA `(.L_x_293) ;  /* 0x0000000000248947 */ /* 0x000fea0003800000 */
[----:B------:R-:W-:Y:S05]  /*e0e0*/  WARPSYNC.ALL ;  /* 0x0000000000007948 */ /* 0x000fea0003800000 */
[----:B------:R-:W0:Y:S08]  /*e0f0*/  S2UR UR5, SR_CgaCtaId ;  /* 0x00000000000579c3 */ /* 0x000e300000008800 */
[----:B------:R-:W-:Y:S06]  /*e100*/  BAR.SYNC.DEFER_BLOCKING 0x5, 0x180 ;  /* 0x0146000000007b1d */ /* 0x000fec0000010000 */
[----:B------:R-:W-:-:S02]  /*e110*/  UMOV UR4, 0x400 ;  /* 0x0000040000047882 */ /* 0x000fc40000000000 */
[----:B0-----:R-:W-:-:S06]  /*e120*/  ULEA UR4, UR5, UR4, 0x18 ;  /* 0x0000000405047291 */ /* 0x001fcc000f8ec03f */
[----:B------:R-:W-:-:S05]  /*e130*/  IMAD.U32 R22, RZ, RZ, UR4 ;  /* 0x00000004ff167e24 */ /* 0x000fca000f8e00ff */
[----:B------:R0:W1:Y:S01]  /*e140*/  LDS.128 R16, [R22+0x2a8d0] ;  /* 0x02a8d00016107984 */ /* 0x0000620000000c00 */
[----:B------:R-:W-:Y:S06]  /*e150*/  BAR.ARV 0x4, 0x180 ;  /* 0x0106000000007b1d */ /* 0x000fec0000002000 */
[----:B------:R-:W-:Y:S05]  /*e160*/  BRA `(.L_x_294) ;  /* 0x0000000800d07947 */ /* 0x000fea0003800000 */
.L_x_293:
[----:B------:R-:W0:Y:S01]  /*e170*/  S2R R0, SR_TID.X ;  /* 0x0000000000007919 */ /* 0x000e220000002100 */
[----:B------:R-:W-:Y:S01]  /*e180*/  UMOV UR4, 0xffffffff ;  /* 0xffffffff00047882 */ /* 0x000fe20000000000 */
[----:B0-----:R-:W-:-:S04]  /*e190*/  LOP3.LUT R9, R0, 0x1f, RZ, 0xc0, !PT ;  /* 0x0000001f00097812 */ /* 0x001fc800078ec0ff */
[----:B------:R-:W-:Y:S01]  /*e1a0*/  ISETP.NE.AND P0, PT, R9, 0x1f, PT ;  /* 0x0000001f0900780c */ /* 0x000fe20003f05270 */
[----:B------:R-:W-:-:S12]  /*e1b0*/  BRA.DIV UR4, `(.L_x_295) ;  /* 0x0000003e04487947 */ /* 0x000fd8000b800000 */
[----:B------:R-:W-:Y:S01]  /*e1c0*/  IMAD.IADD R7, R19, 0x1, R9 ;  /* 0x0000000113077824 */ /* 0x000fe200078e0209 */
[----:B------:R-:W-:-:S04]  /*e1d0*/  ULDC UR4, c[0x0][0xc3c] ;  /* 0x00030f0000047ab9 */ /* 0x000fc80000000800 */
[----:B------:R-:W-:-:S13]  /*e1e0*/  ISETP.GE.OR P1, PT, R7, UR4, !P0 ;  /* 0x0000000407007c0c */ /* 0x000fda000c726670 */
[----:B------:R-:W0:Y:S08]  /*e1f0*/  @!P1 LDC.64 R4, c[0x0][0xc80] ;  /* 0x00032000ff049b82 */ /* 0x000e300000000a00 */
[----:B------:R-:W1:Y:S01]  /*e200*/  @!P1 LDC.64 R2, c[0x0][0xc78] ;  /* 0x00031e00ff029b82 */ /* 0x000e620000000a00 */
[----:B0-----:R-:W-:-:S06]  /*e210*/  @!P1 IMAD.WIDE R4, R7, 0x4, R4 ;  /* 0x0000000407049825 */ /* 0x001fcc00078e0204 */
[----:B------:R-:W2:Y:S01]  /*e220*/  @!P1 LDG.E R4, desc[UR36][R4.64] ;  /* 0x0000002404049981 */ /* 0x000ea2000c1e1900 */
[----:B-1----:R-:W-:-:S06]  /*e230*/  @!P1 IMAD.WIDE R2, R7, 0x4, R2 ;  /* 0x0000000407029825 */ /* 0x002fcc00078e0202 */
[----:B------:R-:W3:Y:S01]  /*e240*/  @!P1 LDG.E R2, desc[UR36][R2.64] ;  /* 0x0000002402029981 */ /* 0x000ee2000c1e1900 */
[----:B------:R-:W-:Y:S02]  /*e250*/  IMAD.MOV.U32 R7, RZ, RZ, RZ ;  /* 0x000000ffff077224 */ /* 0x000fe400078e00ff */
[----:B------:R-:W-:Y:S01]  /*e260*/  IMAD.MOV.U32 R10, RZ, RZ, RZ ;  /* 0x000000ffff0a7224 */ /* 0x000fe200078e00ff */
[C---:B------:R-:W-:Y:S02]  /*e270*/  ISETP.GE.U32.AND P2, PT, R9.reuse, 0x2, PT ;  /* 0x000000020900780c */ /* 0x040fe40003f46070 */
[C---:B------:R-:W-:Y:S02]  /*e280*/  ISETP.GE.U32.AND P3, PT, R9.reuse, 0x4, PT ;  /* 0x000000040900780c */ /* 0x040fe40003f66070 */
[C---:B------:R-:W-:Y:S02]  /*e290*/  ISETP.GE.U32.AND P4, PT, R9.reuse, 0x8, PT ;  /* 0x000000080900780c */ /* 0x040fe40003f86070 */
[----:B------:R-:W-:Y:S01]  /*e2a0*/  ISETP.GE.U32.AND P5, PT, R9, 0x10, PT ;  /* 0x000000100900780c */ /* 0x000fe20003fa6070 */
[----:B------:R-:W-:Y:S04]  /*e2b0*/  SHFL.IDX PT, R0, R16, RZ, 0x1f ;  /* 0x00001fff10007589 */ /* 0x000fe800000e0000 */
[----:B------:R-:W-:Y:S01]  /*e2c0*/  SHFL.IDX PT, R8, R16, 0x1, 0x1f ;  /* 0x00201f0010087f89 */ /* 0x000fe200000e0000 */
[----:B--2---:R-:W-:-:S02]  /*e2d0*/  @!P1 IMAD.MOV.U32 R7, RZ, RZ, R4 ;  /* 0x000000ffff079224 */ /* 0x004fc400078e0004 */
[----:B---3--:R-:W-:-:S04]  /*e2e0*/  @!P1 IMAD.MOV.U32 R10, RZ, RZ, R2 ;  /* 0x000000ffff0a9224 */ /* 0x008fc800078e0002 */
[----:B------:R-:W-:-:S05]  /*e2f0*/  IMAD R13, R10, R7, RZ ;  /* 0x000000070a0d7224 */ /* 0x000fca00078e02ff */
[----:B------:R-:W0:Y:S01]  /*e300*/  SHFL.UP PT, R14, R13, 0x1, RZ ;  /* 0x042000000d0e7989 */ /* 0x000e2200000e00ff */
[----:B------:R-:W-:-:S04]  /*e310*/  ISETP.NE.AND P1, PT, R9, RZ, PT ;  /* 0x000000ff0900720c */ /* 0x000fc80003f25270 */
[----:B0-----:R-:W-:-:S05]  /*e320*/  SEL R6, R14, RZ, P1 ;  /* 0x000000ff0e067207 */ /* 0x001fca0000800000 */
[----:B------:R-:W-:-:S05]  /*e330*/  IMAD.IADD R6, R13, 0x1, R6 ;  /* 0x000000010d067824 */ /* 0x000fca00078e0206 */
[----:B------:R-:W0:Y:S02]  /*e340*/  SHFL.UP PT, R14, R6, 0x2, RZ ;  /* 0x04400000060e7989 */ /* 0x000e2400000e00ff */
[----:B0-----:R-:W-:-:S05]  /*e350*/  SEL R3, R14, RZ, P2 ;  /* 0x000000ff0e037207 */ /* 0x001fca0001000000 */
[----:B------:R-:W-:-:S05]  /*e360*/  IMAD.IADD R2, R6, 0x1, R3 ;  /* 0x0000000106027824 */ /* 0x000fca00078e0203 */
[----:B------:R-:W0:Y:S02]  /*e370*/  SHFL.UP PT, R14, R2, 0x4, RZ ;  /* 0x04800000020e7989 */ /* 0x000e2400000e00ff */
[----:B0-----:R-:W-:-:S04]  /*e380*/  SEL R3, R14, RZ, P3 ;  /* 0x000000ff0e037207 */ /* 0x001fc80001800000 */
[----:B------:R-:W-:-:S05]  /*e390*/  IADD3 R3, R2, R3, RZ ;  /* 0x0000000302037210 */ /* 0x000fca0007ffe0ff */
[----:B------:R-:W0:Y:S02]  /*e3a0*/  SHFL.UP PT, R14, R3, 0x8, RZ ;  /* 0x05000000030e7989 */ /* 0x000e2400000e00ff */
[----:B0-----:R-:W-:-:S05]  /*e3b0*/  SEL R4, R14, RZ, P4 ;  /* 0x000000ff0e047207 */ /* 0x001fca0002000000 */
[----:B------:R-:W-:-:S05]  /*e3c0*/  IMAD.IADD R4, R3, 0x1, R4 ;  /* 0x0000000103047824 */ /* 0x000fca00078e0204 */
[----:B------:R-:W0:Y:S02]  /*e3d0*/  SHFL.UP PT, R14, R4, 0x10, RZ ;  /* 0x06000000040e7989 */ /* 0x000e2400000e00ff */
[----:B0-----:R-:W-:-:S05]  /*e3e0*/  SEL R5, R14, RZ, P5 ;  /* 0x000000ff0e057207 */ /* 0x001fca0002800000 */
[----:B------:R-:W-:-:S05]  /*e3f0*/  IMAD.IADD R2, R4, 0x1, R5 ;  /* 0x0000000104027824 */ /* 0x000fca00078e0205 */
[----:B------:R0:W1:Y:S01]  /*e400*/  SHFL.IDX PT, R14, R2, 0x1f, 0x1f ;  /* 0x03e01f00020e7f89 */ /* 0x00006200000e0000 */
[----:B------:R-:W-:-:S07]  /*e410*/  IMAD.MOV.U32 R6, RZ, RZ, RZ ;  /* 0x000000ffff067224 */ /* 0x000fce00078e00ff */
.L_x_409:
[----:B------:R-:W-:Y:S02]  /*e420*/  ULDC UR4, c[0x0][0xc38] ;  /* 0x00030e0000047ab9 */ /* 0x000fe40000000800 */
[----:B------:R-:W-:-:S04]  /*e430*/  IMAD.U32 R5, RZ, RZ, UR4 ;  /* 0x00000004ff057e24 */ /* 0x000fc8000f8e00ff */
[----:B-1----:R-:W-:-:S04]  /*e440*/  IMAD R14, R14, R5, RZ ;  /* 0x000000050e0e7224 */ /* 0x002fc800078e02ff */
[----:B------:R-:W-:-:S05]  /*e450*/  IMAD.IADD R9, R8, 0x1, R14 ;  /* 0x0000000108097824 */ /* 0x000fca00078e020e */
[----:B------:R-:W-:-:S13]  /*e460*/  ISETP.GT.AND P6, PT, R9, R0, PT ;  /* 0x000000000900720c */ /* 0x000fda0003fc4270 */
[----:B------:R-:W-:Y:S05]  /*e470*/  @P6 BRA `(.L_x_296) ;  /* 0x0000000000a46947 */ /* 0x000fea0003800000 */
.L_x_299:
[----:B0-----:R-:W0:Y:S01]  /*e480*/  LDC R2, c[0x0][0xc3c] ;  /* 0x00030f00ff027b82 */ /* 0x001e220000000800 */
[----:B------:R-:W-:-:S05]  /*e490*/  VIADD R19, R19, 0x1f ;  /* 0x0000001f13137836 */ /* 0x000fca0000000000 */
[----:B0-----:R-:W-:-:S13]  /*e4a0*/  ISETP.GE.AND P6, PT, R19, R2, PT ;  /* 0x000000021300720c */ /* 0x001fda0003fc6270 */
[----:B------:R-:W-:Y:S05]  /*e4b0*/  @P6 BRA `(.L_x_297) ;  /* 0x0000000400b86947 */ /* 0x000fea0003800000 */
[----:B------:R-:W0:Y:S01]  /*e4c0*/  S2R R3, SR_TID.X ;  /* 0x0000000000037919 */ /* 0x000e220000002100 */
[----:B------:R-:W-:Y:S01]  /*e4d0*/  IMAD.MOV.U32 R7, RZ, RZ, RZ ;  /* 0x000000ffff077224 */ /* 0x000fe200078e00ff */
[----:B0-----:R-:W-:-:S05]  /*e4e0*/  LOP3.LUT R3, R3, 0x1f, RZ, 0xc0, !PT ;  /* 0x0000001f03037812 */ /* 0x001fca00078ec0ff */
[----:B------:R-:W-:-:S05]  /*e4f0*/  IMAD.IADD R11, R19, 0x1, R3 ;  /* 0x00000001130b7824 */ /* 0x000fca00078e0203 */
[----:B------:R-:W-:-:S13]  /*e500*/  ISETP.GE.OR P6, PT, R11, R2, !P0 ;  /* 0x000000020b00720c */ /* 0x000fda00047c6670 */
[----:B------:R-:W0:Y:S08]  /*e510*/  @!P6 LDC.64 R2, c[0x0][0xc80] ;  /* 0x00032000ff02eb82 */ /* 0x000e300000000a00 */
[----:B------:R-:W1:Y:S01]  /*e520*/  @!P6 LDC.64 R4, c[0x0][0xc78] ;  /* 0x00031e00ff04eb82 */ /* 0x000e620000000a00 */
[----:B------:R-:W-:Y:S02]  /*e530*/  IMAD.MOV.U32 R10, RZ, RZ, RZ ;  /* 0x000000ffff0a7224 */ /* 0x000fe400078e00ff */
[----:B0-----:R-:W-:-:S05]  /*e540*/  @!P6 IMAD.WIDE R2, R11, 0x4, R2 ;  /* 0x000000040b02e825 */ /* 0x001fca00078e0202 */
[----:B------:R1:W2:Y:S02]  /*e550*/  @!P6 LDG.E R7, desc[UR36][R2.64] ;  /* 0x000000240207e981 */ /* 0x0002a4000c1e1900 */
[----:B-1----:R-:W-:-:S05]  /*e560*/  @!P6 IMAD.WIDE R2, R11, 0x4, R4 ;  /* 0x000000040b02e825 */ /* 0x002fca00078e0204 */
[----:B------:R-:W2:Y:S01]  /*e570*/  @!P6 LDG.E R10, desc[UR36][R2.64] ;  /* 0x00000024020ae981 */ /* 0x000ea2000c1e1900 */
[----:B------:R-:W-:Y:S01]  /*e580*/  UMOV UR4, 0xffffffff ;  /* 0xffffffff00047882 */ /* 0x000fe20000000000 */
[----:B--2---:R-:W-:Y:S02]  /*e590*/  IMAD R13, R10, R7, RZ ;  /* 0x000000070a0d7224 */ /* 0x004fe400078e02ff */
[----:B------:R-:W-:Y:S05]  /*e5a0*/  BRA.DIV UR4, `(.L_x_298) ;  /* 0x0000003e04847947 */ /* 0x000fea000b800000 */
        /* <DEDUP_REMOVED lines=15> */
[----:B------:R0:W1:Y:S02]  /*e6a0*/  SHFL.IDX PT, R14, R2, 0x1f, 0x1f ;  /* 0x03e01f00020e7f89 */ /* 0x00006400000e0000 */
.L_x_417:
[----:B------:R-:W-:Y:S02]  /*e6b0*/  ULDC UR4, c[0x0][0xc38] ;  /* 0x00030e0000047ab9 */ /* 0x000fe40000000800 */
[----:B------:R-:W-:-:S04]  /*e6c0*/  IMAD.U32 R5, RZ, RZ, UR4 ;  /* 0x00000004ff057e24 */ /* 0x000fc8000f8e00ff */
[----:B-1----:R-:W-:-:S04]  /*e6d0*/  IMAD R14, R14, R5, RZ ;  /* 0x000000050e0e7224 */ /* 0x002fc800078e02ff */
[----:B------:R-:W-:-:S05]  /*e6e0*/  IMAD.IADD R9, R14, 0x1, R9 ;  /* 0x000000010e097824 */ /* 0x000fca00078e0209 */
[----:B------:R-:W-:-:S13]  /*e6f0*/  ISETP.GT.AND P6, PT, R9, R0, PT ;  /* 0x000000000900720c */ /* 0x000fda0003fc4270 */
[----:B------:R-:W-:Y:S05]  /*e700*/  @!P6 BRA `(.L_x_299) ;  /* 0xfffffffc005ce947 */ /* 0x000fea000383ffff */
.L_x_296:
[----:B------:R-:W-:Y:S01]  /*e710*/  IMAD.IADD R9, R9, 0x1, -R14 ;  /* 0x0000000109097824 */ /* 0x000fe200078e0a0e */
[----:B------:R-:W-:-:S03]  /*e720*/  UMOV UR4, 0xffffffff ;  /* 0xffffffff00047882 */ /* 0x000fc60000000000 */
[----:B------:R-:W-:-:S05]  /*e730*/  IMAD R3, R2, R5, R9 ;  /* 0x0000000502037224 */ /* 0x000fca00078e0209 */
[----:B------:R-:W-:Y:S01]  /*e740*/  ISETP.GT.AND P6, PT, R3, R0, PT ;  /* 0x000000000300720c */ /* 0x000fe20003fc4270 */
[----:B------:R-:W-:-:S12]  /*e750*/  BRA.DIV UR4, `(.L_x_300) ;  /* 0x0000003e04d07947 */ /* 0x000fd8000b800000 */
[----:B------:R-:W-:-:S04]  /*e760*/  VOTE.ANY R3, PT, !P6 ;  /* 0x0000000000037806 */ /* 0x000fc800070e0100 */
[----:B------:R-:W1:Y:S02]  /*e770*/  POPC R4, R3 ;  /* 0x0000000300047309 */ /* 0x000e640000000000 */
[----:B-1----:R1:W2:Y:S04]  /*e780*/  SHFL.IDX PT, R7, R7, R4, 0x1f ;  /* 0x00001f0407077589 */ /* 0x0022a800000e0000 */
[----:B------:R1:W3:Y:S02]  /*e790*/  SHFL.IDX PT, R10, R10, R4, 0x1f ;  /* 0x00001f040a0a7589 */ /* 0x0002e400000e0000 */
.L_x_422:
[----:B------:R-:W-:-:S13]  /*e7a0*/  ISETP.NE.AND P0, PT, R3, RZ, PT ;  /* 0x000000ff0300720c */ /* 0x000fda0003f05270 */
[----:B------:R-:W-:Y:S05]  /*e7b0*/  @!P0 BRA `(.L_x_301) ;  /* 0x0000000000108947 */ /* 0x000fea0003800000 */
[----:B------:R-:W-:Y:S01]  /*e7c0*/  UMOV UR4, 0xffffffff ;  /* 0xffffffff00047882 */ /* 0x000fe20000000000 */
[----:B------:R-:W-:Y:S02]  /*e7d0*/  VIADD R12, R4, 0xffffffff ;  /* 0xffffffff040c7836 */ /* 0x000fe40000000000 */
[----:B------:R-:W-:Y:S05]  /*e7e0*/  BRA.DIV UR4, `(.L_x_302) ;  /* 0x0000004204087947 */ /* 0x000fea000b800000 */
[----:B------:R4:W0:Y:S02]  /*e7f0*/  SHFL.IDX PT, R6, R2, R12, 0x1f ;  /* 0x00001f0c02067589 */ /* 0x00082400000e0000 */
.L_x_301:
[----:B--2---:R-:W-:Y:S01]  /*e800*/  IABS R8, R7 ;  /* 0x0000000700087213 */ /* 0x004fe20000000000 */
[----:B0-----:R-:W-:Y:S01]  /*e810*/  IMAD R16, R6, R5, R9 ;  /* 0x0000000506107224 */ /* 0x001fe200078e0209 */
[----:B---3--:R-:W-:Y:S01]  /*e820*/  IABS R5, R10 ;  /* 0x0000000a00057213 */ /* 0x008fe20000000000 */
[----:B------:R-:W-:Y:S01]  /*e830*/  IMAD.IADD R19, R4, 0x1, R19 ;  /* 0x0000000104137824 */ /* 0x000fe200078e0213 */
[----:B------:R-:W0:Y:S02]  /*e840*/  I2F.RP R11, R8 ;  /* 0x00000008000b7306 */ /* 0x000e240000209400 */
[----:B------:R-:W-:-:S06]  /*e850*/  IADD3 R0, R0, -R16, RZ ;  /* 0x8000001000007210 */ /* 0x000fcc0007ffe0ff */
[----:B----4-:R-:W2:Y:S08]  /*e860*/  I2F.RP R12, R5 ;  /* 0x00000005000c7306 */ /* 0x010eb00000209400 */
[----:B0-----:R-:W0:Y:S08]  /*e870*/  MUFU.RCP R11, R11 ;  /* 0x0000000b000b7308 */ /* 0x001e300000001000 */
[----:B--2---:R-:W-:Y:S01]  /*e880*/  MUFU.RCP R12, R12 ;  /* 0x0000000c000c7308 */ /* 0x004fe20000001000 */
[----:B0-----:R-:W-:-:S07]  /*e890*/  VIADD R2, R11, 0xffffffe ;  /* 0x0ffffffe0b027836 */ /* 0x001fce0000000000 */
[----:B------:R0:W2:Y:S02]  /*e8a0*/  F2I.FTZ.U32.TRUNC.NTZ R3, R2 ;  /* 0x0000000200037305 */ /* 0x0000a4000021f000 */
[----:B0-----:R-:W-:Y:S02]  /*e8b0*/  IMAD.MOV.U32 R2, RZ, RZ, RZ ;  /* 0x000000ffff027224 */ /* 0x001fe400078e00ff */
[----:B--2---:R-:W-:-:S04]  /*e8c0*/  IMAD.MOV R9, RZ, RZ, -R3 ;  /* 0x000000ffff097224 */ /* 0x004fc800078e0a03 */
[----:B------:R-:W-:-:S04]  /*e8d0*/  IMAD R9, R9, R8, RZ ;  /* 0x0000000809097224 */ /* 0x000fc800078e02ff */
[----:B------:R-:W-:Y:S01]  /*e8e0*/  IMAD.HI.U32 R3, R3, R9, R2 ;  /* 0x0000000903037227 */ /* 0x000fe200078e0002 */
[----:B------:R-:W-:Y:S02]  /*e8f0*/  IABS R2, R7 ;  /* 0x0000000700027213 */ /* 0x000fe40000000000 */
[----:B------:R-:W-:-:S03]  /*e900*/  IABS R9, R0 ;  /* 0x0000000000097213 */ /* 0x000fc60000000000 */
[----:B------:R-:W-:Y:S02]  /*e910*/  IMAD.MOV R2, RZ, RZ, -R2 ;  /* 0x000000ffff027224 */ /* 0x000fe400078e0a02 */
[----:B------:R-:W-:-:S04]  /*e920*/  IMAD.HI.U32 R6, R3, R9, RZ ;  /* 0x0000000903067227 */ /* 0x000fc800078e00ff */
[----:B------:R-:W-:Y:S02]  /*e930*/  VIADD R3, R12, 0xffffffe ;  /* 0x0ffffffe0c037836 */ /* 0x000fe40000000000 */
[----:B------:R-:W-:-:S04]  /*e940*/  IMAD R9, R6, R2, R9 ;  /* 0x0000000206097224 */ /* 0x000fc800078e0209 */
[----:B------:R-:W0:Y:S01]  /*e950*/  F2I.FTZ.U32.TRUNC.NTZ R3, R3 ;  /* 0x0000000300037305 */ /* 0x000e22000021f000 */
[----:B------:R-:W-:-:S13]  /*e960*/  ISETP.GT.U32.AND P1, PT, R8, R9, PT ;  /* 0x000000090800720c */ /* 0x000fda0003f24070 */
[----:B------:R-:W-:Y:S02]  /*e970*/  @!P1 IMAD.IADD R9, R9, 0x1, -R8 ;  /* 0x0000000109099824 */ /* 0x000fe400078e0a08 */
[----:B0-----:R-:W-:Y:S02]  /*e980*/  IMAD.MOV R2, RZ, RZ, -R3 ;  /* 0x000000ffff027224 */ /* 0x001fe400078e0a03 */
[----:B------:R-:W-:Y:S01]  /*e990*/  @!P1 VIADD R6, R6, 0x1 ;  /* 0x0000000106069836 */ /* 0x000fe20000000000 */
[----:B------:R-:W-:Y:S01]  /*e9a0*/  ISETP.GE.U32.AND P0, PT, R9, R8, PT ;  /* 0x000000080900720c */ /* 0x000fe20003f06070 */
[----:B------:R-:W-:Y:S01]  /*e9b0*/  IMAD R9, R2, R5, RZ ;  /* 0x0000000502097224 */ /* 0x000fe200078e02ff */
[----:B------:R-:W-:Y:S01]  /*e9c0*/  ISETP.NE.AND P1, PT, R7, RZ, PT ;  /* 0x000000ff0700720c */ /* 0x000fe20003f25270 */
[----:B------:R-:W-:-:S04]  /*e9d0*/  IMAD.MOV.U32 R2, RZ, RZ, RZ ;  /* 0x000000ffff027224 */ /* 0x000fc800078e00ff */
[----:B------:R-:W-:Y:S01]  /*e9e0*/  IMAD.HI.U32 R8, R3, R9, R2 ;  /* 0x0000000903087227 */ /* 0x000fe200078e0002 */
[----:B------:R-:W-:-:S04]  /*e9f0*/  LOP3.LUT R2, R0, R7, RZ, 0x3c, !PT ;  /* 0x0000000700027212 */ /* 0x000fc800078e3cff */
[----:B------:R-:W-:Y:S01]  /*ea00*/  ISETP.GE.AND P2, PT, R2, RZ, PT ;  /* 0x000000ff0200720c */ /* 0x000fe20003f46270 */
[----:B------:R-:W-:Y:S01]  /*ea10*/  @P0 VIADD R6, R6, 0x1 ;  /* 0x0000000106060836 */ /* 0x000fe20000000000 */
[----:B------:R-:W-:-:S05]  /*ea20*/  IABS R2, R10 ;  /* 0x0000000a00027213 */ /* 0x000fca0000000000 */
[----:B------:R-:W-:-:S06]  /*ea30*/  IMAD.MOV R2, RZ, RZ, -R2 ;  /* 0x000000ffff027224 */ /* 0x000fcc00078e0a02 */
[----:B------:R-:W-:Y:S01]  /*ea40*/  @!P2 IMAD.MOV R6, RZ, RZ, -R6 ;  /* 0x000000ffff06a224 */ /* 0x000fe200078e0a06 */
[----:B------:R-:W-:-:S04]  /*ea50*/  @!P1 LOP3.LUT R6, RZ, R7, RZ, 0x33, !PT ;  /* 0x00000007ff069212 */ /* 0x000fc800078e33ff */
[-C--:B------:R-:W-:Y:S01]  /*ea60*/  IABS R3, R6.reuse ;  /* 0x0000000600037213 */ /* 0x080fe20000000000 */
[----:B------:R-:W-:-:S04]  /*ea70*/  IMAD R7, R7, R6, RZ ;  /* 0x0000000607077224 */ /* 0x000fc800078e02ff */
[----:B------:R-:W-:-:S04]  /*ea80*/  IMAD.HI.U32 R8, R8, R3, RZ ;  /* 0x0000000308087227 */ /* 0x000fc800078e00ff */
[----:B------:R-:W-:Y:S02]  /*ea90*/  IMAD R2, R8, R2, R3 ;  /* 0x0000000208027224 */ /* 0x000fe400078e0203 */
[----:B------:R-:W-:-:S03]  /*eaa0*/  IMAD.IADD R17, R0, 0x1, -R7 ;  /* 0x0000000100117824 */ /* 0x000fc600078e0a07 */
[----:B------:R-:W-:-:S13]  /*eab0*/  ISETP.GT.U32.AND P1, PT, R5, R2, PT ;  /* 0x000000020500720c */ /* 0x000fda0003f24070 */
[----:B------:R-:W-:Y:S01]  /*eac0*/  @!P1 IMAD.IADD R2, R2, 0x1, -R5 ;  /* 0x0000000102029824 */ /* 0x000fe200078e0a05 */
[----:B------:R-:W-:Y:S02]  /*ead0*/  @!P1 IADD3 R8, R8, 0x1, RZ ;  /* 0x0000000108089810 */ /* 0x000fe40007ffe0ff */
[----:B------:R-:W-:Y:S02]  /*eae0*/  ISETP.NE.AND P1, PT, R10, RZ, PT ;  /* 0x000000ff0a00720c */ /* 0x000fe40003f25270 */
[----:B------:R-:W-:Y:S02]  /*eaf0*/  ISETP.GE.U32.AND P0, PT, R2, R5, PT ;  /* 0x000000050200720c */ /* 0x000fe40003f06070 */
[----:B------:R-:W-:-:S04]  /*eb00*/  LOP3.LUT R2, R6, R10, RZ, 0x3c, !PT ;  /* 0x0000000a06027212 */ /* 0x000fc800078e3cff */
[----:B------:R-:W-:-:S07]  /*eb10*/  ISETP.GE.AND P2, PT, R2, RZ, PT ;  /* 0x000000ff0200720c */ /* 0x000fce0003f46270 */
[----:B------:R-:W-:-:S06]  /*eb20*/  @P0 VIADD R8, R8, 0x1 ;  /* 0x0000000108080836 */ /* 0x000fcc0000000000 */
[----:B------:R-:W-:Y:S01]  /*eb30*/  @!P2 IMAD.MOV R8, RZ, RZ, -R8 ;  /* 0x000000ffff08a224 */ /* 0x000fe200078e0a08 */
[----:B------:R-:W-:-:S05]  /*eb40*/  @!P1 LOP3.LUT R8, RZ, R10, RZ, 0x33, !PT ;  /* 0x0000000aff089212 */ /* 0x000fca00078e33ff */
[----:B------:R-:W-:-:S04]  /*eb50*/  IMAD.MOV R3, RZ, RZ, -R8 ;  /* 0x000000ffff037224 */ /* 0x000fc800078e0a08 */
[C---:B------:R-:W-:Y:S02]  /*eb60*/  IMAD R18, R10.reuse, R3, R6 ;  /* 0x000000030a127224 */ /* 0x040fe400078e0206 */
[----:B------:R-:W-:-:S04]  /*eb70*/  IMAD R3, R10, 0x1000000, R8 ;  /* 0x010000000a037824 */ /* 0x000fc800078e0208 */
[----:B------:R-:W-:Y:S01]  /*eb80*/  IMAD R18, R18, 0x10000, R3 ;  /* 0x0001000012127824 */ /* 0x000fe200078e0203 */
[----:B------:R-:W-:Y:S06]  /*eb90*/  BRA `(.L_x_303) ;  /* 0x00000000001c7947 */ /* 0x000fec0003800000 */
.L_x_297:
[----:B------:R-:W-:Y:S01]  /*eba0*/  UMOV UR4, URZ ;  /* 0x0000003f00047c82 */ /* 0x000fe20008000000 */
[----:B------:R-:W-:Y:S01]  /*ebb0*/  UMOV UR5, URZ ;  /* 0x0000003f00057c82 */ /* 0x000fe20008000000 */
[----:B------:R-:W-:Y:S01]  /*ebc0*/  ULDC UR6, c[0x0][0xc3c] ;  /* 0x00030f0000067ab9 */ /* 0x000fe20000000800 */
[----:B------:R-:W-:Y:S01]  /*ebd0*/  IMAD.MOV.U32 R16, RZ, RZ, R0 ;  /* 0x000000ffff107224 */ /* 0x000fe200078e0000 */
[----:B------:R-:W-:Y:S01]  /*ebe0*/  MOV R19, UR6 ;  /* 0x0000000600137c02 */ /* 0x000fe20008000f00 */
[----:B------:R-:W-:Y:S02]  /*ebf0*/  IMAD.U32 R17, RZ, RZ, UR4 ;  /* 0x00000004ff117e24 */ /* 0x000fe4000f8e00ff */
[----:B------:R-:W-:-:S07]  /*ec00*/  IMAD.U32 R18, RZ, RZ, UR5 ;  /* 0x00000005ff127e24 */ /* 0x000fce000f8e00ff */
.L_x_303:
[----:B------:R-:W0:Y:S01]  /*ec10*/  S2R R0, SR_TID.X ;  /* 0x0000000000007919 */ /* 0x000e220000002100 */
[----:B------:R-:W-:Y:S05]  /*ec20*/  WARPSYNC.ALL ;  /* 0x0000000000007948 */ /* 0x000fea0003800000 */
[----:B------:R-:W-:Y:S01]  /*ec30*/  BAR.SYNC.DEFER_BLOCKING 0x4, 0x180 ;  /* 0x0106000000007b1d */ /* 0x000fe20000010000 */
[----:B0-----:R-:W-:-:S04]  /*ec40*/  LOP3.LUT R0, R0, 0x1f, RZ, 0xc0, !PT ;  /* 0x0000001f00007812 */ /* 0x001fc800078ec0ff */
[----:B------:R-:W-:-:S13]  /*ec50*/  ISETP.NE.AND P0, PT, R0, RZ, PT ;  /* 0x000000ff0000720c */ /* 0x000fda0003f05270 */
[----:B------:R-:W0:Y:S01]  /*ec60*/  @!P0 S2R R3, SR_CgaCtaId ;  /* 0x0000000000038919 */ /* 0x000e220000008800 */
[----:B------:R-:W-:-:S04]  /*ec70*/  @!P0 MOV R0, 0x400 ;  /* 0x0000040000008802 */ /* 0x000fc80000000f00 */
[----:B0-----:R-:W-:-:S05]  /*ec80*/  @!P0 LEA R22, R3, R0, 0x18 ;  /* 0x0000000003168211 */ /* 0x001fca00078ec0ff */
[----:B------:R2:W-:Y:S01]  /*ec90*/  @!P0 STS.128 [R22+0x2a8d0], R16 ;  /* 0x02a8d01016008388 */ /* 0x0005e20000000c00 */
[----:B------:R-:W-:Y:S06]  /*eca0*/  BAR.ARV 0x5, 0x180 ;  /* 0x0146000000007b1d */ /* 0x000fec0000002000 */
.L_x_294:
[----:B------:R-:W-:Y:S02]  /*ecb0*/  ULDC UR4, c[0x0][0xc3c] ;  /* 0x00030f0000047ab9 */ /* 0x000fe40000000800 */
[----:B-1----:R-:W-:-:S13]  /*ecc0*/  ISETP.GE.AND P0, PT, R19, UR4, PT ;  /* 0x0000000413007c0c */ /* 0x002fda000bf06270 */
[----:B------:R-:W-:Y:S05]  /*ecd0*/  @!P0 BRA `(.L_x_304) ;  /* 0xffffffb400bc8947 */ /* 0x000fea000383ffff */
[----:B------:R-:W-:Y:S05]  /*ece0*/  BSYNC B8 ;  /* 0x0000000000087941 */ /* 0x000fea0003800000 */
.L_x_241:
[----:B-1----:R-:W3:Y:S01]  /*ecf0*/  LDL.LU R0, [R1+0x18] ;  /* 0x0000180001007983 */ /* 0x002ee20000300800 */
[----:B------:R-:W-:Y:S01]  /*ed00*/  BSSY B0, `(.L_x_305) ;  /* 0x000000b000007945 */ /* 0x000fe20003800000 */
[----:B------:R-:W1:Y:S01]  /*ed10*/  S2R R5, SR_CgaCtaId ;  /* 0x0000000000057919 */ /* 0x000e620000008800 */
[----:B---3--:R-:W-:-:S05]  /*ed20*/  VIADD R0, R0, 0x1 ;  /* 0x0000000100007836 */ /* 0x008fca0000000000 */
[----:B------:R-:W-:-:S04]  /*ed30*/  LEA.HI R2, R0, R0, RZ, 0x1 ;  /* 0x0000000000027211 */ /* 0x000fc800078f08ff */
[----:B------:R-:W-:Y:S02]  /*ed40*/  LOP3.LUT R3, R2, 0xfffffffe, RZ, 0xc0, !PT ;  /* 0xfffffffe02037812 */ /* 0x000fe400078ec0ff */
[----:B------:R-:W-:-:S03]  /*ed50*/  MOV R2, 0x400 ;  /* 0x0000040000027802 */ /* 0x000fc60000000f00 */
[----:B------:R-:W-:Y:S01]  /*ed60*/  IMAD.IADD R0, R0, 0x1, -R3 ;  /* 0x0000000100007824 */ /* 0x000fe200078e0a03 */
[----:B-1----:R-:W-:-:S04]  /*ed70*/  LEA R4, R5, R2, 0x18 ;  /* 0x0000000205047211 */ /* 0x002fc800078ec0ff */
[----:B------:R-:W-:-:S04]  /*ed80*/  SHF.L.U32 R0, R0, 0x1f, RZ ;  /* 0x0000001f00007819 */ /* 0x000fc800000006ff */
[----:B------:R-:W1:Y:S02]  /*ed90*/  SYNCS.PHASECHK.TRANS64.TRYWAIT P0, [R4+URZ+0x2a820], R0 ;  /* 0x02a82000040075a7 */ /* 0x000e64000800017f */
[----:B-1----:R-:W-:Y:S05]  /*eda0*/  @!P0 BRA `(.L_x_306) ;  /* 0x0000003800c08947 */ /* 0x002fea0003800000 */
.L_x_425:
[----:B------:R-:W-:Y:S05]  /*edb0*/  BSYNC B0 ;  /* 0x0000000000007941 */ /* 0x000fea0003800000 */
.L_x_305:
[----:B------:R-:W-:-:S03]  /*edc0*/  UMOV UR4, 0xffffffff ;  /* 0xffffffff00047882 */ /* 0x000fc60000000000 */
[----:B------:R-:W-:Y:S05]  /*edd0*/  BRA.DIV UR4, `(.L_x_307) ;  /* 0x0000003a04c87947 */ /* 0x000fea000b800000 */
[----:B-1----:R-:W1:Y:S02]  /*ede0*/  S2R R0, SR_TID.X ;  /* 0x0000000000007919 */ /* 0x002e640000002100 */
[----:B-1----:R-:W-:-:S04]  /*edf0*/  SHF.R.U32.HI R0, RZ, 0x5, R0 ;  /* 0x00000005ff007819 */ /* 0x002fc80000011600 */
[----:B------:R-:W-:-:S05]  /*ee00*/  LOP3.LUT R0, R0, 0x3, RZ, 0xc0, !PT ;  /* 0x0000000300007812 */ /* 0x000fca00078ec0ff */
[----:B------:R1:W3:Y:S02]  /*ee10*/  SHFL.IDX PT, R14, R0, RZ, 0x1f ;  /* 0x00001fff000e7589 */ /* 0x0002e400000e0000 */
.L_x_428:
[----:B---3--:R-:W-:Y:S01]  /*ee20*/  ISETP.NE.AND P0, PT, R14, RZ, PT ;  /* 0x000000ff0e00720c */ /* 0x008fe20003f05270 */
[----:B------:R-:W-:-:S12]  /*ee30*/  BSSY B0, `(.L_x_308) ;  /* 0x0000026000007945 */ /* 0x000fd80003800000 */
[----:B------:R-:W-:Y:S05]  /*ee40*/  @P0 BRA `(.L_x_309) ;  /* 0x0000000000900947 */ /* 0x000fea0003800000 */
[----:B------:R-:W-:-:S03]  /*ee50*/  UMOV UR4, 0xffffffff ;  /* 0xffffffff00047882 */ /* 0x000fc60000000000 */
[----:B------:R-:W-:Y:S05]  /*ee60*/  BRA.DIV UR4, `(.L_x_310) ;  /* 0x0000003a04d87947 */ /* 0x000fea000b800000 */
[----:B------:R-:W-:-:S13]  /*ee70*/  ELECT P6, URZ, PT ;  /* 0x00000000003f782f */ /* 0x000fda00038c0000 */
.L_x_431:
[----:B------:R-:W-:Y:S05]  /*ee80*/  @!P6 BRA `(.L_x_309) ;  /* 0x000000000080e947 */ /* 0x000fea0003800000 */
[----:B-1----:R-:W3:Y:S02]  /*ee90*/  LDL R0, [R1+0x1c] ;  /* 0x00001c0001007983 */ /* 0x002ee40000100800 */
[----:B---3--:R-:W-:-:S13]  /*eea0*/  R2UR UR4, R0 ;  /* 0x00000000000472ca */ /* 0x008fda00000e0000 */
[----:B------:R-:W-:-:S06]  /*eeb0*/  ULOP3.LUT UR4, UR4, 0x2, URZ, 0xfc, !UPT ;  /* 0x0000000204047892 */ /* 0x000fcc000f8efc3f */
[----:B------:R-:W-:-:S05]  /*eec0*/  IMAD.U32 R0, RZ, RZ, UR4 ;  /* 0x00000004ff007e24 */ /* 0x000fca000f8e00ff */
[----:B------:R-:W-:-:S13]  /*eed0*/  ISETP.NE.AND P0, PT, R0, 0x3, PT ;  /* 0x000000030000780c */ /* 0x000fda0003f05270 */
[----:B------:R-:W-:Y:S05]  /*eee0*/  @!P0 BRA `(.L_x_311) ;  /* 0x0000000000048947 */ /* 0x000fea0003800000 */
[----:B------:R-:W-:Y:S01]  /*eef0*/  BPT.TRAP 0x1 ;  /* 0x000000040000795c */ /* 0x000fe20000300000 */
.L_x_311:
[C---:B------:R-:W-:Y:S01]  /*ef00*/  IMAD R5, R27.reuse, 0x8, R4 ;  /* 0x000000081b057824 */ /* 0x040fe200078e0204 */
[----:B------:R-:W-:Y:S01]  /*ef10*/  SHF.L.U32 R0, R28, 0x1f, RZ ;  /* 0x0000001f1c007819 */ /* 0x000fe200000006ff */
[----:B------:R-:W-:-:S03]  /*ef20*/  VIADD R27, R27, 0x1 ;  /* 0x000000011b1b7836 */ /* 0x000fc60000000000 */
[----:B------:R-:W1:Y:S02]  /*ef30*/  SYNCS.PHASECHK.TRANS64.TRYWAIT P1, [R5+URZ+0x2a840], R0 ;  /* 0x02a84000050075a7 */ /* 0x000e64000802017f */
[----:B------:R-:W-:-:S04]  /*ef40*/  ISETP.NE.AND P2, PT, R27, 0x2, PT ;  /* 0x000000021b00780c */ /* 0x000fc80003f45270 */
[----:B------:R-:W-:Y:S01]  /*ef50*/  SEL R3, RZ, 0x1, P2 ;  /* 0x00000001ff037807 */ /* 0x000fe20001000000 */
[----:B-1----:R-:W-:Y:S08]  /*ef60*/  @!P1 BRA `(.L_x_312) ;  /* 0x0000003800b89947 */ /* 0x002ff00003800000 */
.L_x_432:
[----:B------:R-:W-:Y:S02]  /*ef70*/  SEL R27, R27, RZ, P2 ;  /* 0x000000ff1b1b7207 */ /* 0x000fe40001000000 */
[----:B------:R-:W-:Y:S01]  /*ef80*/  LOP3.LUT R2, R28, R3, RZ, 0x3c, !PT ;  /* 0x000000031c027212 */ /* 0x000fe200078e3cff */
[----:B------:R-:W-:Y:S06]  /*ef90*/  @!P0 BRA `(.L_x_313) ;  /* 0x0000000000048947 */ /* 0x000fec0003800000 */
[----:B------:R-:W-:Y:S01]  /*efa0*/  BPT.TRAP 0x1 ;  /* 0x000000040000795c */ /* 0x000fe20000300000 */
.L_x_313:
[----:B------:R-:W-:Y:S01]  /*efb0*/  IMAD R27, R27, 0x8, R4 ;  /* 0x000000081b1b7824 */ /* 0x000fe200078e0204 */
[----:B------:R-:W-:-:S04]  /*efc0*/  SHF.L.U32 R2, R2, 0x1f, RZ ;  /* 0x0000001f02027819 */ /* 0x000fc800000006ff */
[----:B------:R-:W3:Y:S02]  /*efd0*/  SYNCS.PHASECHK.TRANS64.TRYWAIT P1, [R27+URZ+0x2a840], R2 ;  /* 0x02a840021b0075a7 */ /* 0x000ee4000802017f */
[----:B---3--:R-:W-:Y:S05]  /*efe0*/  @!P1 BRA `(.L_x_314) ;  /* 0x0000003800ac9947 */ /* 0x008fea0003800000 */
.L_x_433:
[----:B------:R-:W-:Y:S05]  /*eff0*/  @!P0 BRA `(.L_x_315) ;  /* 0x0000000000048947 */ /* 0x000fea0003800000 */
[----:B------:R-:W-:Y:S01]  /*f000*/  BPT.TRAP 0x1 ;  /* 0x000000040000795c */ /* 0x000fe20000300000 */
.L_x_315:
[----:B------:R-:W4:Y:S02]  /*f010*/  SYNCS.PHASECHK.TRANS64.TRYWAIT P1, [R5+URZ+0x2a860], R0 ;  /* 0x02a86000050075a7 */ /* 0x000f24000802017f */
[----:B----4-:R-:W-:Y:S05]  /*f020*/  @!P1 BRA `(.L_x_316) ;  /* 0x0000003800b09947 */ /* 0x010fea0003800000 */
.L_x_434:
[----:B------:R-:W-:Y:S05]  /*f030*/  @!P0 BRA `(.L_x_317) ;  /* 0x0000000000048947 */ /* 0x000fea0003800000 */
[----:B------:R-:W-:Y:S01]  /*f040*/  BPT.TRAP 0x1 ;  /* 0x000000040000795c */ /* 0x000fe20000300000 */
.L_x_317:
[----:B------:R0:W0:Y:S02]  /*f050*/  SYNCS.PHASECHK.TRANS64.TRYWAIT P0, [R27+URZ+0x2a860], R2 ;  /* 0x02a860021b0075a7 */ /* 0x000024000800017f */
[----:B0-----:R-:W-:Y:S05]  /*f060*/  @!P0 NANOSLEEP.SYNCS 0x989680 ;  /* 0x009896800000895d */ /* 0x001fea0003900000 */
[----:B------:R-:W0:Y:S02]  /*f070*/  @!P0 SYNCS.PHASECHK.TRANS64 P0, [R27+URZ+0x2a860], R2 ;  /* 0x02a860021b0085a7 */ /* 0x000e24000800007f */
[----:B0-----:R-:W-:Y:S05]  /*f080*/  @!P0 BRA `(.L_x_317) ;  /* 0xfffffffc00f08947 */ /* 0x001fea000383ffff */
.L_x_309:
[----:B------:R-:W-:Y:S05]  /*f090*/  BSYNC B0 ;  /* 0x0000000000007941 */ /* 0x000fea0003800000 */
.L_x_308:
[----:B------:R-:W-:Y:S05]  /*f0a0*/  EXIT ;  /* 0x000000000000794d */ /* 0x000fea0003800000 */
.L_x_188:
[----:B0-----:R-:W-:-:S04]  /*f0b0*/  IMAD.U32 R3, RZ, RZ, UR43 ;  /* 0x0000002bff037e24 */ /* 0x001fc8000f8e00ff */
[----:B------:R0:W1:Y:S03]  /*f0c0*/  SYNCS.PHASECHK.TRANS64.TRYWAIT P1, [R3+URZ+0x2a800], R0 ;  /* 0x02a80000030075a7 */ /* 0x000066000802017f */
[----:B-1----:R-:W-:Y:S05]  /*f0d0*/  @!P1 NANOSLEEP.SYNCS 0x989680 ;  /* 0x009896800000995d */ /* 0x002fea0003900000 */
[----:B------:R-:W1:Y:S02]  /*f0e0*/  @!P1 SYNCS.PHASECHK.TRANS64 P1, [R3+URZ+0x2a800], R0 ;  /* 0x02a80000030095a7 */ /* 0x000e64000802007f */
[----:B-1----:R-:W-:Y:S05]  /*f0f0*/  @!P1 BRA `(.L_x_188) ;  /* 0xfffffffc00ec9947 */ /* 0x002fea000383ffff */
[----:B------:R-:W-:Y:S05]  /*f100*/  BRA `(.L_x_318) ;  /* 0xffffff2800887947 */ /* 0x000fea000383ffff */
.L_x_192:
[----:B-1----:R1:W2:Y:S02]  /*f110*/  SYNCS.PHASECHK.TRANS64.TRYWAIT P1, [R8+URZ+0x2a830], R3 ;  /* 0x02a83003080075a7 */ /* 0x0022a4000802017f */
[----:B--2---:R-:W-:Y:S05]  /*f120*/  @!P1 NANOSLEEP.SYNCS 0x989680 ;  /* 0x009896800000995d */ /* 0x004fea0003900000 */
[----:B------:R-:W2:Y:S02]  /*f130*/  @!P1 SYNCS.PHASECHK.TRANS64 P1, [R8+URZ+0x2a830], R3 ;  /* 0x02a83003080095a7 */ /* 0x000ea4000802007f */
[----:B--2---:R-:W-:Y:S05]  /*f140*/  @!P1 BRA `(.L_x_192) ;  /* 0xfffffffc00f09947 */ /* 0x004fea000383ffff */
[----:B------:R-:W-:Y:S05]  /*f150*/  BRA `(.L_x_191) ;  /* 0xffffff2800a87947 */ /* 0x000fea000383ffff */
.L_x_198:
[----:B-1----:R-:W-:-:S04]  /*f160*/  IMAD.U32 R3, RZ, RZ, UR8 ;  /* 0x00000008ff037e24 */ /* 0x002fc8000f8e00ff */
[----:B------:R1:W2:Y:S03]  /*f170*/  SYNCS.PHASECHK.TRANS64.TRYWAIT P1, [R3+URZ+0x2a830], R0 ;  /* 0x02a83000030075a7 */ /* 0x0002a6000802017f */
[----:B--2---:R-:W-:Y:S05]  /*f180*/  @!P1 NANOSLEEP.SYNCS 0x989680 ;  /* 0x009896800000995d */ /* 0x004fea0003900000 */
[----:B------:R-:W2:Y:S02]  /*f190*/  @!P1 SYNCS.PHASECHK.TRANS64 P1, [R3+URZ+0x2a830], R0 ;  /* 0x02a83000030095a7 */ /* 0x000ea4000802007f */
[----:B--2---:R-:W-:Y:S05]  /*f1a0*/  @!P1 BRA `(.L_x_198) ;  /* 0xfffffffc00ec9947 */ /* 0x004fea000383ffff */
[----:B------:R-:W-:Y:S05]  /*f1b0*/  BRA `(.L_x_197) ;  /* 0xffffff4800f07947 */ /* 0x000fea000383ffff */
.L_x_202:
[----:B-1----:R-:W-:-:S04]  /*f1c0*/  IMAD.U32 R3, RZ, RZ, UR9 ;  /* 0x00000009ff037e24 */ /* 0x002fc8000f8e00ff */
[----:B------:R1:W2:Y:S03]  /*f1d0*/  SYNCS.PHASECHK.TRANS64.TRYWAIT P1, [R3+URZ+0x2a850], R0 ;  /* 0x02a85000030075a7 */ /* 0x0002a6000802017f */
[----:B--2---:R-:W-:Y:S05]  /*f1e0*/  @!P1 NANOSLEEP.SYNCS 0x989680 ;  /* 0x009896800000995d */ /* 0x004fea0003900000 */
[----:B------:R-:W2:Y:S02]  /*f1f0*/  @!P1 SYNCS.PHASECHK.TRANS64 P1, [R3+URZ+0x2a850], R0 ;  /* 0x02a85000030095a7 */ /* 0x000ea4000802007f */
[----:B--2---:R-:W-:Y:S05]  /*f200*/  @!P1 BRA `(.L_x_202) ;  /* 0xfffffffc00ec9947 */ /* 0x004fea000383ffff */
[----:B------:R-:W-:Y:S05]  /*f210*/  BRA `(.L_x_201) ;  /* 0xffffff5400287947 */ /* 0x000fea000383ffff */
.L_x_209:
[----:B-1----:R-:W-:-:S04]  /*f220*/  IMAD.U32 R5, RZ, RZ, UR5 ;  /* 0x00000005ff057e24 */ /* 0x002fc8000f8e00ff */
[----:B------:R1:W2:Y:S03]  /*f230*/  SYNCS.PHASECHK.TRANS64.TRYWAIT P1, [R5+URZ+0x2a850], R4 ;  /* 0x02a85004050075a7 */ /* 0x0002a6000802017f */
[----:B--2---:R-:W-:Y:S05]  /*f240*/  @!P1 NANOSLEEP.SYNCS 0x989680 ;  /* 0x009896800000995d */ /* 0x004fea0003900000 */
[----:B------:R-:W2:Y:S02]  /*f250*/  @!P1 SYNCS.PHASECHK.TRANS64 P1, [R5+URZ+0x2a850], R4 ;  /* 0x02a85004050095a7 */ /* 0x000ea4000802007f */
[----:B--2---:R-:W-:Y:S05]  /*f260*/  @!P1 BRA `(.L_x_209) ;  /* 0xfffffffc00ec9947 */ /* 0x004fea000383ffff */
[----:B------:R-:W-:Y:S05]  /*f270*/  BRA `(.L_x_208) ;  /* 0xffffff6800c47947 */ /* 0x000fea000383ffff */
.L_x_255:
[----:B------:R-:W-:Y:S01]  /*f280*/  SHF.R.U32.HI R7, RZ, 0x5, R21 ;  /* 0x00000005ff077819 */ /* 0x000fe20000011615 */
[----:B------:R-:W-:Y:S01]  /*f290*/  BSSY B0, `(.L_x_319) ;  /* 0x0000009000007945 */ /* 0x000fe20003800000 */
[----:B------:R-:W-:Y:S02]  /*f2a0*/  IMAD.MOV.U32 R12, RZ, RZ, RZ ;  /* 0x000000ffff0c7224 */ /* 0x000fe400078e00ff */
[----:B------:R-:W-:Y:S01]  /*f2b0*/  LOP3.LUT R7, R7, 0x3, RZ, 0xc0, !PT ;  /* 0x0000000307077812 */ /* 0x000fe200078ec0ff */
[----:B------:R-:W-:Y:S02]  /*f2c0*/  IMAD.MOV.U32 R11, RZ, RZ, 0x1f ;  /* 0x0000001fff0b7424 */ /* 0x000fe400078e00ff */
[----:B------:R-:W-:Y:S01]  /*f2d0*/  IMAD.MOV.U32 R15, RZ, RZ, -0x1 ;  /* 0xffffffffff0f7424 */ /* 0x000fe200078e00ff */
[----:B------:R-:W-:-:S07]  /*f2e0*/  MOV R13, R7 ;  /* 0x00000007000d7202 */ /* 0x000fce0000000f00 */
[----:B-----5:R-:W-:Y:S05]  /*f2f0*/  WARPSYNC.COLLECTIVE R15, `(.L_x_320) ;  /* 0x000000000f087348 */ /* 0x020fea0003c00000 */
[----:B------:R0:W1:Y:S02]  /*f300*/  SHFL.IDX P6, R14, R13, R12, R11 ;  /* 0x0000000c0d0e7389 */ /* 0x00006400000c000b */
[----:B01---5:R-:W-:Y:S01]  /*f310*/  ENDCOLLECTIVE ;  /* 0x000000000000791b */ /* 0x023fe20003800000 */
.L_x_320:
[----:B------:R-:W-:Y:S05]  /*f320*/  BSYNC B0 ;  /* 0x0000000000007941 */ /* 0x000fea0003800000 */
.L_x_319:
[----:B------:R-:W-:Y:S05]  /*f330*/  BRA `(.L_x_321) ;  /* 0xffffffc000347947 */ /* 0x000fea000383ffff */
.L_x_258:
[----:B0-----:R0:W1:Y:S02]  /*f340*/  SYNCS.PHASECHK.TRANS64.TRYWAIT P0, [R7+URZ+0x2a840], R2 ;  /* 0x02a84002070075a7 */ /* 0x001064000800017f */
[----:B-1----:R-:W-:Y:S05]  /*f350*/  @!P0 NANOSLEEP.SYNCS 0x989680 ;  /* 0x009896800000895d */ /* 0x002fea0003900000 */
[----:B------:R-:W1:Y:S02]  /*f360*/  @!P0 SYNCS.PHASECHK.TRANS64 P0, [R7+URZ+0x2a840], R2 ;  /* 0x02a84002070085a7 */ /* 0x000e64000800007f */
[----:B-1----:R-:W-:Y:S05]  /*f370*/  @!P0 BRA `(.L_x_258) ;  /* 0xfffffffc00f08947 */ /* 0x002fea000383ffff */
[----:B------:R-:W-:Y:S05]  /*f380*/  BRA `(.L_x_322) ;  /* 0xffffffc000907947 */ /* 0x000fea000383ffff */
.L_x_259:
[----:B------:R-:W-:Y:S01]  /*f390*/  BSSY B0, `(.L_x_323) ;  /* 0x0000008000007945 */ /* 0x000fe20003800000 */
[----:B------:R-:W-:Y:S02]  /*f3a0*/  IMAD.MOV.U32 R13, RZ, RZ, R0 ;  /* 0x000000ffff0d7224 */ /* 0x000fe400078e0000 */
[----:B------:R-:W-:Y:S02]  /*f3b0*/  IMAD.MOV.U32 R12, RZ, RZ, RZ ;  /* 0x000000ffff0c7224 */ /* 0x000fe400078e00ff */
[----:B------:R-:W-:Y:S02]  /*f3c0*/  IMAD.MOV.U32 R11, RZ, RZ, 0x181f ;  /* 0x0000181fff0b7424 */ /* 0x000fe400078e00ff */
[----:B------:R-:W-:-:S07]  /*f3d0*/  IMAD.MOV.U32 R15, RZ, RZ, -0x1 ;  /* 0xffffffffff0f7424 */ /* 0x000fce00078e00ff */
[----:B------:R-:W-:Y:S05]  /*f3e0*/  WARPSYNC.COLLECTIVE R15, `(.L_x_324) ;  /* 0x000000000f087348 */ /* 0x000fea0003c00000 */
[----:B------:R0:W1:Y:S02]  /*f3f0*/  SHFL.IDX P6, R14, R13, R12, R11 ;  /* 0x0000000c0d0e7389 */ /* 0x00006400000c000b */
[----:B01----:R-:W-:Y:S01]  /*f400*/  ENDCOLLECTIVE ;  /* 0x000000000000791b */ /* 0x003fe20003800000 */
.L_x_324:
[----:B------:R-:W-:Y:S05]  /*f410*/  BSYNC B0 ;  /* 0x0000000000007941 */ /* 0x000fea0003800000 */
.L_x_323:
[----:B------:R-:W-:Y:S01]  /*f420*/  IMAD.MOV.U32 R13, RZ, RZ, R4 ;  /* 0x000000ffff0d7224 */ /* 0x000fe200078e0004 */
[----:B------:R-:W-:Y:S01]  /*f430*/  MOV R11, 0x181f ;  /* 0x0000181f000b7802 */ /* 0x000fe20000000f00 */
[----:B------:R-:W-:Y:S02]  /*f440*/  IMAD.MOV.U32 R12, RZ, RZ, RZ ;  /* 0x000000ffff0c7224 */ /* 0x000fe400078e00ff */
[----:B------:R-:W-:Y:S02]  /*f450*/  IMAD.MOV.U32 R15, RZ, RZ, -0x1 ;  /* 0xffffffffff0f7424 */ /* 0x000fe400078e00ff */
[----:B------:R-:W-:Y:S02]  /*f460*/  IMAD.MOV.U32 R2, RZ, RZ, R14 ;  /* 0x000000ffff027224 */ /* 0x000fe400078e000e */
[----:B------:R-:W-:-:S07]  /*f470*/  @P0 IMAD R8, R5, 0x2, R22 ;  /* 0x0000000205080824 */ /* 0x000fce00078e0216 */
[----:B------:R-:W-:Y:S05]  /*f480*/  WARPSYNC.COLLECTIVE R15, `(.L_x_325) ;  /* 0x000000000f087348 */ /* 0x000fea0003c00000 */
[----:B------:R0:W1:Y:S02]  /*f490*/  SHFL.IDX P6, R14, R13, R12, R11 ;  /* 0x0000000c0d0e7389 */ /* 0x00006400000c000b */
[----:B01----:R-:W-:Y:S01]  /*f4a0*/  ENDCOLLECTIVE ;  /* 0x000000000000791b */ /* 0x003fe20003800000 */
.L_x_325:
[----:B------:R-:W-:Y:S02]  /*f4b0*/  IMAD.MOV.U32 R13, RZ, RZ, R0 ;  /* 0x000000ffff0d7224 */ /* 0x000fe400078e0000 */
[----:B------:R-:W-:Y:S02]  /*f4c0*/  IMAD.MOV.U32 R12, RZ, RZ, 0x1 ;  /* 0x00000001ff0c7424 */ /* 0x000fe400078e00ff */
[----:B------:R-:W-:-:S07]  /*f4d0*/  IMAD.MOV.U32 R3, RZ, RZ, R14 ;  /* 0x000000ffff037224 */ /* 0x000fce00078e000e */
[----:B------:R-:W-:Y:S05]  /*f4e0*/  WARPSYNC.COLLECTIVE R15, `(.L_x_326) ;  /* 0x000000000f087348 */ /* 0x000fea0003c00000 */
[----:B------:R0:W1:Y:S02]  /*f4f0*/  SHFL.IDX P6, R14, R13, R12, R11 ;  /* 0x0000000c0d0e7389 */ /* 0x00006400000c000b */
[----:B01----:R-:W-:Y:S01]  /*f500*/  ENDCOLLECTIVE ;  /* 0x000000000000791b */ /* 0x003fe20003800000 */
.L_x_326:
[----:B------:R-:W-:-:S05]  /*f510*/  @P0 LEA R3, P1, R9, R3, 0x1 ;  /* 0x0000000309030211 */ /* 0x000fca00078208ff */
[----:B------:R-:W-:Y:S01]  /*f520*/  @P0 IMAD.X R2, RZ, RZ, R2, P1 ;  /* 0x000000ffff020224 */ /* 0x000fe200008e0602 */
[----:B------:R-:W-:-:S04]  /*f530*/  ISETP.GE.AND P1, PT, R6, 0x11, PT ;  /* 0x000000110600780c */ /* 0x000fc80003f26270 */
[----:B------:R-:W-:Y:S01]  /*f540*/  @P0 LOP3.LUT R3, R3, R2, RZ, 0x3c, !PT ;  /* 0x0000000203030212 */ /* 0x000fe200078e3cff */
[----:B------:R-:W-:-:S03]  /*f550*/  IMAD.MOV.U32 R13, RZ, RZ, R4 ;  /* 0x000000ffff0d7224 */ /* 0x000fc600078e0004 */
[----:B------:R-:W-:-:S04]  /*f560*/  @P0 LOP3.LUT R2, R3, R2, RZ, 0x3c, !PT ;  /* 0x0000000203020212 */ /* 0x000fc800078e3cff */
[----:B------:R-:W-:-:S05]  /*f570*/  @P0 LOP3.LUT R3, R3, R2, RZ, 0x3c, !PT ;  /* 0x0000000203030212 */ /* 0x000fca00078e3cff */
[----:B------:R-:W-:Y:S01]  /*f580*/  @!PT LDS RZ, [RZ] ;  /* 0x00000000fffff984 */ /* 0x000fe20000000800 */
[----:B------:R-:W-:Y:S01]  /*f590*/  @!PT LDS RZ, [RZ] ;  /* 0x00000000fffff984 */ /* 0x000fe20000000800 */
[----:B------:R-:W-:Y:S01]  /*f5a0*/  @!PT LDS RZ, [RZ] ;  /* 0x00000000fffff984 */ /* 0x000fe20000000800 */
[----:B------:R-:W-:Y:S04]  /*f5b0*/  @P0 LDGSTS.E.BYPASS.LTC128B.128 [R8+0x18400], desc[UR36][R2.64], !P4 ;  /* 0x1840000002080fae */ /* 0x000fe8000e101d64 */
[----:B------:R-:W-:Y:S04]  /*f5c0*/  @P0 LDGSTS.E.BYPASS.LTC128B.128 [R8+0x1b400], desc[UR36][R2.64+0x80], !P3 ;  /* 0x1b40008002080fae */ /* 0x000fe8000d901d64 */
[----:B------:R0:W-:Y:S02]  /*f5d0*/  @P0 LDGSTS.E.BYPASS.LTC128B.128 [R8+0x1e400], desc[UR36][R2.64+0x100], !P2 ;  /* 0x1e40010002080fae */ /* 0x0001e4000d101d64 */
[----:B0-----:R-:W-:Y:S01]  /*f5e0*/  IMAD.MOV.U32 R2, RZ, RZ, R14 ;  /* 0x000000ffff027224 */ /* 0x001fe200078e000e */
[----:B------:R-:W-:-:S07]  /*f5f0*/  @P1 LEA R8, R5, R22, 0x1 ;  /* 0x0000001605081211 */ /* 0x000fce00078e08ff */
[----:B------:R-:W-:Y:S05]  /*f600*/  WARPSYNC.COLLECTIVE R15, `(.L_x_327) ;  /* 0x000000000f087348 */ /* 0x000fea0003c00000 */
[----:B------:R0:W1:Y:S02]  /*f610*/  SHFL.IDX P6, R14, R13, R12, R11 ;  /* 0x0000000c0d0e7389 */ /* 0x00006400000c000b */
[----:B01----:R-:W-:Y:S01]  /*f620*/  ENDCOLLECTIVE ;  /* 0x000000000000791b */ /* 0x003fe20003800000 */
.L_x_327:
[----:B------:R-:W-:Y:S02]  /*f630*/  IMAD.MOV.U32 R13, RZ, RZ, R0 ;  /* 0x000000ffff0d7224 */ /* 0x000fe400078e0000 */
[----:B------:R-:W-:Y:S02]  /*f640*/  IMAD.MOV.U32 R12, RZ, RZ, 0x2 ;  /* 0x00000002ff0c7424 */ /* 0x000fe400078e00ff */
[----:B------:R-:W-:-:S07]  /*f650*/  IMAD.MOV.U32 R3, RZ, RZ, R14 ;  /* 0x000000ffff037224 */ /* 0x000fce00078e000e */
[----:B------:R-:W-:Y:S05]  /*f660*/  WARPSYNC.COLLECTIVE R15, `(.L_x_328) ;  /* 0x000000000f087348 */ /* 0x000fea0003c00000 */
[----:B------:R0:W1:Y:S02]  /*f670*/  SHFL.IDX P6, R14, R13, R12, R11 ;  /* 0x0000000c0d0e7389 */ /* 0x00006400000c000b */
[----:B01----:R-:W-:Y:S01]  /*f680*/  ENDCOLLECTIVE ;  /* 0x000000000000791b */ /* 0x003fe20003800000 */
.L_x_328:
[----:B------:R-:W-:-:S05]  /*f690*/  @P1 LEA R3, P0, R9, R3, 0x1 ;  /* 0x0000000309031211 */ /* 0x000fca00078008ff */
[----:B------:R-:W-:-:S05]  /*f6a0*/  @P1 IMAD.X R2, RZ, RZ, R2, P0 ;  /* 0x000000ffff021224 */ /* 0x000fca00000e0602 */
        /* <DEDUP_REMOVED lines=9> */
[----:B------:R0:W-:Y:S01]  /*f740*/  @P1 LDGSTS.E.BYPASS.LTC128B.128 [R8+0x1ec00], desc[UR36][R2.64+0x100], !P2 ;  /* 0x1ec0010002081fae */ /* 0x0001e2000d101d64 */
[----:B------:R-:W-:Y:S01]  /*f750*/  ISETP.GE.AND P1, PT, R6, 0x21, PT ;  /* 0x000000210600780c */ /* 0x000fe20003f26270 */
[----:B0-----:R-:W-:-:S12]  /*f760*/  IMAD.MOV.U32 R2, RZ, RZ, R14 ;  /* 0x000000ffff027224 */ /* 0x001fd800078e000e */
[----:B------:R-:W-:Y:S05]  /*f770*/  WARPSYNC.COLLECTIVE R15, `(.L_x_329) ;  /* 0x000000000f087348 */ /* 0x000fea0003c00000 */
[----:B------:R0:W1:Y:S02]  /*f780*/  SHFL.IDX P6, R14, R13, R12, R11 ;  /* 0x0000000c0d0e7389 */ /* 0x00006400000c000b */
[----:B01----:R-:W-:Y:S01]  /*f790*/  ENDCOLLECTIVE ;  /* 0x000000000000791b */ /* 0x003fe20003800000 */
.L_x_329:
[----:B------:R-:W-:Y:S02]  /*f7a0*/  @P1 IMAD R8, R5, 0x2, R22 ;  /* 0x0000000205081824 */ /* 0x000fe400078e0216 */
[----:B------:R-:W-:Y:S02]  /*f7b0*/  IMAD.MOV.U32 R13, RZ, RZ, R0 ;  /* 0x000000ffff0d7224 */ /* 0x000fe400078e0000 */
[----:B------:R-:W-:Y:S02]  /*f7c0*/  IMAD.MOV.U32 R12, RZ, RZ, 0x3 ;  /* 0x00000003ff0c7424 */ /* 0x000fe400078e00ff */
[----:B------:R-:W-:-:S07]  /*f7d0*/  IMAD.MOV.U32 R3, RZ, RZ, R14 ;  /* 0x000000ffff037224 */ /* 0x000fce00078e000e */
[----:B------:R-:W-:Y:S05]  /*f7e0*/  WARPSYNC.COLLECTIVE R15, `(.L_x_330) ;  /* 0x000000000f087348 */ /* 0x000fea0003c00000 */
[----:B------:R0:W1:Y:S02]  /*f7f0*/  SHFL.IDX P6, R14, R13, R12, R11 ;  /* 0x0000000c0d0e7389 */ /* 0x00006400000c000b */
[----:B01----:R-:W-:Y:S01]  /*f800*/  ENDCOLLECTIVE ;  /* 0x000000000000791b */ /* 0x003fe20003800000 */
.L_x_330:
        /* <DEDUP_REMOVED lines=12> */
[----:B------:R-:W-:Y:S02]  /*f8d0*/  ISETP.GE.AND P1, PT, R6, 0x31, PT ;  /* 0x000000310600780c */ /* 0x000fe40003f26270 */
[----:B0-----:R-:W-:-:S11]  /*f8e0*/  MOV R2, R14 ;  /* 0x0000000e00027202 */ /* 0x001fd60000000f00 */
[----:B------:R-:W-:Y:S05]  /*f8f0*/  WARPSYNC.COLLECTIVE R15, `(.L_x_331) ;  /* 0x000000000f087348 */ /* 0x000fea0003c00000 */
[----:B------:R0:W1:Y:S02]  /*f900*/  SHFL.IDX P6, R14, R13, R12, R11 ;  /* 0x0000000c0d0e7389 */ /* 0x00006400000c000b */
[----:B01----:R-:W-:Y:S01]  /*f910*/  ENDCOLLECTIVE ;  /* 0x000000000000791b */ /* 0x003fe20003800000 */
.L_x_331:
[----:B------:R-:W-:Y:S02]  /*f920*/  @P1 IMAD R8, R5, 0x2, R22 ;  /* 0x0000000205081824 */ /* 0x000fe400078e0216 */
[----:B------:R-:W-:Y:S02]  /*f930*/  IMAD.MOV.U32 R13, RZ, RZ, R0 ;  /* 0x000000ffff0d7224 */ /* 0x000fe400078e0000 */
[----:B------:R-:W-:Y:S02]  /*f940*/  IMAD.MOV.U32 R12, RZ, RZ, 0x4 ;  /* 0x00000004ff0c7424 */ /* 0x000fe400078e00ff */
[----:B------:R-:W-:-:S07]  /*f950*/  IMAD.MOV.U32 R3, RZ, RZ, R14 ;  /* 0x000000ffff037224 */ /* 0x000fce00078e000e */
[----:B------:R-:W-:Y:S05]  /*f960*/  WARPSYNC.COLLECTIVE R15, `(.L_x_332) ;  /* 0x000000000f087348 */ /* 0x000fea0003c00000 */
[----:B------:R0:W1:Y:S02]  /*f970*/  SHFL.IDX P6, R14, R13, R12, R11 ;  /* 0x0000000c0d0e7389 */ /* 0x00006400000c000b */
[----:B01----:R-:W-:Y:S01]  /*f980*/  ENDCOLLECTIVE ;  /* 0x000000000000791b */ /* 0x003fe20003800000 */
.L_x_332:
        /* <DEDUP_REMOVED lines=17> */
.L_x_333:
[----:B------:R-:W-:Y:S02]  /*faa0*/  @P1 IMAD R8, R5, 0x2, R22 ;  /* 0x0000000205081824 */ /* 0x000fe400078e0216 */
[----:B------:R-:W-:Y:S02]  /*fab0*/  IMAD.MOV.U32 R13, RZ, RZ, R0 ;  /* 0x000000ffff0d7224 */ /* 0x000fe400078e0000 */
[----:B------:R-:W-:Y:S02]  /*fac0*/  IMAD.MOV.U32 R12, RZ, RZ, 0x5 ;  /* 0x00000005ff0c7424 */ /* 0x000fe400078e00ff */
[----:B------:R-:W-:-:S07]  /*fad0*/  IMAD.MOV.U32 R3, RZ, RZ, R14 ;  /* 0x000000ffff037224 */ /* 0x000fce00078e000e */
[----:B------:R-:W-:Y:S05]  /*fae0*/  WARPSYNC.COLLECTIVE R15, `(.L_x_334) ;  /* 0x000000000f087348 */ /* 0x000fea0003c00000 */
[----:B------:R0:W1:Y:S02]  /*faf0*/  SHFL.IDX P6, R14, R13, R12, R11 ;  /* 0x0000000c0d0e7389 */ /* 0x00006400000c000b */
[----:B01----:R-:W-:Y:S01]  /*fb00*/  ENDCOLLECTIVE ;  /* 0x000000000000791b */ /* 0x003fe20003800000 */
.L_x_334:
[----:B------:R-:W-:-:S04]  /*fb10*/  @P1 LEA R3, P0, R9, R3, 0x1 ;  /* 0x0000000309031211 */ /* 0x000fc800078008ff */
[----:B------:R-:W-:-:S04]  /*fb20*/  @P1 IADD3.X R2, RZ, R2, RZ, P0, !PT ;  /* 0x00000002ff021210 */ /* 0x000fc800007fe4ff */
[----:B------:R-:W-:Y:S01]  /*fb30*/  @P1 LOP3.LUT R3, R3, R2, RZ, 0x3c, !PT ;  /* 0x0000000203031212 */ /* 0x000fe200078e3cff */
[----:B------:R-:W-:-:S03]  /*fb40*/  IMAD.MOV.U32 R13, RZ, RZ, R4 ;  /* 0x000000ffff0d7224 */ /* 0x000fc600078e0004 */
[----:B------:R-:W-:-:S04]  /*fb50*/  @P1 LOP3.LUT R2, R3, R2, RZ, 0x3c, !PT ;  /* 0x0000000203021212 */ /* 0x000fc800078e3cff */
[----:B------:R-:W-:Y:S01]  /*fb60*/  @P1 LOP3.LUT R3, R3, R2, RZ, 0x3c, !PT ;  /* 0x0000000203031212 */ /* 0x000fe200078e3cff */
[----:B------:R-:W-:-:S04]  /*fb70*/  IMAD.MOV.U32 R0, RZ, RZ, R14 ;  /* 0x000000ffff007224 */ /* 0x000fc800078e000e */
[----:B------:R-:W-:Y:S01]  /*fb80*/  @!PT LDS RZ, [RZ] ;  /* 0x00000000fffff984 */ /* 0x000fe20000000800 */
[----:B------:R-:W-:Y:S01]  /*fb90*/  @!PT LDS RZ, [RZ] ;  /* 0x00000000fffff984 */ /* 0x000fe20000000800 */
[----:B------:R-:W-:Y:S01]  /*fba0*/  @!PT LDS RZ, [RZ] ;  /* 0x00000000fffff984 */ /* 0x000fe20000000800 */
[----:B------:R0:W-:Y:S03]  /*fbb0*/  @P1 LDGSTS.E.BYPASS.LTC128B.128 [R8+0x1a400], desc[UR36][R2.64], !P4 ;  /* 0x1a40000002081fae */ /* 0x0001e6000e101d64 */
[----:B0-----:R-:W-:Y:S05]  /*fbc0*/  WARPSYNC.COLLECTIVE R15, `(.L_x_335) ;  /* 0x000000000f087348 */ /* 0x001fea0003c00000 */
[----:B------:R1:W2:Y:S02]  /*fbd0*/  SHFL.IDX P6, R14, R13, R12, R11 ;  /* 0x0000000c0d0e7389 */ /* 0x0002a400000c000b */
[----:B012---:R-:W-:Y:S01]  /*fbe0*/  ENDCOLLECTIVE ;  /* 0x000000000000791b */ /* 0x007fe20003800000 */
.L_x_335:
[----:B------:R-:W-:Y:S01]  /*fbf0*/  @!PT LDS RZ, [RZ] ;  /* 0x00000000fffff984 */ /* 0x000fe20000000800 */
[----:B------:R-:W-:Y:S01]  /*fc00*/  @!PT LDS RZ, [RZ] ;  /* 0x00000000fffff984 */ /* 0x000fe20000000800 */
[----:B------:R-:W-:Y:S01]  /*fc10*/  @!PT LDS RZ, [RZ] ;  /* 0x00000000fffff984 */ /* 0x000fe20000000800 */
[----:B------:R-:W-:Y:S04]  /*fc20*/  @P1 LDGSTS.E.BYPASS.LTC128B.128 [R8+0x1d400], desc[UR36][R2.64+0x80], !P3 ;  /* 0x1d40008002081fae */ /* 0x000fe8000d901d64 */
[----:B------:R0:W-:Y:S02]  /*fc30*/  @P1 LDGSTS.E.BYPASS.LTC128B.128 [R8+0x20400], desc[UR36][R2.64+0x100], !P2 ;  /* 0x2040010002081fae */ /* 0x0001e4000d101d64 */
[----:B0-----:R-:W-:Y:S01]  /*fc40*/  IMAD.MOV.U32 R2, RZ, RZ, R14 ;  /* 0x000000ffff027224 */ /* 0x001fe200078e000e */
[----:B------:R-:W-:Y:S06]  /*fc50*/  BRA `(.L_x_336) ;  /* 0xffffffbc00d47947 */ /* 0x000fec000383ffff */
.L_x_264:
[----:B------:R-:W-:Y:S01]  /*fc60*/  IMAD.MOV.U32 R13, RZ, RZ, R5 ;  /* 0x000000ffff0d7224 */ /* 0x000fe200078e0005 */
[----:B------:R-:W-:Y:S01]  /*fc70*/  MOV R15, 0xffffffff ;  /* 0xffffffff000f7802 */ /* 0x000fe20000000f00 */
[----:B------:R-:W-:Y:S02]  /*fc80*/  IMAD.MOV.U32 R12, RZ, RZ, RZ ;  /* 0x000000ffff0c7224 */ /* 0x000fe400078e00ff */
[----:B------:R-:W-:Y:S02]  /*fc90*/  IMAD.MOV.U32 R11, RZ, RZ, 0x181f ;  /* 0x0000181fff0b7424 */ /* 0x000fe400078e00ff */
[----:B-----5:R-:W-:Y:S02]  /*fca0*/  IMAD R6, R17, R6, RZ ;  /* 0x0000000611067224 */ /* 0x020fe400078e02ff */
[----:B------:R-:W-:-:S07]  /*fcb0*/  IMAD.IADD R4, R10, 0x1, R4 ;  /* 0x000000010a047824 */ /* 0x000fce00078e0204 */
[----:B------:R-:W-:Y:S05]  /*fcc0*/  WARPSYNC.COLLECTIVE R15, `(.L_x_337) ;  /* 0x000000000f087348 */ /* 0x000fea0003c00000 */
[----:B------:R0:W1:Y:S02]  /*fcd0*/  SHFL.IDX P6, R14, R13, R12, R11 ;  /* 0x0000000c0d0e7389 */ /* 0x00006400000c000b */
[----:B01----:R-:W-:Y:S01]  /*fce0*/  ENDCOLLECTIVE ;  /* 0x000000000000791b */ /* 0x003fe20003800000 */
.L_x_337:
[C---:B------:R-:W-:Y:S01]  /*fcf0*/  VIADD R7, R4.reuse, 0x10 ;  /* 0x0000001004077836 */ /* 0x040fe20000000000 */
[----:B------:R-:W-:Y:S01]  /*fd00*/  ISETP.GE.AND P1, PT, R4, R6, PT ;  /* 0x000000060400720c */ /* 0x000fe20003f26270 */
[----:B------:R-:W-:Y:S02]  /*fd10*/  IMAD.MOV.U32 R13, RZ, RZ, R0 ;  /* 0x000000ffff0d7224 */ /* 0x000fe400078e0000 */
[----:B------:R-:W-:-:S10]  /*fd20*/  IMAD.MOV.U32 R2, RZ, RZ, R14 ;  /* 0x000000ffff027224 */ /* 0x000fd400078e000e */
[----:B------:R-:W-:Y:S05]  /*fd30*/  WARPSYNC.COLLECTIVE R15, `(.L_x_338) ;  /* 0x000000000f087348 */ /* 0x000fea0003c00000 */
[----:B------:R0:W1:Y:S02]  /*fd40*/  SHFL.IDX P6, R14, R13, R12, R11 ;  /* 0x0000000c0d0e7389 */ /* 0x00006400000c000b */
[----:B01----:R-:W-:Y:S01]  /*fd50*/  ENDCOLLECTIVE ;  /* 0x000000000000791b */ /* 0x003fe20003800000 */
.L_x_338:
[----:B------:R-:W-:Y:S02]  /*fd60*/  IMAD.MOV.U32 R13, RZ, RZ, R5 ;  /* 0x000000ffff0d7224 */ /* 0x000fe400078e0005 */
[----:B------:R-:W-:Y:S01]  /*fd70*/  IMAD.MOV.U32 R12, RZ, RZ, 0x1 ;  /* 0x00000001ff0c7424 */ /* 0x000fe200078e00ff */
[----:B------:R-:W-:-:S05]  /*fd80*/  @!P1 LEA R14, P4, R9, R14, 0x1 ;  /* 0x0000000e090e9211 */ /* 0x000fca00078808ff */
[----:B------:R-:W-:Y:S02]  /*fd90*/  @!P1 IMAD.X R3, RZ, RZ, R2, P4 ;  /* 0x000000ffff039224 */ /* 0x000fe400020e0602 */
[----:B------:R-:W-:-:S07]  /*fda0*/  @!P1 IMAD.MOV.U32 R2, RZ, RZ, R14 ;  /* 0x000000ffff029224 */ /* 0x000fce00078e000e */
[----:B------:R-:W-:Y:S05]  /*fdb0*/  WARPSYNC.COLLECTIVE R15, `(.L_x_339) ;  /* 0x000000000f087348 */ /* 0x000fea0003c00000 */
[----:B------:R0:W1:Y:S02]  /*fdc0*/  SHFL.IDX P6, R14, R13, R12, R11 ;  /* 0x0000000c0d0e7389 */ /* 0x00006400000c000b */
[----:B01----:R-:W-:Y:S01]  /*fdd0*/  ENDCOLLECTIVE ;  /* 0x000000000000791b */ /* 0x003fe20003800000 */
.L_x_339:
[----:B------:R-:W-:Y:S01]  /*fde0*/  @!PT LDS RZ, [RZ] ;  /* 0x00000000fffff984 */ /* 0x000fe20000000800 */
[----:B------:R-:W-:Y:S01]  /*fdf0*/  @!PT LDS RZ, [RZ] ;  /* 0x00000000fffff984 */ /* 0x000fe20000000800 */
[----:B------:R-:W-:Y:S01]  /*fe00*/  @!PT LDS RZ, [RZ] ;  /* 0x00000000fffff984 */ /* 0x000fe20000000800 */
[----:B------:R-:W-:Y:S04]  /*fe10*/  @!P1 LDGSTS.E.BYPASS.LTC128B.128 [R33+0xc400], desc[UR36][R2.64], !P3 ;  /* 0x0c40000002219fae */ /* 0x000fe8000d901d64 */
[----:B------:R-:W-:Y:S04]  /*fe20*/  @!P1 LDGSTS.E.BYPASS.LTC128B.128 [R33+0x10400], desc[UR36][R2.64+0x80], !P2 ;  /* 0x1040008002219fae */ /* 0x000fe8000d101d64 */
[----:B------:R0:W-:Y:S01]  /*fe30*/  @!P1 LDGSTS.E.BYPASS.LTC128B.128 [R33+0x14400], desc[UR36][R2.64+0x100], !P0 ;  /* 0x1440010002219fae */ /* 0x0001e2000c101d64 */
[----:B------:R-:W-:Y:S02]  /*fe40*/  ISETP.GE.AND P1, PT, R7, R6, PT ;  /* 0x000000060700720c */ /* 0x000fe40003f26270 */
[----:B------:R-:W-:Y:S01]  /*fe50*/  MOV R13, R0 ;  /* 0x00000000000d7202 */ /* 0x000fe20000000f00 */
[----:B0-----:R-:W-:-:S10]  /*fe60*/  IMAD.MOV.U32 R2, RZ, RZ, R14 ;  /* 0x000000ffff027224 */ /* 0x001fd400078e000e */
[----:B------:R-:W-:Y:S05]  /*fe70*/  WARPSYNC.COLLECTIVE R15, `(.L_x_340) ;  /* 0x000000000f087348 */ /* 0x000fea0003c00000 */
[----:B------:R0:W1:Y:S02]  /*fe80*/  SHFL.IDX P6, R14, R13, R12, R11 ;  /* 0x0000000c0d0e7389 */ /* 0x00006400000c000b */
[----:B01----:R-:W-:Y:S01]  /*fe90*/  ENDCOLLECTIVE ;  /* 0x000000000000791b */ /* 0x003fe20003800000 */
.L_x_340:
        /* <DEDUP_REMOVED lines=8> */
.L_x_341:
[----:B------:R-:W-:Y:S02]  /*ff20*/  @!P1 IMAD.MOV.U32 R3, RZ, RZ, R7 ;  /* 0x000000ffff039224 */ /* 0x000fe400078e0007 */
[----:B------:R-:W-:-:S03]  /*ff30*/  VIADD R7, R4, 0x20 ;  /* 0x0000002004077836 */ /* 0x000fc60000000000 */
[----:B------:R-:W-:Y:S01]  /*ff40*/  @!PT LDS RZ, [RZ] ;  /* 0x00000000fffff984 */ /* 0x000fe20000000800 */
[----:B------:R-:W-:Y:S01]  /*ff50*/  @!PT LDS RZ, [RZ] ;  /* 0x00000000fffff984 */ /* 0x000fe20000000800 */
[----:B------:R-:W-:Y:S01]  /*ff60*/  @!PT LDS RZ, [RZ] ;  /* 0x00000000fffff984 */ /* 0x000fe20000000800 */
[----:B------:R-:W-:Y:S04]  /*ff70*/  @!P1 LDGSTS.E.BYPASS.LTC128B.128 [R33+0xcc00], desc[UR36][R2.64], !P3 ;  /* 0x0cc0000002219fae */ /* 0x000fe8000d901d64 */
[----:B------:R-:W-:Y:S01]  /*ff80*/  @!P1 LDGSTS.E.BYPASS.LTC128B.128 [R33+0x10c00], desc[UR36][R2.64+0x80], !P2 ;  /* 0x10c0008002219fae */ /* 0x000fe2000d101d64 */
[----:B------:R-:W-:-:S03]  /*ff90*/  IMAD.MOV.U32 R13, RZ, RZ, R0 ;  /* 0x000000ffff0d7224 */ /* 0x000fc600078e0000 */
[----:B------:R0:W-:Y:S01]  /*ffa0*/  @!P1 LDGSTS.E.BYPASS.LTC128B.128 [R33+0x14c00], desc[UR36][R2.64+0x100], !P0 ;  /* 0x14c0010002219fae */ /* 0x0001e2000c101d64 */
[----:B------:R-:W-:Y:S01]  /*ffb0*/  ISETP.GE.AND P1, PT, R7, R6, PT ;  /* 0x000000060700720c */ /* 0x000fe20003f26270 */
[----:B0-----:R-:W-:-:S12]  /*ffc0*/  IMAD.MOV.U32 R2, RZ, RZ, R14 ;  /* 0x000000ffff027224 */ /* 0x001fd800078e000e */
[----:B------:R-:W-:Y:S05]  /*ffd0*/  WARPSYNC.COLLECTIVE R15, `(.L_x_342) ;  /* 0x000000000f087348 */ /* 0x000fea0003c00000 */
[----:B------:R0:W1:Y:S02]  /*ffe0*/  SHFL.IDX P6, R14, R13, R12, R11 ;  /* 0x0000000c0d0e7389 */ /* 0x00006400000c000b */
[----:B01----:R-:W-:Y:S01]  /*fff0*/  ENDCOLLECTIVE ;  /* 0x000000000000791b */ /* 0x003fe20003800000 */
.L_x_342:
[----:B------:R-:W-:Y:S02]  /*10000*/  IMAD.MOV.U32 R13, RZ, RZ, R5 ;  /* 0x000000ffff0d7224 */ /* 0x000fe400078e0005 */
[----:B------:R-:W-:Y:S01]  /*10010*/  IMAD.MOV.U32 R12, RZ, RZ, 0x3 ;  /* 0x00000003ff0c7424 */ /* 0x000fe200078e00ff */
[----:B------:R-:W-:-:S05]  /*10020*/  @!P1 LEA R14, P4, R9, R14, 0x1 ;  /* 0x0000000e090e9211 */ /* 0x000fca00078808ff */
[----:B------:R-:W-:Y:S01]  /*10030*/  @!P1 IMAD.X R7, RZ, RZ, R2, P4 ;  /* 0x000000ffff079224 */ /* 0x000fe200020e0602 */
[----:B------:R-:W-:-:S07]  /*10040*/  @!P1 MOV R2, R14 ;  /* 0x0000000e00029202 */ /* 0x000fce0000000f00 */
[----:B------:R-:W-:Y:S05]  /*10050*/  WARPSYNC.COLLECTIVE R15, `(.L_x_343) ;  /* 0x000000000f087348 */ /* 0x000fea0003c00000 */
[----:B------:R0:W1:Y:S02]  /*10060*/  SHFL.IDX P6, R14, R13, R12, R11 ;  /* 0x0000000c0d0e7389 */ /* 0x00006400000c000b */
[----:B01----:R-:W-:Y:S01]  /*10070*/  ENDCOLLECTIVE ;  /* 0x000000000000791b */ /* 0x003fe20003800000 */
.L_x_343:
        /* <DEDUP_REMOVED lines=14> */
.L_x_344:
        /* <DEDUP_REMOVED lines=8> */
.L_x_345:
[----:B------:R-:W-:Y:S01]  /*101e0*/  @!P1 IMAD.MOV.U32 R3, RZ, RZ, R7 ;  /* 0x000000ffff039224 */ /* 0x000fe200078e0007 */
[----:B------:R-:W-:-:S04]  /*101f0*/  IADD3 R7, R4, 0x40, RZ ;  /* 0x0000004004077810 */ /* 0x000fc80007ffe0ff */
        /* <DEDUP_REMOVED lines=12> */
.L_x_346:
[----:B------:R-:W-:Y:S01]  /*102c0*/  IMAD.MOV.U32 R13, RZ, RZ, R5 ;  /* 0x000000ffff0d7224 */ /* 0x000fe200078e0005 */
[----:B------:R-:W-:Y:S02]  /*102d0*/  MOV R12, 0x5 ;  /* 0x00000005000c7802 */ /* 0x000fe40000000f00 */
[----:B------:R-:W-:-:S05]  /*102e0*/  @!P1 LEA R14, P4, R9, R14, 0x1 ;  /* 0x0000000e090e9211 */ /* 0x000fca00078808ff */
[----:B------:R-:W-:Y:S02]  /*102f0*/  @!P1 IMAD.X R7, RZ, RZ, R2, P4 ;  /* 0x000000ffff079224 */ /* 0x000fe400020e0602 */
[----:B------:R-:W-:-:S07]  /*10300*/  @!P1 IMAD.MOV.U32 R2, RZ, RZ, R14 ;  /* 0x000000ffff029224 */ /* 0x000fce00078e000e */
[----:B------:R-:W-:Y:S05]  /*10310*/  WARPSYNC.COLLECTIVE R15, `(.L_x_347) ;  /* 0x000000000f087348 */ /* 0x000fea0003c00000 */
[----:B------:R0:W1:Y:S02]  /*10320*/  SHFL.IDX P6, R14, R13, R12, R11 ;  /* 0x0000000c0d0e7389 */ /* 0x00006400000c000b */
[----:B01----:R-:W-:Y:S01]  /*10330*/  ENDCOLLECTIVE ;  /* 0x000000000000791b */ /* 0x003fe20003800000 */
.L_x_347:
        /* <DEDUP_REMOVED lines=14> */
.L_x_348:
        /* <DEDUP_REMOVED lines=8> */
.L_x_349:
[----:B------:R-:W-:Y:S02]  /*104a0*/  @!P1 IMAD.MOV.U32 R3, RZ, RZ, R7 ;  /* 0x000000ffff039224 */ /* 0x000fe400078e0007 */
[----:B------:R-:W-:-:S03]  /*104b0*/  VIADD R7, R4, 0x60 ;  /* 0x0000006004077836 */ /* 0x000fc60000000000 */
[----:B------:R-:W-:Y:S01]  /*104c0*/  @!PT LDS RZ, [RZ] ;  /* 0x00000000fffff984 */ /* 0x000fe20000000800 */
[----:B------:R-:W-:Y:S01]  /*104d0*/  @!PT LDS RZ, [RZ] ;  /* 0x00000000fffff984 */ /* 0x000fe20000000800 */
[----:B------:R-:W-:Y:S01]  /*104e0*/  @!PT LDS RZ, [RZ] ;  /* 0x00000000fffff984 */ /* 0x000fe20000000800 */
[----:B------:R-:W-:Y:S04]  /*104f0*/  @!P1 LDGSTS.E.BYPASS.LTC128B.128 [R33+0xec00], desc[UR36][R2.64], !P3 ;  /* 0x0ec0000002219fae */ /* 0x000fe8000d901d64 */
[----:B------:R-:W-:Y:S01]  /*10500*/  @!P1 LDGSTS.E.BYPASS.LTC128B.128 [R33+0x12c00], desc[UR36][R2.64+0x80], !P2 ;  /* 0x12c0008002219fae */ /* 0x000fe2000d101d64 */
[----:B------:R-:W-:-:S03]  /*10510*/  MOV R13, R0 ;  /* 0x00000000000d7202 */ /* 0x000fc60000000f00 */
[----:B------:R0:W-:Y:S01]  /*10520*/  @!P1 LDGSTS.E.BYPASS.LTC128B.128 [R33+0x16c00], desc[UR36][R2.64+0x100], !P0 ;  /* 0x16c0010002219fae */ /* 0x0001e2000c101d64 */
[----:B------:R-:W-:Y:S01]  /*10530*/  ISETP.GE.AND P1, PT, R7, R6, PT ;  /* 0x000000060700720c */ /* 0x000fe20003f26270 */
[----:B0-----:R-:W-:-:S12]  /*10540*/  IMAD.MOV.U32 R2, RZ, RZ, R14 ;  /* 0x000000ffff027224 */ /* 0x001fd800078e000e */
[----:B------:R-:W-:Y:S05]  /*10550*/  WARPSYNC.COLLECTIVE R15, `(.L_x_350) ;  /* 0x000000000f087348 */ /* 0x000fea0003c00000 */
[----:B------:R0:W1:Y:S02]  /*10560*/  SHFL.IDX P6, R14, R13, R12, R11 ;  /* 0x0000000c0d0e7389 */ /* 0x00006400000c000b */
[----:B01----:R-:W-:Y:S01]  /*10570*/  ENDCOLLECTIVE ;  /* 0x000000000000791b */ /* 0x003fe20003800000 */
.L_x_350:
        /* <DEDUP_REMOVED lines=8> */
.L_x_351:
[----:B------:R-:W-:-:S05]  /*10600*/  @!P1 IMAD.MOV.U32 R3, RZ, RZ, R7 ;  /* 0x000000ffff039224 */ /* 0x000fca00078e0007 */
[----:B------:R-:W-:Y:S01]  /*10610*/  @!PT LDS RZ, [RZ] ;  /* 0x00000000fffff984 */ /* 0x000fe20000000800 */
[----:B------:R-:W-:Y:S01]  /*10620*/  @!PT LDS RZ, [RZ] ;  /* 0x00000000fffff984 */ /* 0x000fe20000000800 */
[----:B------:R-:W-:Y:S01]  /*10630*/  @!PT LDS RZ, [RZ] ;  /* 0x00000000fffff984 */ /* 0x000fe20000000800 */
[----:B------:R0:W-:Y:S04]  /*10640*/  @!P1 LDGSTS.E.BYPASS.LTC128B.128 [R33+0xf400], desc[UR36][R2.64], !P3 ;  /* 0x0f40000002219fae */ /* 0x0001e8000d901d64 */
[----:B------:R0:W-:Y:S01]  /*10650*/  @!P1 LDGSTS.E.BYPASS.LTC128B.128 [R33+0x13400], desc[UR36][R2.64+0x80], !P2 ;  /* 0x1340008002219fae */ /* 0x0001e2000d101d64 */
[----:B------:R-:W-:-:S03]  /*10660*/  IMAD.MOV.U32 R13, RZ, RZ, R0 ;  /* 0x000000ffff0d7224 */ /* 0x000fc600078e0000 */
[----:B------:R0:W-:Y:S01]  /*10670*/  @!P1 LDGSTS.E.BYPASS.LTC128B.128 [R33+0x17400], desc[UR36][R2.64+0x100], !P0 ;  /* 0x1740010002219fae */ /* 0x0001e2000c101d64 */
[----:B------:R-:W-:-:S07]  /*10680*/  IMAD.MOV.U32 R5, RZ, RZ, R14 ;  /* 0x000000ffff057224 */ /* 0x000fce00078e000e */
[----:B0-----:R-:W-:Y:S05]  /*10690*/  WARPSYNC.COLLECTIVE R15, `(.L_x_352) ;  /* 0x000000000f087348 */ /* 0x001fea0003c00000 */
[----:B------:R1:W2:Y:S02]  /*106a0*/  SHFL.IDX P6, R14, R13, R12, R11 ;  /* 0x0000000c0d0e7389 */ /* 0x0002a400000c000b */
[----:B012---:R-:W-:Y:S01]  /*106b0*/  ENDCOLLECTIVE ;  /* 0x000000000000791b */ /* 0x007fe20003800000 */
.L_x_352:
[----:B------:R-:W-:Y:S05]  /*106c0*/  BRA `(.L_x_353) ;  /* 0xffffffc000487947 */ /* 0x000fea000383ffff */
.L_x_269:
[----:B0-----:R0:W1:Y:S02]  /*106d0*/  SYNCS.PHASECHK.TRANS64.TRYWAIT P0, [R22+URZ+0x2a820], R3 ;  /* 0x02a82003160075a7 */ /* 0x001064000800017f */
[----:B-1----:R-:W-:Y:S05]  /*106e0*/  @!P0 NANOSLEEP.SYNCS 0x989680 ;  /* 0x009896800000895d */ /* 0x002fea0003900000 */
[----:B------:R-:W1:Y:S02]  /*106f0*/  @!P0 SYNCS.PHASECHK.TRANS64 P0, [R22+URZ+0x2a820], R3 ;  /* 0x02a82003160085a7 */ /* 0x000e64000800007f */
[----:B-1----:R-:W-:Y:S05]  /*10700*/  @!P0 BRA `(.L_x_269) ;  /* 0xfffffffc00f08947 */ /* 0x002fea000383ffff */
[----:B------:R-:W-:Y:S05]  /*10710*/  BRA `(.L_x_354) ;  /* 0xffffffc000c07947 */ /* 0x000fea000383ffff */
.L_x_274:
[----:B0-----:R0:W1:Y:S02]  /*10720*/  SYNCS.PHASECHK.TRANS64.TRYWAIT P0, [R6+URZ+0x2a840], R3 ;  /* 0x02a84003060075a7 */ /* 0x001064000800017f */
[----:B-1----:R-:W-:Y:S05]  /*10730*/  @!P0 NANOSLEEP.SYNCS 0x989680 ;  /* 0x009896800000895d */ /* 0x002fea0003900000 */
[----:B------:R-:W1:Y:S02]  /*10740*/  @!P0 SYNCS.PHASECHK.TRANS64 P0, [R6+URZ+0x2a840], R3 ;  /* 0x02a84003060085a7 */ /* 0x000e64000800007f */
[----:B-1----:R-:W-:Y:S05]  /*10750*/  @!P0 BRA `(.L_x_274) ;  /* 0xfffffffc00f08947 */ /* 0x002fea000383ffff */
[----:B------:R-:W-:Y:S05]  /*10760*/  BRA `(.L_x_355) ;  /* 0xffffffc400847947 */ /* 0x000fea000383ffff */
.L_x_275:
[----:B------:R-:W-:Y:S01]  /*10770*/  BSSY B1, `(.L_x_356) ;  /* 0x0000008000017945 */ /* 0x000fe20003800000 */
[----:B------:R-:W-:Y:S01]  /*10780*/  IMAD.MOV.U32 R13, RZ, RZ, R5 ;  /* 0x000000ffff0d7224 */ /* 0x000fe200078e0005 */
[----:B------:R-:W-:Y:S01]  /*10790*/  MOV R11, 0x181f ;  /* 0x0000181f000b7802 */ /* 0x000fe20000000f00 */
[----:B------:R-:W-:Y:S02]  /*107a0*/  IMAD.MOV.U32 R12, RZ, RZ, RZ ;  /* 0x000000ffff0c7224 */ /* 0x000fe400078e00ff */
[----:B------:R-:W-:-:S07]  /*107b0*/  IMAD.MOV.U32 R15, RZ, RZ, -0x1 ;  /* 0xffffffffff0f7424 */ /* 0x000fce00078e00ff */
[----:B--2---:R-:W-:Y:S05]  /*107c0*/  WARPSYNC.COLLECTIVE R15, `(.L_x_357) ;  /* 0x000000000f087348 */ /* 0x004fea0003c00000 */
[----:B--2---:R0:W1:Y:S02]  /*107d0*/  SHFL.IDX P6, R14, R13, R12, R11 ;  /* 0x0000000c0d0e7389 */ /* 0x00406400000c000b */
[----:B01----:R-:W-:Y:S01]  /*107e0*/  ENDCOLLECTIVE ;  /* 0x000000000000791b */ /* 0x003fe20003800000 */
.L_x_357:
[----:B------:R-:W-:Y:S05]  /*107f0*/  BSYNC B1 ;  /* 0x0000000000017941 */ /* 0x000fea0003800000 */
.L_x_356:
[----:B------:R-:W0:Y:S01]  /*10800*/  S2R R35, SR_TID.X ;  /* 0x0000000000237919 */ /* 0x000e220000002100 */
[----:B------:R-:W-:Y:S02]  /*10810*/  IMAD.MOV.U32 R13, RZ, RZ, R9 ;  /* 0x000000ffff0d7224 */ /* 0x000fe400078e0009 */
[----:B------:R-:W-:Y:S02]  /*10820*/  IMAD.MOV.U32 R12, RZ, RZ, RZ ;  /* 0x000000ffff0c7224 */ /* 0x000fe400078e00ff */
[----:B------:R-:W-:Y:S02]  /*10830*/  IMAD.MOV.U32 R11, RZ, RZ, 0x181f ;  /* 0x0000181fff0b7424 */ /* 0x000fe400078e00ff */
[----:B------:R-:W-:Y:S02]  /*10840*/  IMAD.MOV.U32 R15, RZ, RZ, -0x1 ;  /* 0xffffffffff0f7424 */ /* 0x000fe400078e00ff */
[----:B------:R-:W-:Y:S02]  /*10850*/  IMAD.MOV.U32 R3, RZ, RZ, R14 ;  /* 0x000000ffff037224 */ /* 0x000fe400078e000e */
[----:B------:R-:W-:-:S07]  /*10860*/  IMAD R4, R4, 0x2, R22 ;  /* 0x0000000204047824 */ /* 0x000fce00078e0216 */
[----:B0-----:R-:W-:Y:S05]  /*10870*/  WARPSYNC.COLLECTIVE R15, `(.L_x_358) ;  /* 0x000000000f087348 */ /* 0x001fea0003c00000 */
[----:B------:R1:W2:Y:S02]  /*10880*/  SHFL.IDX P6, R14, R13, R12, R11 ;  /* 0x0000000c0d0e7389 */ /* 0x0002a400000c000b */
[----:B012---:R-:W-:Y:S01]  /*10890*/  ENDCOLLECTIVE ;  /* 0x000000000000791b */ /* 0x007fe20003800000 */
.L_x_358:
[----:B------:R-:W-:Y:S02]  /*108a0*/  IMAD.MOV.U32 R13, RZ, RZ, R5 ;  /* 0x000000ffff0d7224 */ /* 0x000fe400078e0005 */
[----:B------:R-:W-:Y:S02]  /*108b0*/  IMAD.MOV.U32 R12, RZ, RZ, 0x1 ;  /* 0x00000001ff0c7424 */ /* 0x000fe400078e00ff */
[----:B------:R-:W-:Y:S02]  /*108c0*/  IMAD.SHL.U32 R35, R35, 0x8, RZ ;  /* 0x0000000823237824 */ /* 0x000fe400078e00ff */
[----:B------:R-:W-:-:S03]  /*108d0*/  IMAD.MOV.U32 R2, RZ, RZ, R14 ;  /* 0x000000ffff027224 */ /* 0x000fc600078e000e */
[----:B------:R-:W-:-:S07]  /*108e0*/  LOP3.LUT R35, R35, 0x38, RZ, 0xc0, !PT ;  /* 0x0000003823237812 */ /* 0x000fce00078ec0ff */
[----:B------:R-:W-:Y:S05]  /*108f0*/  WARPSYNC.COLLECTIVE R15, `(.L_x_359) ;  /* 0x000000000f087348 */ /* 0x000fea0003c00000 */
[----:B------:R0:W1:Y:S02]  /*10900*/  SHFL.IDX P6, R14, R13, R12, R11 ;  /* 0x0000000c0d0e7389 */ /* 0x00006400000c000b */
[----:B01----:R-:W-:Y:S01]  /*10910*/  ENDCOLLECTIVE ;  /* 0x000000000000791b */ /* 0x003fe20003800000 */
.L_x_359:
[----:B------:R-:W-:-:S05]  /*10920*/  IMAD.SHL.U32 R0, R35, 0x2, RZ ;  /* 0x0000000223007824 */ /* 0x000fca00078e00ff */
[----:B------:R-:W-:-:S04]  /*10930*/  IADD3 R2, P0, R2, R0, RZ ;  /* 0x0000000002027210 */ /* 0x000fc80007f1e0ff */
[----:B------:R-:W-:Y:S01]  /*10940*/  IADD3.X R3, RZ, R3, RZ, P0, !PT ;  /* 0x00000003ff037210 */ /* 0x000fe200007fe4ff */
[----:B------:R-:W-:-:S04]  /*10950*/  IMAD.MOV.U32 R13, RZ, RZ, R9 ;  /* 0x000000ffff0d7224 */ /* 0x000fc800078e0009 */
[----:B------:R-:W-:Y:S01]  /*10960*/  @!PT LDS RZ, [RZ] ;  /* 0x00000000fffff984 */ /* 0x000fe20000000800 */
[----:B------:R-:W-:Y:S01]  /*10970*/  @!PT LDS RZ, [RZ] ;  /* 0x00000000fffff984 */ /* 0x000fe20000000800 */
[----:B------:R-:W-:Y:S01]  /*10980*/  @!PT LDS RZ, [RZ] ;  /* 0x00000000fffff984 */ /* 0x000fe20000000800 */
[----:B------:R-:W-:Y:S04]  /*10990*/  LDGSTS.E.BYPASS.LTC128B.128 [R4+0x18400], desc[UR36][R2.64], !P3 ;  /* 0x1840000002047fae */ /* 0x000fe8000d901d64 */
[----:B------:R-:W-:Y:S04]  /*109a0*/  LDGSTS.E.BYPASS.LTC128B.128 [R4+0x1b400], desc[UR36][R2.64+0x80], !P2 ;  /* 0x1b40008002047fae */ /* 0x000fe8000d101d64 */
[----:B------:R0:W-:Y:S02]  /*109b0*/  LDGSTS.E.BYPASS.LTC128B.128 [R4+0x1e400], desc[UR36][R2.64+0x100], !P1 ;  /* 0x1e40010002047fae */ /* 0x0001e4000c901d64 */
[----:B0-----:R-:W-:-:S07]  /*109c0*/  IMAD.MOV.U32 R3, RZ, RZ, R14 ;  /* 0x000000ffff037224 */ /* 0x001fce00078e000e */
[----:B------:R-:W-:Y:S05]  /*109d0*/  WARPSYNC.COLLECTIVE R15, `(.L_x_360) ;  /* 0x000000000f087348 */ /* 0x000fea0003c00000 */
[----:B------:R0:W1:Y:S02]  /*109e0*/  SHFL.IDX P6, R14, R13, R12, R11 ;  /* 0x0000000c0d0e7389 */ /* 0x00006400000c000b */
[----:B01----:R-:W-:Y:S01]  /*109f0*/  ENDCOLLECTIVE ;  /* 0x000000000000791b */ /* 0x003fe20003800000 */
.L_x_360:
[----:B------:R-:W-:Y:S02]  /*10a00*/  IMAD.MOV.U32 R13, RZ, RZ, R5 ;  /* 0x000000ffff0d7224 */ /* 0x000fe400078e0005 */
[----:B------:R-:W-:Y:S02]  /*10a10*/  IMAD.MOV.U32 R12, RZ, RZ, 0x2 ;  /* 0x00000002ff0c7424 */ /* 0x000fe400078e00ff */
[----:B------:R-:W-:-:S07]  /*10a20*/  IMAD.MOV.U32 R2, RZ, RZ, R14 ;  /* 0x000000ffff027224 */ /* 0x000fce00078e000e */
[----:B------:R-:W-:Y:S05]  /*10a30*/  WARPSYNC.COLLECTIVE R15, `(.L_x_361) ;  /* 0x000000000f087348 */ /* 0x000fea0003c00000 */
[----:B------:R0:W1:Y:S02]  /*10a40*/  SHFL.IDX P6, R14, R13, R12, R11 ;  /* 0x0000000c0d0e7389 */ /* 0x00006400000c000b */
[----:B01----:R-:W-:Y:S01]  /*10a50*/  ENDCOLLECTIVE ;  /* 0x000000000000791b */ /* 0x003fe20003800000 */
.L_x_361:
[----:B------:R-:W-:-:S05]  /*10a60*/  IADD3 R2, P0, R2, R0, RZ ;  /* 0x0000000002027210 */ /* 0x000fca0007f1e0ff */
[----:B------:R-:W-:-:S05]  /*10a70*/  IMAD.X R3, RZ, RZ, R3, P0 ;  /* 0x000000ffff037224 */ /* 0x000fca00000e0603 */
[----:B------:R-:W-:Y:S01]  /*10a80*/  @!PT LDS RZ, [RZ] ;  /* 0x00000000fffff984 */ /* 0x000fe20000000800 */
[----:B------:R-:W-:Y:S01]  /*10a90*/  @!PT LDS RZ, [RZ] ;  /* 0x00000000fffff984 */ /* 0x000fe20000000800 */
[----:B------:R-:W-:Y:S01]  /*10aa0*/  @!PT LDS RZ, [RZ] ;  /* 0x00000000fffff984 */ /* 0x000fe20000000800 */
[----:B------:R0:W-:Y:S01]  /*10ab0*/  LDGSTS.E.BYPASS.LTC128B.128 [R4+0x18c00], desc[UR36][R2.64], !P3 ;  /* 0x18c0000002047fae */ /* 0x0001e2000d901d64 */
[----:B------:R-:W-:-:S03]  /*10ac0*/  IMAD.MOV.U32 R13, RZ, RZ, R9 ;  /* 0x000000ffff0d7224 */ /* 0x000fc600078e0009 */
[----:B------:R0:W-:Y:S04]  /*10ad0*/  LDGSTS.E.BYPASS.LTC128B.128 [R4+0x1bc00], desc[UR36][R2.64+0x80], !P2 ;  /* 0x1bc0008002047fae */ /* 0x0001e8000d101d64 */
[----:B------:R0:W-:Y:S01]  /*10ae0*/  LDGSTS.E.BYPASS.LTC128B.128 [R4+0x1ec00], desc[UR36][R2.64+0x100], !P1 ;  /* 0x1ec0010002047fae */ /* 0x0001e2000c901d64 */
[----:B------:R-:W-:-:S07]  /*10af0*/  MOV R35, R14 ;  /* 0x0000000e00237202 */ /* 0x000fce0000000f00 */
[----:B0-----:R-:W-:Y:S05]  /*10b00*/  WARPSYNC.COLLECTIVE R15, `(.L_x_362) ;  /* 0x000000000f087348 */ /* 0x001fea0003c00000 */
[----:B------:R1:W2:Y:S02]  /*10b10*/  SHFL.IDX P6, R14, R13, R12, R11 ;  /* 0x0000000c0d0e7389 */ /* 0x0002a400000c000b */
[----:B012---:R-:W-:Y:S01]  /*10b20*/  ENDCOLLECTIVE ;  /* 0x000000000000791b */ /* 0x007fe20003800000 */
.L_x_362:
[----:B------:R-:W-:Y:S02]  /*10b30*/  IMAD.MOV.U32 R13, RZ, RZ, R5 ;  /* 0x000000ffff0d7224 */ /* 0x000fe400078e0005 */
[----:B------:R-:W-:Y:S02]  /*10b40*/  IMAD.MOV.U32 R12, RZ, RZ, 0x3 ;  /* 0x00000003ff0c7424 */ /* 0x000fe400078e00ff */
[----:B------:R-:W-:-:S07]  /*10b50*/  IMAD.MOV.U32 R2, RZ, RZ, R14 ;  /* 0x000000ffff027224 */ /* 0x000fce00078e000e */
[----:B------:R-:W-:Y:S05]  /*10b60*/  WARPSYNC.COLLECTIVE R15, `(.L_x_363) ;  /* 0x000000000f087348 */ /* 0x000fea0003c00000 */
[----:B------:R0:W1:Y:S02]  /*10b70*/  SHFL.IDX P6, R14, R13, R12, R11 ;  /* 0x0000000c0d0e7389 */ /* 0x00006400000c000b */
[----:B01----:R-:W-:Y:S01]  /*10b80*/  ENDCOLLECTIVE ;  /* 0x000000000000791b */ /* 0x003fe20003800000 */
.L_x_363:
        /* <DEDUP_REMOVED lines=9> */
[----:B------:R-:W-:-:S07]  /*10c20*/  IMAD.MOV.U32 R35, RZ, RZ, R14 ;  /* 0x000000ffff237224 */ /* 0x000fce00078e000e */
[----:B0-----:R-:W-:Y:S05]  /*10c30*/  WARPSYNC.COLLECTIVE R15, `(.L_x_364) ;  /* 0x000000000f087348 */ /* 0x001fea0003c00000 */
[----:B------:R1:W2:Y:S02]  /*10c40*/  SHFL.IDX P6, R14, R13, R12, R11 ;  /* 0x0000000c0d0e7389 */ /* 0x0002a400000c000b */
[----:B012---:R-:W-:Y:S01]  /*10c50*/  ENDCOLLECTIVE ;  /* 0x000000000000791b */ /* 0x007fe20003800000 */
.L_x_364:
[----:B------:R-:W-:Y:S01]  /*10c60*/  MOV R13, R5 ;  /* 0x00000005000d7202 */ /* 0x000fe20000000f00 */
[----:B------:R-:W-:Y:S02]  /*10c70*/  IMAD.MOV.U32 R12, RZ, RZ, 0x4 ;  /* 0x00000004ff0c7424 */ /* 0x000fe400078e00ff */
[----:B------:R-:W-:-:S07]  /*10c80*/  IMAD.MOV.U32 R2, RZ, RZ, R14 ;  /* 0x000000ffff027224 */ /* 0x000fce00078e000e */
[----:B------:R-:W-:Y:S05]  /*10c90*/  WARPSYNC.COLLECTIVE R15, `(.L_x_365) ;  /* 0x000000000f087348 */ /* 0x000fea0003c00000 */
[----:B------:R0:W1:Y:S02]  /*10ca0*/  SHFL.IDX P6, R14, R13, R12, R11 ;  /* 0x0000000c0d0e7389 */ /* 0x00006400000c000b */
[----:B01----:R-:W-:Y:S01]  /*10cb0*/  ENDCOLLECTIVE ;  /* 0x000000000000791b */ /* 0x003fe20003800000 */
.L_x_365:
        /* <DEDUP_REMOVED lines=13> */
.L_x_366:
[----:B------:R-:W-:Y:S02]  /*10d90*/  IMAD.MOV.U32 R13, RZ, RZ, R5 ;  /* 0x000000ffff0d7224 */ /* 0x000fe400078e0005 */
[----:B------:R-:W-:Y:S02]  /*10da0*/  IMAD.MOV.U32 R12, RZ, RZ, 0x5 ;  /* 0x00000005ff0c7424 */ /* 0x000fe400078e00ff */
[----:B------:R-:W-:-:S07]  /*10db0*/  IMAD.MOV.U32 R2, RZ, RZ, R14 ;  /* 0x000000ffff027224 */ /* 0x000fce00078e000e */
[----:B------:R-:W-:Y:S05]  /*10dc0*/  WARPSYNC.COLLECTIVE R15, `(.L_x_367) ;  /* 0x000000000f087348 */ /* 0x000fea0003c00000 */
[----:B------:R0:W1:Y:S02]  /*10dd0*/  SHFL.IDX P6, R14, R13, R12, R11 ;  /* 0x0000000c0d0e7389 */ /* 0x00006400000c000b */
[----:B01----:R-:W-:Y:S01]  /*10de0*/  ENDCOLLECTIVE ;  /* 0x000000000000791b */ /* 0x003fe20003800000 */
.L_x_367:
        /* <DEDUP_REMOVED lines=13> */
.L_x_368:
[----:B------:R-:W-:Y:S01]  /*10ec0*/  MOV R2, R14 ;  /* 0x0000000e00027202 */ /* 0x000fe20000000f00 */
[----:B------:R-:W-:Y:S06]  /*10ed0*/  BRA `(.L_x_369) ;  /* 0xffffffc000b47947 */ /* 0x000fec000383ffff */
.L_x_280:
[----:B-1----:R1:W4:Y:S02]  /*10ee0*/  SYNCS.PHASECHK.TRANS64.TRYWAIT P0, [R4+URZ+0x2a860], R2 ;  /* 0x02a86002040075a7 */ /* 0x002324000800017f */
[----:B----4-:R-:W-:Y:S05]  /*10ef0*/  @!P0 NANOSLEEP.SYNCS 0x989680 ;  /* 0x009896800000895d */ /* 0x010fea0003900000 */
[----:B------:R-:W4:Y:S02]  /*10f00*/  @!P0 SYNCS.PHASECHK.TRANS64 P0, [R4+URZ+0x2a860], R2 ;  /* 0x02a86002040085a7 */ /* 0x000f24000800007f */
[----:B----4-:R-:W-:Y:S05]  /*10f10*/  @!P0 BRA `(.L_x_280) ;  /* 0xfffffffc00f08947 */ /* 0x010fea000383ffff */
[----:B------:R-:W-:Y:S05]  /*10f20*/  BRA `(.L_x_370) ;  /* 0xffffffc400107947 */ /* 0x000fea000383ffff */
.L_x_281:
[----:B------:R-:W-:Y:S01]  /*10f30*/  BSSY B1, `(.L_x_371) ;  /* 0x0000008000017945 */ /* 0x000fe20003800000 */
[----:B------:R-:W-:Y:S02]  /*10f40*/  IMAD.MOV.U32 R13, RZ, RZ, R24 ;  /* 0x000000ffff0d7224 */ /* 0x000fe400078e0018 */
[----:B------:R-:W-:Y:S02]  /*10f50*/  IMAD.MOV.U32 R12, RZ, RZ, RZ ;  /* 0x000000ffff0c7224 */ /* 0x000fe400078e00ff */
[----:B------:R-:W-:Y:S02]  /*10f60*/  IMAD.MOV.U32 R11, RZ, RZ, 0x181f ;  /* 0x0000181fff0b7424 */ /* 0x000fe400078e00ff */
[----:B------:R-:W-:-:S07]  /*10f70*/  IMAD.MOV.U32 R15, RZ, RZ, -0x1 ;  /* 0xffffffffff0f7424 */ /* 0x000fce00078e00ff */
[----:B-12---:R-:W-:Y:S05]  /*10f80*/  WARPSYNC.COLLECTIVE R15, `(.L_x_372) ;  /* 0x000000000f087348 */ /* 0x006fea0003c00000 */
[----:B--2---:R0:W2:Y:S02]  /*10f90*/  SHFL.IDX P6, R14, R13, R12, R11 ;  /* 0x0000000c0d0e7389 */ /* 0x0040a400000c000b */
[----:B012---:R-:W-:Y:S01]  /*10fa0*/  ENDCOLLECTIVE ;  /* 0x000000000000791b */ /* 0x007fe20003800000 */
.L_x_372:
[----:B------:R-:W-:Y:S05]  /*10fb0*/  BSYNC B1 ;  /* 0x0000000000017941 */ /* 0x000fea0003800000 */
.L_x_371:
[----:B------:R-:W-:Y:S02]  /*10fc0*/  IMAD.MOV.U32 R13, RZ, RZ, R18 ;  /* 0x000000ffff0d7224 */ /* 0x000fe400078e0012 */
[----:B------:R-:W-:Y:S02]  /*10fd0*/  IMAD.MOV.U32 R12, RZ, RZ, RZ ;  /* 0x000000ffff0c7224 */ /* 0x000fe400078e00ff */
[----:B------:R-:W-:Y:S02]  /*10fe0*/  IMAD.MOV.U32 R11, RZ, RZ, 0x181f ;  /* 0x0000181fff0b7424 */ /* 0x000fe400078e00ff */
[----:B------:R-:W-:Y:S02]  /*10ff0*/  IMAD.MOV.U32 R15, RZ, RZ, -0x1 ;  /* 0xffffffffff0f7424 */ /* 0x000fe400078e00ff */
[----:B------:R-:W-:Y:S02]  /*11000*/  IMAD.MOV.U32 R3, RZ, RZ, R14 ;  /* 0x000000ffff037224 */ /* 0x000fe400078e000e */
[----:B------:R-:W-:-:S07]  /*11010*/  IMAD R5, R5, 0x2, R22 ;  /* 0x0000000205057824 */ /* 0x000fce00078e0216 */
[----:B------:R-:W-:Y:S05]  /*11020*/  WARPSYNC.COLLECTIVE R15, `(.L_x_373) ;  /* 0x000000000f087348 */ /* 0x000fea0003c00000 */
[----:B------:R0:W1:Y:S02]  /*11030*/  SHFL.IDX P6, R14, R13, R12, R11 ;  /* 0x0000000c0d0e7389 */ /* 0x00006400000c000b */
[----:B01----:R-:W-:Y:S01]  /*11040*/  ENDCOLLECTIVE ;  /* 0x000000000000791b */ /* 0x003fe20003800000 */
.L_x_373:
[----:B------:R-:W-:Y:S02]  /*11050*/  IMAD.MOV.U32 R13, RZ, RZ, R24 ;  /* 0x000000ffff0d7224 */ /* 0x000fe400078e0018 */
[----:B------:R-:W-:Y:S01]  /*11060*/  IMAD.MOV.U32 R12, RZ, RZ, 0x1 ;  /* 0x00000001ff0c7424 */ /* 0x000fe200078e00ff */
[----:B------:R-:W-:-:S07]  /*11070*/  MOV R2, R14 ;  /* 0x0000000e00027202 */ /* 0x000fce0000000f00 */
[----:B------:R-:W-:Y:S05]  /*11080*/  WARPSYNC.COLLECTIVE R15, `(.L_x_374) ;  /* 0x000000000f087348 */ /* 0x000fea0003c00000 */
[----:B------:R0:W1:Y:S02]  /*11090*/  SHFL.IDX P6, R14, R13, R12, R11 ;  /* 0x0000000c0d0e7389 */ /* 0x00006400000c000b */
[----:B01----:R-:W-:Y:S01]  /*110a0*/  ENDCOLLECTIVE ;  /* 0x000000000000791b */ /* 0x003fe20003800000 */
.L_x_374:
[----:B------:R-:W-:-:S05]  /*110b0*/  IADD3 R2, P1, R2, R0, RZ ;  /* 0x0000000002027210 */ /* 0x000fca0007f3e0ff */
[----:B------:R-:W-:Y:S01]  /*110c0*/  IMAD.X R3, RZ, RZ, R3, P1 ;  /* 0x000000ffff037224 */ /* 0x000fe200008e0603 */
[----:B------:R-:W-:-:S04]  /*110d0*/  LOP3.LUT P1, RZ, R29, 0x1, RZ, 0xc0, !PT ;  /* 0x000000011dff7812 */ /* 0x000fc8000782c0ff */
[----:B------:R-:W-:Y:S01]  /*110e0*/  ISETP.LT.OR P2, PT, R6, 0x1, !P1 ;  /* 0x000000010600780c */ /* 0x000fe20004f41670 */
[----:B------:R-:W-:-:S12]  /*110f0*/  IMAD.MOV.U32 R13, RZ, RZ, R18 ;  /* 0x000000ffff0d7224 */ /* 0x000fd800078e0012 */
[----:B------:R-:W-:Y:S01]  /*11100*/  @!PT LDS RZ, [RZ] ;  /* 0x00000000fffff984 */ /* 0x000fe20000000800 */
[----:B------:R-:W-:Y:S01]  /*11110*/  @!PT LDS RZ, [RZ] ;  /* 0x00000000fffff984 */ /* 0x000fe20000000800 */
[----:B------:R-:W-:Y:S01]  /*11120*/  @!PT LDS RZ, [RZ] ;  /* 0x00000000fffff984 */ /* 0x000fe20000000800 */
[----:B------:R-:W-:Y:S01]  /*11130*/  LDGSTS.E.BYPASS.LTC128B.128 [R5+0x400], desc[UR36][R2.64], !P2 ;  /* 0x0040000002057fae */ /* 0x000fe2000d101d64 */
[----:B------:R-:W-:-:S13]  /*11140*/  ISETP.LT.OR P2, PT, R6, 0x1, !P0 ;  /* 0x000000010600780c */ /* 0x000fda0004741670 */
[----:B------:R0:W-:Y:S02]  /*11150*/  LDGSTS.E.BYPASS.LTC128B.128 [R5+0x3400], desc[UR36][R2.64+0x80], !P2 ;  /* 0x0340008002057fae */ /* 0x0001e4000d101d64 */
[----:B0-----:R-:W-:-:S07]  /*11160*/  IMAD.MOV.U32 R3, RZ, RZ, R14 ;  /* 0x000000ffff037224 */ /* 0x001fce00078e000e */
[----:B------:R-:W-:Y:S05]  /*11170*/  WARPSYNC.COLLECTIVE R15, `(.L_x_375) ;  /* 0x000000000f087348 */ /* 0x000fea0003c00000 */
[----:B------:R0:W1:Y:S02]  /*11180*/  SHFL.IDX P6, R14, R13, R12, R11 ;  /* 0x0000000c0d0e7389 */ /* 0x00006400000c000b */
[----:B01----:R-:W-:Y:S01]  /*11190*/  ENDCOLLECTIVE ;  /* 0x000000000000791b */ /* 0x003fe20003800000 */
.L_x_375:
[----:B------:R-:W-:Y:S01]  /*111a0*/  IMAD.MOV.U32 R13, RZ, RZ, R24 ;  /* 0x000000ffff0d7224 */ /* 0x000fe200078e0018 */
[----:B------:R-:W-:Y:S01]  /*111b0*/  MOV R12, 0x2 ;  /* 0x00000002000c7802 */ /* 0x000fe20000000f00 */
[----:B------:R-:W-:-:S07]  /*111c0*/  IMAD.MOV.U32 R2, RZ, RZ, R14 ;  /* 0x000000ffff027224 */ /* 0x000fce00078e000e */
[----:B------:R-:W-:Y:S05]  /*111d0*/  WARPSYNC.COLLECTIVE R15, `(.L_x_376) ;  /* 0x000000000f087348 */ /* 0x000fea0003c00000 */
[----:B------:R0:W1:Y:S02]  /*111e0*/  SHFL.IDX P6, R14, R13, R12, R11 ;  /* 0x0000000c0d0e7389 */ /* 0x00006400000c000b */
[----:B01----:R-:W-:Y:S01]  /*111f0*/  ENDCOLLECTIVE ;  /* 0x000000000000791b */ /* 0x003fe20003800000 */
.L_x_376:
[----:B------:R-:W-:-:S05]  /*11200*/  IADD3 R2, P2, R2, R0, RZ ;  /* 0x0000000002027210 */ /* 0x000fca0007f5e0ff */
[----:B------:R-:W-:Y:S01]  /*11210*/  IMAD.X R3, RZ, RZ, R3, P2 ;  /* 0x000000ffff037224 */ /* 0x000fe200010e0603 */
        /* <DEDUP_REMOVED lines=12> */
.L_x_377:
[----:B------:R-:W-:Y:S02]  /*112e0*/  IMAD.MOV.U32 R13, RZ, RZ, R24 ;  /* 0x000000ffff0d7224 */ /* 0x000fe400078e0018 */
[----:B------:R-:W-:Y:S02]  /*112f0*/  IMAD.MOV.U32 R12, RZ, RZ, 0x3 ;  /* 0x00000003ff0c7424 */ /* 0x000fe400078e00ff */
[----:B------:R-:W-:-:S07]  /*11300*/  IMAD.MOV.U32 R2, RZ, RZ, R14 ;  /* 0x000000ffff027224 */ /* 0x000fce00078e000e */
[----:B------:R-:W-:Y:S05]  /*11310*/  WARPSYNC.COLLECTIVE R15, `(.L_x_378) ;  /* 0x000000000f087348 */ /* 0x000fea0003c00000 */
[----:B------:R0:W1:Y:S02]  /*11320*/  SHFL.IDX P6, R14, R13, R12, R11 ;  /* 0x0000000c0d0e7389 */ /* 0x00006400000c000b */
[----:B01----:R-:W-:Y:S01]  /*11330*/  ENDCOLLECTIVE ;  /* 0x000000000000791b */ /* 0x003fe20003800000 */
.L_x_378:
        /* <DEDUP_REMOVED lines=14> */
.L_x_379:
[----:B------:R-:W-:Y:S02]  /*11420*/  IMAD.MOV.U32 R13, RZ, RZ, R24 ;  /* 0x000000ffff0d7224 */ /* 0x000fe400078e0018 */
[----:B------:R-:W-:Y:S02]  /*11430*/  IMAD.MOV.U32 R12, RZ, RZ, 0x4 ;  /* 0x00000004ff0c7424 */ /* 0x000fe400078e00ff */
[----:B------:R-:W-:-:S07]  /*11440*/  IMAD.MOV.U32 R2, RZ, RZ, R14 ;  /* 0x000000ffff027224 */ /* 0x000fce00078e000e */
[----:B------:R-:W-:Y:S05]  /*11450*/  WARPSYNC.COLLECTIVE R15, `(.L_x_380) ;  /* 0x000000000f087348 */ /* 0x000fea0003c00000 */
[----:B------:R0:W1:Y:S02]  /*11460*/  SHFL.IDX P6, R14, R13, R12, R11 ;  /* 0x0000000c0d0e7389 */ /* 0x00006400000c000b */
[----:B01----:R-:W-:Y:S01]  /*11470*/  ENDCOLLECTIVE ;  /* 0x000000000000791b */ /* 0x003fe20003800000 */
.L_x_380:
[----:B------:R-:W-:-:S04]  /*11480*/  IADD3 R2, P2, R2, R0, RZ ;  /* 0x0000000002027210 */ /* 0x000fc80007f5e0ff */
[----:B------:R-:W-:Y:S02]  /*11490*/  IADD3.X R3, RZ, R3, RZ, P2, !PT ;  /* 0x00000003ff037210 */ /* 0x000fe400017fe4ff */
        /* <DEDUP_REMOVED lines=12> */
.L_x_381:
[----:B------:R-:W-:Y:S02]  /*11560*/  IMAD.MOV.U32 R13, RZ, RZ, R24 ;  /* 0x000000ffff0d7224 */ /* 0x000fe400078e0018 */
[----:B------:R-:W-:Y:S02]  /*11570*/  IMAD.MOV.U32 R12, RZ, RZ, 0x5 ;  /* 0x00000005ff0c7424 */ /* 0x000fe400078e00ff */
[----:B------:R-:W-:-:S07]  /*11580*/  IMAD.MOV.U32 R2, RZ, RZ, R14 ;  /* 0x000000ffff027224 */ /* 0x000fce00078e000e */
[----:B------:R-:W-:Y:S05]  /*11590*/  WARPSYNC.COLLECTIVE R15, `(.L_x_382) ;  /* 0x000000000f087348 */ /* 0x000fea0003c00000 */
[----:B------:R0:W1:Y:S02]  /*115a0*/  SHFL.IDX P6, R14, R13, R12, R11 ;  /* 0x0000000c0d0e7389 */ /* 0x00006400000c000b */
[----:B01----:R-:W-:Y:S01]  /*115b0*/  ENDCOLLECTIVE ;  /* 0x000000000000791b */ /* 0x003fe20003800000 */
.L_x_382:
[----:B------:R-:W-:-:S05]  /*115c0*/  IADD3 R2, P2, R2, R0, RZ ;  /* 0x0000000002027210 */ /* 0x000fca0007f5e0ff */
        /* <DEDUP_REMOVED lines=12> */
.L_x_383:
[----:B------:R-:W-:Y:S01]  /*11690*/  @!PT LDS RZ, [RZ] ;  /* 0x00000000fffff984 */ /* 0x000fe20000000800 */
[----:B------:R-:W-:Y:S01]  /*116a0*/  @!PT LDS RZ, [RZ] ;  /* 0x00000000fffff984 */ /* 0x000fe20000000800 */
[----:B------:R-:W-:Y:S01]  /*116b0*/  @!PT LDS RZ, [RZ] ;  /* 0x00000000fffff984 */ /* 0x000fe20000000800 */
[----:B------:R0:W-:Y:S01]  /*116c0*/  LDGSTS.E.BYPASS.LTC128B.128 [R5+0x5400], desc[UR36][R2.64+0x80], !P2 ;  /* 0x0540008002057fae */ /* 0x0001e2000d101d64 */
[----:B------:R-:W-:Y:S05]  /*116d0*/  BRA `(.L_x_384) ;  /* 0xffffffbc00fc7947 */ /* 0x000fea000383ffff */
.L_x_289:
[----:B0-----:R0:W1:Y:S02]  /*116e0*/  SYNCS.PHASECHK.TRANS64.TRYWAIT P0, [R0+URZ+0x2a860], R3 ;  /* 0x02a86003000075a7 */ /* 0x001064000800017f */
[----:B-1----:R-:W-:Y:S05]  /*116f0*/  @!P0 NANOSLEEP.SYNCS 0x989680 ;  /* 0x009896800000895d */ /* 0x002fea0003900000 */
[----:B------:R-:W1:Y:S02]  /*11700*/  @!P0 SYNCS.PHASECHK.TRANS64 P0, [R0+URZ+0x2a860], R3 ;  /* 0x02a86003000085a7 */ /* 0x000e64000800007f */
[----:B-1----:R-:W-:Y:S05]  /*11710*/  @!P0 BRA `(.L_x_289) ;  /* 0xfffffffc00f08947 */ /* 0x002fea000383ffff */
[----:B------:R-:W-:Y:S05]  /*11720*/  BRA `(.L_x_385) ;  /* 0xffffffc4000c7947 */ /* 0x000fea000383ffff */
.L_x_290:
[----:B------:R-:W-:Y:S01]  /*11730*/  BSSY B0, `(.L_x_386) ;  /* 0x0000008000007945 */ /* 0x000fe20003800000 */
[----:B------:R-:W-:Y:S02]  /*11740*/  IMAD.MOV.U32 R13, RZ, RZ, R24 ;  /* 0x000000ffff0d7224 */ /* 0x000fe400078e0018 */
[----:B------:R-:W-:Y:S02]  /*11750*/  IMAD.MOV.U32 R12, RZ, RZ, RZ ;  /* 0x000000ffff0c7224 */ /* 0x000fe400078e00ff */
[----:B------:R-:W-:Y:S02]  /*11760*/  IMAD.MOV.U32 R11, RZ, RZ, 0x181f ;  /* 0x0000181fff0b7424 */ /* 0x000fe400078e00ff */
[----:B------:R-:W-:-:S07]  /*11770*/  IMAD.MOV.U32 R15, RZ, RZ, -0x1 ;  /* 0xffffffffff0f7424 */ /* 0x000fce00078e00ff */
[----:B0-2---:R-:W-:Y:S05]  /*11780*/  WARPSYNC.COLLECTIVE R15, `(.L_x_387) ;  /* 0x000000000f087348 */ /* 0x005fea0003c00000 */
[----:B--2---:R1:W2:Y:S02]  /*11790*/  SHFL.IDX P6, R14, R13, R12, R11 ;  /* 0x0000000c0d0e7389 */ /* 0x0042a400000c000b */
[----:B012---:R-:W-:Y:S01]  /*117a0*/  ENDCOLLECTIVE ;  /* 0x000000000000791b */ /* 0x007fe20003800000 */
.L_x_387:
[----:B------:R-:W-:Y:S05]  /*117b0*/  BSYNC B0 ;  /* 0x0000000000007941 */ /* 0x000fea0003800000 */
.L_x_386:
[----:B------:R-:W0:Y:S01]  /*117c0*/  S2R R4, SR_TID.X ;  /* 0x0000000000047919 */ /* 0x000e220000002100 */
[----:B------:R-:W-:Y:S01]  /*117d0*/  IMAD.MOV.U32 R13, RZ, RZ, R18 ;  /* 0x000000ffff0d7224 */ /* 0x000fe200078e0012 */
[C---:B------:R-:W-:Y:S01]  /*117e0*/  LOP3.LUT R2, R29.reuse, 0x1, RZ, 0xc0, !PT ;  /* 0x000000011d027812 */ /* 0x040fe200078ec0ff */
[----:B------:R-:W-:Y:S01]  /*117f0*/  IMAD.MOV.U32 R12, RZ, RZ, RZ ;  /* 0x000000ffff0c7224 */ /* 0x000fe200078e00ff */
[----:B------:R-:W-:Y:S01]  /*11800*/  LOP3.LUT P0, RZ, R29, 0x2, RZ, 0xc0, !PT ;  /* 0x000000021dff7812 */ /* 0x000fe2000780c0ff */
[----:B------:R-:W-:Y:S01]  /*11810*/  IMAD.MOV.U32 R11, RZ, RZ, 0x181f ;  /* 0x0000181fff0b7424 */ /* 0x000fe200078e00ff */
[----:B------:R-:W-:Y:S01]  /*11820*/  ISETP.NE.U32.AND P1, PT, R2, 0x1, PT ;  /* 0x000000010200780c */ /* 0x000fe20003f25070 */
[----:B------:R-:W-:Y:S01]  /*11830*/  IMAD.MOV.U32 R15, RZ, RZ, -0x1 ;  /* 0xffffffffff0f7424 */ /* 0x000fe200078e00ff */
[C---:B------:R-:W-:Y:S01]  /*11840*/  ISETP.LT.OR P4, PT, R6.reuse, 0x1, !P0 ;  /* 0x000000010600780c */ /* 0x040fe20004781670 */
[----:B------:R-:W-:Y:S01]  /*11850*/  IMAD.MOV.U32 R3, RZ, RZ, R14 ;  /* 0x000000ffff037224 */ /* 0x000fe200078e000e */
[----:B------:R-:W-:-:S13]  /*11860*/  ISETP.LT.OR P3, PT, R6, 0x1, P1 ;  /* 0x000000010600780c */ /* 0x000fda0000f61670 */
[----:B0-----:R-:W-:Y:S05]  /*11870*/  WARPSYNC.COLLECTIVE R15, `(.L_x_388) ;  /* 0x000000000f087348 */ /* 0x001fea0003c00000 */
[----:B------:R1:W2:Y:S02]  /*11880*/  SHFL.IDX P6, R14, R13, R12, R11 ;  /* 0x0000000c0d0e7389 */ /* 0x0002a400000c000b */
[----:B012---:R-:W-:Y:S01]  /*11890*/  ENDCOLLECTIVE ;  /* 0x000000000000791b */ /* 0x007fe20003800000 */
.L_x_388:
[----:B------:R-:W-:Y:S02]  /*118a0*/  IMAD.MOV.U32 R13, RZ, RZ, R24 ;  /* 0x000000ffff0d7224 */ /* 0x000fe400078e0018 */
[----:B------:R-:W-:Y:S01]  /*118b0*/  IMAD.MOV.U32 R12, RZ, RZ, 0x1 ;  /* 0x00000001ff0c7424 */ /* 0x000fe200078e00ff */
[----:B------:R-:W-:-:S04]  /*118c0*/  SHF.L.U32 R4, R4, 0x3, RZ ;  /* 0x0000000304047819 */ /* 0x000fc800000006ff */
[----:B------:R-:W-:-:S05]  /*118d0*/  LOP3.LUT R4, R4, 0x38, RZ, 0xc0, !PT ;  /* 0x0000003804047812 */ /* 0x000fca00078ec0ff */
[----:B------:R-:W-:Y:S02]  /*118e0*/  IMAD.SHL.U32 R5, R4, 0x2, RZ ;  /* 0x0000000204057824 */ /* 0x000fe400078e00ff */
[----:B------:R-:W-:-:S03]  /*118f0*/  IMAD R4, R7, 0x2, R22 ;  /* 0x0000000207047824 */ /* 0x000fc600078e0216 */
[----:B------:R-:W-:-:S13]  /*11900*/  IADD3 R2, P2, R14, R5, RZ ;  /* 0x000000050e027210 */ /* 0x000fda0007f5e0ff */
[----:B------:R-:W-:Y:S05]  /*11910*/  WARPSYNC.COLLECTIVE R15, `(.L_x_389) ;  /* 0x000000000f087348 */ /* 0x000fea0003c00000 */
[----:B------:R0:W1:Y:S02]  /*11920*/  SHFL.IDX P6, R14, R13, R12, R11 ;  /* 0x0000000c0d0e7389 */ /* 0x00006400000c000b */
[----:B01----:R-:W-:Y:S01]  /*11930*/  ENDCOLLECTIVE ;  /* 0x000000000000791b */ /* 0x003fe20003800000 */
.L_x_389:
[----:B------:R-:W-:-:S05]  /*11940*/  IMAD.X R3, RZ, RZ, R3, P2 ;  /* 0x000000ffff037224 */ /* 0x000fca00010e0603 */
[----:B------:R-:W-:Y:S01]  /*11950*/  @!PT LDS RZ, [RZ] ;  /* 0x00000000fffff984 */ /* 0x000fe20000000800 */
[----:B------:R-:W-:Y:S01]  /*11960*/  @!PT LDS RZ, [RZ] ;  /* 0x00000000fffff984 */ /* 0x000fe20000000800 */
[----:B------:R-:W-:Y:S01]  /*11970*/  @!PT LDS RZ, [RZ] ;  /* 0x00000000fffff984 */ /* 0x000fe20000000800 */
[----:B------:R0:W-:Y:S01]  /*11980*/  LDGSTS.E.BYPASS.LTC128B.128 [R4+0x400], desc[UR36][R2.64], !P3 ;  /* 0x0040000002047fae */ /* 0x0001e2000d901d64 */
[----:B------:R-:W-:-:S03]  /*11990*/  ISETP.LT.OR P3, PT, R6, 0x11, P1 ;  /* 0x000000110600780c */ /* 0x000fc60000f61670 */
[----:B------:R0:W-:Y:S01]  /*119a0*/  LDGSTS.E.BYPASS.LTC128B.128 [R4+0x3400], desc[UR36][R2.64+0x80], !P4 ;  /* 0x0340008002047fae */ /* 0x0001e2000e101d64 */
[----:B------:R-:W-:Y:S01]  /*119b0*/  ISETP.LT.OR P4, PT, R6, 0x11, !P0 ;  /* 0x000000110600780c */ /* 0x000fe20004781670 */
[----:B------:R-:W-:Y:S02]  /*119c0*/  IMAD.MOV.U32 R13, RZ, RZ, R18 ;  /* 0x000000ffff0d7224 */ /* 0x000fe400078e0012 */
[----:B------:R-:W-:-:S10]  /*119d0*/  IMAD.MOV.U32 R8, RZ, RZ, R14 ;  /* 0x000000ffff087224 */ /* 0x000fd400078e000e */
[----:B0-----:R-:W-:Y:S05]  /*119e0*/  WARPSYNC.COLLECTIVE R15, `(.L_x_390) ;  /* 0x000000000f087348 */ /* 0x001fea0003c00000 */
[----:B------:R1:W2:Y:S02]  /*119f0*/  SHFL.IDX P6, R14, R13, R12, R11 ;  /* 0x0000000c0d0e7389 */ /* 0x0002a400000c000b */
[----:B012---:R-:W-:Y:S01]  /*11a00*/  ENDCOLLECTIVE ;  /* 0x000000000000791b */ /* 0x007fe20003800000 */
.L_x_390:
[----:B------:R-:W-:Y:S01]  /*11a10*/  IMAD.MOV.U32 R13, RZ, RZ, R24 ;  /* 0x000000ffff0d7224 */ /* 0x000fe200078e0018 */
[----:B------:R-:W-:Y:S02]  /*11a20*/  MOV R12, 0x2 ;  /* 0x00000002000c7802 */ /* 0x000fe40000000f00 */
[----:B------:R-:W-:-:S13]  /*11a30*/  IADD3 R2, P2, R14, R5, RZ ;  /* 0x000000050e027210 */ /* 0x000fda0007f5e0ff */
[----:B------:R-:W-:Y:S05]  /*11a40*/  WARPSYNC.COLLECTIVE R15, `(.L_x_391) ;  /* 0x000000000f087348 */ /* 0x000fea0003c00000 */
[----:B------:R0:W1:Y:S02]  /*11a50*/  SHFL.IDX P6, R14, R13, R12, R11 ;  /* 0x0000000c0d0e7389 */ /* 0x00006400000c000b */
[----:B01----:R-:W-:Y:S01]  /*11a60*/  ENDCOLLECTIVE ;  /* 0x000000000000791b */ /* 0x003fe20003800000 */
.L_x_391:
        /* <DEDUP_REMOVED lines=13> */
.L_x_392:
[----:B------:R-:W-:Y:S02]  /*11b40*/  IMAD.MOV.U32 R13, RZ, RZ, R24 ;  /* 0x000000ffff0d7224 */ /* 0x000fe400078e0018 */
[----:B------:R-:W-:Y:S02]  /*11b50*/  IMAD.MOV.U32 R12, RZ, RZ, 0x3 ;  /* 0x00000003ff0c7424 */ /* 0x000fe400078e00ff */
[----:B------:R-:W-:-:S07]  /*11b60*/  IMAD.MOV.U32 R10, RZ, RZ, R14 ;  /* 0x000000ffff0a7224 */ /* 0x000fce00078e000e */
[----:B------:R-:W-:Y:S05]  /*11b70*/  WARPSYNC.COLLECTIVE R15, `(.L_x_393) ;  /* 0x000000000f087348 */ /* 0x000fea0003c00000 */
[----:B------:R0:W1:Y:S02]  /*11b80*/  SHFL.IDX P6, R14, R13, R12, R11 ;  /* 0x0000000c0d0e7389 */ /* 0x00006400000c000b */
[----:B01----:R-:W-:Y:S01]  /*11b90*/  ENDCOLLECTIVE ;  /* 0x000000000000791b */ /* 0x003fe20003800000 */
.L_x_393:
[----:B------:R-:W-:-:S05]  /*11ba0*/  IADD3 R2, P2, R10, R5, RZ ;  /* 0x000000050a027210 */ /* 0x000fca0007f5e0ff */
[----:B------:R-:W-:-:S05]  /*11bb0*/  IMAD.X R3, RZ, RZ, R7, P2 ;  /* 0x000000ffff037224 */ /* 0x000fca00010e0607 */
        /* <DEDUP_REMOVED lines=12> */
.L_x_394:
[----:B------:R-:W-:Y:S01]  /*11c80*/  MOV R13, R24 ;  /* 0x00000018000d7202 */ /* 0x000fe20000000f00 */
[----:B------:R-:W-:Y:S01]  /*11c90*/  IMAD.MOV.U32 R12, RZ, RZ, 0x4 ;  /* 0x00000004ff0c7424 */ /* 0x000fe200078e00ff */
[----:B------:R-:W-:-:S13]  /*11ca0*/  IADD3 R2, P2, R14, R5, RZ ;  /* 0x000000050e027210 */ /* 0x000fda0007f5e0ff */
[----:B------:R-:W-:Y:S05]  /*11cb0*/  WARPSYNC.COLLECTIVE R15, `(.L_x_395) ;  /* 0x000000000f087348 */ /* 0x000fea0003c00000 */
[----:B------:R0:W1:Y:S02]  /*11cc0*/  SHFL.IDX P6, R14, R13, R12, R11 ;  /* 0x0000000c0d0e7389 */ /* 0x00006400000c000b */
[----:B01----:R-:W-:Y:S01]  /*11cd0*/  ENDCOLLECTIVE ;  /* 0x000000000000791b */ /* 0x003fe20003800000 */
.L_x_395:
        /* <DEDUP_REMOVED lines=13> */
.L_x_396:
[----:B------:R-:W-:Y:S02]  /*11db0*/  IMAD.MOV.U32 R13, RZ, RZ, R24 ;  /* 0x000000ffff0d7224 */ /* 0x000fe400078e0018 */
[----:B------:R-:W-:Y:S02]  /*11dc0*/  IMAD.MOV.U32 R12, RZ, RZ, 0x5 ;  /* 0x00000005ff0c7424 */ /* 0x000fe400078e00ff */
[----:B------:R-:W-:-:S07]  /*11dd0*/  IMAD.MOV.U32 R10, RZ, RZ, R14 ;  /* 0x000000ffff0a7224 */ /* 0x000fce00078e000e */
[----:B------:R-:W-:Y:S05]  /*11de0*/  WARPSYNC.COLLECTIVE R15, `(.L_x_397) ;  /* 0x000000000f087348 */ /* 0x000fea0003c00000 */
[----:B------:R0:W1:Y:S02]  /*11df0*/  SHFL.IDX P6, R14, R13, R12, R11 ;  /* 0x0000000c0d0e7389 */ /* 0x00006400000c000b */
[----:B01----:R-:W-:Y:S01]  /*11e00*/  ENDCOLLECTIVE ;  /* 0x000000000000791b */ /* 0x003fe20003800000 */
.L_x_397:
[----:B------:R-:W-:-:S05]  /*11e10*/  IADD3 R2, P2, R10, R5, RZ ;  /* 0x000000050a027210 */ /* 0x000fca0007f5e0ff */
[----:B------:R-:W-:-:S05]  /*11e20*/  IMAD.X R3, RZ, RZ, R7, P2 ;  /* 0x000000ffff037224 */ /* 0x000fca00010e0607 */
[----:B------:R-:W-:Y:S01]  /*11e30*/  @!PT LDS RZ, [RZ] ;  /* 0x00000000fffff984 */ /* 0x000fe20000000800 */
[----:B------:R-:W-:Y:S01]  /*11e40*/  @!PT LDS RZ, [RZ] ;  /* 0x00000000fffff984 */ /* 0x000fe20000000800 */
[----:B------:R-:W-:Y:S01]  /*11e50*/  @!PT LDS RZ, [RZ] ;  /* 0x00000000fffff984 */ /* 0x000fe20000000800 */
[----:B------:R0:W-:Y:S01]  /*11e60*/  LDGSTS.E.BYPASS.LTC128B.128 [R4+0x2400], desc[UR36][R2.64], !P3 ;  /* 0x0240000002047fae */ /* 0x0001e2000d901d64 */
[----:B------:R-:W-:-:S03]  /*11e70*/  IMAD.MOV.U32 R13, RZ, RZ, R18 ;  /* 0x000000ffff0d7224 */ /* 0x000fc600078e0012 */
[----:B------:R0:W-:Y:S01]  /*11e80*/  LDGSTS.E.BYPASS.LTC128B.128 [R4+0x5400], desc[UR36][R2.64+0x80], !P4 ;  /* 0x0540008002047fae */ /* 0x0001e2000e101d64 */
[----:B------:R-:W-:-:S07]  /*11e90*/  IMAD.MOV.U32 R24, RZ, RZ, R14 ;  /* 0x000000ffff187224 */ /* 0x000fce00078e000e */
[----:B0-----:R-:W-:Y:S05]  /*11ea0*/  WARPSYNC.COLLECTIVE R15, `(.L_x_398) ;  /* 0x000000000f087348 */ /* 0x001fea0003c00000 */
[----:B------:R1:W2:Y:S02]  /*11eb0*/  SHFL.IDX P6, R14, R13, R12, R11 ;  /* 0x0000000c0d0e7389 */ /* 0x0002a400000c000b */
[----:B012---:R-:W-:Y:S01]  /*11ec0*/  ENDCOLLECTIVE ;  /* 0x000000000000791b */ /* 0x007fe20003800000 */
.L_x_398:
[----:B------:R-:W-:Y:S05]  /*11ed0*/  BRA `(.L_x_399) ;  /* 0xffffffc000087947 */ /* 0x000fea000383ffff */
.L_x_295:
[----:B------:R-:W-:Y:S01]  /*11ee0*/  BSSY B0, `(.L_x_400) ;  /* 0x0000008000007945 */ /* 0x000fe20003800000 */
[----:B------:R-:W-:Y:S01]  /*11ef0*/  MOV R13, R16 ;  /* 0x00000010000d7202 */ /* 0x000fe20000000f00 */
[----:B------:R-:W-:Y:S02]  /*11f00*/  IMAD.MOV.U32 R12, RZ, RZ, RZ ;  /* 0x000000ffff0c7224 */ /* 0x000fe400078e00ff */
[----:B------:R-:W-:Y:S02]  /*11f10*/  IMAD.MOV.U32 R11, RZ, RZ, 0x1f ;  /* 0x0000001fff0b7424 */ /* 0x000fe400078e00ff */
[----:B------:R-:W-:-:S07]  /*11f20*/  IMAD.MOV.U32 R15, RZ, RZ, -0x1 ;  /* 0xffffffffff0f7424 */ /* 0x000fce00078e00ff */
[----:B------:R-:W-:Y:S05]  /*11f30*/  WARPSYNC.COLLECTIVE R15, `(.L_x_401) ;  /* 0x000000000f087348 */ /* 0x000fea0003c00000 */
[----:B------:R0:W1:Y:S02]  /*11f40*/  SHFL.IDX P6, R14, R13, R12, R11 ;  /* 0x0000000c0d0e7389 */ /* 0x00006400000c000b */
[----:B01----:R-:W-:Y:S01]  /*11f50*/  ENDCOLLECTIVE ;  /* 0x000000000000791b */ /* 0x003fe20003800000 */
.L_x_401:
[----:B------:R-:W-:Y:S05]  /*11f60*/  BSYNC B0 ;  /* 0x0000000000007941 */ /* 0x000fea0003800000 */
.L_x_400:
[----:B------:R-:W-:Y:S01]  /*11f70*/  IMAD.MOV.U32 R13, RZ, RZ, R16 ;  /* 0x000000ffff0d7224 */ /* 0x000fe200078e0010 */
[----:B------:R-:W-:Y:S01]  /*11f80*/  IADD3 R7, R19, R9, RZ ;  /* 0x0000000913077210 */ /* 0x000fe20007ffe0ff */
[----:B------:R-:W-:Y:S02]  /*11f90*/  IMAD.MOV.U32 R12, RZ, RZ, 0x1 ;  /* 0x00000001ff0c7424 */ /* 0x000fe400078e00ff */
[----:B------:R-:W-:Y:S02]  /*11fa0*/  IMAD.MOV.U32 R11, RZ, RZ, 0x1f ;  /* 0x0000001fff0b7424 */ /* 0x000fe400078e00ff */
[----:B------:R-:W-:Y:S02]  /*11fb0*/  IMAD.MOV.U32 R15, RZ, RZ, -0x1 ;  /* 0xffffffffff0f7424 */ /* 0x000fe400078e00ff */
[----:B------:R-:W-:-:S07]  /*11fc0*/  IMAD.MOV.U32 R0, RZ, RZ, R14 ;  /* 0x000000ffff007224 */ /* 0x000fce00078e000e */
[----:B------:R-:W-:Y:S05]  /*11fd0*/  WARPSYNC.COLLECTIVE R15, `(.L_x_402) ;  /* 0x000000000f087348 */ /* 0x000fea0003c00000 */
[----:B------:R0:W1:Y:S02]  /*11fe0*/  SHFL.IDX P6, R14, R13, R12, R11 ;  /* 0x0000000c0d0e7389 */ /* 0x00006400000c000b */
[----:B01----:R-:W-:Y:S01]  /*11ff0*/  ENDCOLLECTIVE ;  /* 0x000000000000791b */ /* 0x003fe20003800000 */
.L_x_402:
[----:B------:R-:W-:Y:S02]  /*12000*/  ULDC UR4, c[0x0][0xc3c] ;  /* 0x00030f0000047ab9 */ /* 0x000fe40000000800 */
[----:B------:R-:W-:-:S13]  /*12010*/  ISETP.GE.OR P1, PT, R7, UR4, !P0 ;  /* 0x0000000407007c0c */ /* 0x000fda000c726670 */
[----:B------:R-:W0:Y:S08]  /*12020*/  @!P1 LDC.64 R4, c[0x0][0xc80] ;  /* 0x00032000ff049b82 */ /* 0x000e300000000a00 */
[----:B------:R-:W1:Y:S01]  /*12030*/  @!P1 LDC.64 R2, c[0x0][0xc78] ;  /* 0x00031e00ff029b82 */ /* 0x000e620000000a00 */
[----:B------:R-:W-:Y:S01]  /*12040*/  CS2R R10, SRZ ;  /* 0x00000000000a7805 */ /* 0x000fe2000001ff00 */
[----:B------:R-:W-:-:S02]  /*12050*/  IMAD.MOV.U32 R8, RZ, RZ, R14 ;  /* 0x000000ffff087224 */ /* 0x000fc400078e000e */
[----:B0-----:R-:W-:-:S06]  /*12060*/  @!P1 IMAD.WIDE R4, R7, 0x4, R4 ;  /* 0x0000000407049825 */ /* 0x001fcc00078e0204 */
[----:B------:R-:W2:Y:S01]  /*12070*/  @!P1 LDG.E R4, desc[UR36][R4.64] ;  /* 0x0000002404049981 */ /* 0x000ea2000c1e1900 */
[----:B-1----:R-:W-:-:S06]  /*12080*/  @!P1 IMAD.WIDE R2, R7, 0x4, R2 ;  /* 0x0000000407029825 */ /* 0x002fcc00078e0202 */
[----:B------:R-:W3:Y:S01]  /*12090*/  @!P1 LDG.E R2, desc[UR36][R2.64] ;  /* 0x0000002402029981 */ /* 0x000ee2000c1e1900 */
[----:B------:R-:W-:Y:S01]  /*120a0*/  IMAD.MOV.U32 R7, RZ, RZ, RZ ;  /* 0x000000ffff077224 */ /* 0x000fe200078e00ff */
[C---:B------:R-:W-:Y:S02]  /*120b0*/  ISETP.GE.U32.AND P2, PT, R9.reuse, 0x2, PT ;  /* 0x000000020900780c */ /* 0x040fe40003f46070 */
[C---:B------:R-:W-:Y:S02]  /*120c0*/  ISETP.GE.U32.AND P3, PT, R9.reuse, 0x4, PT ;  /* 0x000000040900780c */ /* 0x040fe40003f66070 */
[C---:B------:R-:W-:Y:S02]  /*120d0*/  ISETP.GE.U32.AND P4, PT, R9.reuse, 0x8, PT ;  /* 0x000000080900780c */ /* 0x040fe40003f86070 */
[C---:B------:R-:W-:Y:S01]  /*120e0*/  ISETP.GE.U32.AND P5, PT, R9.reuse, 0x10, PT ;  /* 0x000000100900780c */ /* 0x040fe20003fa6070 */
[----:B--2---:R-:W-:Y:S02]  /*120f0*/  @!P1 IMAD.MOV.U32 R7, RZ, RZ, R4 ;  /* 0x000000ffff079224 */ /* 0x004fe400078e0004 */
[----:B---3--:R-:W-:Y:S01]  /*12100*/  @!P1 IMAD.MOV.U32 R10, RZ, RZ, R2 ;  /* 0x000000ffff0a9224 */ /* 0x008fe200078e0002 */
[----:B------:R-:W-:-:S03]  /*12110*/  ISETP.NE.AND P1, PT, R9, RZ, PT ;  /* 0x000000ff0900720c */ /* 0x000fc60003f25270 */
[----:B------:R-:W-:-:S10]  /*12120*/  IMAD R13, R10, R7, RZ ;  /* 0x000000070a0d7224 */ /* 0x000fd400078e02ff */
[----:B------:R-:W-:Y:S05]  /*12130*/  WARPSYNC.COLLECTIVE R15, `(.L_x_403) ;  /* 0x000000000f087348 */ /* 0x000fea0003c00000 */
[----:B------:R0:W1:Y:S02]  /*12140*/  SHFL.UP P6, R14, R13, R12, R11 ;  /* 0x0400000c0d0e7389 */ /* 0x00006400000c000b */
[----:B01----:R-:W-:Y:S01]  /*12150*/  ENDCOLLECTIVE ;  /* 0x000000000000791b */ /* 0x003fe20003800000 */
.L_x_403:
[----:B------:R-:W-:Y:S01]  /*12160*/  IMAD.MOV.U32 R12, RZ, RZ, 0x2 ;  /* 0x00000002ff0c7424 */ /* 0x000fe200078e00ff */
[----:B------:R-:W-:-:S05]  /*12170*/  SEL R6, R14, RZ, P1 ;  /* 0x000000ff0e067207 */ /* 0x000fca0000800000 */
[----:B------:R-:W-:-:S04]  /*12180*/  IMAD.IADD R6, R13, 0x1, R6 ;  /* 0x000000010d067824 */ /* 0x000fc800078e0206 */
[----:B------:R-:W-:-:S07]  /*12190*/  IMAD.MOV.U32 R13, RZ, RZ, R6 ;  /* 0x000000ffff0d7224 */ /* 0x000fce00078e0006 */
[----:B------:R-:W-:Y:S05]  /*121a0*/  WARPSYNC.COLLECTIVE R15, `(.L_x_404) ;  /* 0x000000000f087348 */ /* 0x000fea0003c00000 */
[----:B------:R0:W1:Y:S02]  /*121b0*/  SHFL.UP P6, R14, R13, R12, R11 ;  /* 0x0400000c0d0e7389 */ /* 0x00006400000c000b */
[----:B01----:R-:W-:Y:S01]  /*121c0*/  ENDCOLLECTIVE ;  /* 0x000000000000791b */ /* 0x003fe20003800000 */
.L_x_404:
[----:B------:R-:W-:Y:S01]  /*121d0*/  IMAD.MOV.U32 R12, RZ, RZ, 0x4 ;  /* 0x00000004ff0c7424 */ /* 0x000fe200078e00ff */
[----:B------:R-:W-:-:S05]  /*121e0*/  SEL R3, R14, RZ, P2 ;  /* 0x000000ff0e037207 */ /* 0x000fca0001000000 */
[----:B------:R-:W-:Y:S01]  /*121f0*/  IMAD.IADD R2, R6, 0x1, R3 ;  /* 0x0000000106027824 */ /* 0x000fe200078e0203 */
[----:B------:R-:W-:-:S03]  /*12200*/  MOV R6, RZ ;  /* 0x000000ff00067202 */ /* 0x000fc60000000f00 */
[----:B------:R-:W-:-:S07]  /*12210*/  IMAD.MOV.U32 R13, RZ, RZ, R2 ;  /* 0x000000ffff0d7224 */ /* 0x000fce00078e0002 */
[----:B------:R-:W-:Y:S05]  /*12220*/  WARPSYNC.COLLECTIVE R15, `(.L_x_405) ;  /* 0x000000000f087348 */ /* 0x000fea0003c00000 */
[----:B------:R0:W1:Y:S02]  /*12230*/  SHFL.UP P6, R14, R13, R12, R11 ;  /* 0x0400000c0d0e7389 */ /* 0x00006400000c000b */
[----:B01----:R-:W-:Y:S01]  /*12240*/  ENDCOLLECTIVE ;  /* 0x000000000000791b */ /* 0x003fe20003800000 */
.L_x_405:
[----:B------:R-:W-:Y:S01]  /*12250*/  IMAD.MOV.U32 R12, RZ, RZ, 0x8 ;  /* 0x00000008ff0c7424 */ /* 0x000fe200078e00ff */
[----:B------:R-:W-:-:S04]  /*12260*/  SEL R3, R14, RZ, P3 ;  /* 0x000000ff0e037207 */ /* 0x000fc80001800000 */
[----:B------:R-:W-:-:S05]  /*12270*/  IADD3 R3, R2, R3, RZ ;  /* 0x0000000302037210 */ /* 0x000fca0007ffe0ff */
[----:B------:R-:W-:-:S07]  /*12280*/  IMAD.MOV.U32 R13, RZ, RZ, R3 ;  /* 0x000000ffff0d7224 */ /* 0x000fce00078e0003 */
[----:B------:R-:W-:Y:S05]  /*12290*/  WARPSYNC.COLLECTIVE R15, `(.L_x_406) ;  /* 0x000000000f087348 */ /* 0x000fea0003c00000 */
[----:B------:R0:W1:Y:S02]  /*122a0*/  SHFL.UP P6, R14, R13, R12, R11 ;  /* 0x0400000c0d0e7389 */ /* 0x00006400000c000b */
[----:B01----:R-:W-:Y:S01]  /*122b0*/  ENDCOLLECTIVE ;  /* 0x000000000000791b */ /* 0x003fe20003800000 */
.L_x_406:
[----:B------:R-:W-:Y:S01]  /*122c0*/  IMAD.MOV.U32 R12, RZ, RZ, 0x10 ;  /* 0x00000010ff0c7424 */ /* 0x000fe200078e00ff */
[----:B------:R-:W-:-:S05]  /*122d0*/  SEL R4, R14, RZ, P4 ;  /* 0x000000ff0e047207 */ /* 0x000fca0002000000 */
[----:B------:R-:W-:-:S04]  /*122e0*/  IMAD.IADD R4, R3, 0x1, R4 ;  /* 0x0000000103047824 */ /* 0x000fc800078e0204 */
[----:B------:R-:W-:-:S07]  /*122f0*/  IMAD.MOV.U32 R13, RZ, RZ, R4 ;  /* 0x000000ffff0d7224 */ /* 0x000fce00078e0004 */
[----:B------:R-:W-:Y:S05]  /*12300*/  WARPSYNC.COLLECTIVE R15, `(.L_x_407) ;  /* 0x000000000f087348 */ /* 0x000fea0003c00000 */
[----:B------:R0:W1:Y:S02]  /*12310*/  SHFL.UP P6, R14, R13, R12, R11 ;  /* 0x0400000c0d0e7389 */ /* 0x00006400000c000b */
[----:B01----:R-:W-:Y:S01]  /*12320*/  ENDCOLLECTIVE ;  /* 0x000000000000791b */ /* 0x003fe20003800000 */
.L_x_407:
[----:B------:R-:W-:Y:S02]  /*12330*/  IMAD.MOV.U32 R12, RZ, RZ, 0x1f ;  /* 0x0000001fff0c7424 */ /* 0x000fe400078e00ff */
[----:B------:R-:W-:Y:S01]  /*12340*/  IMAD.MOV.U32 R11, RZ, RZ, 0x1f ;  /* 0x0000001fff0b7424 */ /* 0x000fe200078e00ff */
[----:B------:R-:W-:-:S05]  /*12350*/  SEL R3, R14, RZ, P5 ;  /* 0x000000ff0e037207 */ /* 0x000fca0002800000 */
[----:B------:R-:W-:-:S04]  /*12360*/  IMAD.IADD R2, R4, 0x1, R3 ;  /* 0x0000000104027824 */ /* 0x000fc800078e0203 */
[----:B------:R-:W-:-:S07]  /*12370*/  IMAD.MOV.U32 R13, RZ, RZ, R2 ;  /* 0x000000ffff0d7224 */ /* 0x000fce00078e0002 */
[----:B------:R-:W-:Y:S05]  /*12380*/  WARPSYNC.COLLECTIVE R15, `(.L_x_408) ;  /* 0x000000000f087348 */ /* 0x000fea0003c00000 */
[----:B------:R0:W1:Y:S02]  /*12390*/  SHFL.IDX P6, R14, R13, R12, R11 ;  /* 0x0000000c0d0e7389 */ /* 0x00006400000c000b */
[----:B01----:R-:W-:Y:S01]  /*123a0*/  ENDCOLLECTIVE ;  /* 0x000000000000791b */ /* 0x003fe20003800000 */
.L_x_408:
[----:B------:R-:W-:Y:S05]  /*123b0*/  BRA `(.L_x_409) ;  /* 0xffffffc000187947 */ /* 0x000fea000383ffff */
.L_x_298:
[----:B------:R-:W-:Y:S01]  /*123c0*/  BSSY B0, `(.L_x_410) ;  /* 0x0000007000007945 */ /* 0x000fe20003800000 */
[----:B------:R-:W-:Y:S02]  /*123d0*/  IMAD.MOV.U32 R12, RZ, RZ, 0x1 ;  /* 0x00000001ff0c7424 */ /* 0x000fe400078e00ff */
[----:B------:R-:W-:Y:S02]  /*123e0*/  IMAD.MOV.U32 R11, RZ, RZ, RZ ;  /* 0x000000ffff0b7224 */ /* 0x000fe400078e00ff */
[----:B------:R-:W-:-:S07]  /*123f0*/  IMAD.MOV.U32 R15, RZ, RZ, -0x1 ;  /* 0xffffffffff0f7424 */ /* 0x000fce00078e00ff */
[----:B------:R-:W-:Y:S05]  /*12400*/  WARPSYNC.COLLECTIVE R15, `(.L_x_411) ;  /* 0x000000000f087348 */ /* 0x000fea0003c00000 */
[----:B------:R0:W1:Y:S02]  /*12410*/  SHFL.UP P6, R14, R13, R12, R11 ;  /* 0x0400000c0d0e7389 */ /* 0x00006400000c000b */
[----:B01----:R-:W-:Y:S01]  /*12420*/  ENDCOLLECTIVE ;  /* 0x000000000000791b */ /* 0x003fe20003800000 */
.L_x_411:
[----:B------:R-:W-:Y:S05]  /*12430*/  BSYNC B0 ;  /* 0x0000000000007941 */ /* 0x000fea0003800000 */
.L_x_410:
[----:B------:R-:W-:Y:S01]  /*12440*/  SEL R14, R14, RZ, P1 ;  /* 0x000000ff0e0e7207 */ /* 0x000fe20000800000 */
[----:B------:R-:W-:Y:S02]  /*12450*/  IMAD.MOV.U32 R12, RZ, RZ, 0x2 ;  /* 0x00000002ff0c7424 */ /* 0x000fe400078e00ff */
[----:B------:R-:W-:Y:S02]  /*12460*/  IMAD.MOV.U32 R11, RZ, RZ, RZ ;  /* 0x000000ffff0b7224 */ /* 0x000fe400078e00ff */
[----:B------:R-:W-:Y:S02]  /*12470*/  IMAD.IADD R13, R13, 0x1, R14 ;  /* 0x000000010d0d7824 */ /* 0x000fe400078e020e */
[----:B------:R-:W-:-:S07]  /*12480*/  IMAD.MOV.U32 R15, RZ, RZ, -0x1 ;  /* 0xffffffffff0f7424 */ /* 0x000fce00078e00ff */
[----:B------:R-:W-:Y:S05]  /*12490*/  WARPSYNC.COLLECTIVE R15, `(.L_x_412) ;  /* 0x000000000f087348 */ /* 0x000fea0003c00000 */
[----:B------:R0:W1:Y:S02]  /*124a0*/  SHFL.UP P6, R14, R13, R12, R11 ;  /* 0x0400000c0d0e7389 */ /* 0x00006400000c000b */
[----:B01----:R-:W-:Y:S01]  /*124b0*/  ENDCOLLECTIVE ;  /* 0x000000000000791b */ /* 0x003fe20003800000 */
.L_x_412:
[----:B------:R-:W-:Y:S02]  /*124c0*/  MOV R12, 0x4 ;  /* 0x00000004000c7802 */ /* 0x000fe40000000f00 */
[----:B------:R-:W-:-:S05]  /*124d0*/  SEL R2, R14, RZ, P2 ;  /* 0x000000ff0e027207 */ /* 0x000fca0001000000 */
[----:B------:R-:W-:-:S04]  /*124e0*/  IMAD.IADD R2, R13, 0x1, R2 ;  /* 0x000000010d027824 */ /* 0x000fc800078e0202 */
[----:B------:R-:W-:-:S07]  /*124f0*/  IMAD.MOV.U32 R13, RZ, RZ, R2 ;  /* 0x000000ffff0d7224 */ /* 0x000fce00078e0002 */
[----:B------:R-:W-:Y:S05]  /*12500*/  WARPSYNC.COLLECTIVE R15, `(.L_x_413) ;  /* 0x000000000f087348 */ /* 0x000fea0003c00000 */
[----:B------:R0:W1:Y:S02]  /*12510*/  SHFL.UP P6, R14, R13, R12, R11 ;  /* 0x0400000c0d0e7389 */ /* 0x00006400000c000b */
[----:B01----:R-:W-:Y:S01]  /*12520*/  ENDCOLLECTIVE ;  /* 0x000000000000791b */ /* 0x003fe20003800000 */
.L_x_413:
[----:B------:R-:W-:Y:S01]  /*12530*/  IMAD.MOV.U32 R12, RZ, RZ, 0x8 ;  /* 0x00000008ff0c7424 */ /* 0x000fe200078e00ff */
[----:B------:R-:W-:-:S05]  /*12540*/  SEL R3, R14, RZ, P3 ;  /* 0x000000ff0e037207 */ /* 0x000fca0001800000 */
[----:B------:R-:W-:-:S04]  /*12550*/  IMAD.IADD R3, R2, 0x1, R3 ;  /* 0x0000000102037824 */ /* 0x000fc800078e0203 */
[----:B------:R-:W-:-:S07]  /*12560*/  IMAD.MOV.U32 R13, RZ, RZ, R3 ;  /* 0x000000ffff0d7224 */ /* 0x000fce00078e0003 */
[----:B------:R-:W-:Y:S05]  /*12570*/  WARPSYNC.COLLECTIVE R15, `(.L_x_414) ;  /* 0x000000000f087348 */ /* 0x000fea0003c00000 */
[----:B------:R0:W1:Y:S02]  /*12580*/  SHFL.UP P6, R14, R13, R12, R11 ;  /* 0x0400000c0d0e7389 */ /* 0x00006400000c000b */
[----:B01----:R-:W-:Y:S01]  /*12590*/  ENDCOLLECTIVE ;  /* 0x000000000000791b */ /* 0x003fe20003800000 */
.L_x_414:
[----:B------:R-:W-:Y:S01]  /*125a0*/  IMAD.MOV.U32 R12, RZ, RZ, 0x10 ;  /* 0x00000010ff0c7424 */ /* 0x000fe200078e00ff */
[----:B------:R-:W-:-:S05]  /*125b0*/  SEL R4, R14, RZ, P4 ;  /* 0x000000ff0e047207 */ /* 0x000fca0002000000 */
[----:B------:R-:W-:-:S04]  /*125c0*/  IMAD.IADD R4, R3, 0x1, R4 ;  /* 0x0000000103047824 */ /* 0x000fc800078e0204 */
[----:B------:R-:W-:-:S07]  /*125d0*/  IMAD.MOV.U32 R13, RZ, RZ, R4 ;  /* 0x000000ffff0d7224 */ /* 0x000fce00078e0004 */
[----:B------:R-:W-:Y:S05]  /*125e0*/  WARPSYNC.COLLECTIVE R15, `(.L_x_415) ;  /* 0x000000000f087348 */ /* 0x000fea0003c00000 */
[----:B------:R0:W1:Y:S02]  /*125f0*/  SHFL.UP P6, R14, R13, R12, R11 ;  /* 0x0400000c0d0e7389 */ /* 0x00006400000c000b */
[----:B01----:R-:W-:Y:S01]  /*12600*/  ENDCOLLECTIVE ;  /* 0x000000000000791b */ /* 0x003fe20003800000 */
.L_x_415:
[----:B------:R-:W-:Y:S01]  /*12610*/  IMAD.MOV.U32 R12, RZ, RZ, 0x1f ;  /* 0x0000001fff0c7424 */ /* 0x000fe200078e00ff */
[----:B------:R-:W-:Y:S02]  /*12620*/  MOV R11, 0x1f ;  /* 0x0000001f000b7802 */ /* 0x000fe40000000f00 */
[----:B------:R-:W-:-:S05]  /*12630*/  SEL R3, R14, RZ, P5 ;  /* 0x000000ff0e037207 */ /* 0x000fca0002800000 */
[----:B------:R-:W-:-:S04]  /*12640*/  IMAD.IADD R2, R4, 0x1, R3 ;  /* 0x0000000104027824 */ /* 0x000fc800078e0203 */
[----:B------:R-:W-:-:S07]  /*12650*/  IMAD.MOV.U32 R13, RZ, RZ, R2 ;  /* 0x000000ffff0d7224 */ /* 0x000fce00078e0002 */
[----:B------:R-:W-:Y:S05]  /*12660*/  WARPSYNC.COLLECTIVE R15, `(.L_x_416) ;  /* 0x000000000f087348 */ /* 0x000fea0003c00000 */
[----:B------:R0:W1:Y:S02]  /*12670*/  SHFL.IDX P6, R14, R13, R12, R11 ;  /* 0x0000000c0d0e7389 */ /* 0x00006400000c000b */
[----:B01----:R-:W-:Y:S01]  /*12680*/  ENDCOLLECTIVE ;  /* 0x000000000000791b */ /* 0x003fe20003800000 */
.L_x_416:
[----:B------:R-:W-:Y:S05]  /*12690*/  BRA `(.L_x_417) ;  /* 0xffffffc000047947 */ /* 0x000fea000383ffff */
.L_x_300:
[----:B------:R-:W-:Y:S01]  /*126a0*/  BSSY B0, `(.L_x_418) ;  /* 0x0000006000007945 */ /* 0x000fe20003800000 */
[----:B------:R-:W-:Y:S01]  /*126b0*/  PLOP3.LUT P6, PT, P6, PT, PT, 0x8, 0x0 ;  /* 0x000000000000781c */ /* 0x000fe200037ce170 */
[----:B------:R-:W-:-:S12]  /*126c0*/  IMAD.MOV.U32 R15, RZ, RZ, -0x1 ;  /* 0xffffffffff0f7424 */ /* 0x000fd800078e00ff */
[----:B0-----:R-:W-:Y:S05]  /*126d0*/  WARPSYNC.COLLECTIVE R15, `(.L_x_419) ;  /* 0x000000000f087348 */ /* 0x001fea0003c00000 */
[----:B------:R-:W-:Y:S01]  /*126e0*/  VOTE.ANY R14, PT, P6 ;  /* 0x00000000000e7806 */ /* 0x000fe200030e0100 */
[----:B0-----:R-:W-:Y:S06]  /*126f0*/  ENDCOLLECTIVE ;  /* 0x000000000000791b */ /* 0x001fec0003800000 */
.L_x_419:
[----:B------:R-:W-:Y:S05]  /*12700*/  BSYNC B0 ;  /* 0x0000000000007941 */ /* 0x000fea0003800000 */
.L_x_418:
[----:B------:R-:W-:Y:S02]  /*12710*/  IMAD.MOV.U32 R3, RZ, RZ, R14 ;  /* 0x000000ffff037224 */ /* 0x000fe400078e000e */
[----:B------:R-:W-:Y:S02]  /*12720*/  IMAD.MOV.U32 R13, RZ, RZ, R7 ;  /* 0x000000ffff0d7224 */ /* 0x000fe400078e0007 */
[----:B------:R-:W0:Y:S01]  /*12730*/  POPC R4, R3 ;  /* 0x0000000300047309 */ /* 0x000e220000000000 */
[----:B------:R-:W-:Y:S02]  /*12740*/  IMAD.MOV.U32 R11, RZ, RZ, 0x1f ;  /* 0x0000001fff0b7424 */ /* 0x000fe400078e00ff */
[----:B------:R-:W-:Y:S02]  /*12750*/  IMAD.MOV.U32 R15, RZ, RZ, -0x1 ;  /* 0xffffffffff0f7424 */ /* 0x000fe400078e00ff */
[----:B0-----:R-:W-:-:S07]  /*12760*/  IMAD.MOV.U32 R12, RZ, RZ, R4 ;  /* 0x000000ffff0c7224 */ /* 0x001fce00078e0004 */
[----:B------:R-:W-:Y:S05]  /*12770*/  WARPSYNC.COLLECTIVE R15, `(.L_x_420) ;  /* 0x000000000f087348 */ /* 0x000fea0003c00000 */
[----:B------:R0:W1:Y:S02]  /*12780*/  SHFL.IDX P6, R14, R13, R12, R11 ;  /* 0x0000000c0d0e7389 */ /* 0x00006400000c000b */
[----:B01----:R-:W-:Y:S01]  /*12790*/  ENDCOLLECTIVE ;  /* 0x000000000000791b */ /* 0x003fe20003800000 */
.L_x_420:
[----:B------:R-:W-:Y:S02]  /*127a0*/  IMAD.MOV.U32 R13, RZ, RZ, R10 ;  /* 0x000000ffff0d7224 */ /* 0x000fe400078e000a */
[----:B------:R-:W-:-:S07]  /*127b0*/  IMAD.MOV.U32 R7, RZ, RZ, R14 ;  /* 0x000000ffff077224 */ /* 0x000fce00078e000e */
[----:B------:R-:W-:Y:S05]  /*127c0*/  WARPSYNC.COLLECTIVE R15, `(.L_x_421) ;  /* 0x000000000f087348 */ /* 0x000fea0003c00000 */
[----:B------:R0:W1:Y:S02]  /*127d0*/  SHFL.IDX P6, R14, R13, R12, R11 ;  /* 0x0000000c0d0e7389 */ /* 0x00006400000c000b */
[----:B01----:R-:W-:Y:S01]  /*127e0*/  ENDCOLLECTIVE ;  /* 0x000000000000791b */ /* 0x003fe20003800000 */
.L_x_421:
[----:B------:R-:W-:Y:S01]  /*127f0*/  IMAD.MOV.U32 R10, RZ, RZ, R14 ;  /* 0x000000ffff0a7224 */ /* 0x000fe200078e000e */
[----:B------:R-:W-:Y:S06]  /*12800*/  BRA `(.L_x_422) ;  /* 0xffffffbc00e47947 */ /* 0x000fec000383ffff */
.L_x_302:
[----:B------:R-:W-:Y:S01]  /*12810*/  BSSY B0, `(.L_x_423) ;  /* 0x0000007000007945 */ /* 0x000fe20003800000 */
[----:B------:R-:W-:Y:S01]  /*12820*/  MOV R13, R2 ;  /* 0x00000002000d7202 */ /* 0x000fe20000000f00 */
[----:B------:R-:W-:Y:S02]  /*12830*/  IMAD.MOV.U32 R11, RZ, RZ, 0x1f ;  /* 0x0000001fff0b7424 */ /* 0x000fe400078e00ff */
[----:B------:R-:W-:-:S07]  /*12840*/  IMAD.MOV.U32 R15, RZ, RZ, -0x1 ;  /* 0xffffffffff0f7424 */ /* 0x000fce00078e00ff */
[----:B0123--:R-:W-:Y:S05]  /*12850*/  WARPSYNC.COLLECTIVE R15, `(.L_x_424) ;  /* 0x000000000f087348 */ /* 0x00ffea0003c00000 */
[----:B------:R4:W0:Y:S02]  /*12860*/  SHFL.IDX P6, R14, R13, R12, R11 ;  /* 0x0000000c0d0e7389 */ /* 0x00082400000c000b */
[----:B01234-:R-:W-:Y:S01]  /*12870*/  ENDCOLLECTIVE ;  /* 0x000000000000791b */ /* 0x01ffe20003800000 */
.L_x_424:
[----:B------:R-:W-:Y:S05]  /*12880*/  BSYNC B0 ;  /* 0x0000000000007941 */ /* 0x000fea0003800000 */
.L_x_423:
[----:B------:R-:W-:Y:S01]  /*12890*/  IMAD.MOV.U32 R6, RZ, RZ, R14 ;  /* 0x000000ffff067224 */ /* 0x000fe200078e000e */
[----:B------:R-:W-:Y:S06]  /*128a0*/  BRA `(.L_x_301) ;  /* 0xffffffbc00d47947 */ /* 0x000fec000383ffff */
.L_x_306:
[----:B-1----:R1:W3:Y:S02]  /*128b0*/  SYNCS.PHASECHK.TRANS64.TRYWAIT P0, [R4+URZ+0x2a820], R0 ;  /* 0x02a82000040075a7 */ /* 0x0022e4000800017f */
[----:B---3--:R-:W-:Y:S05]  /*128c0*/  @!P0 NANOSLEEP.SYNCS 0x989680 ;  /* 0x009896800000895d */ /* 0x008fea0003900000 */
[----:B------:R-:W3:Y:S02]  /*128d0*/  @!P0 SYNCS.PHASECHK.TRANS64 P0, [R4+URZ+0x2a820], R0 ;  /* 0x02a82000040085a7 */ /* 0x000ee4000800007f */
[----:B---3--:R-:W-:Y:S05]  /*128e0*/  @!P0 BRA `(.L_x_306) ;  /* 0xfffffffc00f08947 */ /* 0x008fea000383ffff */
[----:B------:R-:W-:Y:S05]  /*128f0*/  BRA `(.L_x_425) ;  /* 0xffffffc4002c7947 */ /* 0x000fea000383ffff */
.L_x_307:
[----:B------:R-:W3:Y:S01]  /*12900*/  S2R R2, SR_TID.X ;  /* 0x0000000000027919 */ /* 0x000ee20000002100 */
[----:B------:R-:W-:Y:S01]  /*12910*/  BSSY B0, `(.L_x_426) ;  /* 0x000000a000007945 */ /* 0x000fe20003800000 */
[----:B------:R-:W-:Y:S02]  /*12920*/  IMAD.MOV.U32 R12, RZ, RZ, RZ ;  /* 0x000000ffff0c7224 */ /* 0x000fe400078e00ff */
[----:B------:R-:W-:Y:S02]  /*12930*/  IMAD.MOV.U32 R11, RZ, RZ, 0x1f ;  /* 0x0000001fff0b7424 */ /* 0x000fe400078e00ff */
[----:B------:R-:W-:Y:S01]  /*12940*/  IMAD.MOV.U32 R15, RZ, RZ, -0x1 ;  /* 0xffffffffff0f7424 */ /* 0x000fe200078e00ff */
[----:B---3--:R-:W-:-:S04]  /*12950*/  SHF.R.U32.HI R2, RZ, 0x5, R2 ;  /* 0x00000005ff027819 */ /* 0x008fc80000011602 */
[----:B------:R-:W-:-:S05]  /*12960*/  LOP3.LUT R2, R2, 0x3, RZ, 0xc0, !PT ;  /* 0x0000000302027812 */ /* 0x000fca00078ec0ff */
[----:B------:R-:W-:-:S07]  /*12970*/  IMAD.MOV.U32 R13, RZ, RZ, R2 ;  /* 0x000000ffff0d7224 */ /* 0x000fce00078e0002 */
[----:B012---:R-:W-:Y:S05]  /*12980*/  WARPSYNC.COLLECTIVE R15, `(.L_x_427) ;  /* 0x000000000f087348 */ /* 0x007fea0003c00000 */
[----:B------:R3:W4:Y:S02]  /*12990*/  SHFL.IDX P6, R14, R13, R12, R11 ;  /* 0x0000000c0d0e7389 */ /* 0x00072400000c000b */
[----:B01234-:R-:W-:Y:S01]  /*129a0*/  ENDCOLLECTIVE ;  /* 0x000000000000791b */ /* 0x01ffe20003800000 */
.L_x_427:
[----:B------:R-:W-:Y:S05]  /*129b0*/  BSYNC B0 ;  /* 0x0000000000007941 */ /* 0x000fea0003800000 */
.L_x_426:
[----:B------:R-:W-:Y:S05]  /*129c0*/  BRA `(.L_x_428) ;  /* 0xffffffc400147947 */ /* 0x000fea000383ffff */
.L_x_310:
[----:B------:R-:W-:Y:S01]  /*129d0*/  BSSY B1, `(.L_x_429) ;  /* 0x0000006000017945 */ /* 0x000fe20003800000 */
[----:B------:R-:W-:-:S07]  /*129e0*/  IMAD.MOV.U32 R15, RZ, RZ, -0x1 ;  /* 0xffffffffff0f7424 */ /* 0x000fce00078e00ff */
[----:B012---:R-:W-:Y:S05]  /*129f0*/  WARPSYNC.COLLECTIVE R15, `(.L_x_430) ;  /* 0x000000000f0c7348 */ /* 0x007fea0003c00000 */
[----:B------:R-:W-:Y:S02]  /*12a00*/  ELECT P6, UR62, PT ;  /* 0x00000000003e782f */ /* 0x000fe400038c0000 */
[----:B------:R-:W-:Y:S01]  /*12a10*/  MOV R14, UR62 ;  /* 0x0000003e000e7c02 */ /* 0x000fe20008000f00 */
[----:B012---:R-:W-:Y:S10]  /*12a20*/  ENDCOLLECTIVE ;  /* 0x000000000000791b */ /* 0x007ff40003800000 */
.L_x_430:
[----:B------:R-:W-:Y:S05]  /*12a30*/  BSYNC B1 ;  /* 0x0000000000017941 */ /* 0x000fea0003800000 */
.L_x_429:
[----:B------:R-:W-:Y:S05]  /*12a40*/  BRA `(.L_x_431) ;  /* 0xffffffc4000c7947 */ /* 0x000fea000383ffff */
.L_x_312:
[----:B-1----:R1:W3:Y:S02]  /*12a50*/  SYNCS.PHASECHK.TRANS64.TRYWAIT P1, [R5+URZ+0x2a840], R0 ;  /* 0x02a84000050075a7 */ /* 0x0022e4000802017f */
[----:B---3--:R-:W-:Y:S05]  /*12a60*/  @!P1 NANOSLEEP.SYNCS 0x989680 ;  /* 0x009896800000995d */ /* 0x008fea0003900000 */
[----:B------:R-:W3:Y:S02]  /*12a70*/  @!P1 SYNCS.PHASECHK.TRANS64 P1, [R5+URZ+0x2a840], R0 ;  /* 0x02a84000050095a7 */ /* 0x000ee4000802007f */
[----:B---3--:R-:W-:Y:S05]  /*12a80*/  @!P1 BRA `(.L_x_312) ;  /* 0xfffffffc00f09947 */ /* 0x008fea000383ffff */
[----:B------:R-:W-:Y:S05]  /*12a90*/  BRA `(.L_x_432) ;  /* 0xffffffc400347947 */ /* 0x000fea000383ffff */
.L_x_314:
[----:B---3--:R3:W4:Y:S02]  /*12aa0*/  SYNCS.PHASECHK.TRANS64.TRYWAIT P1, [R27+URZ+0x2a840], R2 ;  /* 0x02a840021b0075a7 */ /* 0x008724000802017f */
[----:B----4-:R-:W-:Y:S05]  /*12ab0*/  @!P1 NANOSLEEP.SYNCS 0x989680 ;  /* 0x009896800000995d */ /* 0x010fea0003900000 */
[----:B------:R-:W4:Y:S02]  /*12ac0*/  @!P1 SYNCS.PHASECHK.TRANS64 P1, [R27+URZ+0x2a840], R2 ;  /* 0x02a840021b0095a7 */ /* 0x000f24000802007f */
[----:B----4-:R-:W-:Y:S05]  /*12ad0*/  @!P1 BRA `(.L_x_314) ;  /* 0xfffffffc00f09947 */ /* 0x010fea000383ffff */
[----:B------:R-:W-:Y:S05]  /*12ae0*/  BRA `(.L_x_433) ;  /* 0xffffffc400407947 */ /* 0x000fea000383ffff */
.L_x_316:
[----:B----4-:R4:W0:Y:S02]  /*12af0*/  SYNCS.PHASECHK.TRANS64.TRYWAIT P1, [R5+URZ+0x2a860], R0 ;  /* 0x02a86000050075a7 */ /* 0x010824000802017f */
[----:B0-----:R-:W-:Y:S05]  /*12b00*/  @!P1 NANOSLEEP.SYNCS 0x989680 ;  /* 0x009896800000995d */ /* 0x001fea0003900000 */
[----:B------:R-:W0:Y:S02]  /*12b10*/  @!P1 SYNCS.PHASECHK.TRANS64 P1, [R5+URZ+0x2a860], R0 ;  /* 0x02a86000050095a7 */ /* 0x000e24000802007f */
[----:B0-----:R-:W-:Y:S05]  /*12b20*/  @!P1 BRA `(.L_x_316) ;  /* 0xfffffffc00f09947 */ /* 0x001fea000383ffff */
[----:B------:R-:W-:Y:S05]  /*12b30*/  BRA `(.L_x_434) ;  /* 0xffffffc4003c7947 */ /* 0x000fea000383ffff */
.L_x_435:
        /* <DEDUP_REMOVED lines=12> */
.L_x_3205:


//--------------------- .text._ZN7cutlass13device_kernelIN5flash11enable_sm90INS1_16FlashAttnFwdSm90INS1_25CollectiveMainloopFwdSm90ILi2EN4cute5tupleIJNS5_1CILi1EEES8_S8_EEENS6_IJNS7_ILi128EEENS7_ILi96EEENS7_ILi192EEEEEELi128ENS_10bfloat16_tEfNS_4arch4Sm90ELb0ELb0ELb0ELb1ELb1ELb1ELb0ELb1ELb1ELb1ELb1ELb0EEENS1_21CollectiveEpilogueFwdINS6_IJSA_SA_SB_EEES9_SE_SG_Li256ELb1ELb1ELb1ELb0EEENS1_36VarlenDynamicPersistentTileSchedulerILi128ELi96ELi256ELi128ELb1ELb1ELb1ELb0ELb1ELb1EEEEEEEEEvNT_6ParamsE --------------------------
	.section	.text._ZN7cutlass13device_kernelIN5flash11enable_sm90INS1_16FlashAttnFwdSm90INS1_25CollectiveMainloopFwdSm90ILi2EN4cute5tupleIJNS5_1CILi1EEES8_S8_EEENS6_IJNS7_ILi128EEENS7_ILi96EEENS7_ILi192EEEEEELi128ENS_10bfloat16_tEfNS_4arch4Sm90ELb0ELb0ELb0ELb1ELb1ELb1ELb0ELb1ELb1ELb1ELb1ELb0EEENS1_21CollectiveEpilogueFwdINS6_IJSA_SA_SB_EEES9_SE_SG_Li256ELb1ELb1ELb1ELb0EEENS1_36VarlenDynamicPersistentTileSchedulerILi128ELi96ELi256ELi128ELb1ELb1ELb1ELb0ELb1ELb1EEEEEEEEEvNT_6ParamsE,"ax",@progbits
	.align	128
.text._ZN7cutlass13device_kernelIN5flash11enable_sm90INS1_16FlashAttnFwdSm90INS1_25CollectiveMainloopFwdSm90ILi2EN4cute5tupleIJNS5_1CILi1EEES8_S8_EEENS6_IJNS7_ILi128EEENS7_ILi96EEENS7_ILi192EEEEEELi128ENS_10bfloat16_tEfNS_4arch4Sm90ELb0ELb0ELb0ELb1ELb1ELb1ELb0ELb1ELb1ELb1ELb1ELb0EEENS1_21CollectiveEpilogueFwdINS6_IJSA_SA_SB_EEES9_SE_SG_Li256ELb1ELb1ELb1ELb0EEENS1_36VarlenDynamicPersistentTileSchedulerILi128ELi96ELi256ELi128ELb1ELb1ELb1ELb0ELb1ELb1EEEEEEEEEvNT_6ParamsE:
        .type           _ZN7cutlass13device_kernelIN5flash11enable_sm90INS1_16FlashAttnFwdSm90INS1_25CollectiveMainloopFwdSm90ILi2EN4cute5tupleIJNS5_1CILi1EEES8_S8_EEENS6_IJNS7_ILi128EEENS7_ILi96EEENS7_ILi192EEEEEELi128ENS_10bfloat16_tEfNS_4arch4Sm90ELb0ELb0ELb0ELb1ELb1ELb1ELb0ELb1ELb1ELb1ELb1ELb0EEENS1_21CollectiveEpilogueFwdINS6_IJSA_SA_SB_EEES9_SE_SG_Li256ELb1ELb1ELb1ELb0EEENS1_36VarlenDynamicPersistentTileSchedulerILi128ELi96ELi256ELi128ELb1ELb1ELb1ELb0ELb1ELb1EEEEEEEEEvNT_6ParamsE,@function
        .size           _ZN7cutlass13device_kernelIN5flash11enable_sm90INS1_16FlashAttnFwdSm90INS1_25CollectiveMainloopFwdSm90ILi2EN4cute5tupleIJNS5_1CILi1EEES8_S8_EEENS6_IJNS7_ILi128EEENS7_ILi96EEENS7_ILi192EEEEEELi128ENS_10bfloat16_tEfNS_4arch4Sm90ELb0ELb0ELb0ELb1ELb1ELb1ELb0ELb1ELb1ELb1ELb1ELb0EEENS1_21CollectiveEpilogueFwdINS6_IJSA_SA_SB_EEES9_SE_SG_Li256ELb1ELb1ELb1ELb0EEENS1_36VarlenDynamicPersistentTileSchedulerILi128ELi96ELi256ELi128ELb1ELb1ELb1ELb0ELb1ELb1EEEEEEEEEvNT_6ParamsE,(.L_x_3206 - _ZN7cutlass13device_kernelIN5flash11enable_sm90INS1_16FlashAttnFwdSm90INS1_25CollectiveMainloopFwdSm90ILi2EN4cute5tupleIJNS5_1CILi1EEES8_S8_EEENS6_IJNS7_ILi128EEENS7_ILi96EEENS7_ILi192EEEEEELi128ENS_10bfloat16_tEfNS_4arch4Sm90ELb0ELb0ELb0ELb1ELb1ELb1ELb0ELb1ELb1ELb1ELb1ELb0EEENS1_21CollectiveEpilogueFwdINS6_IJSA_SA_SB_EEES9_SE_SG_Li256ELb1ELb1ELb1ELb0EEENS1_36VarlenDynamicPersistentTileSchedulerILi128ELi96ELi256ELi128ELb1ELb1ELb1ELb0ELb1ELb1EEEEEEEEEvNT_6ParamsE)
        .other          _ZN7cutlass13device_kernelIN5flash11enable_sm90INS1_16FlashAttnFwdSm90INS1_25CollectiveMainloopFwdSm90ILi2EN4cute5tupleIJNS5_1CILi1EEES8_S8_EEENS6_IJNS7_ILi128EEENS7_ILi96EEENS7_ILi192EEEEEELi128ENS_10bfloat16_tEfNS_4arch4Sm90ELb0ELb0ELb0ELb1ELb1ELb1ELb0ELb1ELb1ELb1ELb1ELb0EEENS1_21CollectiveEpilogueFwdINS6_IJSA_SA_SB_EEES9_SE_SG_Li256ELb1ELb1ELb1ELb0EEENS1_36VarlenDynamicPersistentTileSchedulerILi128ELi96ELi256ELi128ELb1ELb1ELb1ELb0ELb1ELb1EEEEEEEEEvNT_6ParamsE,@"STO_CUDA_ENTRY STV_DEFAULT"
_ZN7cutlass13device_kernelIN5flash11enable_sm90INS1_16FlashAttnFwdSm90INS1_25CollectiveMainloopFwdSm90ILi2EN4cute5tupleIJNS5_1CILi1EEES8_S8_EEENS6_IJNS7_ILi128EEENS7_ILi96EEENS7_ILi192EEEEEELi128ENS_10bfloat16_tEfNS_4arch4Sm90ELb0ELb0ELb0ELb1ELb1ELb1ELb0ELb1ELb1ELb1ELb1ELb0EEENS1_21CollectiveEpilogueFwdINS6_IJSA_SA_SB_EEES9_SE_SG_Li256ELb1ELb1ELb1ELb0EEENS1_36VarlenDynamicPersistentTileSchedulerILi128ELi96ELi256ELi128ELb1ELb1ELb1ELb0ELb1ELb1EEEEEEEEEvNT_6ParamsE:
[----:B------:R-:W0:Y:S02]  /*0000*/  LDC R1, c[0x0][0x28] ;  /* 0x00000a00ff017b82 */ /* 0x000e240000000800 */
[----:B0-----:R-:W-:Y:S01]  /*0010*/  VIADD R1, R1, 0xffffff78 ;  /* 0xffffff7801017836 */ /* 0x001fe20000000000 */
[----:B------:R-:W0:Y:S01]  /*0020*/  S2R R0, SR_TID.X ;  /* 0x0000000000007919 */ /* 0x000e220000002100 */
[----:B------:R-:W-:Y:S01]  /*0030*/  ELECT P0, URZ, PT ;  /* 0x00000000003f782f */ /* 0x000fe20003800000 */
[----:B------:R-:W-:Y:S01]  /*0040*/  BSSY B0, `(.L_x_436) ;  /* 0x000000e000007945 */ /* 0x000fe20003800000 */
[----:B0-----:R-:W-:-:S05]  /*0050*/  SHF.R.U32.HI R2, RZ, 0x5, R0 ;  /* 0x00000005ff027819 */ /* 0x001fca0000011600 */
[----:B------:R-:W0:Y:S02]  /*0060*/  SHFL.IDX PT, R3, R2, RZ, 0x1f ;  /* 0x00001fff02037589 */ /* 0x000e2400000e0000 */
[----:B0-----:R-:W-:Y:S02]  /*0070*/  ISETP.EQ.AND P0, PT, R3, RZ, P0 ;  /* 0x000000ff0300720c */ /* 0x001fe40000702270 */
[----:B------:R-:W-:-:S11]  /*0080*/  SHF.R.U32.HI R3, RZ, 0x7, R0 ;  /* 0x00000007ff037819 */ /* 0x000fd60000011600 */
[----:B------:R-:W-:Y:S05]  /*0090*/  @!P0 BRA `(.L_x_437) ;  /* 0x0000000000208947 */ /* 0x000fea0003800000 */
[----:B------:R-:W-:Y:S02]  /*00a0*/  ULDC.64 UR4, c[0x0][0x198] ;  /* 0x0000660000047ab9 */ /* 0x000fe40000000a00 */
[----:B------:R-:W-:Y:S02]  /*00b0*/  UIADD3 UR6, UP0, UR4, 0x570, URZ ;  /* 0x0000057004067890 */ /* 0x000fe4000ff1e03f */
[----:B------:R-:W-:Y:S02]  /*00c0*/  UIADD3 UR4, UP1, UR4, 0x670, URZ ;  /* 0x0000067004047890 */ /* 0x000fe4000ff3e03f */
[----:B------:R-:W-:Y:S02]  /*00d0*/  UIADD3.X UR7, URZ, UR5, URZ, UP0, !UPT ;  /* 0x000000053f077290 */ /* 0x000fe400087fe43f */
[----:B------:R-:W-:-:S07]  /*00e0*/  UIADD3.X UR5, URZ, UR5, URZ, UP1, !UPT ;  /* 0x000000053f057290 */ /* 0x000fce0008ffe43f */
[----:B------:R0:W-:Y:S02]  /*00f0*/  UTMACCTL.PF [UR6] ;  /* 0x00000000060079b9 */ /* 0x0001e40008040000 */
[----:B------:R0:W-:Y:S02]  /*0100*/  UTMACCTL.PF [UR4] ;  /* 0x00000000040079b9 */ /* 0x0001e40008040000 */
[----:B0-----:R-:W-:Y:S01]  /*0110*/  NOP ;  /* 0x0000000000007918 */ /* 0x001fe20000000000 */
.L_x_437:
[----:B------:R-:W-:Y:S05]  /*0120*/  BSYNC B0 ;  /* 0x0000000000007941 */ /* 0x000fea0003800000 */
.L_x_436:
[----:B------:R-:W-:Y:S01]  /*0130*/  VOTEU.ANY UP0, P0 ;  /* 0x00000000003f7886 */ /* 0x000fe20000000100 */
[----:B------:R-:W0:Y:S01]  /*0140*/  SHFL.IDX PT, R3, R3, RZ, 0x1f ;  /* 0x00001fff03037589 */ /* 0x000e2200000e0000 */
[----:B------:R-:W-:Y:S01]  /*0150*/  UMOV UR4, 0x80 ;  /* 0x0000008000047882 */ /* 0x000fe20000000000 */
[----:B------:R-:W-:Y:S01]  /*0160*/  UMOV UR7, 0x100 ;  /* 0x0000010000077882 */ /* 0x000fe20000000000 */
[----:B------:R-:W-:Y:S01]  /*0170*/  VOTEU.ANY UP1, P0 ;  /* 0x00000000003f7886 */ /* 0x000fe20000020100 */
[----:B------:R-:W1:Y:S01]  /*0180*/  @UP0 S2UR UR8, SR_CgaCtaId ;  /* 0x00000000000809c3 */ /* 0x000e620000008800 */
[----:B------:R-:W2:Y:S01]  /*0190*/  SHFL.IDX PT, R4, R2, RZ, 0x1f ;  /* 0x00001fff02047589 */ /* 0x000ea200000e0000 */
[----:B------:R-:W-:Y:S01]  /*01a0*/  @UP0 UMOV UR6, 0x400 ;  /* 0x0000040000060882 */ /* 0x000fe20000000000 */
[----:B------:R-:W-:-:S04]  /*01b0*/  @UP0 UIADD3 UR4, -UR4, 0x100000, URZ ;  /* 0x0010000004040890 */ /* 0x000fc8000fffe13f */
[----:B------:R-:W-:Y:S02]  /*01c0*/  @UP0 USHF.L.U32 UR5, UR4, 0xb, URZ ;  /* 0x0000000b04050899 */ /* 0x000fe4000800063f */
[----:B------:R-:W-:Y:S01]  /*01d0*/  @UP0 USHF.L.U32 UR4, UR4, 0x1, URZ ;  /* 0x0000000104040899 */ /* 0x000fe2000800063f */
[----:B------:R-:W-:Y:S01]  /*01e0*/  VOTEU.ANY UP2, P0 ;  /* 0x00000000003f7886 */ /* 0x000fe20000040100 */
[----:B0-----:R-:W-:Y:S01]  /*01f0*/  R2UR UR9, R3 ;  /* 0x00000000030972ca */ /* 0x001fe200000e0000 */
[----:B-1----:R-:W-:Y:S01]  /*0200*/  @UP0 ULEA UR8, UR8, UR6, 0x18 ;  /* 0x0000000608080291 */ /* 0x002fe2000f8ec03f */
[----:B--2---:R-:W-:Y:S01]  /*0210*/  ISETP.NE.AND P1, PT, R4, RZ, PT ;  /* 0x000000ff0400720c */ /* 0x004fe20003f25270 */
[----:B------:R-:W-:-:S04]  /*0220*/  @UP0 UIADD3 UR6, -UR7, 0x100000, URZ ;  /* 0x0010000007060890 */ /* 0x000fc8000fffe13f */
[----:B------:R-:W-:Y:S02]  /*0230*/  @UP0 USHF.L.U32 UR7, UR6, 0xb, URZ ;  /* 0x0000000b06070899 */ /* 0x000fe4000800063f */
[----:B------:R-:W-:-:S04]  /*0240*/  @UP0 USHF.L.U32 UR6, UR6, 0x1, URZ ;  /* 0x0000000106060899 */ /* 0x000fc8000800063f */
[----:B------:R-:W-:Y:S01]  /*0250*/  UISETP.NE.AND UP0, UPT, UR9, URZ, UPT ;  /* 0x0000003f0900728c */ /* 0x000fe2000bf05270 */
[----:B------:R-:W0:Y:S02]  /*0260*/  FENCE.VIEW.ASYNC.S ;  /* 0x00000000000073c6 */ /* 0x000e240000000000 */
[----:B0-----:R0:W1:Y:S05]  /*0270*/  @UP1 SYNCS.EXCH.64 URZ, [UR8+0x2a800], UR4 ;  /* 0x02a80004083f15b2 */ /* 0x00106a0008000100 */
[----:B------:R0:W2:Y:S01]  /*0280*/  @UP2 SYNCS.EXCH.64 URZ, [UR8+0x2a820], UR6 ;  /* 0x02a82006083f25b2 */ /* 0x0000a20008000100 */
        /* <DEDUP_REMOVED lines=14> */
[----:B0-----:R3:W4:Y:S08]  /*0370*/  SYNCS.EXCH.64 URZ, [UR8+0x2a830], UR4 ;  /* 0x02a83004083f75b2 */ /* 0x0017300008000100 */
[----:B------:R3:W0:Y:S01]  /*0380*/  SYNCS.EXCH.64 URZ, [UR8+0x2a840], UR6 ;  /* 0x02a84006083f75b2 */ /* 0x0006220008000100 */
[----:B------:R3:W0:Y:S01]  /*0390*/  SYNCS.EXCH.64 URZ, [UR8+0x2a838], UR4 ;  /* 0x02a83804083f75b2 */ /* 0x0006220008000100 */
[----:B------:R3:W0:Y:S02]  /*03a0*/  SYNCS.EXCH.64 URZ, [UR8+0x2a848], UR6 ;  /* 0x02a84806083f75b2 */ /* 0x0006240008000100 */
[----:B---3--:R-:W-:Y:S01]  /*03b0*/  NOP ;  /* 0x0000000000007918 */ /* 0x008fe20000000000 */
.L_x_438:
[----:B------:R-:W3:Y:S01]  /*03c0*/  SHFL.IDX PT, R3, R2, RZ, 0x1f ;  /* 0x00001fff02037589 */ /* 0x000ee200000e0000 */
[----:B------:R-:W-:Y:S01]  /*03d0*/  NOP ;  /* 0x0000000000007918 */ /* 0x000fe20000000000 */
[----:B---3--:R-:W-:-:S13]  /*03e0*/  ISETP.NE.AND P0, PT, R3, RZ, PT ;  /* 0x000000ff0300720c */ /* 0x008fda0003f05270 */
        /* <DEDUP_REMOVED lines=17> */
[----:B------:R3:W0:Y:S02]  /*0500*/  SYNCS.EXCH.64 URZ, [UR8+0x2a868], UR6 ;  /* 0x02a86806083f75b2 */ /* 0x0006240008000100 */
[----:B---3--:R-:W-:Y:S01]  /*0510*/  NOP ;  /* 0x0000000000007918 */ /* 0x008fe20000000000 */
.L_x_439:
[----:B------:R-:W3:Y:S01]  /*0520*/  SHFL.IDX PT, R3, R2, RZ, 0x1f ;  /* 0x00001fff02037589 */ /* 0x000ee200000e0000 */
[----:B------:R-:W-:Y:S01]  /*0530*/  NOP ;  /* 0x0000000000007918 */ /* 0x000fe20000000000 */
[----:B---3--:R-:W-:-:S13]  /*0540*/  ISETP.NE.AND P0, PT, R3, RZ, PT ;  /* 0x000000ff0300720c */ /* 0x008fda0003f05270 */
        /* <DEDUP_REMOVED lines=13> */
[----:B------:R3:W0:Y:S02]  /*0620*/  SYNCS.EXCH.64 URZ, [UR6+0x2a888], UR4 ;  /* 0x02a88804063f75b2 */ /* 0x0006240008000100 */
[----:B---3--:R-:W-:Y:S01]  /*0630*/  NOP ;  /* 0x0000000000007918 */ /* 0x008fe20000000000 */
.L_x_440:
        /* <DEDUP_REMOVED lines=22> */
.L_x_441:
        /* <DEDUP_REMOVED lines=22> */
.L_x_442:
[----:B------:R-:W-:Y:S01]  /*0900*/  PLOP3.LUT P0, PT, PT, PT, UP0, 0x80, 0x0 ;  /* 0x000000000000781c */ /* 0x000fe20003f0f008 */
[----:B------:R-:W-:Y:S01]  /*0910*/  UMOV UR60, 0x1 ;  /* 0x00000001003c7882 */ /* 0x000fe20000000000 */
[----:B------:R-:W-:Y:S01]  /*0920*/  NOP ;  /* 0x0000000000007918 */ /* 0x000fe20000000000 */
[----:B------:R-:W-:Y:S01]  /*0930*/  USEL UR60, UR60, 0x2, !UP0 ;  /* 0x000000023c3c7887 */ /* 0x000fe2000c000000 */
[----:B------:R-:W-:Y:S01]  /*0940*/  BSSY B9, `(.L_x_443) ;  /* 0x0001feb000097945 */ /* 0x000fe20003800000 */
[----:B------:R-:W-:Y:S01]  /*0950*/  ULDC.64 UR56, c[0x0][0x208] ;  /* 0x0000820000387ab9 */ /* 0x000fe20000000a00 */
[----:B012-4-:R-:W-:Y:S07]  /*0960*/  BAR.SYNC.DEFER_BLOCKING 0x0 ;  /* 0x0000000000007b1d */ /* 0x017fee0000010000 */
[----:B------:R-:W-:Y:S05]  /*0970*/  @!P0 BRA `(.L_x_444) ;  /* 0x0000018c00548947 */ /* 0x000fea0003800000 */
.L_x_445:
[----:B------:R-:W-:-:S08]  /*0980*/  NOP ;  /* 0x0000000000007918 */ /* 0x000fd00000000000 */
[----:B------:R-:W0:Y:S02]  /*0990*/  USETMAXREG.TRY_ALLOC.CTAPOOL UP0, 0xe8 ;  /* 0x000000e8000079c8 */ /* 0x000e240008000600 */
[----:B0-----:R-:W-:-:S13]  /*09a0*/  PLOP3.LUT P0, PT, PT, PT, UP0, 0x80, 0x0 ;  /* 0x000000000000781c */ /* 0x001fda0003f0f008 */
[----:B------:R-:W-:Y:S05]  /*09b0*/  @!P0 BRA `(.L_x_445) ;  /* 0xfffffffc00f08947 */ /* 0x000fea000383ffff */
[----:B------:R-:W0:Y:S08]  /*09c0*/  S2UR UR4, SR_CgaCtaId ;  /* 0x00000000000479c3 */ /* 0x000e300000008800 */
[----:B------:R-:W-:Y:S06]  /*09d0*/  BAR.ARV 0x8, 0x180 ;  /* 0x0206000000007b1d */ /* 0x000fec0000002000 */
[----:B------:R-:W-:-:S02]  /*09e0*/  MOV R2, 0x400 ;  /* 0x0000040000027802 */ /* 0x000fc40000000f00 */
[----:B------:R-:W-:Y:S01]  /*09f0*/  BAR.SYNC.DEFER_BLOCKING 0x5, 0x180 ;  /* 0x0146000000007b1d */ /* 0x000fe20000010000 */
[----:B0-----:R-:W-:-:S05]  /*0a00*/  IMAD.U32 R183, RZ, RZ, UR4 ;  /* 0x00000004ffb77e24 */ /* 0x001fca000f8e00ff */
[----:B------:R-:W-:Y:S01]  /*0a10*/  ULDC UR4, c[0x0][0xc3c] ;  /* 0x00030f0000047ab9 */ /* 0x000fe20000000800 */
[----:B------:R-:W-:-:S05]  /*0a20*/  LEA R2, R183, R2, 0x18 ;  /* 0x00000002b7027211 */ /* 0x000fca00078ec0ff */
[----:B------:R-:W0:Y:S01]  /*0a30*/  LDS.128 R144, [R2+0x2a8d0] ;  /* 0x02a8d00002907984 */ /* 0x000e220000000c00 */
[----:B------:R-:W-:Y:S06]  /*0a40*/  BAR.ARV 0x4, 0x180 ;  /* 0x0106000000007b1d */ /* 0x000fec0000002000 */
[----:B0-----:R-:W-:-:S13]  /*0a50*/  ISETP.GE.AND P0, PT, R147, UR4, PT ;  /* 0x0000000493007c0c */ /* 0x001fda000bf06270 */
[----:B------:R-:W-:Y:S05]  /*0a60*/  @P0 BRA `(.L_x_446) ;  /* 0x000001fc00600947 */ /* 0x000fea0003800000 */
[----:B------:R-:W-:Y:S01]  /*0a70*/  VIADD R0, R0, 0xffffff80 ;  /* 0xffffff8000007836 */ /* 0x000fe20000000000 */
[----:B------:R-:W-:Y:S01]  /*0a80*/  R2UR UR59, R2 ;  /* 0x00000000023b72ca */ /* 0x000fe200000e0000 */
[----:B------:R-:W-:Y:S01]  /*0a90*/  IMAD.MOV.U32 R191, RZ, RZ, RZ ;  /* 0x000000ffffbf7224 */ /* 0x000fe200078e00ff */
[----:B------:R-:W-:Y:S01]  /*0aa0*/  ULOP3.LUT UR58, UR60, 0x1, URZ, 0xfc, !UPT ;  /* 0x000000013c3a7892 */ /* 0x000fe2000f8efc3f */
[----:B------:R-:W-:Y:S01]  /*0ab0*/  IMAD.MOV.U32 R167, RZ, RZ, RZ ;  /* 0x000000ffffa77224 */ /* 0x000fe200078e00ff */
[----:B------:R-:W-:Y:S01]  /*0ac0*/  SHF.R.S32.HI R3, RZ, 0x1f, R0 ;  /* 0x0000001fff037819 */ /* 0x000fe20000011400 */
[----:B------:R-:W-:Y:S02]  /*0ad0*/  IMAD.MOV.U32 R181, RZ, RZ, RZ ;  /* 0x000000ffffb57224 */ /* 0x000fe400078e00ff */
[----:B------:R-:W-:Y:S01]  /*0ae0*/  IMAD.MOV.U32 R174, RZ, RZ, RZ ;  /* 0x000000ffffae7224 */ /* 0x000fe200078e00ff */
[CC--:B------:R-:W-:Y:S02]  /*0af0*/  LEA.HI R5, R3.reuse, R0.reuse, RZ, 0x4 ;  /* 0x0000000003057211 */ /* 0x0c0fe400078f20ff */
[----:B------:R-:W-:-:S02]  /*0b00*/  LEA.HI R8, R3, R0, RZ, 0x2 ;  /* 0x0000000003087211 */ /* 0x000fc400078f10ff */
[----:B------:R-:W-:Y:S01]  /*0b10*/  SHF.R.S32.HI R6, RZ, 0x4, R5 ;  /* 0x00000004ff067819 */ /* 0x000fe20000011405 */
[----:B------:R-:W-:Y:S01]  /*0b20*/  UIADD3 UR59, UR59, 0xc400, URZ ;  /* 0x0000c4003b3b7890 */ /* 0x000fe2000fffe03f */
[----:B------:R-:W-:Y:S02]  /*0b30*/  LOP3.LUT R9, R8, 0xfffffffc, RZ, 0xc0, !PT ;  /* 0xfffffffc08097812 */ /* 0x000fe400078ec0ff */
[----:B------:R-:W-:Y:S02]  /*0b40*/  LEA.HI R7, R5, R6, RZ, 0x1 ;  /* 0x0000000605077211 */ /* 0x000fe400078f08ff */
[-C--:B------:R-:W-:Y:S01]  /*0b50*/  LEA.HI R4, R3, R0.reuse, RZ, 0x7 ;  /* 0x0000000003047211 */ /* 0x080fe200078f38ff */
[----:B------:R-:W-:Y:S01]  /*0b60*/  IMAD.IADD R214, R0, 0x1, -R9 ;  /* 0x0000000100d67824 */ /* 0x000fe200078e0a09 */
[----:B------:R-:W-:Y:S02]  /*0b70*/  LOP3.LUT R7, R7, 0x1ffffffe, RZ, 0xc0, !PT ;  /* 0x1ffffffe07077812 */ /* 0x000fe400078ec0ff */
[CC--:B------:R-:W-:Y:S01]  /*0b80*/  LEA.HI R217, R3.reuse, R0.reuse, RZ, 0x3 ;  /* 0x0000000003d97211 */ /* 0x0c0fe200078f18ff */
[----:B------:R-:W-:Y:S01]  /*0b90*/  IMAD.SHL.U32 R160, R214, 0x4, RZ ;  /* 0x00000004d6a07824 */ /* 0x000fe200078e00ff */
[----:B------:R-:W-:Y:S01]  /*0ba0*/  LOP3.LUT R11, R4, 0xffffff80, RZ, 0xc0, !PT ;  /* 0xffffff80040b7812 */ /* 0x000fe200078ec0ff */
[----:B------:R-:W-:Y:S01]  /*0bb0*/  IMAD.IADD R7, R6, 0x1, -R7 ;  /* 0x0000000106077824 */ /* 0x000fe200078e0a07 */
[----:B------:R-:W-:Y:S01]  /*0bc0*/  LEA.HI R6, R3, R0, RZ, 0x5 ;  /* 0x0000000003067211 */ /* 0x000fe200078f28ff */
[----:B------:R-:W-:Y:S01]  /*0bd0*/  VIADD R171, R160, 0x40 ;  /* 0x00000040a0ab7836 */ /* 0x000fe20000000000 */
[----:B------:R-:W-:Y:S01]  /*0be0*/  LOP3.LUT R5, R5, 0x3fffff0, RZ, 0xc0, !PT ;  /* 0x03fffff005057812 */ /* 0x000fe200078ec0ff */
[----:B------:R-:W-:Y:S01]  /*0bf0*/  IMAD.IADD R220, R0, 0x1, -R11 ;  /* 0x0000000100dc7824 */ /* 0x000fe200078e0a0b */
[----:B------:R-:W-:Y:S01]  /*0c00*/  LOP3.LUT R3, R217, 0xfffffff8, RZ, 0xc0, !PT ;  /* 0xfffffff8d9037812 */ /* 0x000fe200078ec0ff */
[----:B------:R-:W-:Y:S01]  /*0c10*/  VIADD R169, R160, 0x20 ;  /* 0x00000020a0a97836 */ /* 0x000fe20000000000 */
[----:B------:R-:W-:Y:S01]  /*0c20*/  SHF.R.S32.HI R6, RZ, 0x5, R6 ;  /* 0x00000005ff067819 */ /* 0x000fe20000011406 */
[C---:B------:R-:W-:Y:S01]  /*0c30*/  IMAD.IADD R5, R0.reuse, 0x1, -R5 ;  /* 0x0000000100057824 */ /* 0x040fe200078e0a05 */
[----:B------:R-:W-:Y:S01]  /*0c40*/  SHF.R.S32.HI R9, RZ, 0x1f, R220 ;  /* 0x0000001fff097819 */ /* 0x000fe200000114dc */
[----:B------:R-:W-:Y:S01]  /*0c50*/  IMAD.IADD R186, R0, 0x1, -R3 ;  /* 0x0000000100ba7824 */ /* 0x000fe200078e0a03 */
[--C-:B------:R-:W-:Y:S01]  /*0c60*/  SHF.R.S32.HI R166, RZ, 0x2, R8.reuse ;  /* 0x00000002ffa67819 */ /* 0x100fe20000011408 */
[----:B------:R-:W-:Y:S01]  /*0c70*/  IMAD.IADD R0, R160, 0x1, R171 ;  /* 0x00000001a0007824 */ /* 0x000fe200078e02ab */
[----:B------:R-:W-:Y:S01]  /*0c80*/  SHF.R.S32.HI R3, RZ, 0x1f, R8 ;  /* 0x0000001fff037819 */ /* 0x000fe20000011408 */
[----:B------:R-:W-:Y:S01]  /*0c90*/  IMAD R16, R6, 0x10, R5 ;  /* 0x0000001006107824 */ /* 0x000fe200078e0205 */
[----:B------:R-:W-:Y:S01]  /*0ca0*/  LEA.HI R10, R9, R220, RZ, 0x2 ;  /* 0x000000dc090a7211 */ /* 0x000fe200078f10ff */
[----:B------:R-:W-:Y:S01]  /*0cb0*/  IMAD.IADD R13, R160, 0x1, R169 ;  /* 0x00000001a00d7824 */ /* 0x000fe200078e02a9 */
[----:B------:R-:W-:Y:S01]  /*0cc0*/  LEA.HI R3, R3, R166, RZ, 0x3 ;  /* 0x000000a603037211 */ /* 0x000fe200078f18ff */
[----:B------:R-:W-:Y:S01]  /*0cd0*/  IMAD R15, R16, 0x8, R7 ;  /* 0x00000008100f7824 */ /* 0x000fe200078e0207 */
[----:B------:R-:W-:Y:S01]  /*0ce0*/  SHF.R.S32.HI R5, RZ, 0x1f, R0 ;  /* 0x0000001fff057819 */ /* 0x000fe20000011400 */
[----:B------:R-:W-:Y:S01]  /*0cf0*/  IMAD.SHL.U32 R179, R6, 0x200, RZ ;  /* 0x0000020006b37824 */ /* 0x000fe200078e00ff */
[----:B------:R-:W-:Y:S01]  /*0d00*/  IADD3 R18, R166, 0x40, RZ ;  /* 0x00000040a6127810 */ /* 0x000fe20007ffe0ff */
[----:B------:R-:W-:Y:S01]  /*0d10*/  IMAD.SHL.U32 R16, R214, 0x8, RZ ;  /* 0x00000008d6107824 */ /* 0x000fe200078e00ff */
[--C-:B------:R-:W-:Y:S01]  /*0d20*/  SHF.R.S32.HI R11, RZ, 0x2, R10.reuse ;  /* 0x00000002ff0b7819 */ /* 0x100fe2000001140a */
[----:B------:R-:W-:Y:S01]  /*0d30*/  IMAD.SHL.U32 R184, R186, 0x8, RZ ;  /* 0x00000008bab87824 */ /* 0x000fe200078e00ff */
[----:B------:R-:W-:Y:S01]  /*0d40*/  SHF.R.S32.HI R12, RZ, 0x1f, R10 ;  /* 0x0000001fff0c7819 */ /* 0x000fe2000001140a */
[----:B------:R-:W-:Y:S01]  /*0d50*/  IMAD.SHL.U32 R168, R18, 0x40, RZ ;  /* 0x0000004012a87824 */ /* 0x000fe200078e00ff */
[----:B------:R-:W-:Y:S01]  /*0d60*/  LOP3.LUT R3, R3, 0xfffffff8, RZ, 0xc0, !PT ;  /* 0xfffffff803037812 */ /* 0x000fe200078ec0ff */
[----:B------:R-:W-:Y:S01]  /*0d70*/  VIADD R185, R184, 0x40 ;  /* 0x00000040b8b97836 */ /* 0x000fe20000000000 */
[CC--:B------:R-:W-:Y:S01]  /*0d80*/  LEA.HI R164, R5.reuse, R0.reuse, RZ, 0x3 ;  /* 0x0000000005a47211 */ /* 0x0c0fe200078f18ff */
[----:B------:R-:W-:Y:S01]  /*0d90*/  VIADD R173, R160, 0x50 ;  /* 0x00000050a0ad7836 */ /* 0x000fe20000000000 */
[----:B------:R-:W-:Y:S01]  /*0da0*/  LEA.HI R5, R5, R0, RZ, 0x6 ;  /* 0x0000000005057211 */ /* 0x000fe200078f30ff */
[----:B------:R-:W-:Y:S01]  /*0db0*/  IMAD.IADD R219, R166, 0x1, -R3 ;  /* 0x00000001a6db7824 */ /* 0x000fe200078e0a03 */
[----:B------:R-:W-:Y:S01]  /*0dc0*/  SHF.R.S32.HI R0, RZ, 0x1f, R18 ;  /* 0x0000001fff007819 */ /* 0x000fe20000011412 */
[----:B------:R-:W-:Y:S01]  /*0dd0*/  IMAD.SHL.U32 R20, R173, 0x2, RZ ;  /* 0x00000002ad147824 */ /* 0x000fe200078e00ff */
[----:B------:R-:W-:Y:S01]  /*0de0*/  LEA.HI R12, R12, R11, RZ, 0x3 ;  /* 0x0000000b0c0c7211 */ /* 0x000fe200078f18ff */
[----:B------:R-:W-:Y:S01]  /*0df0*/  IMAD.SHL.U32 R177, R219, 0x40, RZ ;  /* 0x00000040dbb17824 */ /* 0x000fe200078e00ff */
[----:B------:R-:W-:Y:S01]  /*0e00*/  SHF.R.S32.HI R19, RZ, 0x7, R4 ;  /* 0x00000007ff137819 */ /* 0x000fe20000011404 */
[----:B------:R-:W-:Y:S01]  /*0e10*/  VIADD R170, R160, 0x10 ;  /* 0x00000010a0aa7836 */ /* 0x000fe20000000000 */
[----:B------:R-:W-:Y:S01]  /*0e20*/  LEA.HI R0, R0, R18, RZ, 0x3 ;  /* 0x0000001200007211 */ /* 0x000fe200078f18ff */
[----:B------:R-:W-:Y:S01]  /*0e30*/  VIADD R22, R16, 0x80 ;  /* 0x0000008010167836 */ /* 0x000fe20000000000 */
[----:B------:R-:W-:Y:S01]  /*0e40*/  SHF.R.S32.HI R14, RZ, 0x1f, R13 ;  /* 0x0000001fff0e7819 */ /* 0x000fe2000001140d */
[----:B------:R0:W-:Y:S01]  /*0e50*/  STL [R1+0x64], R19 ;  /* 0x0000641301007387 */ /* 0x0001e20000100800 */
[----:B------:R-:W-:Y:S01]  /*0e60*/  LOP3.LUT R12, R12, 0xfffffff8, RZ, 0xc0, !PT ;  /* 0xfffffff80c0c7812 */ /* 0x000fe200078ec0ff */
[----:B------:R-:W-:Y:S01]  /*0e70*/  IMAD.SHL.U32 R0, R0, 0x40, RZ ;  /* 0x0000004000007824 */ /* 0x000fe200078e00ff */
[----:B------:R-:W-:Y:S01]  /*0e80*/  LEA.HI R9, R9, R220, RZ, 0x5 ;  /* 0x000000dc09097211 */ /* 0x000fe200078f28ff */
[----:B------:R-:W-:Y:S01]  /*0e90*/  VIADD R23, R16, 0xa0 ;  /* 0x000000a010177836 */ /* 0x000fe20000000000 */
[----:B------:R-:W-:Y:S01]  /*0ea0*/  LEA.HI R4, R4, R19, RZ, 0x1 ;  /* 0x0000001304047211 */ /* 0x000fe200078f08ff */
[----:B------:R-:W-:Y:S01]  /*0eb0*/  IMAD.IADD R12, R11, 0x1, -R12 ;  /* 0x000000010b0c7824 */ /* 0x000fe200078e0a0c */
[-C--:B------:R-:W-:Y:S01]  /*0ec0*/  LEA.HI R163, R14, R13.reuse, RZ, 0x3 ;  /* 0x0000000d0ea37211 */ /* 0x080fe200078f18ff */
[----:B------:R-:W-:Y:S01]  /*0ed0*/  IMAD.MOV.U32 R18, RZ, RZ, RZ ;  /* 0x000000ffff127224 */ /* 0x000fe200078e00ff */
[----:B------:R-:W-:Y:S01]  /*0ee0*/  SHF.R.S32.HI R9, RZ, 0x5, R9 ;  /* 0x00000005ff097819 */ /* 0x000fe20000011409 */
[----:B------:R-:W-:Y:S01]  /*0ef0*/  IMAD.SHL.U32 R222, R170, 0x2, RZ ;  /* 0x00000002aade7824 */ /* 0x000fe200078e00ff */
[----:B------:R-:W-:Y:S01]  /*0f00*/  LOP3.LUT R4, R4, 0x3fffffe, RZ, 0xc0, !PT ;  /* 0x03fffffe04047812 */ /* 0x000fe200078ec0ff */
[----:B------:R-:W-:Y:S01]  /*0f10*/  IMAD.SHL.U32 R224, R169, 0x2, RZ ;  /* 0x00000002a9e07824 */ /* 0x000fe200078e00ff */
[----:B------:R-:W-:Y:S01]  /*0f20*/  LEA.HI R13, R14, R13, RZ, 0x6 ;  /* 0x0000000d0e0d7211 */ /* 0x000fe200078f30ff */
[----:B------:R-:W-:Y:S01]  /*0f30*/  IMAD R9, R9, 0x10, R12 ;  /* 0x0000001009097824 */ /* 0x000fe200078e020c */
[----:B------:R-:W-:Y:S01]  /*0f40*/  LOP3.LUT R177, R177, 0x1c0, RZ, 0xc0, !PT ;  /* 0x000001c0b1b17812 */ /* 0x000fe200078ec0ff */
[----:B------:R-:W-:Y:S01]  /*0f50*/  IMAD.IADD R4, R19, 0x1, -R4 ;  /* 0x0000000113047824 */ /* 0x000fe200078e0a04 */
[----:B------:R-:W-:Y:S01]  /*0f60*/  LOP3.LUT R180, R0, 0xfffffe00, RZ, 0xc0, !PT ;  /* 0xfffffe0000b47812 */ /* 0x000fe200078ec0ff */
[----:B------:R-:W-:Y:S01]  /*0f70*/  IMAD.SHL.U32 R0, R5, 0x80, RZ ;  /* 0x0000008005007824 */ /* 0x000fe200078e00ff */
[----:B------:R-:W-:Y:S01]  /*0f80*/  LOP3.LUT R168, R168, 0x1c0, RZ, 0xc0, !PT ;  /* 0x000001c0a8a87812 */ /* 0x000fe200078ec0ff */
[----:B------:R-:W-:Y:S01]  /*0f90*/  IMAD.SHL.U32 R13, R13, 0x80, RZ ;  /* 0x000000800d0d7824 */ /* 0x000fe200078e00ff */
[----:B------:R-:W-:Y:S01]  /*0fa0*/  SHF.R.U32.HI R178, RZ, 0x3, R177 ;  /* 0x00000003ffb27819 */ /* 0x000fe200000116b1 */
[----:B------:R-:W-:Y:S01]  /*0fb0*/  IMAD R9, R4, 0x40, R9 ;  /* 0x0000004004097824 */ /* 0x000fe200078e0209 */
[C---:B------:R-:W-:Y:S01]  /*0fc0*/  LOP3.LUT R5, R177.reuse, 0x38, R164, 0xf8, !PT ;  /* 0x00000038b1057812 */ /* 0x040fe200078ef8a4 */
[----:B0-----:R-:W-:Y:S01]  /*0fd0*/  VIADD R19, R16, 0x60 ;  /* 0x0000006010137836 */ /* 0x001fe20000000000 */
[--C-:B------:R-:W-:Y:S01]  /*0fe0*/  LOP3.LUT R3, R177, 0x38, R163.reuse, 0xf8, !PT ;  /* 0x00000038b1037812 */ /* 0x100fe200078ef8a3 */
[----:B------:R-:W-:Y:S01]  /*0ff0*/  IMAD.SHL.U32 R228, R171, 0x2, RZ ;  /* 0x00000002abe47824 */ /* 0x000fe200078e00ff */
[----:B------:R-:W-:Y:S01]  /*1000*/  SHF.R.U32.HI R11, RZ, 0x3, R168 ;  /* 0x00000003ff0b7819 */ /* 0x000fe200000116a8 */
[----:B------:R-:W-:Y:S01]  /*1010*/  STL [R1+0x68], R9 ;  /* 0x0000680901007387 */ /* 0x000fe20000100800 */
[----:B------:R-:W-:-:S02]  /*1020*/  LOP3.LUT R4, R168, 0x38, R163, 0xf8, !PT ;  /* 0x00000038a8047812 */ /* 0x000fc400078ef8a3 */
[----:B------:R-:W-:Y:S01]  /*1030*/  LOP3.LUT R7, R168, 0x38, R164, 0xf8, !PT ;  /* 0x00000038a8077812 */ /* 0x000fe200078ef8a4 */
[----:B------:R-:W-:Y:S01]  /*1040*/  STL [R1+0x3c], R20 ;  /* 0x00003c1401007387 */ /* 0x000fe20000100800 */
[----:B------:R-:W-:Y:S02]  /*1050*/  LOP3.LUT R6, R0, 0xffffe000, RZ, 0xc0, !PT ;  /* 0xffffe00000067812 */ /* 0x000fe400078ec0ff */
[-C--:B------:R-:W-:Y:S02]  /*1060*/  LOP3.LUT R5, R5, R178.reuse, RZ, 0x3c, !PT ;  /* 0x000000b205057212 */ /* 0x080fe400078e3cff */
[----:B------:R-:W-:Y:S02]  /*1070*/  LOP3.LUT R13, R13, 0xffffe000, RZ, 0xc0, !PT ;  /* 0xffffe0000d0d7812 */ /* 0x000fe400078ec0ff */
[----:B------:R-:W-:Y:S02]  /*1080*/  LOP3.LUT R0, R3, R178, RZ, 0x3c, !PT ;  /* 0x000000b203007212 */ /* 0x000fe400078e3cff */
[----:B------:R-:W-:-:S02]  /*1090*/  LOP3.LUT R3, R4, R11, RZ, 0x3c, !PT ;  /* 0x0000000b04037212 */ /* 0x000fc400078e3cff */
[----:B------:R-:W-:Y:S02]  /*10a0*/  LOP3.LUT R7, R7, R11, RZ, 0x3c, !PT ;  /* 0x0000000b07077212 */ /* 0x000fe400078e3cff */
[--C-:B------:R-:W-:Y:S02]  /*10b0*/  IADD3 R8, R5, R6, R179.reuse ;  /* 0x0000000605087210 */ /* 0x100fe40007ffe0b3 */
[-C--:B------:R-:W-:Y:S02]  /*10c0*/  IADD3 R4, R0, R13.reuse, R179 ;  /* 0x0000000d00047210 */ /* 0x080fe40007ffe0b3 */
[----:B------:R-:W-:Y:S02]  /*10d0*/  LOP3.LUT R5, R10, 0x7ffffffc, RZ, 0xc0, !PT ;  /* 0x7ffffffc0a057812 */ /* 0x000fe400078ec0ff */
[----:B------:R-:W-:Y:S02]  /*10e0*/  LEA.HI R0, R214, R214, RZ, 0x1 ;  /* 0x000000d6d6007211 */ /* 0x000fe400078f08ff */
[--C-:B------:R-:W-:Y:S01]  /*10f0*/  IADD3 R6, R7, R6, R180.reuse ;  /* 0x0000000607067210 */ /* 0x100fe20007ffe0b4 */
[----:B------:R-:W-:Y:S01]  /*1100*/  IMAD.IADD R5, R220, 0x1, -R5 ;  /* 0x00000001dc057824 */ /* 0x000fe200078e0a05 */
[----:B------:R-:W-:-:S02]  /*1110*/  IADD3 R13, R3, R13, R180 ;  /* 0x0000000d030d7210 */ /* 0x000fc40007ffe0b4 */
[----:B------:R-:W-:Y:S01]  /*1120*/  LOP3.LUT R7, R168, 0x38, R16, 0xf8, !PT ;  /* 0x00000038a8077812 */ /* 0x000fe200078ef810 */
[----:B------:R-:W-:Y:S01]  /*1130*/  IMAD.SHL.U32 R199, R5, 0x2, RZ ;  /* 0x0000000205c77824 */ /* 0x000fe200078e00ff */
[----:B------:R-:W-:Y:S02]  /*1140*/  LOP3.LUT R3, R0, 0x1ffffffe, RZ, 0xc0, !PT ;  /* 0x1ffffffe00037812 */ /* 0x000fe400078ec0ff */
[----:B------:R-:W-:Y:S01]  /*1150*/  SHF.R.S32.HI R0, RZ, 0x1f, R184 ;  /* 0x0000001fff007819 */ /* 0x000fe200000114b8 */
[C---:B------:R-:W-:Y:S01]  /*1160*/  VIADD R211, R199.reuse, 0x28 ;  /* 0x00000028c7d37836 */ /* 0x040fe20000000000 */
[----:B------:R-:W-:Y:S01]  /*1170*/  SHF.R.S32.HI R0, RZ, 0x1f, R169 ;  /* 0x0000001fff007819 */ /* 0x000fe200000114a9 */
[C---:B------:R-:W-:Y:S01]  /*1180*/  VIADD R208, R199.reuse, 0x40 ;  /* 0x00000040c7d07836 */ /* 0x040fe20000000000 */
[----:B------:R-:W-:Y:S01]  /*1190*/  LOP3.LUT R7, R180, R7, R11, 0xf6, !PT ;  /* 0x00000007b4077212 */ /* 0x000fe200078ef60b */
[----:B------:R-:W-:Y:S01]  /*11a0*/  VIADD R205, R199, 0x58 ;  /* 0x00000058c7cd7836 */ /* 0x000fe20000000000 */
[----:B------:R-:W-:Y:S01]  /*11b0*/  SHF.R.S32.HI R14, RZ, 0x1f, R185 ;  /* 0x0000001fff0e7819 */ /* 0x000fe200000114b9 */
[----:B------:R-:W-:Y:S01]  /*11c0*/  IMAD.SHL.U32 R14, R15, 0x8, RZ ;  /* 0x000000080f0e7824 */ /* 0x000fe200078e00ff */
[----:B------:R-:W-:Y:S01]  /*11d0*/  SHF.L.U64.HI R223, R169, 0x1, R0 ;  /* 0x00000001a9df7819 */ /* 0x000fe20000010200 */
[----:B------:R-:W-:Y:S01]  /*11e0*/  VIADD R202, R199, 0x70 ;  /* 0x00000070c7ca7836 */ /* 0x000fe20000000000 */
[----:B------:R-:W-:Y:S01]  /*11f0*/  LEA R0, R7, UR59, 0x1 ;  /* 0x0000003b07007c11 */ /* 0x000fe2000f8e08ff */
[C---:B------:R-:W-:Y:S01]  /*1200*/  VIADD R213, R199.reuse, 0x18 ;  /* 0x00000018c7d57836 */ /* 0x040fe20000000000 */
[----:B------:R-:W-:Y:S01]  /*1210*/  STL [R1+0x70], R14 ;  /* 0x0000700e01007387 */ /* 0x000fe20000100800 */
[C---:B------:R-:W-:Y:S01]  /*1220*/  IADD3 R210, R199.reuse, 0x30, RZ ;  /* 0x00000030c7d27810 */ /* 0x040fe20007ffe0ff */
[C---:B------:R-:W-:Y:S01]  /*1230*/  VIADD R207, R199.reuse, 0x48 ;  /* 0x00000048c7cf7836 */ /* 0x040fe20000000000 */
[----:B------:R-:W-:Y:S01]  /*1240*/  LEA R4, R4, UR59, 0x1 ;  /* 0x0000003b04047c11 */ /* 0x000fe2000f8e08ff */
[----:B------:R0:W-:Y:S01]  /*1250*/  STL [R1+0x50], R0 ;  /* 0x0000500001007387 */ /* 0x0001e20000100800 */
[C---:B------:R-:W-:Y:S01]  /*1260*/  VIADD R204, R199.reuse, 0x60 ;  /* 0x00000060c7cc7836 */ /* 0x040fe20000000000 */
[----:B------:R-:W-:Y:S01]  /*1270*/  SHF.R.S32.HI R5, RZ, 0x1f, R213 ;  /* 0x0000001fff057819 */ /* 0x000fe200000114d5 */
[C---:B------:R-:W-:Y:S01]  /*1280*/  VIADD R201, R199.reuse, 0x78 ;  /* 0x00000078c7c97836 */ /* 0x040fe20000000000 */
[----:B------:R-:W-:Y:S01]  /*1290*/  SHF.R.S32.HI R5, RZ, 0x1f, R210 ;  /* 0x0000001fff057819 */ /* 0x000fe200000114d2 */
[----:B------:R-:W-:Y:S01]  /*12a0*/  IMAD.IADD R3, R214, 0x1, -R3 ;  /* 0x00000001d6037824 */ /* 0x000fe200078e0a03 */
[----:B------:R-:W-:Y:S01]  /*12b0*/  SHF.R.S32.HI R5, RZ, 0x1f, R207 ;  /* 0x0000001fff057819 */ /* 0x000fe200000114cf */
[----:B------:R1:W-:Y:S01]  /*12c0*/  STL [R1+0x60], R4 ;  /* 0x0000600401007387 */ /* 0x0003e20000100800 */
[----:B------:R-:W-:Y:S01]  /*12d0*/  SHF.R.S32.HI R5, RZ, 0x1f, R204 ;  /* 0x0000001fff057819 */ /* 0x000fe200000114cc */
[C---:B------:R-:W-:Y:S01]  /*12e0*/  VIADD R212, R199.reuse, 0x20 ;  /* 0x00000020c7d47836 */ /* 0x040fe20000000000 */
[----:B0-----:R-:W-:Y:S01]  /*12f0*/  SHF.R.S32.HI R0, RZ, 0x1f, R211 ;  /* 0x0000001fff007819 */ /* 0x001fe200000114d3 */
[C---:B------:R-:W-:Y:S01]  /*1300*/  VIADD R209, R199.reuse, 0x38 ;  /* 0x00000038c7d17836 */ /* 0x040fe20000000000 */
[----:B------:R-:W-:Y:S01]  /*1310*/  SHF.R.S32.HI R0, RZ, 0x1f, R208 ;  /* 0x0000001fff007819 */ /* 0x000fe200000114d0 */
[C---:B------:R-:W-:Y:S01]  /*1320*/  VIADD R206, R199.reuse, 0x50 ;  /* 0x00000050c7ce7836 */ /* 0x040fe20000000000 */
[----:B------:R-:W-:Y:S01]  /*1330*/  SHF.R.S32.HI R0, RZ, 0x1f, R205 ;  /* 0x0000001fff007819 */ /* 0x000fe200000114cd */
[----:B------:R-:W-:Y:S01]  /*1340*/  VIADD R203, R199, 0x68 ;  /* 0x00000068c7cb7836 */ /* 0x000fe20000000000 */
[----:B------:R-:W-:-:S02]  /*1350*/  SHF.R.S32.HI R0, RZ, 0x1f, R202 ;  /* 0x0000001fff007819 */ /* 0x000fc400000114ca */
[----:B------:R-:W-:Y:S02]  /*1360*/  LEA R0, R13, UR59, 0x1 ;  /* 0x0000003b0d007c11 */ /* 0x000fe4000f8e08ff */
[----:B------:R-:W-:Y:S02]  /*1370*/  SHF.R.S32.HI R5, RZ, 0x1f, R201 ;  /* 0x0000001fff057819 */ /* 0x000fe400000114c9 */
[----:B------:R-:W-:Y:S01]  /*1380*/  LEA R5, R8, UR59, 0x1 ;  /* 0x0000003b08057c11 */ /* 0x000fe2000f8e08ff */
[----:B------:R0:W-:Y:S01]  /*1390*/  STL [R1+0x48], R0 ;  /* 0x0000480001007387 */ /* 0x0001e20000100800 */
[----:B-1----:R-:W-:Y:S02]  /*13a0*/  LEA R4, R6, UR59, 0x1 ;  /* 0x0000003b06047c11 */ /* 0x002fe4000f8e08ff */
[----:B------:R-:W-:Y:S01]  /*13b0*/  IADD3 R172, R160, 0x30, RZ ;  /* 0x00000030a0ac7810 */ /* 0x000fe20007ffe0ff */
[----:B------:R1:W-:Y:S01]  /*13c0*/  STL [R1+0x4c], R5 ;  /* 0x00004c0501007387 */ /* 0x0003e20000100800 */
[----:B------:R-:W-:-:S02]  /*13d0*/  SHF.R.S32.HI R221, RZ, 0x1f, R170 ;  /* 0x0000001fffdd7819 */ /* 0x000fc400000114aa */
[----:B------:R-:W-:Y:S01]  /*13e0*/  SHF.R.S32.HI R225, RZ, 0x1f, R172 ;  /* 0x0000001fffe17819 */ /* 0x000fe200000114ac */
[----:B------:R-:W-:Y:S01]  /*13f0*/  IMAD.SHL.U32 R226, R172, 0x2, RZ ;  /* 0x00000002ace27824 */ /* 0x000fe200078e00ff */
[----:B------:R-:W-:Y:S01]  /*1400*/  SHF.R.S32.HI R10, RZ, 0x1f, R171 ;  /* 0x0000001fff0a7819 */ /* 0x000fe200000114ab */
[----:B0-----:R-:W-:Y:S01]  /*1410*/  IMAD R0, R3, 0x8, R9 ;  /* 0x0000000803007824 */ /* 0x001fe200078e0209 */
[----:B------:R-:W-:Y:S02]  /*1420*/  SHF.R.S32.HI R12, RZ, 0x1f, R173 ;  /* 0x0000001fff0c7819 */ /* 0x000fe400000114ad */
[----:B------:R-:W-:Y:S02]  /*1430*/  SHF.R.S32.HI R7, RZ, 0x1f, R212 ;  /* 0x0000001fff077819 */ /* 0x000fe400000114d4 */
[----:B------:R1:W-:Y:S01]  /*1440*/  STL [R1+0x6c], R0 ;  /* 0x00006c0001007387 */ /* 0x0003e20000100800 */
[----:B------:R-:W-:Y:S02]  /*1450*/  SHF.R.S32.HI R7, RZ, 0x1f, R209 ;  /* 0x0000001fff077819 */ /* 0x000fe400000114d1 */
[----:B------:R-:W-:Y:S01]  /*1460*/  SHF.R.S32.HI R7, RZ, 0x1f, R206 ;  /* 0x0000001fff077819 */ /* 0x000fe200000114ce */
[----:B------:R1:W-:Y:S01]  /*1470*/  STL [R1+0x44], R4 ;  /* 0x0000440401007387 */ /* 0x0003e20000100800 */
[----:B------:R-:W-:-:S02]  /*1480*/  SHF.R.S32.HI R217, RZ, 0x3, R217 ;  /* 0x00000003ffd97819 */ /* 0x000fc400000114d9 */
[----:B------:R-:W-:Y:S02]  /*1490*/  SHF.R.S32.HI R17, RZ, 0x1f, R16 ;  /* 0x0000001fff117819 */ /* 0x000fe40000011410 */
[----:B------:R-:W-:Y:S02]  /*14a0*/  SHF.R.S32.HI R165, RZ, 0x1f, R19 ;  /* 0x0000001fffa57819 */ /* 0x000fe40000011413 */
[----:B------:R-:W-:Y:S02]  /*14b0*/  SHF.R.S32.HI R176, RZ, 0x1f, R22 ;  /* 0x0000001fffb07819 */ /* 0x000fe40000011416 */
[----:B------:R-:W-:Y:S02]  /*14c0*/  SHF.R.S32.HI R175, RZ, 0x1f, R23 ;  /* 0x0000001fffaf7819 */ /* 0x000fe40000011417 */
[----:B------:R-:W-:Y:S02]  /*14d0*/  SHF.L.U64.HI R221, R170, 0x1, R221 ;  /* 0x00000001aadd7819 */ /* 0x000fe400000102dd */
[----:B------:R-:W-:-:S02]  /*14e0*/  SHF.L.U64.HI R225, R172, 0x1, R225 ;  /* 0x00000001ace17819 */ /* 0x000fc400000102e1 */
[----:B------:R-:W-:Y:S02]  /*14f0*/  SHF.L.U64.HI R227, R171, 0x1, R10 ;  /* 0x00000001abe37819 */ /* 0x000fe4000001020a */
[----:B------:R-:W-:Y:S02]  /*1500*/  SHF.L.U64.HI R229, R173, 0x1, R12 ;  /* 0x00000001ade57819 */ /* 0x000fe4000001020c */
[----:B------:R-:W-:Y:S02]  /*1510*/  SHF.R.S32.HI R163, RZ, 0x3, R163 ;  /* 0x00000003ffa37819 */ /* 0x000fe400000114a3 */
[----:B------:R-:W-:Y:S02]  /*1520*/  SHF.R.S32.HI R164, RZ, 0x3, R164 ;  /* 0x00000003ffa47819 */ /* 0x000fe400000114a4 */
[----:B-1----:R-:W-:-:S07]  /*1530*/  SHF.R.S32.HI R7, RZ, 0x1f, R203 ;  /* 0x0000001fff077819 */ /* 0x002fce00000114cb */
.L_x_668:
[----:B0-----:R-:W0:Y:S01]  /*1540*/  LDC.64 R188, c[0x0][0xc88] ;  /* 0x00032200ffbc7b82 */ /* 0x001e220000000a00 */
[----:B------:R-:W-:Y:S01]  /*1550*/  ULDC.64 UR4, c[0x0][0xa28] ;  /* 0x00028a0000047ab9 */ /* 0x000fe20000000a00 */
[----:B------:R-:W-:Y:S01]  /*1560*/  ULDC.64 UR8, c[0x0][0xa18] ;  /* 0x0002860000087ab9 */ /* 0x000fe20000000a00 */
[----:B------:R-:W-:Y:S01]  /*1570*/  ULDC.64 UR6, c[0x0][0xa08] ;  /* 0x0002820000067ab9 */ /* 0x000fe20000000a00 */
[----:B0-----:R-:W-:-:S06]  /*1580*/  IMAD.WIDE R188, R147, 0x4, R188 ;  /* 0x0000000493bc7825 */ /* 0x001fcc00078e02bc */
[----:B------:R-:W2:Y:S01]  /*1590*/  LDG.E R188, desc[UR56][R188.64] ;  /* 0x00000038bcbc7981 */ /* 0x000ea2000c1e1900 */
[----:B------:R-:W-:Y:S01]  /*15a0*/  ISETP.NE.U32.AND P2, PT, RZ, UR4, PT ;  /* 0x00000004ff007c0c */ /* 0x000fe2000bf45070 */
[----:B------:R-:W-:Y:S01]  /*15b0*/  IMAD.MOV.U32 R11, RZ, RZ, RZ ;  /* 0x000000ffff0b7224 */ /* 0x000fe200078e00ff */
[----:B------:R-:W-:Y:S01]  /*15c0*/  ISETP.NE.U32.AND P1, PT, RZ, UR8, PT ;  /* 0x00000008ff007c0c */ /* 0x000fe2000bf25070 */
[----:B------:R-:W-:Y:S01]  /*15d0*/  IMAD.MOV.U32 R129, RZ, RZ, RZ ;  /* 0x000000ffff817224 */ /* 0x000fe200078e00ff */
[----:B------:R-:W-:Y:S02]  /*15e0*/  ISETP.NE.AND.EX P2, PT, RZ, UR5, PT, P2 ;  /* 0x00000005ff007c0c */ /* 0x000fe4000bf45320 */
[----:B------:R-:W-:Y:S02]  /*15f0*/  ISETP.NE.AND.EX P1, PT, RZ, UR9, PT, P1 ;  /* 0x00000009ff007c0c */ /* 0x000fe4000bf25310 */
[----:B------:R-:W-:-:S04]  /*1600*/  ISETP.NE.U32.AND P0, PT, RZ, UR6, PT ;  /* 0x00000006ff007c0c */ /* 0x000fc8000bf05070 */
[----:B------:R-:W-:Y:S02]  /*1610*/  ISETP.NE.AND.EX P0, PT, RZ, UR7, PT, P0 ;  /* 0x00000007ff007c0c */ /* 0x000fe4000bf05300 */
[----:B--2---:R-:W-:Y:S01]  /*1620*/  SHF.R.S32.HI R216, RZ, 0x1f, R188 ;  /* 0x0000001fffd87819 */ /* 0x004fe200000114bc */
[C---:B------:R-:W-:Y:S02]  /*1630*/  IMAD.SHL.U32 R189, R188.reuse, 0x4, RZ ;  /* 0x00000004bcbd7824 */ /* 0x040fe400078e00ff */
[C---:B---3--:R-:W-:Y:S02]  /*1640*/  @P2 LEA R6, P3, R188.reuse, UR4, 0x2 ;  /* 0x00000004bc062c11 */ /* 0x048fe4000f8610ff */
[C-C-:B------:R-:W-:Y:S02]  /*1650*/  SHF.L.U64.HI R190, R188.reuse, 0x2, R216.reuse ;  /* 0x00000002bcbe7819 */ /* 0x140fe400000102d8 */
[----:B------:R-:W-:Y:S01]  /*1660*/  @P2 LEA.HI.X R7, R188, UR5, R216, 0x2, P3 ;  /* 0x00000005bc072c11 */ /* 0x000fe200098f14d8 */
[----:B------:R-:W-:Y:S01]  /*1670*/  ULDC UR4, c[0x0][0x288] ;  /* 0x0000a20000047ab9 */ /* 0x000fe20000000800 */
[----:B-1----:R-:W-:-:S03]  /*1680*/  IADD3 R4, P4, R189, UR6, RZ ;  /* 0x00000006bd047c10 */ /* 0x002fc6000ff9e0ff */
[----:B------:R0:W5:Y:S01]  /*1690*/  @P2 LDG.E R11, desc[UR56][R6.64] ;  /* 0x00000038060b2981 */ /* 0x000162000c1e1900 */
[----:B------:R-:W-:Y:S01]  /*16a0*/  @P1 IADD3 R8, P2, R189, UR8, RZ ;  /* 0x00000008bd081c10 */ /* 0x000fe2000ff5e0ff */
[----:B------:R-:W-:Y:S01]  /*16b0*/  IMAD.U32 R143, RZ, RZ, UR4 ;  /* 0x00000004ff8f7e24 */ /* 0x000fe2000f8e00ff */
[C---:B------:R-:W-:Y:S01]  /*16c0*/  IADD3.X R5, R190.reuse, UR7, RZ, P4, !PT ;  /* 0x00000007be057c10 */ /* 0x040fe2000a7fe4ff */
[----:B------:R-:W-:Y:S01]  /*16d0*/  ULDC.64 UR4, c[0x0][0x418] ;  /* 0x0001060000047ab9 */ /* 0x000fe20000000a00 */
[----:B------:R-:W-:-:S03]  /*16e0*/  @P1 IADD3.X R9, R190, UR9, RZ, P2, !PT ;  /* 0x00000009be091c10 */ /* 0x000fc600097fe4ff */
[----:B------:R0:W5:Y:S01]  /*16f0*/  @P0 LDG.E R129, desc[UR56][R4.64] ;  /* 0x0000003804810981 */ /* 0x000162000c1e1900 */
[----:B------:R-:W-:Y:S01]  /*1700*/  UISETP.NE.U32.AND UP0, UPT, UR4, URZ, UPT ;  /* 0x0000003f0400728c */ /* 0x000fe2000bf05070 */
[C---:B----4-:R-:W-:Y:S01]  /*1710*/  LOP3.LUT R3, R146.reuse, 0xff000000, RZ, 0xc0, !PT ;  /* 0xff00000092037812 */ /* 0x050fe200078ec0ff */
[----:B------:R-:W-:Y:S01]  /*1720*/  ULDC.64 UR8, c[0x0][0xa20] ;  /* 0x0002880000087ab9 */ /* 0x000fe20000000a00 */
[----:B------:R0:W5:Y:S01]  /*1730*/  @P1 LDG.E R143, desc[UR56][R8.64] ;  /* 0x00000038088f1981 */ /* 0x000162000c1e1900 */
[----:B------:R-:W-:Y:S01]  /*1740*/  UISETP.NE.AND.EX UP0, UPT, UR5, URZ, UPT, UP0 ;  /* 0x0000003f0500728c */ /* 0x000fe2000bf05300 */
[----:B------:R-:W-:Y:S01]  /*1750*/  ULDC UR4, c[0x0][0x424] ;  /* 0x0001090000047ab9 */ /* 0x000fe20000000800 */
[----:B------:R-:W-:Y:S02]  /*1760*/  ISETP.NE.U32.AND P2, PT, RZ, UR8, PT ;  /* 0x00000008ff007c0c */ /* 0x000fe4000bf45070 */
[----:B------:R-:W-:Y:S01]  /*1770*/  USEL UR4, UR4, 0x1, UP0 ;  /* 0x0000000104047887 */ /* 0x000fe20008000000 */
[----:B------:R-:W-:Y:S01]  /*1780*/  ULDC UR5, c[0x0][0x2f0] ;  /* 0x0000bc0000057ab9 */ /* 0x000fe20000000800 */
[----:B------:R-:W-:-:S02]  /*1790*/  LOP3.LUT R0, R146, 0xff0000, RZ, 0xc0, !PT ;  /* 0x00ff000092007812 */ /* 0x000fc400078ec0ff */
[----:B------:R-:W-:Y:S01]  /*17a0*/  UIMAD UR4, UR4, UR5, URZ ;  /* 0x00000005040472a4 */ /* 0x000fe2000f8e023f */
[----:B------:R-:W-:Y:S02]  /*17b0*/  SHF.R.U32.HI R3, RZ, 0x8, R3 ;  /* 0x00000008ff037819 */ /* 0x000fe40000011603 */
[----:B------:R-:W-:Y:S01]  /*17c0*/  ISETP.NE.AND.EX P2, PT, RZ, UR9, PT, P2 ;  /* 0x00000009ff007c0c */ /* 0x000fe2000bf45320 */
[----:B------:R-:W-:Y:S01]  /*17d0*/  ULDC UR5, c[0x0][0x348] ;  /* 0x0000d20000057ab9 */ /* 0x000fe20000000800 */
[----:B------:R-:W-:Y:S01]  /*17e0*/  LEA.HI R187, R0, R3, RZ, 0x10 ;  /* 0x0000000300bb7211 */ /* 0x000fe200078f80ff */
[----:B------:R-:W-:Y:S01]  /*17f0*/  IMAD.MOV.U32 R192, RZ, RZ, R145 ;  /* 0x000000ffffc07224 */ /* 0x000fe200078e0091 */
[----:B------:R-:W-:Y:S01]  /*1800*/  LOP3.LUT R162, R146, 0xffff, RZ, 0xc0, !PT ;  /* 0x0000ffff92a27812 */ /* 0x000fe200078ec0ff */
[----:B0-----:R-:W-:Y:S08]  /*1810*/  @P1 BRA `(.L_x_447) ;  /* 0x0000000000241947 */ /* 0x001ff00003800000 */
[----:B------:R-:W-:Y:S02]  /*1820*/  ULDC.64 UR6, c[0x0][0xa00] ;  /* 0x0002800000067ab9 */ /* 0x000fe40000000a00 */
[----:B------:R-:W-:-:S04]  /*1830*/  ISETP.NE.U32.AND P1, PT, RZ, UR6, PT ;  /* 0x00000006ff007c0c */ /* 0x000fc8000bf25070 */
[----:B------:R-:W-:-:S13]  /*1840*/  ISETP.NE.AND.EX P1, PT, RZ, UR7, PT, P1 ;  /* 0x00000007ff007c0c */ /* 0x000fda000bf25310 */
[----:B------:R-:W-:Y:S05]  /*1850*/  @!P1 BRA `(.L_x_447) ;  /* 0x0000000000149947 */ /* 0x000fea0003800000 */
[----:B------:R-:W0:Y:S02]  /*1860*/  LDC.64 R6, c[0x0][0xa00] ;  /* 0x00028000ff067b82 */ /* 0x000e240000000a00 */
[----:B0-----:R-:W-:-:S05]  /*1870*/  IMAD.WIDE R6, R188, 0x4, R6 ;  /* 0x00000004bc067825 */ /* 0x001fca00078e0206 */
[----:B-----5:R-:W2:Y:S04]  /*1880*/  LDG.E R143, desc[UR56][R6.64] ;  /* 0x00000038068f7981 */ /* 0x020ea8000c1e1900 */
[----:B------:R-:W2:Y:S02]  /*1890*/  LDG.E R0, desc[UR56][R6.64+0x4] ;  /* 0x0000043806007981 */ /* 0x000ea4000c1e1900 */
[----:B--2---:R-:W-:-:S07]  /*18a0*/  IMAD.IADD R143, R0, 0x1, -R143 ;  /* 0x00000001008f7824 */ /* 0x004fce00078e0a8f */
.L_x_447:
[----:B------:R-:W-:Y:S01]  /*18b0*/  IMAD.U32 R25, RZ, RZ, UR5 ;  /* 0x00000005ff197e24 */ /* 0x000fe2000f8e00ff */
[----:B------:R-:W-:Y:S01]  /*18c0*/  MOV R26, UR4 ;  /* 0x00000004001a7c02 */ /* 0x000fe20008000f00 */
[----:B------:R-:W-:Y:S06]  /*18d0*/  @!P2 BRA `(.L_x_448) ;  /* 0x000000000010a947 */ /* 0x000fec0003800000 */
[----:B------:R-:W-:-:S04]  /*18e0*/  IADD3 R26, P0, R189, UR8, RZ ;  /* 0x00000008bd1a7c10 */ /* 0x000fc8000ff1e0ff */
[----:B------:R-:W-:-:S05]  /*18f0*/  IADD3.X R27, R190, UR9, RZ, P0, !PT ;  /* 0x00000009be1b7c10 */ /* 0x000fca00087fe4ff */
[----:B------:R0:W5:Y:S01]  /*1900*/  LDG.E R26, desc[UR56][R26.64] ;  /* 0x000000381a1a7981 */ /* 0x000162000c1e1900 */
[----:B------:R-:W-:Y:S05]  /*1910*/  BRA `(.L_x_449) ;  /* 0x0000000000107947 */ /* 0x000fea0003800000 */
.L_x_448:
[----:B------:R-:W-:Y:S05]  /*1920*/  @!P0 BRA `(.L_x_449) ;  /* 0x00000000000c8947 */ /* 0x000fea0003800000 */
[----:B------:R-:W2:Y:S04]  /*1930*/  LDG.E R3, desc[UR56][R4.64] ;  /* 0x0000003804037981 */ /* 0x000ea8000c1e1900 */
[----:B------:R-:W2:Y:S02]  /*1940*/  LDG.E R26, desc[UR56][R4.64+0x4] ;  /* 0x00000438041a7981 */ /* 0x000ea4000c1e1900 */
[----:B--2---:R-:W-:-:S07]  /*1950*/  IMAD.IADD R26, R26, 0x1, -R3 ;  /* 0x000000011a1a7824 */ /* 0x004fce00078e0a03 */
.L_x_449:
[----:B------:R-:W-:Y:S01]  /*1960*/  ULDC.64 UR4, c[0x0][0xa10] ;  /* 0x0002840000047ab9 */ /* 0x000fe20000000a00 */
[----:B0-----:R-:W2:Y:S01]  /*1970*/  LDL.LU R27, [R1+0x38] ;  /* 0x00003800011b7983 */ /* 0x001ea20000300800 */
[----:B------:R-:W-:-:S04]  /*1980*/  ISETP.NE.U32.AND P0, PT, RZ, UR4, PT ;  /* 0x00000004ff007c0c */ /* 0x000fc8000bf05070 */
[----:B------:R-:W-:Y:S01]  /*1990*/  ISETP.NE.AND.EX P0, PT, RZ, UR5, PT, P0 ;  /* 0x00000005ff007c0c */ /* 0x000fe2000bf05300 */
[----:B------:R-:W-:-:S12]  /*19a0*/  ULDC.64 UR4, c[0x0][0xa30] ;  /* 0x00028c0000047ab9 */ /* 0x000fd80000000a00 */
[----:B------:R-:W0:Y:S02]  /*19b0*/  @P0 LDC.64 R4, c[0x0][0xa10] ;  /* 0x00028400ff040b82 */ /* 0x000e240000000a00 */
[----:B0-----:R-:W-:-:S05]  /*19c0*/  @P0 IMAD.WIDE R4, R188, 0x4, R4 ;  /* 0x00000004bc040825 */ /* 0x001fca00078e0204 */
[----:B------:R-:W3:Y:S04]  /*19d0*/  @P0 LDG.E R0, desc[UR56][R4.64] ;  /* 0x0000003804000981 */ /* 0x000ee8000c1e1900 */
[----:B------:R-:W3:Y:S01]  /*19e0*/  @P0 LDG.E R3, desc[UR56][R4.64+0x4] ;  /* 0x0000043804030981 */ /* 0x000ee2000c1e1900 */
[----:B------:R-:W-:Y:S01]  /*19f0*/  ISETP.NE.U32.AND P1, PT, RZ, UR4, PT ;  /* 0x00000004ff007c0c */ /* 0x000fe2000bf25070 */
[----:B-----5:R-:W-:-:S03]  /*1a00*/  IMAD.MOV.U32 R141, RZ, RZ, R26 ;  /* 0x000000ffff8d7224 */ /* 0x020fc600078e001a */
[----:B------:R-:W-:-:S13]  /*1a10*/  ISETP.NE.AND.EX P1, PT, RZ, UR5, PT, P1 ;  /* 0x00000005ff007c0c */ /* 0x000fda000bf25310 */
[----:B------:R-:W-:-:S04]  /*1a20*/  @P1 IADD3 R6, P2, R189, UR4, RZ ;  /* 0x00000004bd061c10 */ /* 0x000fc8000ff5e0ff */
[----:B------:R-:W-:-:S05]  /*1a30*/  @P1 IADD3.X R7, R190, UR5, RZ, P2, !PT ;  /* 0x00000005be071c10 */ /* 0x000fca00097fe4ff */
[----:B------:R0:W5:Y:S01]  /*1a40*/  @P1 LDG.E R141, desc[UR56][R6.64] ;  /* 0x00000038068d1981 */ /* 0x000162000c1e1900 */
[----:B------:R-:W-:Y:S01]  /*1a50*/  IMAD.IADD R10, R26, 0x1, -R11 ;  /* 0x000000011a0a7824 */ /* 0x000fe200078e0a0b */
[----:B------:R-:W-:Y:S01]  /*1a60*/  BSSY B0, `(.L_x_450) ;  /* 0x000002c000007945 */ /* 0x000fe20003800000 */
[----:B------:R-:W-:Y:S02]  /*1a70*/  LOP3.LUT R200, R187, 0xff, RZ, 0xc0, !PT ;  /* 0x000000ffbbc87812 */ /* 0x000fe400078ec0ff */
[----:B------:R-:W-:Y:S02]  /*1a80*/  SHF.R.U32.HI R187, RZ, 0x10, R187 ;  /* 0x00000010ffbb7819 */ /* 0x000fe400000116bb */
[----:B--2---:R-:W-:Y:S01]  /*1a90*/  LOP3.LUT R27, R27, 0xfffffffb, RZ, 0xc0, !PT ;  /* 0xfffffffb1b1b7812 */ /* 0x004fe200078ec0ff */
[----:B---3--:R-:W-:-:S04]  /*1aa0*/  @P0 IMAD.IADD R25, R3, 0x1, -R0 ;  /* 0x0000000103190824 */ /* 0x008fc800078e0a00 */
[----:B------:R-:W-:-:S04]  /*1ab0*/  IMAD.IADD R215, R10, 0x1, R25 ;  /* 0x000000010ad77824 */ /* 0x000fc800078e0219 */
[C---:B------:R-:W-:Y:S01]  /*1ac0*/  VIADD R0, R215.reuse, 0x5f ;  /* 0x0000005fd7007836 */ /* 0x040fe20000000000 */
[----:B------:R-:W-:-:S03]  /*1ad0*/  ISETP.GE.AND P3, PT, R215, 0x1, PT ;  /* 0x00000001d700780c */ /* 0x000fc60003f66270 */
[----:B------:R-:W-:-:S05]  /*1ae0*/  IMAD.HI R0, R0, 0x2aaaaaab, RZ ;  /* 0x2aaaaaab00007827 */ /* 0x000fca00078e02ff */
[----:B------:R-:W-:-:S04]  /*1af0*/  SHF.R.U32.HI R3, RZ, 0x1f, R0 ;  /* 0x0000001fff037819 */ /* 0x000fc80000011600 */
[----:B------:R-:W-:Y:S01]  /*1b00*/  LEA.HI.SX32 R142, R0, R3, 0x1c ;  /* 0x00000003008e7211 */ /* 0x000fe200078fe2ff */
[----:B------:R-:W-:Y:S01]  /*1b10*/  IMAD.MOV.U32 R3, RZ, RZ, RZ ;  /* 0x000000ffff037224 */ /* 0x000fe200078e00ff */
[----:B------:R-:W-:-:S05]  /*1b20*/  @P3 LOP3.LUT R27, R27, 0x4, RZ, 0xfc, !PT ;  /* 0x000000041b1b3812 */ /* 0x000fca00078efcff */
[----:B------:R0:W-:Y:S01]  /*1b30*/  STL [R1+0x38], R27 ;  /* 0x0000381b01007387 */ /* 0x0001e20000100800 */
[----:B------:R-:W-:Y:S05]  /*1b40*/  @!P3 BRA `(.L_x_451) ;  /* 0x000000000074b947 */ /* 0x000fea0003800000 */
[----:B------:R-:W-:Y:S01]  /*1b50*/  ISETP.NE.AND P0, PT, R187, RZ, PT ;  /* 0x000000ffbb00720c */ /* 0x000fe20003f05270 */
[----:B------:R-:W-:-:S03]  /*1b60*/  ULDC UR4, c[0x0][0x9f0] ;  /* 0x00027c0000047ab9 */ /* 0x000fc60000000800 */
[----:B------:R-:W-:-:S04]  /*1b70*/  SEL R9, R187, UR4, P0 ;  /* 0x00000004bb097c07 */ /* 0x000fc80008000000 */
[-C--:B0-----:R-:W-:Y:S02]  /*1b80*/  IABS R6, R9.reuse ;  /* 0x0000000900067213 */ /* 0x081fe40000000000 */
[----:B------:R-:W-:Y:S02]  /*1b90*/  IADD3 R0, R142, -0x1, R9 ;  /* 0xffffffff8e007810 */ /* 0x000fe40007ffe009 */
[----:B------:R-:W0:Y:S01]  /*1ba0*/  I2F.RP R3, R6 ;  /* 0x0000000600037306 */ /* 0x000e220000209400 */
[-C--:B------:R-:W-:Y:S02]  /*1bb0*/  IABS R11, R9.reuse ;  /* 0x00000009000b7213 */ /* 0x080fe40000000000 */
[----:B------:R-:W-:Y:S02]  /*1bc0*/  IABS R8, R0 ;  /* 0x0000000000087213 */ /* 0x000fe40000000000 */
[----:B------:R-:W-:-:S04]  /*1bd0*/  LOP3.LUT R0, R0, R9, RZ, 0x3c, !PT ;  /* 0x0000000900007212 */ /* 0x000fc800078e3cff */
[----:B------:R-:W-:Y:S01]  /*1be0*/  ISETP.GE.AND P2, PT, R0, RZ, PT ;  /* 0x000000ff0000720c */ /* 0x000fe20003f46270 */
[----:B0-----:R-:W0:Y:S02]  /*1bf0*/  MUFU.RCP R3, R3 ;  /* 0x0000000300037308 */ /* 0x001e240000001000 */
[----:B0-----:R-:W-:Y:S02]  /*1c00*/  VIADD R4, R3, 0xffffffe ;  /* 0x0ffffffe03047836 */ /* 0x001fe40000000000 */
[----:B------:R-:W-:-:S04]  /*1c10*/  IMAD.MOV R3, RZ, RZ, -R11 ;  /* 0x000000ffff037224 */ /* 0x000fc800078e0a0b */
[----:B------:R0:W1:Y:S02]  /*1c20*/  F2I.FTZ.U32.TRUNC.NTZ R5, R4 ;  /* 0x0000000400057305 */ /* 0x000064000021f000 */
[----:B0-----:R-:W-:Y:S02]  /*1c30*/  IMAD.MOV.U32 R4, RZ, RZ, RZ ;  /* 0x000000ffff047224 */ /* 0x001fe400078e00ff */
[----:B-1----:R-:W-:-:S04]  /*1c40*/  IMAD.MOV R7, RZ, RZ, -R5 ;  /* 0x000000ffff077224 */ /* 0x002fc800078e0a05 */
[----:B------:R-:W-:-:S04]  /*1c50*/  IMAD R7, R7, R6, RZ ;  /* 0x0000000607077224 */ /* 0x000fc800078e02ff */
[----:B------:R-:W-:-:S06]  /*1c60*/  IMAD.HI.U32 R5, R5, R7, R4 ;  /* 0x0000000705057227 */ /* 0x000fcc00078e0004 */
[----:B------:R-:W-:-:S04]  /*1c70*/  IMAD.HI.U32 R5, R5, R8, RZ ;  /* 0x0000000805057227 */ /* 0x000fc800078e00ff */
[----:B------:R-:W-:-:S05]  /*1c80*/  IMAD R3, R5, R3, R8 ;  /* 0x0000000305037224 */ /* 0x000fca00078e0208 */
[----:B------:R-:W-:-:S13]  /*1c90*/  ISETP.GT.U32.AND P1, PT, R6, R3, PT ;  /* 0x000000030600720c */ /* 0x000fda0003f24070 */
[----:B------:R-:W-:Y:S02]  /*1ca0*/  @!P1 IMAD.IADD R3, R3, 0x1, -R6 ;  /* 0x0000000103039824 */ /* 0x000fe400078e0a06 */
[----:B------:R-:W-:Y:S01]  /*1cb0*/  @!P1 VIADD R5, R5, 0x1 ;  /* 0x0000000105059836 */ /* 0x000fe20000000000 */
[----:B------:R-:W-:Y:S02]  /*1cc0*/  ISETP.NE.AND P1, PT, R9, RZ, PT ;  /* 0x000000ff0900720c */ /* 0x000fe40003f25270 */
[----:B------:R-:W-:-:S13]  /*1cd0*/  ISETP.GE.U32.AND P0, PT, R3, R6, PT ;  /* 0x000000060300720c */ /* 0x000fda0003f06070 */
[----:B------:R-:W-:-:S04]  /*1ce0*/  @P0 VIADD R5, R5, 0x1 ;  /* 0x0000000105050836 */ /* 0x000fc80000000000 */
[----:B------:R-:W-:-:S04]  /*1cf0*/  IMAD.MOV.U32 R3, RZ, RZ, R5 ;  /* 0x000000ffff037224 */ /* 0x000fc800078e0005 */
[----:B------:R-:W-:Y:S01]  /*1d00*/  @!P2 IMAD.MOV R3, RZ, RZ, -R3 ;  /* 0x000000ffff03a224 */ /* 0x000fe200078e0a03 */
[----:B------:R-:W-:-:S07]  /*1d10*/  @!P1 LOP3.LUT R3, RZ, R9, RZ, 0x33, !PT ;  /* 0x00000009ff039212 */ /* 0x000fce00078e33ff */
.L_x_451:
[----:B------:R-:W-:Y:S05]  /*1d20*/  BSYNC B0 ;  /* 0x0000000000007941 */ /* 0x000fea0003800000 */
.L_x_450:
[----:B------:R-:W-:Y:S01]  /*1d30*/  IMAD R0, R200, R3, RZ ;  /* 0x00000003c8007224 */ /* 0x000fe200078e02ff */
[----:B------:R-:W-:-:S04]  /*1d40*/  PLOP3.LUT P2, PT, PT, PT, PT, 0x80, 0x0 ;  /* 0x000000000000781c */ /* 0x000fc80003f4f070 */
[C---:B------:R-:W-:Y:S01]  /*1d50*/  VIADDMNMX R3, R0.reuse, R3, R142, PT ;  /* 0x0000000300037246 */ /* 0x040fe2000380018e */
[----:B------:R-:W-:-:S04]  /*1d60*/  IMAD R0, R0, 0x60, -R10 ;  /* 0x0000006000007824 */ /* 0x000fc800078e0a0a */
[----:B------:R-:W-:Y:S01]  /*1d70*/  IMAD R4, R3, 0x60, -R10 ;  /* 0x0000006003047824 */ /* 0x000fe200078e0a0a */
[----:B------:R-:W-:-:S04]  /*1d80*/  VIMNMX R0, RZ, R0, !PT ;  /* 0x00000000ff007248 */ /* 0x000fc80007fe0100 */
[----:B------:R-:W-:Y:S01]  /*1d90*/  VIMNMX R3, R4, R25, PT ;  /* 0x0000001904037248 */ /* 0x000fe20003fe0100 */
[----:B------:R-:W-:-:S03]  /*1da0*/  IMAD.WIDE.U32 R126, R0, -0x55555555, RZ ;  /* 0xaaaaaaab007e7825 */ /* 0x000fc600078e00ff */
[----:B------:R-:W-:Y:S02]  /*1db0*/  ISETP.GT.AND P0, PT, R3, R0, PT ;  /* 0x000000000300720c */ /* 0x000fe40003f04270 */
[----:B------:R-:W-:-:S04]  /*1dc0*/  SHF.R.U32.HI R126, RZ, 0x6, R127 ;  /* 0x00000006ff7e7819 */ /* 0x000fc8000001167f */
[----:B------:R-:W-:-:S07]  /*1dd0*/  MOV R24, R126 ;  /* 0x0000007e00187202 */ /* 0x000fce0000000f00 */
[----:B------:R-:W-:-:S04]  /*1de0*/  @P0 VIADD R0, R3, 0x5f ;  /* 0x0000005f03000836 */ /* 0x000fc80000000000 */
[----:B------:R-:W-:-:S05]  /*1df0*/  @P0 IMAD.HI R0, R0, 0x2aaaaaab, RZ ;  /* 0x2aaaaaab00000827 */ /* 0x000fca00078e02ff */
[----:B------:R-:W-:-:S04]  /*1e00*/  @P0 SHF.R.U32.HI R3, RZ, 0x1f, R0 ;  /* 0x0000001fff030819 */ /* 0x000fc80000011600 */
[----:B------:R-:W-:-:S04]  /*1e10*/  @P0 LEA.HI.SX32 R24, R0, R3, 0x1c ;  /* 0x0000000300180211 */ /* 0x000fc800078fe2ff */
[----:B------:R-:W-:-:S13]  /*1e20*/  ISETP.GT.AND P0, PT, R24, R126, PT ;  /* 0x0000007e1800720c */ /* 0x000fda0003f04270 */
[----:B------:R-:W-:Y:S05]  /*1e30*/  @!P0 BRA `(.L_x_452) ;  /* 0x0000009400948947 */ /* 0x000fea0003800000 */
[----:B------:R-:W-:Y:S01]  /*1e40*/  VIADD R123, R2, 0x18400 ;  /* 0x00018400027b7836 */ /* 0x000fe20000000000 */
[----:B------:R-:W-:Y:S04]  /*1e50*/  BSSY B6, `(.L_x_453) ;  /* 0x0000013000067945 */ /* 0x000fe80003800000 */
[----:B------:R-:W-:-:S13]  /*1e60*/  LOP3.LUT P0, RZ, R123, 0x3ff, RZ, 0xc0, !PT ;  /* 0x000003ff7bff7812 */ /* 0x000fda000780c0ff */
[----:B------:R-:W-:Y:S05]  /*1e70*/  @!P0 BRA `(.L_x_454) ;  /* 0x0000000000408947 */ /* 0x000fea0003800000 */
[----:B------:R-:W-:Y:S01]  /*1e80*/  MOV R14, 0x0 ;  /* 0x00000000000e7802 */ /* 0x000fe20000000f00 */
[----:B------:R-:W-:Y:S01]  /*1e90*/  ULDC.64 UR4, c[0x4][0x90] ;  /* 0x0100240000047ab9 */ /* 0x000fe20000000a00 */
[----:B------:R-:W-:Y:S01]  /*1ea0*/  ULDC.64 UR6, c[0x4][0x28] ;  /* 0x01000a0000067ab9 */ /* 0x000fe20000000a00 */
[----:B------:R-:W-:Y:S02]  /*1eb0*/  IMAD.U32 R4, RZ, RZ, UR4 ;  /* 0x00000004ff047e24 */ /* 0x000fe4000f8e00ff */
[----:B------:R-:W-:Y:S01]  /*1ec0*/  IMAD.U32 R5, RZ, RZ, UR5 ;  /* 0x00000005ff057e24 */ /* 0x000fe2000f8e00ff */
[----:B------:R-:W1:Y:S01]  /*1ed0*/  LDC.64 R14, c[0x4][R14] ;  /* 0x010000000e0e7b82 */ /* 0x000e620000000a00 */
[----:B------:R-:W-:Y:S01]  /*1ee0*/  ULDC.64 UR4, c[0x4][0x98] ;  /* 0x0100260000047ab9 */ /* 0x000fe20000000a00 */
[----:B------:R-:W-:Y:S02]  /*1ef0*/  IMAD.U32 R10, RZ, RZ, UR6 ;  /* 0x00000006ff0a7e24 */ /* 0x000fe4000f8e00ff */
[----:B0-----:R-:W-:-:S02]  /*1f00*/  IMAD.U32 R6, RZ, RZ, UR4 ;  /* 0x00000004ff067e24 */ /* 0x001fc4000f8e00ff */
[----:B------:R-:W-:Y:S02]  /*1f10*/  IMAD.U32 R7, RZ, RZ, UR5 ;  /* 0x00000005ff077e24 */ /* 0x000fe4000f8e00ff */
[----:B------:R-:W-:Y:S02]  /*1f20*/  IMAD.U32 R11, RZ, RZ, UR7 ;  /* 0x00000007ff0b7e24 */ /* 0x000fe4000f8e00ff */
[----:B------:R-:W-:Y:S02]  /*1f30*/  IMAD.MOV.U32 R8, RZ, RZ, 0x70 ;  /* 0x00000070ff087424 */ /* 0x000fe400078e00ff */
[----:B------:R-:W-:Y:S02]  /*1f40*/  IMAD.MOV.U32 R12, RZ, RZ, 0x1 ;  /* 0x00000001ff0c7424 */ /* 0x000fe400078e00ff */
[----:B------:R-:W-:-:S07]  /*1f50*/  IMAD.MOV.U32 R13, RZ, RZ, RZ ;  /* 0x000000ffff0d7224 */ /* 0x000fce00078e00ff */
[----:B------:R-:W-:-:S07]  /*1f60*/  LEPC R20, `(.L_x_454) ;  /* 0x000000001014794e */ /* 0x000fce0000000000 */
[----:B-1---5:R-:W-:Y:S05]  /*1f70*/  CALL.ABS.NOINC R14 ;  /* 0x000000000e007343 */ /* 0x022fea0003c00000 */
.L_x_454:
[----:B------:R-:W-:Y:S05]  /*1f80*/  BSYNC B6 ;  /* 0x0000000000067941 */ /* 0x000fea0003800000 */
.L_x_453:
[----:B------:R-:W-:Y:S01]  /*1f90*/  VIADD R122, R2, 0x400 ;  /* 0x00000400027a7836 */ /* 0x000fe20000000000 */
[----:B------:R-:W-:Y:S04]  /*1fa0*/  BSSY B6, `(.L_x_455) ;  /* 0x0000013000067945 */ /* 0x000fe80003800000 */
[----:B------:R-:W-:-:S13]  /*1fb0*/  LOP3.LUT P0, RZ, R122, 0x3ff, RZ, 0xc0, !PT ;  /* 0x000003ff7aff7812 */ /* 0x000fda000780c0ff */
[----:B------:R-:W-:Y:S05]  /*1fc0*/  @!P0 BRA `(.L_x_456) ;  /* 0x0000000000408947 */ /* 0x000fea0003800000 */
[----:B------:R-:W-:Y:S01]  /*1fd0*/  MOV R14, 0x0 ;  /* 0x00000000000e7802 */ /* 0x000fe20000000f00 */
[----:B------:R-:W-:Y:S01]  /*1fe0*/  ULDC.64 UR4, c[0x4][0x90] ;  /* 0x0100240000047ab9 */ /* 0x000fe20000000a00 */
[----:B------:R-:W-:Y:S01]  /*1ff0*/  ULDC.64 UR6, c[0x4][0x98] ;  /* 0x0100260000067ab9 */ /* 0x000fe20000000a00 */
[----:B------:R-:W-:Y:S01]  /*2000*/  IMAD.U32 R4, RZ, RZ, UR4 ;  /* 0x00000004ff047e24 */ /* 0x000fe2000f8e00ff */
[----:B------:R-:W-:Y:S01]  /*2010*/  MOV R8, 0x70 ;  /* 0x0000007000087802 */ /* 0x000fe20000000f00 */
[----:B------:R-:W-:Y:S01]  /*2020*/  IMAD.U32 R5, RZ, RZ, UR5 ;  /* 0x00000005ff057e24 */ /* 0x000fe2000f8e00ff */
[----:B------:R-:W1:Y:S01]  /*2030*/  LDC.64 R14, c[0x4][R14] ;  /* 0x010000000e0e7b82 */ /* 0x000e620000000a00 */
[----:B------:R-:W-:Y:S01]  /*2040*/  ULDC.64 UR4, c[0x4][0x18] ;  /* 0x0100060000047ab9 */ /* 0x000fe20000000a00 */
[----:B0-----:R-:W-:Y:S02]  /*2050*/  IMAD.U32 R6, RZ, RZ, UR6 ;  /* 0x00000006ff067e24 */ /* 0x001fe4000f8e00ff */
[----:B------:R-:W-:-:S02]  /*2060*/  IMAD.U32 R7, RZ, RZ, UR7 ;  /* 0x00000007ff077e24 */ /* 0x000fc4000f8e00ff */
[----:B------:R-:W-:Y:S02]  /*2070*/  IMAD.U32 R10, RZ, RZ, UR4 ;  /* 0x00000004ff0a7e24 */ /* 0x000fe4000f8e00ff */
[----:B------:R-:W-:Y:S02]  /*2080*/  IMAD.U32 R11, RZ, RZ, UR5 ;  /* 0x00000005ff0b7e24 */ /* 0x000fe4000f8e00ff */
[----:B------:R-:W-:Y:S02]  /*2090*/  IMAD.MOV.U32 R12, RZ, RZ, 0x1 ;  /* 0x00000001ff0c7424 */ /* 0x000fe400078e00ff */
[----:B------:R-:W-:-:S07]  /*20a0*/  IMAD.MOV.U32 R13, RZ, RZ, RZ ;  /* 0x000000ffff0d7224 */ /* 0x000fce00078e00ff */
[----:B------:R-:W-:-:S07]  /*20b0*/  LEPC R20, `(.L_x_456) ;  /* 0x000000001014794e */ /* 0x000fce0000000000 */
[----:B-1---5:R-:W-:Y:S05]  /*20c0*/  CALL.ABS.NOINC R14 ;  /* 0x000000000e007343 */ /* 0x022fea0003c00000 */
.L_x_456:
[----:B------:R-:W-:Y:S05]  /*20d0*/  BSYNC B6 ;  /* 0x0000000000067941 */ /* 0x000fea0003800000 */
.L_x_455:
[----:B------:R-:W-:Y:S01]  /*20e0*/  ULDC.64 UR4, c[0x0][0x9f8] ;  /* 0x00027e0000047ab9 */ /* 0x000fe20000000a00 */
[----:B------:R-:W-:Y:S01]  /*20f0*/  IMAD.MOV.U32 R102, RZ, RZ, R188 ;  /* 0x000000ffff667224 */ /* 0x000fe200078e00bc */
[----:B------:R-:W-:Y:S01]  /*2100*/  ISETP.NE.U32.AND P0, PT, RZ, UR4, PT ;  /* 0x00000004ff007c0c */ /* 0x000fe2000bf05070 */
[----:B------:R-:W-:Y:S01]  /*2110*/  VIADD R0, R16, 0x20 ;  /* 0x0000002010007836 */ /* 0x000fe20000000000 */
[----:B------:R-:W1:Y:S01]  /*2120*/  LDC.64 R94, c[0x0][0x3f8] ;  /* 0x0000fe00ff5e7b82 */ /* 0x000e620000000a00 */
[----:B------:R-:W-:Y:S01]  /*2130*/  IMAD.MOV.U32 R20, RZ, RZ, R27 ;  /* 0x000000ffff147224 */ /* 0x000fe200078e001b */
[----:B------:R-:W-:-:S06]  /*2140*/  ISETP.NE.AND.EX P0, PT, RZ, UR5, PT, P0 ;  /* 0x00000005ff007c0c */ /* 0x000fcc000bf05300 */
[----:B------:R-:W2:Y:S07]  /*2150*/  LDC R125, c[0x0][0x3f4] ;  /* 0x0000fd00ff7d7b82 */ /* 0x000eae0000000800 */
[----:B------:R-:W-:Y:S01]  /*2160*/  @P0 IADD3 R4, P1, R189, UR4, RZ ;  /* 0x00000004bd040c10 */ /* 0x000fe2000ff3e0ff */
[----:B------:R-:W-:Y:S01]  /*2170*/  ULDC UR4, c[0x0][0x2f4] ;  /* 0x0000bd0000047ab9 */ /* 0x000fe20000000800 */
[----:B------:R-:W3:Y:S02]  /*2180*/  LDC.64 R88, c[0x0][0x408] ;  /* 0x00010200ff587b82 */ /* 0x000ee40000000a00 */
[----:B------:R-:W-:Y:S01]  /*2190*/  @P0 IADD3.X R5, R190, UR5, RZ, P1, !PT ;  /* 0x00000005be050c10 */ /* 0x000fe20008ffe4ff */
[----:B------:R-:W-:-:S04]  /*21a0*/  ULDC UR5, c[0x0][0x320] ;  /* 0x0000c80000057ab9 */ /* 0x000fc80000000800 */
[----:B------:R4:W2:Y:S01]  /*21b0*/  @P0 LDG.E R102, desc[UR56][R4.64] ;  /* 0x0000003804660981 */ /* 0x0008a2000c1e1900 */
[----:B------:R-:W-:Y:S01]  /*21c0*/  ISETP.GE.AND P1, PT, R0, UR4, PT ;  /* 0x0000000400007c0c */ /* 0x000fe2000bf26270 */
[----:B-1----:R-:W-:Y:S01]  /*21d0*/  IMAD.WIDE.U32 R96, R166, R94, R16 ;  /* 0x0000005ea6607225 */ /* 0x002fe200078e0010 */
[----:B------:R-:W-:Y:S01]  /*21e0*/  ISETP.GE.AND P0, PT, R16, UR4, PT ;  /* 0x0000000410007c0c */ /* 0x000fe2000bf06270 */
[----:B------:R-:W1:Y:S01]  /*21f0*/  S2R R218, SR_TID.X ;  /* 0x0000000000da7919 */ /* 0x000e620000002100 */
[----:B0-----:R-:W-:Y:S01]  /*2200*/  SEL R6, RZ, 0xffffffff, P1 ;  /* 0xffffffffff067807 */ /* 0x001fe20000800000 */
[----:B------:R-:W-:Y:S01]  /*2210*/  IMAD.MOV.U32 R127, RZ, RZ, 0x20 ;  /* 0x00000020ff7f7424 */ /* 0x000fe200078e00ff */
[----:B------:R-:W-:Y:S01]  /*2220*/  SEL R3, RZ, 0x1, P0 ;  /* 0x00000001ff037807 */ /* 0x000fe20000000000 */
[----:B------:R-:W-:Y:S01]  /*2230*/  IMAD.SHL.U32 R108, R94, 0x40, RZ ;  /* 0x000000405e6c7824 */ /* 0x000fe200078e00ff */
[----:B------:R-:W-:Y:S01]  /*2240*/  ISETP.GE.AND P0, PT, R0, UR5, PT ;  /* 0x0000000500007c0c */ /* 0x000fe2000bf06270 */
[----:B------:R-:W-:Y:S01]  /*2250*/  IMAD.SHL.U32 R6, R6, 0x2, RZ ;  /* 0x0000000206067824 */ /* 0x000fe200078e00ff */
[----:B------:R-:W-:Y:S01]  /*2260*/  ISETP.GE.AND P1, PT, R19, UR4, PT ;  /* 0x0000000413007c0c */ /* 0x000fe2000bf26270 */
[----:B------:R-:W-:Y:S01]  /*2270*/  IMAD.IADD R129, R129, 0x1, R26 ;  /* 0x0000000181817824 */ /* 0x000fe200078e021a */
[----:B----4-:R-:W-:Y:S01]  /*2280*/  SEL R4, RZ, 0xffffffff, P0 ;  /* 0xffffffffff047807 */ /* 0x010fe20000000000 */
[--C-:B------:R-:W-:Y:S01]  /*2290*/  IMAD R114, R214, 0x40, R166.reuse ;  /* 0x00000040d6727824 */ /* 0x100fe200078e02a6 */
[----:B------:R-:W-:Y:S01]  /*22a0*/  LOP3.LUT R6, R6, 0x2, R3, 0xe2, !PT ;  /* 0x0000000206067812 */ /* 0x000fe200078ee203 */
[----:B------:R-:W-:Y:S01]  /*22b0*/  VIADD R3, R16, 0x40 ;  /* 0x0000004010037836 */ /* 0x000fe20000000000 */
[----:B------:R-:W-:Y:S01]  /*22c0*/  SHF.R.S32.HI R11, RZ, 0x1f, R166 ;  /* 0x0000001fff0b7819 */ /* 0x000fe200000114a6 */
[----:B------:R-:W-:Y:S01]  /*22d0*/  IMAD.SHL.U32 R8, R4, 0x2, RZ ;  /* 0x0000000204087824 */ /* 0x000fe200078e00ff */
[----:B------:R-:W-:Y:S01]  /*22e0*/  SEL R4, RZ, 0x8, P1 ;  /* 0x00000008ff047807 */ /* 0x000fe20000800000 */
[----:B---3--:R-:W-:Y:S01]  /*22f0*/  IMAD.WIDE.U32 R90, R166, R88, R16 ;  /* 0x00000058a65a7225 */ /* 0x008fe200078e0010 */
[----:B------:R-:W-:-:S02]  /*2300*/  ISETP.GE.AND P0, PT, R3, UR4, PT ;  /* 0x0000000403007c0c */ /* 0x000fc4000bf06270 */
[----:B------:R-:W-:Y:S01]  /*2310*/  ISETP.GE.AND P2, PT, R16, UR5, PT ;  /* 0x0000000510007c0c */ /* 0x000fe2000bf46270 */
[----:B------:R-:W-:Y:S01]  /*2320*/  IMAD R131, R89, 0x60, RZ ;  /* 0x0000006059837824 */ /* 0x000fe200078e02ff */
[----:B------:R-:W-:Y:S01]  /*2330*/  SEL R5, RZ, 0x4, P0 ;  /* 0x00000004ff057807 */ /* 0x000fe20000000000 */
[----:B------:R-:W-:Y:S01]  /*2340*/  IMAD.SHL.U32 R110, R88, 0x40, RZ ;  /* 0x00000040586e7824 */ /* 0x000fe200078e00ff */
[--C-:B------:R-:W-:Y:S02]  /*2350*/  SHF.R.S32.HI R161, RZ, 0x1f, R160.reuse ;  /* 0x0000001fffa17819 */ /* 0x100fe400000114a0 */
[----:B------:R-:W-:Y:S01]  /*2360*/  LOP3.LUT R4, R4, R6, R5, 0xfe, !PT ;  /* 0x0000000604047212 */ /* 0x000fe200078efe05 */
[-C--:B------:R-:W-:Y:S01]  /*2370*/  IMAD R5, R11, R94.reuse, RZ ;  /* 0x0000005e0b057224 */ /* 0x080fe200078e02ff */
[----:B------:R-:W-:Y:S01]  /*2380*/  SEL R7, RZ, 0x1, P2 ;  /* 0x00000001ff077807 */ /* 0x000fe20001000000 */
[----:B------:R-:W-:Y:S01]  /*2390*/  IMAD.WIDE.U32 R98, R166, R94, R160 ;  /* 0x0000005ea6627225 */ /* 0x000fe200078e00a0 */
[----:B------:R-:W-:-:S02]  /*23a0*/  ISETP.GE.AND P0, PT, R22, UR4, PT ;  /* 0x0000000416007c0c */ /* 0x000fc4000bf06270 */
[----:B------:R-:W-:Y:S01]  /*23b0*/  ISETP.GE.AND P1, PT, R3, UR5, PT ;  /* 0x0000000503007c0c */ /* 0x000fe2000bf26270 */
[----:B------:R-:W-:Y:S01]  /*23c0*/  IMAD R5, R166, R95, R5 ;  /* 0x0000005fa6057224 */ /* 0x000fe200078e0205 */
[----:B------:R-:W-:Y:S01]  /*23d0*/  LOP3.LUT R7, R8, 0x2, R7, 0xe2, !PT ;  /* 0x0000000208077812 */ /* 0x000fe200078ee207 */
[-C--:B------:R-:W-:Y:S01]  /*23e0*/  IMAD R11, R11, R88.reuse, RZ ;  /* 0x000000580b0b7224 */ /* 0x080fe200078e02ff */
[----:B------:R-:W-:Y:S01]  /*23f0*/  SEL R9, RZ, 0x10, P0 ;  /* 0x00000010ff097807 */ /* 0x000fe20000000000 */
[----:B------:R-:W-:Y:S01]  /*2400*/  IMAD.IADD R99, R99, 0x1, R5 ;  /* 0x0000000163637824 */ /* 0x000fe200078e0205 */
[----:B------:R-:W-:Y:S01]  /*2410*/  SEL R6, RZ, 0x4, P1 ;  /* 0x00000004ff067807 */ /* 0x000fe20000800000 */
[----:B------:R-:W-:Y:S01]  /*2420*/  IMAD.IADD R97, R5, 0x1, R97 ;  /* 0x0000000105617824 */ /* 0x000fe200078e0261 */
[----:B--2---:R-:W-:Y:S01]  /*2430*/  ISETP.GE.AND P0, PT, R16, R125, PT ;  /* 0x0000007d1000720c */ /* 0x004fe20003f06270 */
[----:B------:R-:W-:Y:S01]  /*2440*/  IMAD R13, R166, R89, R11 ;  /* 0x00000059a60d7224 */ /* 0x000fe200078e020b */
[----:B------:R-:W-:Y:S01]  /*2450*/  ISETP.GE.AND P1, PT, R0, R125, PT ;  /* 0x0000007d0000720c */ /* 0x000fe20003f26270 */
[----:B------:R-:W-:Y:S01]  /*2460*/  IMAD.WIDE.U32 R92, R166, R88, R160 ;  /* 0x00000058a65c7225 */ /* 0x000fe200078e00a0 */
[----:B------:R-:W-:-:S02]  /*2470*/  LOP3.LUT R5, R7, R6, RZ, 0xfc, !PT ;  /* 0x0000000607057212 */ /* 0x000fc400078efcff */
[----:B------:R-:W-:Y:S01]  /*2480*/  ISETP.GE.AND P3, PT, R3, R125, PT ;  /* 0x0000007d0300720c */ /* 0x000fe20003f66270 */
[----:B------:R-:W-:Y:S01]  /*2490*/  IMAD.IADD R93, R93, 0x1, R13 ;  /* 0x000000015d5d7824 */ /* 0x000fe200078e020d */
[----:B------:R-:W-:Y:S01]  /*24a0*/  SEL R7, R125, RZ, P0 ;  /* 0x000000ff7d077207 */ /* 0x000fe20000000000 */
[----:B------:R-:W-:Y:S01]  /*24b0*/  IMAD.IADD R91, R13, 0x1, R91 ;  /* 0x000000010d5b7824 */ /* 0x000fe200078e025b */
[----:B------:R-:W-:Y:S01]  /*24c0*/  SEL R11, R125, RZ, P1 ;  /* 0x000000ff7d0b7207 */ /* 0x000fe20000800000 */
[-C--:B-----5:R-:W-:Y:S01]  /*24d0*/  IMAD.WIDE.U32 R98, R141, R94.reuse, R98 ;  /* 0x0000005e8d627225 */ /* 0x0a0fe200078e0062 */
[----:B------:R-:W-:Y:S02]  /*24e0*/  LOP3.LUT R9, R4, R9, RZ, 0xfc, !PT ;  /* 0x0000000904097212 */ /* 0x000fe400078efcff */
[----:B------:R-:W-:Y:S01]  /*24f0*/  SEL R4, R125, RZ, P3 ;  /* 0x000000ff7d047207 */ /* 0x000fe20001800000 */
[----:B------:R-:W-:Y:S01]  /*2500*/  IMAD.IADD R7, R16, 0x1, R7 ;  /* 0x0000000110077824 */ /* 0x000fe200078e0207 */
[----:B------:R-:W-:Y:S01]  /*2510*/  LOP3.LUT R20, R20, 0xfffffffe, RZ, 0xc0, !PT ;  /* 0xfffffffe14147812 */ /* 0x000fe200078ec0ff */
[----:B------:R-:W-:Y:S01]  /*2520*/  IMAD.IADD R11, R0, 0x1, R11 ;  /* 0x00000001000b7824 */ /* 0x000fe200078e020b */
[----:B------:R-:W-:Y:S01]  /*2530*/  ISETP.GE.AND P2, PT, R23, UR4, PT ;  /* 0x0000000417007c0c */ /* 0x000fe2000bf46270 */
[----:B------:R-:W-:Y:S01]  /*2540*/  IMAD.IADD R12, R3, 0x1, R4 ;  /* 0x00000001030c7824 */ /* 0x000fe200078e0204 */
[----:B------:R-:W-:Y:S01]  /*2550*/  SHF.R.S32.HI R4, RZ, 0x1f, R7 ;  /* 0x0000001fff047819 */ /* 0x000fe20000011407 */
[----:B------:R-:W-:Y:S01]  /*2560*/  IMAD.WIDE.U32 R96, R141, R94, R96 ;  /* 0x0000005e8d607225 */ /* 0x000fe200078e0060 */
[----:B------:R-:W-:-:S02]  /*2570*/  SHF.R.S32.HI R6, RZ, 0x1f, R11 ;  /* 0x0000001fff067819 */ /* 0x000fc4000001140b */
[CC--:B------:R-:W-:Y:S01]  /*2580*/  LEA.HI R8, R4.reuse, R7.reuse, RZ, 0x3 ;  /* 0x0000000704087211 */ /* 0x0c0fe200078f18ff */
[CC--:B------:R-:W-:Y:S01]  /*2590*/  IMAD.WIDE.U32 R92, R141.reuse, R88.reuse, R92 ;  /* 0x000000588d5c7225 */ /* 0x0c0fe200078e005c */
[----:B------:R-:W-:Y:S02]  /*25a0*/  LEA.HI R4, R4, R7, RZ, 0x6 ;  /* 0x0000000704047211 */ /* 0x000fe400078f30ff */
[----:B------:R-:W-:Y:S01]  /*25b0*/  @P3 LOP3.LUT R20, R20, 0x1, RZ, 0xfc, !PT ;  /* 0x0000000114143812 */ /* 0x000fe200078efcff */
[----:B------:R-:W-:Y:S01]  /*25c0*/  IMAD.WIDE.U32 R90, R141, R88, R90 ;  /* 0x000000588d5a7225 */ /* 0x000fe200078e005a */
[CC--:B------:R-:W-:Y:S02]  /*25d0*/  LEA.HI R7, R6.reuse, R11.reuse, RZ, 0x6 ;  /* 0x0000000b06077211 */ /* 0x0c0fe400078f30ff */
[----:B------:R-:W-:Y:S01]  /*25e0*/  LEA.HI R11, R6, R11, RZ, 0x3 ;  /* 0x0000000b060b7211 */ /* 0x000fe200078f18ff */
[----:B------:R0:W-:Y:S01]  /*25f0*/  STL [R1+0x38], R20 ;  /* 0x0000381401007387 */ /* 0x0001e20000100800 */
[----:B------:R-:W-:Y:S01]  /*2600*/  SHF.R.S32.HI R4, RZ, 0x6, R4 ;  /* 0x00000006ff047819 */ /* 0x000fe20000011404 */
[----:B------:R-:W-:Y:S01]  /*2610*/  IMAD.SHL.U32 R125, R125, 0x2, RZ ;  /* 0x000000027d7d7824 */ /* 0x000fe200078e00ff */
[----:B------:R-:W-:-:S02]  /*2620*/  SHF.R.S32.HI R6, RZ, 0x6, R7 ;  /* 0x00000006ff067819 */ /* 0x000fc40000011407 */
[C---:B------:R-:W-:Y:S01]  /*2630*/  LOP3.LUT R13, R177.reuse, 0x38, R11, 0xf8, !PT ;  /* 0x00000038b10d7812 */ /* 0x040fe200078ef80b */
[C-C-:B------:R-:W-:Y:S01]  /*2640*/  IMAD R140, R4.reuse, 0x1800, R179.reuse ;  /* 0x00001800048c7824 */ /* 0x140fe200078e02b3 */
[----:B------:R-:W-:Y:S01]  /*2650*/  LOP3.LUT R7, R177, 0x38, R8, 0xf8, !PT ;  /* 0x00000038b1077812 */ /* 0x000fe200078ef808 */
[----:B------:R-:W-:Y:S01]  /*2660*/  IMAD R138, R4, 0x1800, R180 ;  /* 0x00001800048a7824 */ /* 0x000fe200078e02b4 */
[----:B------:R-:W-:Y:S01]  /*2670*/  LOP3.LUT R10, R168, 0x38, R8, 0xf8, !PT ;  /* 0x00000038a80a7812 */ /* 0x000fe200078ef808 */
[C---:B------:R-:W-:Y:S01]  /*2680*/  IMAD R139, R6.reuse, 0x1800, R179 ;  /* 0x00001800068b7824 */ /* 0x040fe200078e02b3 */
[----:B0-----:R-:W-:Y:S01]  /*2690*/  SHF.R.U32.HI R20, RZ, 0x3, R168 ;  /* 0x00000003ff147819 */ /* 0x001fe200000116a8 */
[----:B------:R-:W-:Y:S01]  /*26a0*/  IMAD R134, R6, 0x1800, R180 ;  /* 0x0000180006867824 */ /* 0x000fe200078e02b4 */
[----:B------:R-:W-:Y:S02]  /*26b0*/  SHF.R.S32.HI R21, RZ, 0x1f, R12 ;  /* 0x0000001fff157819 */ /* 0x000fe4000001140c */
[----:B------:R-:W-:-:S02]  /*26c0*/  LOP3.LUT R4, R13, R178, RZ, 0x3c, !PT ;  /* 0x000000b20d047212 */ /* 0x000fc400078e3cff */
[----:B------:R-:W-:Y:S02]  /*26d0*/  LOP3.LUT R7, R7, R178, RZ, 0x3c, !PT ;  /* 0x000000b207077212 */ /* 0x000fe400078e3cff */
[----:B------:R-:W-:Y:S01]  /*26e0*/  LOP3.LUT R15, R10, R20, RZ, 0x3c, !PT ;  /* 0x000000140a0f7212 */ /* 0x000fe200078e3cff */
[----:B------:R-:W-:Y:S01]  /*26f0*/  IMAD.IADD R139, R139, 0x1, R4 ;  /* 0x000000018b8b7824 */ /* 0x000fe200078e0204 */
[CC--:B------:R-:W-:Y:S01]  /*2700*/  LEA.HI R14, R21.reuse, R12.reuse, RZ, 0x3 ;  /* 0x0000000c150e7211 */ /* 0x0c0fe200078f18ff */
[----:B------:R-:W-:Y:S01]  /*2710*/  IMAD.IADD R140, R140, 0x1, R7 ;  /* 0x000000018c8c7824 */ /* 0x000fe200078e0207 */
[----:B------:R-:W-:Y:S02]  /*2720*/  LEA.HI R12, R21, R12, RZ, 0x6 ;  /* 0x0000000c150c7211 */ /* 0x000fe400078f30ff */
[----:B------:R-:W-:Y:S02]  /*2730*/  IADD3 R138, R138, R15, RZ ;  /* 0x0000000f8a8a7210 */ /* 0x000fe40007ffe0ff */
[----:B------:R-:W-:-:S02]  /*2740*/  SHF.R.S32.HI R15, RZ, 0x1f, R141 ;  /* 0x0000001fff0f7819 */ /* 0x000fc4000001148d */
[----:B------:R-:W-:Y:S02]  /*2750*/  LOP3.LUT R4, R168, 0x38, R11, 0xf8, !PT ;  /* 0x00000038a8047812 */ /* 0x000fe400078ef80b */
[----:B------:R-:W-:Y:S02]  /*2760*/  SHF.R.S32.HI R12, RZ, 0x6, R12 ;  /* 0x00000006ff0c7819 */ /* 0x000fe4000001140c */
[--C-:B------:R-:W-:Y:S02]  /*2770*/  LOP3.LUT R7, R177, 0x38, R14.reuse, 0xf8, !PT ;  /* 0x00000038b1077812 */ /* 0x100fe400078ef80e */
[----:B------:R-:W-:Y:S01]  /*2780*/  LOP3.LUT R13, R4, R20, RZ, 0x3c, !PT ;  /* 0x00000014040d7212 */ /* 0x000fe200078e3cff */
[----:B------:R-:W-:Y:S01]  /*2790*/  IMAD R4, R15, R94, RZ ;  /* 0x0000005e0f047224 */ /* 0x000fe200078e02ff */
[----:B------:R-:W-:Y:S01]  /*27a0*/  LOP3.LUT R10, R168, 0x38, R14, 0xf8, !PT ;  /* 0x00000038a80a7812 */ /* 0x000fe200078ef80e */
[----:B------:R-:W-:Y:S01]  /*27b0*/  IMAD R136, R12, 0x1800, R179 ;  /* 0x000018000c887824 */ /* 0x000fe200078e02b3 */
[----:B------:R-:W-:Y:S01]  /*27c0*/  LOP3.LUT R7, R7, R178, RZ, 0x3c, !PT ;  /* 0x000000b207077212 */ /* 0x000fe200078e3cff */
[----:B------:R-:W-:Y:S01]  /*27d0*/  IMAD R27, R141, R95, R4 ;  /* 0x0000005f8d1b7224 */ /* 0x000fe200078e0204 */
[----:B------:R-:W-:Y:S01]  /*27e0*/  LOP3.LUT R10, R10, R20, RZ, 0x3c, !PT ;  /* 0x000000140a0a7212 */ /* 0x000fe200078e3cff */
[----:B------:R-:W-:Y:S01]  /*27f0*/  IMAD R133, R12, 0x1800, R180 ;  /* 0x000018000c857824 */ /* 0x000fe200078e02b4 */
[----:B------:R-:W-:Y:S01]  /*2800*/  ISETP.GE.AND P3, PT, R19, UR5, PT ;  /* 0x0000000513007c0c */ /* 0x000fe2000bf66270 */
[----:B------:R-:W-:Y:S01]  /*2810*/  IMAD.IADD R136, R136, 0x1, R7 ;  /* 0x0000000188887824 */ /* 0x000fe200078e0207 */
[----:B------:R-:W-:Y:S01]  /*2820*/  LOP3.LUT R7, R177, 0x18, R16, 0xf8, !PT ;  /* 0x00000018b1077812 */ /* 0x000fe200078ef810 */
[----:B------:R-:W-:Y:S01]  /*2830*/  IMAD R4, R15, R88, RZ ;  /* 0x000000580f047224 */ /* 0x000fe200078e02ff */
[----:B------:R-:W-:Y:S01]  /*2840*/  SEL R6, RZ, 0x8, P3 ;  /* 0x00000008ff067807 */ /* 0x000fe20001800000 */
[----:B------:R-:W-:Y:S01]  /*2850*/  IMAD.IADD R133, R133, 0x1, R10 ;  /* 0x0000000185857824 */ /* 0x000fe200078e020a */
[----:B------:R-:W-:Y:S01]  /*2860*/  LOP3.LUT P4, RZ, R219, 0x4, RZ, 0xc0, !PT ;  /* 0x00000004dbff7812 */ /* 0x000fe2000788c0ff */
[----:B------:R-:W-:Y:S01]  /*2870*/  IMAD R103, R141, R89, R4 ;  /* 0x000000598d677224 */ /* 0x000fe200078e0204 */
[----:B------:R-:W-:Y:S01]  /*2880*/  LOP3.LUT R4, R7, R178, RZ, 0x3c, !PT ;  /* 0x000000b207047212 */ /* 0x000fe200078e3cff */
[----:B------:R-:W-:Y:S01]  /*2890*/  IMAD.IADD R134, R134, 0x1, R13 ;  /* 0x0000000186867824 */ /* 0x000fe200078e020d */
[----:B------:R-:W-:Y:S01]  /*28a0*/  SEL R10, RZ, 0x20, P2 ;  /* 0x00000020ff0a7807 */ /* 0x000fe20001000000 */
[----:B------:R-:W-:Y:S01]  /*28b0*/  IMAD R13, R95, 0x60, RZ ;  /* 0x000000605f0d7824 */ /* 0x000fe200078e02ff */
[----:B------:R-:W-:Y:S01]  /*28c0*/  LOP3.LUT R21, R5, R6, RZ, 0xfc, !PT ;  /* 0x0000000605157212 */ /* 0x000fe200078efcff */
[----:B------:R-:W-:Y:S01]  /*28d0*/  IMAD.IADD R4, R179, 0x1, R4 ;  /* 0x00000001b3047824 */ /* 0x000fe200078e0204 */
[C---:B------:R-:W-:Y:S01]  /*28e0*/  SHF.L.U64.HI R107, R94.reuse, 0x6, R95 ;  /* 0x000000065e6b7819 */ /* 0x040fe2000001025f */
[----:B------:R-:W-:Y:S01]  /*28f0*/  IMAD.WIDE.U32 R94, R94, 0x60, RZ ;  /* 0x000000605e5e7825 */ /* 0x000fe200078e00ff */
[----:B------:R-:W-:-:S02]  /*2900*/  SHF.L.U64.HI R109, R88, 0x6, R89 ;  /* 0x00000006586d7819 */ /* 0x000fc40000010259 */
[----:B------:R-:W-:Y:S01]  /*2910*/  SEL R127, R127, 0xffffffe0, !P4 ;  /* 0xffffffe07f7f7807 */ /* 0x000fe20006000000 */
[----:B------:R-:W-:Y:S01]  /*2920*/  IMAD.WIDE.U32 R88, R88, 0x60, RZ ;  /* 0x0000006058587825 */ /* 0x000fe200078e00ff */
[----:B------:R-:W-:Y:S02]  /*2930*/  SHF.R.S32.HI R121, RZ, 0x3, R8 ;  /* 0x00000003ff797819 */ /* 0x000fe40000011408 */
[----:B------:R-:W-:Y:S01]  /*2940*/  LOP3.LUT R6, R8, 0xfffffff8, RZ, 0xc0, !PT ;  /* 0xfffffff808067812 */ /* 0x000fe200078ec0ff */
[----:B------:R-:W-:Y:S01]  /*2950*/  IMAD.IADD R106, R99, 0x1, R27 ;  /* 0x00000001636a7824 */ /* 0x000fe200078e021b */
[----:B------:R-:W-:Y:S01]  /*2960*/  LOP3.LUT R87, R9, R10, RZ, 0xfc, !PT ;  /* 0x0000000a09577212 */ /* 0x000fe200078efcff */
[----:B------:R-:W-:Y:S01]  /*2970*/  IMAD.IADD R104, R27, 0x1, R97 ;  /* 0x000000011b687824 */ /* 0x000fe200078e0261 */
[----:B------:R-:W-:Y:S01]  /*2980*/  LOP3.LUT R7, R11, 0xfffffff8, RZ, 0xc0, !PT ;  /* 0xfffffff80b077812 */ /* 0x000fe200078ec0ff */
        /* <DEDUP_REMOVED lines=9> */
[----:B------:R-:W-:-:S02]  /*2a20*/  LOP3.LUT R27, R87, 0x4, RZ, 0xc0, !PT ;  /* 0x00000004571b7812 */ /* 0x000fc400078ec0ff */
[C---:B------:R-:W-:Y:S02]  /*2a30*/  LOP3.LUT R101, R87.reuse, 0x8, RZ, 0xc0, !PT ;  /* 0x0000000857657812 */ /* 0x040fe400078ec0ff */
[----:B------:R-:W-:Y:S02]  /*2a40*/  LOP3.LUT R100, R87, 0x10, RZ, 0xc0, !PT ;  /* 0x0000001057647812 */ /* 0x000fe400078ec0ff */
[----:B-1----:R-:W-:Y:S02]  /*2a50*/  LEA.HI R218, R218, 0x8, RZ, 0x19 ;  /* 0x00000008dada7811 */ /* 0x002fe400078fc8ff */
[----:B------:R-:W-:Y:S02]  /*2a60*/  LOP3.LUT R5, R5, 0x1, RZ, 0xc0, !PT ;  /* 0x0000000105057812 */ /* 0x000fe400078ec0ff */
[----:B------:R-:W-:Y:S02]  /*2a70*/  SHF.R.S32.HI R120, RZ, 0x3, R11 ;  /* 0x00000003ff787819 */ /* 0x000fe4000001140b */
[----:B------:R-:W-:-:S02]  /*2a80*/  SHF.R.S32.HI R119, RZ, 0x3, R14 ;  /* 0x00000003ff777819 */ /* 0x000fc4000001140e */
[----:B------:R-:W-:Y:S02]  /*2a90*/  LOP3.LUT R9, R9, 0x1, RZ, 0xc0, !PT ;  /* 0x0000000109097812 */ /* 0x000fe400078ec0ff */
[----:B------:R-:W-:Y:S02]  /*2aa0*/  LOP3.LUT R21, R21, 0x8, RZ, 0xc0, !PT ;  /* 0x0000000815157812 */ /* 0x000fe400078ec0ff */
[----:B------:R-:W-:Y:S02]  /*2ab0*/  SHF.R.S32.HI R113, RZ, 0x1f, R6 ;  /* 0x0000001fff717819 */ /* 0x000fe40000011406 */
[----:B------:R-:W-:Y:S02]  /*2ac0*/  SHF.R.S32.HI R112, RZ, 0x1f, R7 ;  /* 0x0000001fff707819 */ /* 0x000fe40000011407 */
[----:B------:R-:W-:Y:S02]  /*2ad0*/  SHF.R.S32.HI R111, RZ, 0x1f, R8 ;  /* 0x0000001fff6f7819 */ /* 0x000fe40000011408 */
[----:B------:R-:W-:-:S02]  /*2ae0*/  LOP3.LUT R87, R87, 0x20, RZ, 0xc0, !PT ;  /* 0x0000002057577812 */ /* 0x000fc400078ec0ff */
[----:B------:R-:W-:-:S07]  /*2af0*/  SHF.R.S32.HI R128, RZ, 0x1f, R102 ;  /* 0x0000001fff807819 */ /* 0x000fce0000011466 */
.L_x_562:
[----:B---3--:R-:W2:Y:S01]  /*2b00*/  LDL.LU R31, [R1+0x38] ;  /* 0x00003800011f7983 */ /* 0x008ea20000300800 */
[----:B------:R-:W0:Y:S01]  /*2b10*/  LDC R81, c[0x0][0x430] ;  /* 0x00010c00ff517b82 */ /* 0x000e220000000800 */
[----:B------:R-:W-:Y:S01]  /*2b20*/  IADD3 R24, R24, -0x1, RZ ;  /* 0xffffffff18187810 */ /* 0x000fe20007ffe0ff */
[----:B------:R-:W-:-:S04]  /*2b30*/  IMAD.MOV.U32 R80, RZ, RZ, RZ ;  /* 0x000000ffff507224 */ /* 0x000fc800078e00ff */
[----:B------:R-:W-:Y:S02]  /*2b40*/  IMAD R12, R24, 0x60, R114 ;  /* 0x00000060180c7824 */ /* 0x000fe400078e0272 */
[----:B------:R-:W1:Y:S02]  /*2b50*/  LDC R124, c[0x0][0x3f4] ;  /* 0x0000fd00ff7c7b82 */ /* 0x000e640000000800 */
[----:B------:R-:W-:Y:S01]  /*2b60*/  IMAD.IADD R32, R129, 0x1, R12 ;  /* 0x0000000181207824 */ /* 0x000fe200078e020c */
[----:B------:R-:W-:-:S03]  /*2b70*/  ISETP.GE.AND P2, PT, R12, R25, PT ;  /* 0x000000190c00720c */ /* 0x000fc60003f46270 */
[----:B------:R-:W-:Y:S01]  /*2b80*/  IMAD.MOV.U32 R28, RZ, RZ, R32 ;  /* 0x000000ffff1c7224 */ /* 0x000fe200078e0020 */
[----:B------:R-:W-:Y:S02]  /*2b90*/  ISETP.GT.OR P2, PT, R114, 0x5f, P2 ;  /* 0x0000005f7200780c */ /* 0x000fe40001744670 */
[----:B0-----:R-:W-:-:S11]  /*2ba0*/  ISETP.NE.AND P3, PT, R81, 0x1, PT ;  /* 0x000000015100780c */ /* 0x001fd60003f65270 */
[----:B------:R-:W0:Y:S08]  /*2bb0*/  @!P2 LDC.64 R14, c[0x0][0x428] ;  /* 0x00010a00ff0eab82 */ /* 0x000e300000000a00 */
[----:B------:R-:W3:Y:S08]  /*2bc0*/  @!P2 LDC.64 R12, c[0x0][0x418] ;  /* 0x00010600ff0cab82 */ /* 0x000ef00000000a00 */
[----:B------:R-:W4:Y:S08]  /*2bd0*/  @P3 LDC R11, c[0x0][0x434] ;  /* 0x00010d00ff0b3b82 */ /* 0x000f300000000800 */
[----:B------:R-:W1:Y:S01]  /*2be0*/  @P3 LDC R30, c[0x0][0x438] ;  /* 0x00010e00ff1e3b82 */ /* 0x000e620000000800 */
[----:B----4-:R-:W-:-:S05]  /*2bf0*/  @P3 IMAD.HI.U32 R11, R32, R11, RZ ;  /* 0x0000000b200b3227 */ /* 0x010fca00078e00ff */
[----:B-1----:R-:W-:Y:S01]  /*2c00*/  @P3 SHF.R.U32.HI R28, RZ, R30, R11 ;  /* 0x0000001eff1c3219 */ /* 0x002fe2000001160b */
[----:B0-----:R-:W-:-:S03]  /*2c10*/  @!P2 IMAD R11, R128, R14, RZ ;  /* 0x0000000e800ba224 */ /* 0x001fc600078e02ff */
[--C-:B------:R-:W-:Y:S01]  /*2c20*/  @!P2 SHF.R.S32.HI R29, RZ, 0x1f, R28.reuse ;  /* 0x0000001fff1da819 */ /* 0x100fe2000001141c */
[C---:B------:R-:W-:Y:S02]  /*2c30*/  @!P2 IMAD R11, R102.reuse, R15, R11 ;  /* 0x0000000f660ba224 */ /* 0x040fe400078e020b */
[----:B------:R-:W-:-:S04]  /*2c40*/  @!P2 IMAD.WIDE.U32 R14, R102, R14, R28 ;  /* 0x0000000e660ea225 */ /* 0x000fc800078e001c */
[----:B------:R-:W-:Y:S01]  /*2c50*/  @!P2 IMAD.IADD R11, R15, 0x1, R11 ;  /* 0x000000010f0ba824 */ /* 0x000fe200078e020b */
[----:B---3--:R-:W-:-:S04]  /*2c60*/  @!P2 LEA R12, P3, R14, R12, 0x2 ;  /* 0x0000000c0e0ca211 */ /* 0x008fc800078610ff */
[----:B------:R-:W-:Y:S02]  /*2c70*/  @!P2 LEA.HI.X R13, R14, R13, R11, 0x2, P3 ;  /* 0x0000000d0e0da211 */ /* 0x000fe400018f140b */
[----:B------:R-:W-:-:S03]  /*2c80*/  ISETP.GT.AND P3, PT, R24, R126, PT ;  /* 0x0000007e1800720c */ /* 0x000fc60003f64270 */
[----:B------:R0:W5:Y:S01]  /*2c90*/  @!P2 LDG.E R80, desc[UR56][R12.64] ;  /* 0x000000380c50a981 */ /* 0x000162000c1e1900 */
[----:B------:R-:W-:Y:S01]  /*2ca0*/  ISETP.GE.AND P2, PT, R124, 0x1, PT ;  /* 0x000000017c00780c */ /* 0x000fe20003f46270 */
[----:B------:R-:W-:Y:S01]  /*2cb0*/  IMAD.MOV R14, RZ, RZ, -R28 ;  /* 0x000000ffff0e7224 */ /* 0x000fe200078e0a1c */
[----:B------:R-:W-:Y:S05]  /*2cc0*/  YIELD ;  /* 0x0000000000007946 */ /* 0x000fea0003800000 */
[----:B------:R-:W-:Y:S01]  /*2cd0*/  IMAD R81, R81, R14, R32 ;  /* 0x0000000e51517224 */ /* 0x000fe200078e0220 */
[----:B------:R-:W-:Y:S01]  /*2ce0*/  BSSY B0, `(.L_x_457) ;  /* 0x0000808000007945 */ /* 0x000fe20003800000 */
[----:B------:R-:W-:-:S02]  /*2cf0*/  IMAD R14, R18, 0x4800, R4 ;  /* 0x00004800120e7824 */ /* 0x000fc400078e0204 */
[----:B------:R-:W-:Y:S02]  /*2d00*/  IMAD R28, R18, 0x4800, R132 ;  /* 0x00004800121c7824 */ /* 0x000fe400078e0284 */
[--C-:B------:R-:W-:Y:S02]  /*2d10*/  IMAD R29, R14, 0x2, R123.reuse ;  /* 0x000000020e1d7824 */ /* 0x100fe400078e027b */
[----:B------:R-:W-:Y:S01]  /*2d20*/  IMAD R28, R28, 0x2, R123 ;  /* 0x000000021c1c7824 */ /* 0x000fe200078e027b */
[----:B--2---:R-:W-:-:S04]  /*2d30*/  LOP3.LUT R31, R31, 0xfffffffd, RZ, 0xc0, !PT ;  /* 0xfffffffd1f1f7812 */ /* 0x004fc800078ec0ff */
[----:B------:R-:W-:-:S05]  /*2d40*/  @P3 LOP3.LUT R31, R31, 0x2, RZ, 0xfc, !PT ;  /* 0x000000021f1f3812 */ /* 0x000fca00078efcff */
[----:B------:R0:W-:Y:S01]  /*2d50*/  STL [R1+0x38], R31 ;  /* 0x0000381f01007387 */ /* 0x0001e20000100800 */
[----:B------:R-:W-:Y:S05]  /*2d60*/  @!P2 BRA `(.L_x_458) ;  /* 0x000000780030a947 */ /* 0x000fea0003800000 */
[----:B------:R-:W-:Y:S01]  /*2d70*/  SHF.R.S32.HI R82, RZ, 0x1f, R81 ;  /* 0x0000001fff527819 */ /* 0x000fe20000011451 */
[----:B------:R-:W-:Y:S01]  /*2d80*/  ULDC.64 UR4, c[0x0][0x300] ;  /* 0x0000c00000047ab9 */ /* 0x000fe20000000a00 */
[----:B-----5:R-:W-:Y:S01]  /*2d90*/  SHF.R.S32.HI R83, RZ, 0x1f, R80 ;  /* 0x0000001fff537819 */ /* 0x020fe20000011450 */
[C---:B0-----:R-:W-:Y:S01]  /*2da0*/  IMAD.WIDE.U32 R12, R81.reuse, UR4, RZ ;  /* 0x00000004510c7c25 */ /* 0x041fe2000f8e00ff */
[----:B------:R-:W-:Y:S02]  /*2db0*/  ULDC.U8 UR6, c[0x0][0x410] ;  /* 0x0001040000067ab9 */ /* 0x000fe40000000000 */
[----:B------:R-:W-:Y:S01]  /*2dc0*/  ISETP.NE.AND P2, PT, RZ, UR6, PT ;  /* 0x00000006ff007c0c */ /* 0x000fe2000bf45270 */
[----:B------:R-:W-:Y:S02]  /*2dd0*/  IMAD R14, R82, UR4, RZ ;  /* 0x00000004520e7c24 */ /* 0x000fe4000f8e02ff */
[----:B------:R-:W-:Y:S02]  /*2de0*/  IMAD R84, R24, -0x60, R25 ;  /* 0xffffffa018547824 */ /* 0x000fe400078e0219 */
[----:B------:R-:W-:Y:S01]  /*2df0*/  IMAD R11, R81, UR5, R14 ;  /* 0x00000005510b7c24 */ /* 0x000fe2000f8e020e */
[----:B------:R-:W-:Y:S01]  /*2e00*/  ULDC.64 UR4, c[0x0][0x310] ;  /* 0x0000c40000047ab9 */ /* 0x000fe20000000a00 */
[----:B------:R-:W-:Y:S01]  /*2e10*/  IMAD R14, R130, R24, RZ ;  /* 0x00000018820e7224 */ /* 0x000fe200078e02ff */
[----:B------:R-:W-:Y:S01]  /*2e20*/  VIMNMX R84, R84, 0x60, PT ;  /* 0x0000006054547848 */ /* 0x000fe20003fe0100 */
[----:B------:R-:W-:-:S02]  /*2e30*/  IMAD R15, R83, UR4, RZ ;  /* 0x00000004530f7c24 */ /* 0x000fc4000f8e02ff */
[----:B------:R-:W-:Y:S01]  /*2e40*/  IMAD.IADD R13, R13, 0x1, R11 ;  /* 0x000000010d0d7824 */ /* 0x000fe200078e020b */
[----:B------:R-:W-:Y:S01]  /*2e50*/  SHF.R.S32.HI R11, RZ, 0x1f, R24 ;  /* 0x0000001fff0b7819 */ /* 0x000fe20000011418 */
[C---:B------:R-:W-:Y:S02]  /*2e60*/  IMAD R15, R80.reuse, UR5, R15 ;  /* 0x00000005500f7c24 */ /* 0x040fe4000f8e020f */
[----:B------:R-:W-:Y:S01]  /*2e70*/  IMAD.WIDE.U32 R12, R80, UR4, R12 ;  /* 0x00000004500c7c25 */ /* 0x000fe2000f8e000c */
[----:B------:R-:W-:-:S03]  /*2e80*/  ULDC.64 UR4, c[0x0][0x308] ;  /* 0x0000c20000047ab9 */ /* 0x000fc60000000a00 */
[----:B------:R-:W-:Y:S02]  /*2e90*/  IMAD.IADD R13, R13, 0x1, R15 ;  /* 0x000000010d0d7824 */ /* 0x000fe400078e020f */
[----:B------:R-:W-:Y:S02]  /*2ea0*/  IMAD R15, R131, R24, RZ ;  /* 0x00000018830f7224 */ /* 0x000fe400078e02ff */
[----:B------:R-:W-:-:S04]  /*2eb0*/  IMAD.WIDE.U32 R30, R162, UR4, R12 ;  /* 0x00000004a21e7c25 */ /* 0x000fc8000f8e000c */
[----:B------:R-:W-:Y:S01]  /*2ec0*/  IMAD R115, R162, UR5, R31 ;  /* 0x00000005a2737c24 */ /* 0x000fe2000f8e021f */
[----:B------:R-:W-:Y:S01]  /*2ed0*/  ULDC.64 UR4, c[0x0][0x2e8] ;  /* 0x0000ba0000047ab9 */ /* 0x000fe20000000a00 */
[C---:B------:R-:W-:Y:S01]  /*2ee0*/  IMAD R33, R11.reuse, R94, R14 ;  /* 0x0000005e0b217224 */ /* 0x040fe200078e020e */
[----:B------:R-:W-:Y:S01]  /*2ef0*/  LEA R118, P3, R30, UR4, 0x1 ;  /* 0x000000041e767c11 */ /* 0x000fe2000f8608ff */
[----:B------:R-:W-:Y:S02]  /*2f00*/  IMAD R35, R11, R88, R15 ;  /* 0x000000580b237224 */ /* 0x000fe400078e020f */
[----:B------:R-:W-:Y:S01]  /*2f10*/  IMAD.WIDE.U32 R14, R94, R24, RZ ;  /* 0x000000185e0e7225 */ /* 0x000fe200078e00ff */
[----:B------:R-:W-:-:S03]  /*2f20*/  LEA.HI.X R115, R30, UR5, R115, 0x1, P3 ;  /* 0x000000051e737c11 */ /* 0x000fc600098f0c73 */
[----:B------:R-:W-:-:S04]  /*2f30*/  IMAD.WIDE.U32 R12, R88, R24, RZ ;  /* 0x00000018580c7225 */ /* 0x000fc800078e00ff */
[----:B------:R-:W-:Y:S02]  /*2f40*/  IMAD.IADD R11, R15, 0x1, R33 ;  /* 0x000000010f0b7824 */ /* 0x000fe400078e0221 */
[----:B------:R-:W-:Y:S01]  /*2f50*/  IMAD.IADD R78, R13, 0x1, R35 ;  /* 0x000000010d4e7824 */ /* 0x000fe200078e0223 */
[----:B------:R-:W-:Y:S06]  /*2f60*/  @!P2 BRA `(.L_x_459) ;  /* 0x00000038006ca947 */ /* 0x000fec0003800000 */
[----:B------:R-:W-:Y:S01]  /*2f70*/  ISETP.GE.AND P3, PT, R166, R84, PT ;  /* 0x00000054a600720c */ /* 0x000fe20003f66270 */
[----:B------:R-:W-:Y:S01]  /*2f80*/  BSSY B1, `(.L_x_460) ;  /* 0x0000037000017945 */ /* 0x000fe20003800000 */
        /* <DEDUP_REMOVED lines=12> */
[----:B------:R-:W-:Y:S01]  /*3050*/  CS2R R76, SRZ ;  /* 0x00000000004c7805 */ /* 0x000fe2000001ff00 */
[----:B------:R-:W-:Y:S06]  /*3060*/  @P3 BRA `(.L_x_461) ;  /* 0x0000000000a03947 */ /* 0x000fec0003800000 */
[----:B------:R-:W-:Y:S01]  /*3070*/  IADD3 R33, P2, R98, R14, RZ ;  /* 0x0000000e62217210 */ /* 0x000fe20007f5e0ff */
[----:B------:R-:W-:Y:S01]  /*3080*/  ULDC.64 UR4, c[0x0][0x3e8] ;  /* 0x0000fa0000047ab9 */ /* 0x000fe20000000a00 */
[----:B------:R-:W-:Y:S02]  /*3090*/  CS2R R74, SRZ ;  /* 0x00000000004a7805 */ /* 0x000fe4000001ff00 */
[----:B------:R-:W-:Y:S01]  /*30a0*/  CS2R R76, SRZ ;  /* 0x00000000004c7805 */ /* 0x000fe2000001ff00 */
[----:B------:R-:W-:Y:S01]  /*30b0*/  IMAD.X R34, R11, 0x1, R106, P2 ;  /* 0x000000010b227824 */ /* 0x000fe200010e066a */
[----:B------:R-:W-:-:S04]  /*30c0*/  LEA R32, P2, R33, UR4, 0x1 ;  /* 0x0000000421207c11 */ /* 0x000fc8000f8408ff */
[----:B------:R-:W-:Y:S01]  /*30d0*/  LEA.HI.X R33, R33, UR5, R34, 0x1, P2 ;  /* 0x0000000521217c11 */ /* 0x000fe200090f0c22 */
[----:B------:R-:W-:Y:S01]  /*30e0*/  ULDC.64 UR4, c[0x0][0x400] ;  /* 0x0001000000047ab9 */ /* 0x000fe20000000a00 */
[----:B------:R-:W-:-:S05]  /*30f0*/  IADD3 R35, P2, R92, R12, RZ ;  /* 0x0000000c5c237210 */ /* 0x000fca0007f5e0ff */
[----:B------:R-:W-:Y:S01]  /*3100*/  IMAD.X R36, R78, 0x1, R105, P2 ;  /* 0x000000014e247824 */ /* 0x000fe200010e0669 */
[----:B------:R-:W-:-:S04]  /*3110*/  LEA R34, P2, R35, UR4, 0x1 ;  /* 0x0000000423227c11 */ /* 0x000fc8000f8408ff */
[----:B------:R-:W-:Y:S02]  /*3120*/  LEA.HI.X R35, R35, UR5, R36, 0x1, P2 ;  /* 0x0000000523237c11 */ /* 0x000fe400090f0c24 */
[----:B------:R-:W-:Y:S02]  /*3130*/  ISETP.GE.AND P2, PT, R160, R124, PT ;  /* 0x0000007ca000720c */ /* 0x000fe40003f46270 */
[----:B------:R-:W-:Y:S02]  /*3140*/  CS2R R70, SRZ ;  /* 0x0000000000467805 */ /* 0x000fe4000001ff00 */
[----:B------:R-:W-:-:S09]  /*3150*/  CS2R R72, SRZ ;  /* 0x0000000000487805 */ /* 0x000fd2000001ff00 */
[----:B------:R0:W5:Y:S04]  /*3160*/  @!P2 LDG.E.64 R74, desc[UR56][R32.64] ;  /* 0x00000038204aa981 */ /* 0x000168000c1e1b00 */
[----:B------:R0:W5:Y:S01]  /*3170*/  @!P2 LDG.E.64 R76, desc[UR56][R34.64] ;  /* 0x00000038224ca981 */ /* 0x000162000c1e1b00 */
        /* <DEDUP_REMOVED lines=20> */
[----:B------:R-:W-:-:S13]  /*32c0*/  ISETP.GE.AND P2, PT, R173, R124, PT ;  /* 0x0000007cad00720c */ /* 0x000fda0003f46270 */
[----:B------:R0:W5:Y:S04]  /*32d0*/  @!P2 LDG.E.64 R54, desc[UR56][R32.64+0xa0] ;  /* 0x0000a0382036a981 */ /* 0x000168000c1e1b00 */
[----:B------:R0:W5:Y:S02]  /*32e0*/  @!P2 LDG.E.64 R56, desc[UR56][R34.64+0xa0] ;  /* 0x0000a0382238a981 */ /* 0x000164000c1e1b00 */
.L_x_461:
[----:B------:R-:W-:Y:S05]  /*32f0*/  BSYNC B1 ;  /* 0x0000000000017941 */ /* 0x000fea0003800000 */
.L_x_460:
[----:B0-----:R-:W-:Y:S01]  /*3300*/  VIADD R32, R166, 0x40 ;  /* 0x00000040a6207836 */ /* 0x001fe20000000000 */
[----:B------:R-:W-:Y:S01]  /*3310*/  BSSY B1, `(.L_x_462) ;  /* 0x0000036000017945 */ /* 0x000fe20003800000 */
[----:B------:R-:W-:Y:S02]  /*3320*/  CS2R R34, SRZ ;  /* 0x0000000000227805 */ /* 0x000fe4000001ff00 */
[----:B------:R-:W-:Y:S02]  /*3330*/  CS2R R38, SRZ ;  /* 0x0000000000267805 */ /* 0x000fe4000001ff00 */
[----:B------:R-:W-:Y:S02]  /*3340*/  CS2R R42, SRZ ;  /* 0x00000000002a7805 */ /* 0x000fe4000001ff00 */
[----:B------:R-:W-:Y:S02]  /*3350*/  ISETP.GE.AND P4, PT, R32, R84, PT ;  /* 0x000000542000720c */ /* 0x000fe40003f86270 */
[----:B------:R-:W-:-:S02]  /*3360*/  CS2R R46, SRZ ;  /* 0x00000000002e7805 */ /* 0x000fc4000001ff00 */
[----:B------:R-:W-:Y:S02]  /*3370*/  CS2R R50, SRZ ;  /* 0x0000000000327805 */ /* 0x000fe4000001ff00 */
[----:B------:R-:W-:Y:S02]  /*3380*/  CS2R R32, SRZ ;  /* 0x0000000000207805 */ /* 0x000fe4000001ff00 */
[----:B------:R-:W-:Y:S02]  /*3390*/  CS2R R36, SRZ ;  /* 0x0000000000247805 */ /* 0x000fe4000001ff00 */
[----:B------:R-:W-:Y:S02]  /*33a0*/  CS2R R40, SRZ ;  /* 0x0000000000287805 */ /* 0x000fe4000001ff00 */
[----:B------:R-:W-:Y:S02]  /*33b0*/  CS2R R44, SRZ ;  /* 0x00000000002c7805 */ /* 0x000fe4000001ff00 */
[----:B------:R-:W-:-:S02]  /*33c0*/  CS2R R48, SRZ ;  /* 0x0000000000307805 */ /* 0x000fc4000001ff00 */
[----:B------:R-:W-:Y:S01]  /*33d0*/  CS2R R52, SRZ ;  /* 0x0000000000347805 */ /* 0x000fe2000001ff00 */
[----:B------:R-:W-:Y:S06]  /*33e0*/  @P4 BRA `(.L_x_463) ;  /* 0x0000000000a04947 */ /* 0x000fec0003800000 */
[----:B------:R-:W-:Y:S01]  /*33f0*/  IADD3 R15, P2, P5, R98, R14, R108 ;  /* 0x0000000e620f7210 */ /* 0x000fe20007d5e06c */
[----:B------:R-:W-:Y:S01]  /*3400*/  ULDC.64 UR4, c[0x0][0x3e8] ;  /* 0x0000fa0000047ab9 */ /* 0x000fe20000000a00 */
[----:B------:R-:W-:Y:S02]  /*3410*/  CS2R R50, SRZ ;  /* 0x0000000000327805 */ /* 0x000fe4000001ff00 */
[----:B------:R-:W-:Y:S02]  /*3420*/  CS2R R52, SRZ ;  /* 0x0000000000347805 */ /* 0x000fe4000001ff00 */
[----:B------:R-:W-:Y:S02]  /*3430*/  IADD3.X R30, R106, R11, R107, P2, P5 ;  /* 0x0000000b6a1e7210 */ /* 0x000fe400017ea46b */
[----:B------:R-:W-:-:S04]  /*3440*/  IADD3 R13, P2, P5, R92, R12, R110 ;  /* 0x0000000c5c0d7210 */ /* 0x000fc80007d5e06e */
[----:B------:R-:W-:Y:S02]  /*3450*/  IADD3.X R78, R105, R78, R109, P2, P5 ;  /* 0x0000004e694e7210 */ /* 0x000fe400017ea46d */
[----:B------:R-:W-:-:S04]  /*3460*/  LEA R14, P2, R15, UR4, 0x1 ;  /* 0x000000040f0e7c11 */ /* 0x000fc8000f8408ff */
[----:B------:R-:W-:Y:S01]  /*3470*/  LEA.HI.X R15, R15, UR5, R30, 0x1, P2 ;  /* 0x000000050f0f7c11 */ /* 0x000fe200090f0c1e */
[----:B------:R-:W-:Y:S02]  /*3480*/  ULDC.64 UR4, c[0x0][0x400] ;  /* 0x0001000000047ab9 */ /* 0x000fe40000000a00 */
        /* <DEDUP_REMOVED lines=30> */
.L_x_463:
[----:B------:R-:W-:Y:S05]  /*3670*/  BSYNC B1 ;  /* 0x0000000000017941 */ /* 0x000fea0003800000 */
.L_x_462:
[----:B0----5:R-:W-:Y:S01]  /*3680*/  IMAD.MOV.U32 R12, RZ, RZ, R54 ;  /* 0x000000ffff0c7224 */ /* 0x021fe200078e0036 */
[----:B------:R-:W-:Y:S01]  /*3690*/  MOV R13, R59 ;  /* 0x0000003b000d7202 */ /* 0x000fe20000000f00 */
[----:B------:R-:W-:Y:S01]  /*36a0*/  IMAD.MOV.U32 R11, RZ, RZ, R55 ;  /* 0x000000ffff0b7224 */ /* 0x000fe200078e0037 */
[----:B------:R-:W-:Y:S01]  /*36b0*/  UISETP.NE.AND UP0, UPT, UR58, 0x3, UPT ;  /* 0x000000033a00788c */ /* 0x000fe2000bf05270 */
[----:B------:R-:W-:-:S03]  /*36c0*/  IMAD.MOV.U32 R14, RZ, RZ, R58 ;  /* 0x000000ffff0e7224 */ /* 0x000fc600078e003a */
[----:B------:R-:W-:Y:S01]  /*36d0*/  PRMT R157, R12, 0x5410, R11 ;  /* 0x000054100c9d7816 */ /* 0x000fe2000000000b */
[----:B------:R-:W-:Y:S01]  /*36e0*/  IMAD.MOV.U32 R12, RZ, RZ, R62 ;  /* 0x000000ffff0c7224 */ /* 0x000fe200078e003e */
[----:B------:R-:W-:Y:S01]  /*36f0*/  PRMT R182, R13, 0x5410, R14 ;  /* 0x000054100db67816 */ /* 0x000fe2000000000e */
[----:B------:R-:W-:Y:S01]  /*3700*/  IMAD.MOV.U32 R11, RZ, RZ, R63 ;  /* 0x000000ffff0b7224 */ /* 0x000fe200078e003f */
[----:B------:R-:W-:Y:S01]  /*3710*/  PLOP3.LUT P2, PT, PT, PT, UP0, 0x80, 0x0 ;  /* 0x000000000000781c */ /* 0x000fe20003f4f008 */
[----:B------:R-:W-:Y:S01]  /*3720*/  IMAD.MOV.U32 R13, RZ, RZ, R70 ;  /* 0x000000ffff0d7224 */ /* 0x000fe200078e0046 */
[----:B------:R-:W-:Y:S01]  /*3730*/  PRMT R194, R194, 0x5410, R12 ;  /* 0x00005410c2c27816 */ /* 0x000fe2000000000c */
        /* <DEDUP_REMOVED lines=9> */
[----:B------:R-:W-:-:S02]  /*37d0*/  PRMT R198, R198, 0x5410, R14 ;  /* 0x00005410c6c67816 */ /* 0x000fc4000000000e */
[----:B------:R-:W-:Y:S01]  /*37e0*/  PRMT R148, R148, 0x5410, R12 ;  /* 0x0000541094947816 */ /* 0x000fe2000000000c */
[----:B------:R-:W-:Y:S01]  /*37f0*/  IMAD.MOV.U32 R12, RZ, RZ, R56 ;  /* 0x000000ffff0c7224 */ /* 0x000fe200078e0038 */
[----:B------:R-:W-:Y:S01]  /*3800*/  PRMT R147, R147, 0x5410, R11 ;  /* 0x0000541093937816 */ /* 0x000fe2000000000b */
[----:B------:R-:W-:-:S05]  /*3810*/  IMAD.MOV.U32 R11, RZ, RZ, R57 ;  /* 0x000000ffff0b7224 */ /* 0x000fca00078e0039 */
[----:B------:R-:W-:Y:S01]  /*3820*/  PRMT R158, R12, 0x5410, R11 ;  /* 0x000054100c9e7816 */ /* 0x000fe2000000000b */
[----:B------:R-:W-:Y:S02]  /*3830*/  IMAD.MOV.U32 R12, RZ, RZ, R60 ;  /* 0x000000ffff0c7224 */ /* 0x000fe400078e003c */
[----:B------:R-:W-:-:S05]  /*3840*/  IMAD.MOV.U32 R11, RZ, RZ, R61 ;  /* 0x000000ffff0b7224 */ /* 0x000fca00078e003d */
[----:B------:R-:W-:Y:S01]  /*3850*/  PRMT R159, R11, 0x5410, R12 ;  /* 0x000054100b9f7816 */ /* 0x000fe2000000000c */
[----:B------:R-:W-:Y:S02]  /*3860*/  IMAD.MOV.U32 R11, RZ, RZ, R65 ;  /* 0x000000ffff0b7224 */ /* 0x000fe400078e0041 */
[----:B------:R-:W-:-:S03]  /*3870*/  IMAD.MOV.U32 R12, RZ, RZ, R64 ;  /* 0x000000ffff0c7224 */ /* 0x000fc600078e0040 */
[----:B------:R-:W-:Y:S01]  /*3880*/  PRMT R194, R11, 0x7610, R194 ;  /* 0x000076100bc27816 */ /* 0x000fe200000000c2 */
[----:B------:R-:W-:Y:S01]  /*3890*/  IMAD.MOV.U32 R11, RZ, RZ, R68 ;  /* 0x000000ffff0b7224 */ /* 0x000fe200078e0044 */
[----:B------:R-:W-:Y:S01]  /*38a0*/  PRMT R193, R193, 0x5410, R12 ;  /* 0x00005410c1c17816 */ /* 0x000fe2000000000c */
[----:B------:R-:W-:-:S03]  /*38b0*/  IMAD.MOV.U32 R12, RZ, RZ, R69 ;  /* 0x000000ffff0c7224 */ /* 0x000fc600078e0045 */
[----:B------:R-:W-:Y:S01]  /*38c0*/  PRMT R195, R11, 0x7610, R195 ;  /* 0x000076100bc37816 */ /* 0x000fe200000000c3 */
[----:B------:R-:W-:Y:S01]  /*38d0*/  IMAD.MOV.U32 R11, RZ, RZ, R72 ;  /* 0x000000ffff0b7224 */ /* 0x000fe200078e0048 */
[----:B------:R-:W-:Y:S02]  /*38e0*/  PRMT R196, R12, 0x7610, R196 ;  /* 0x000076100cc47816 */ /* 0x000fe400000000c4 */
[----:B------:R-:W-:Y:S02]  /*38f0*/  MOV R12, R73 ;  /* 0x00000049000c7202 */ /* 0x000fe40000000f00 */
[----:B------:R-:W-:Y:S01]  /*3900*/  PRMT R197, R11, 0x7610, R197 ;  /* 0x000076100bc57816 */ /* 0x000fe200000000c5 */
[----:B------:R-:W-:Y:S01]  /*3910*/  IMAD.MOV.U32 R11, RZ, RZ, R76 ;  /* 0x000000ffff0b7224 */ /* 0x000fe200078e004c */
[----:B------:R-:W-:Y:S01]  /*3920*/  PRMT R198, R12, 0x7610, R198 ;  /* 0x000076100cc67816 */ /* 0x000fe200000000c6 */
[----:B------:R-:W-:-:S03]  /*3930*/  IMAD.MOV.U32 R12, RZ, RZ, R77 ;  /* 0x000000ffff0c7224 */ /* 0x000fc600078e004d */
        /* <DEDUP_REMOVED lines=23> */
[----:B------:R-:W-:Y:S01]  /*3ab0*/  IMAD.MOV.U32 R12, RZ, RZ, R36 ;  /* 0x000000ffff0c7224 */ /* 0x000fe200078e0024 */
[----:B------:R-:W-:-:S04]  /*3ac0*/  MOV R11, R37 ;  /* 0x00000025000b7202 */ /* 0x000fc80000000f00 */
[----:B------:R-:W-:Y:S01]  /*3ad0*/  PRMT R135, R12, 0x5410, R11 ;  /* 0x000054100c877816 */ /* 0x000fe2000000000b */
[----:B------:R-:W-:Y:S02]  /*3ae0*/  IMAD.MOV.U32 R12, RZ, RZ, R40 ;  /* 0x000000ffff0c7224 */ /* 0x000fe400078e0028 */
[----:B------:R-:W-:-:S05]  /*3af0*/  IMAD.MOV.U32 R11, RZ, RZ, R41 ;  /* 0x000000ffff0b7224 */ /* 0x000fca00078e0029 */
[----:B------:R-:W-:Y:S01]  /*3b00*/  PRMT R144, R12, 0x5410, R11 ;  /* 0x000054100c907816 */ /* 0x000fe2000000000b */
        /* <DEDUP_REMOVED lines=12> */
[----:B------:R-:W-:Y:S06]  /*3bd0*/  @!P2 BRA `(.L_x_464) ;  /* 0x000000000004a947 */ /* 0x000fec0003800000 */
[----:B------:R-:W-:Y:S01]  /*3be0*/  BPT.TRAP 0x1 ;  /* 0x000000040000795c */ /* 0x000fe20000300000 */
.L_x_464:
[----:B------:R-:W-:Y:S01]  /*3bf0*/  IMAD R85, R18, 0x8, R2 ;  /* 0x0000000812557824 */ /* 0x000fe200078e0202 */
[----:B------:R-:W-:Y:S01]  /*3c00*/  SHF.L.U32 R86, R167, 0x1f, RZ ;  /* 0x0000001fa7567819 */ /* 0x000fe200000006ff */
[----:B------:R-:W-:Y:S03]  /*3c10*/  BSSY B1, `(.L_x_465) ;  /* 0x0000003000017945 */ /* 0x000fe60003800000 */
[----:B------:R-:W0:Y:S02]  /*3c20*/  SYNCS.PHASECHK.TRANS64.TRYWAIT P5, [R85+URZ+0x2a890], R86 ;  /* 0x02a89056550075a7 */ /* 0x000e2400080a017f */
[----:B0-----:R-:W-:Y:S05]  /*3c30*/  @!P5 BRA `(.L_x_466) ;  /* 0x000001c800f4d947 */ /* 0x001fea0003800000 */
.L_x_791:
[----:B------:R-:W-:Y:S05]  /*3c40*/  BSYNC B1 ;  /* 0x0000000000017941 */ /* 0x000fea0003800000 */
.L_x_465:
[----:B------:R-:W-:-:S03]  /*3c50*/  UMOV UR4, 0xffffffff ;  /* 0xffffffff00047882 */ /* 0x000fc60000000000 */
[----:B------:R-:W-:Y:S05]  /*3c60*/  BRA.DIV UR4, `(.L_x_467) ;  /* 0x000001ca04fc7947 */ /* 0x000fea000b800000 */
[----:B------:R1:W2:Y:S04]  /*3c70*/  SHFL.IDX PT, R78, R115, RZ, 0x1c1f ;  /* 0x001c1fff734e7589 */ /* 0x0002a800000e0000 */
[----:B------:R1:W3:Y:S02]  /*3c80*/  SHFL.IDX PT, R11, R118, RZ, 0x1c1f ;  /* 0x001c1fff760b7589 */ /* 0x0002e400000e0000 */
.L_x_795:
[----:B------:R-:W-:Y:S04]  /*3c90*/  BSSY B1, `(.L_x_468) ;  /* 0x0000166000017945 */ /* 0x000fe80003800000 */
[----:B------:R-:W-:Y:S05]  /*3ca0*/  @P3 BRA `(.L_x_469) ;  /* 0x0000001400903947 */ /* 0x000fea0003800000 */
[----:B------:R-:W-:Y:S01]  /*3cb0*/  ISETP.NE.AND P3, PT, R9, RZ, PT ;  /* 0x000000ff0900720c */ /* 0x000fe20003f65270 */
[----:B------:R-:W-:-:S12]  /*3cc0*/  BSSY B2, `(.L_x_470) ;  /* 0x0000039000027945 */ /* 0x000fd80003800000 */
[----:B------:R-:W-:Y:S05]  /*3cd0*/  @!P3 BRA `(.L_x_471) ;  /* 0x0000000000dcb947 */ /* 0x000fea0003800000 */
[----:B------:R4:W0:Y:S01]  /*3ce0*/  LDS.128 R12, [R29] ;  /* 0x000000001d0c7984 */ /* 0x0008220000000c00 */
[----:B------:R-:W-:Y:S01]  /*3cf0*/  ISETP.GE.AND P3, PT, R160, R124, PT ;  /* 0x0000007ca000720c */ /* 0x000fe20003f66270 */
[----:B------:R-:W-:-:S12]  /*3d00*/  BSSY B3, `(.L_x_472) ;  /* 0x0000031000037945 */ /* 0x000fd80003800000 */
[----:B----4-:R-:W-:Y:S05]  /*3d10*/  @P3 BRA `(.L_x_473) ;  /* 0x0000000000bc3947 */ /* 0x010fea0003800000 */
[--C-:B------:R-:W-:Y:S02]  /*3d20*/  SHF.R.U64 R74, R74, 0x10, R75.reuse ;  /* 0x000000104a4a7819 */ /* 0x100fe4000000124b */
[----:B------:R-:W-:Y:S02]  /*3d30*/  SHF.R.U32.HI R146, RZ, 0x10, R75 ;  /* 0x00000010ff927819 */ /* 0x000fe4000001164b */
[--C-:B------:R-:W-:Y:S02]  /*3d40*/  SHF.R.U64 R75, R76, 0x10, R77.reuse ;  /* 0x000000104c4b7819 */ /* 0x100fe4000000124d */
[----:B------:R-:W-:Y:S02]  /*3d50*/  SHF.R.U32.HI R76, RZ, 0x10, R77 ;  /* 0x00000010ff4c7819 */ /* 0x000fe4000001164d */
[----:B------:R-:W-:Y:S02]  /*3d60*/  PRMT R77, R147, 0x5410, R75 ;  /* 0x00005410934d7816 */ /* 0x000fe4000000004b */
[----:B------:R-:W-:-:S02]  /*3d70*/  PRMT R146, R148, 0x5432, R146 ;  /* 0x0000543294927816 */ /* 0x000fc40000000092 */
[----:B------:R-:W-:Y:S02]  /*3d80*/  PRMT R75, R149, 0x5432, R76 ;  /* 0x00005432954b7816 */ /* 0x000fe4000000004c */
[----:B------:R-:W-:Y:S01]  /*3d90*/  PRMT R74, R147, 0x5432, R74 ;  /* 0x00005432934a7816 */ /* 0x000fe2000000004a */
[C---:B0-----:R-:W-:Y:S01]  /*3da0*/  IMAD.U32 R147, R13.reuse, 0x10000, RZ ;  /* 0x000100000d937824 */ /* 0x041fe200078e00ff */
[----:B------:R-:W-:Y:S02]  /*3db0*/  LOP3.LUT R149, R13, 0xffff0000, RZ, 0xc0, !PT ;  /* 0xffff00000d957812 */ /* 0x000fe400078ec0ff */
[C---:B------:R-:W-:Y:S01]  /*3dc0*/  LOP3.LUT R148, R77.reuse, 0xffff0000, RZ, 0xc0, !PT ;  /* 0xffff00004d947812 */ /* 0x040fe200078ec0ff */
[----:B------:R-:W-:Y:S01]  /*3dd0*/  IMAD.U32 R77, R77, 0x10000, RZ ;  /* 0x000100004d4d7824 */ /* 0x000fe200078e00ff */
[C---:B------:R-:W-:Y:S01]  /*3de0*/  LOP3.LUT R13, R74.reuse, 0xffff0000, RZ, 0xc0, !PT ;  /* 0xffff00004a0d7812 */ /* 0x040fe200078ec0ff */
[----:B------:R-:W-:Y:S02]  /*3df0*/  IMAD.U32 R74, R74, 0x10000, RZ ;  /* 0x000100004a4a7824 */ /* 0x000fe400078e00ff */
[----:B------:R-:W-:-:S04]  /*3e00*/  FMUL.FTZ R76, R149, R148 ;  /* 0x00000094954c7220 */ /* 0x000fc80000410000 */
[-C--:B------:R-:W-:Y:S01]  /*3e10*/  FFMA.FTZ R76, R147, R13.reuse, -R76 ;  /* 0x0000000d934c7223 */ /* 0x080fe2000001084c */
[----:B------:R-:W-:Y:S01]  /*3e20*/  FMUL.FTZ R13, R149, R13 ;  /* 0x0000000d950d7220 */ /* 0x000fe20000410000 */
[C---:B------:R-:W-:Y:S01]  /*3e30*/  IMAD.U32 R149, R146.reuse, 0x10000, RZ ;  /* 0x0001000092957824 */ /* 0x040fe200078e00ff */
[----:B------:R-:W-:Y:S02]  /*3e40*/  LOP3.LUT R146, R146, 0xffff0000, RZ, 0xc0, !PT ;  /* 0xffff000092927812 */ /* 0x000fe400078ec0ff */
[----:B------:R-:W-:Y:S01]  /*3e50*/  FFMA.FTZ R13, R147, R148, R13 ;  /* 0x00000094930d7223 */ /* 0x000fe2000001000d */
[C---:B------:R-:W-:Y:S01]  /*3e60*/  LOP3.LUT R148, R14.reuse, 0xffff0000, RZ, 0xc0, !PT ;  /* 0xffff00000e947812 */ /* 0x040fe200078ec0ff */
[C---:B------:R-:W-:Y:S01]  /*3e70*/  IMAD.U32 R147, R75.reuse, 0x10000, RZ ;  /* 0x000100004b937824 */ /* 0x040fe200078e00ff */
[----:B------:R-:W-:Y:S01]  /*3e80*/  LOP3.LUT R75, R75, 0xffff0000, RZ, 0xc0, !PT ;  /* 0xffff00004b4b7812 */ /* 0x000fe200078ec0ff */
[----:B------:R-:W-:Y:S01]  /*3e90*/  IMAD.U32 R14, R14, 0x10000, RZ ;  /* 0x000100000e0e7824 */ /* 0x000fe200078e00ff */
[----:B------:R-:W-:Y:S01]  /*3ea0*/  F2FP.BF16.F32.PACK_AB R13, R13, R76 ;  /* 0x0000004c0d0d723e */ /* 0x000fe200000010ff */
[C---:B------:R-:W-:Y:S01]  /*3eb0*/  FMUL.FTZ R150, R148.reuse, R147 ;  /* 0x0000009394967220 */ /* 0x040fe20000410000 */
[----:B------:R-:W-:-:S03]  /*3ec0*/  FMUL.FTZ R148, R148, R149 ;  /* 0x0000009594947220 */ /* 0x000fc60000410000 */
[C---:B------:R-:W-:Y:S01]  /*3ed0*/  FFMA.FTZ R150, R14.reuse, R149, -R150 ;  /* 0x000000950e967223 */ /* 0x040fe20000010896 */
[----:B------:R-:W-:Y:S01]  /*3ee0*/  FFMA.FTZ R148, R14, R147, R148 ;  /* 0x000000930e947223 */ /* 0x000fe20000010094 */
[C---:B------:R-:W-:Y:S01]  /*3ef0*/  LOP3.LUT R14, R15.reuse, 0xffff0000, RZ, 0xc0, !PT ;  /* 0xffff00000f0e7812 */ /* 0x040fe200078ec0ff */
[----:B------:R-:W-:-:S03]  /*3f00*/  IMAD.U32 R15, R15, 0x10000, RZ ;  /* 0x000100000f0f7824 */ /* 0x000fc600078e00ff */
        /* <DEDUP_REMOVED lines=11> */
[----:B------:R-:W-:-:S05]  /*3fc0*/  FFMA.FTZ R15, R12, R77, R15 ;  /* 0x0000004d0c0f7223 */ /* 0x000fca000001000f */
[----:B------:R-:W-:Y:S02]  /*3fd0*/  F2FP.BF16.F32.PACK_AB R75, R15, R75 ;  /* 0x0000004b0f4b723e */ /* 0x000fe400000010ff */
[----:B------:R-:W-:Y:S01]  /*3fe0*/  MOV R15, R14 ;  /* 0x0000000e000f7202 */ /* 0x000fe20000000f00 */
[----:B------:R-:W-:Y:S02]  /*3ff0*/  IMAD.MOV.U32 R14, RZ, RZ, R148 ;  /* 0x000000ffff0e7224 */ /* 0x000fe400078e0094 */
[----:B------:R-:W-:-:S07]  /*4000*/  IMAD.MOV.U32 R12, RZ, RZ, R75 ;  /* 0x000000ffff0c7224 */ /* 0x000fce00078e004b */
.L_x_473:
[----:B------:R-:W-:Y:S05]  /*4010*/  BSYNC B3 ;  /* 0x0000000000037941 */ /* 0x000fea0003800000 */
.L_x_472:
[----:B---3--:R-:W-:-:S04]  /*4020*/  LEA R74, P3, R16, R11, 0x1 ;  /* 0x0000000b104a7211 */ /* 0x008fc800078608ff */
[----:B--2---:R-:W-:-:S05]  /*4030*/  LEA.HI.X R75, R16, R78, R17, 0x1, P3 ;  /* 0x0000004e104b7211 */ /* 0x004fca00018f0c11 */
[----:B0-----:R4:W-:Y:S04]  /*4040*/  ST.E.128 desc[UR56][R74.64], R12 ;  /* 0x0000000c4a007985 */ /* 0x0019e8000c101d38 */
.L_x_471:
[----:B------:R-:W-:Y:S05]  /*4050*/  BSYNC B2 ;  /* 0x0000000000027941 */ /* 0x000fea0003800000 */
.L_x_470:
[----:B------:R-:W-:Y:S01]  /*4060*/  ISETP.NE.AND P3, PT, R26, RZ, PT ;  /* 0x000000ff1a00720c */ /* 0x000fe20003f65270 */
[----:B------:R-:W-:-:S12]  /*4070*/  BSSY B2, `(.L_x_474) ;  /* 0x000003b000027945 */ /* 0x000fd80003800000 */
[----:B------:R-:W-:Y:S05]  /*4080*/  @!P3 BRA `(.L_x_475) ;  /* 0x0000000000e4b947 */ /* 0x000fea0003800000 */
[----:B----4-:R4:W0:Y:S01]  /*4090*/  LDS.128 R12, [R28] ;  /* 0x000000001c0c7984 */ /* 0x0108220000000c00 */
[----:B------:R-:W-:Y:S01]  /*40a0*/  ISETP.GE.AND P3, PT, R170, R124, PT ;  /* 0x0000007caa00720c */ /* 0x000fe20003f66270 */
[----:B------:R-:W-:-:S12]  /*40b0*/  BSSY B3, `(.L_x_476) ;  /* 0x0000031000037945 */ /* 0x000fd80003800000 */
[----:B----4-:R-:W-:Y:S05]  /*40c0*/  @P3 BRA `(.L_x_477) ;  /* 0x0000000000bc3947 */ /* 0x010fea0003800000 */
[--C-:B------:R-:W-:Y:S01]  /*40d0*/  SHF.R.U64 R70, R70, 0x10, R71.reuse ;  /* 0x0000001046467819 */ /* 0x100fe20000001247 */
[----:B0-----:R-:W-:Y:S01]  /*40e0*/  IMAD.U32 R75, R13, 0x10000, RZ ;  /* 0x000100000d4b7824 */ /* 0x001fe200078e00ff */
[----:B------:R-:W-:Y:S02]  /*40f0*/  SHF.R.U32.HI R74, RZ, 0x10, R71 ;  /* 0x00000010ff4a7819 */ /* 0x000fe40000011647 */
[--C-:B------:R-:W-:Y:S02]  /*4100*/  SHF.R.U64 R71, R72, 0x10, R73.reuse ;  /* 0x0000001048477819 */ /* 0x100fe40000001249 */
[----:B------:R-:W-:Y:S02]  /*4110*/  SHF.R.U32.HI R72, RZ, 0x10, R73 ;  /* 0x00000010ff487819 */ /* 0x000fe40000011649 */
[C---:B------:R-:W-:Y:S02]  /*4120*/  PRMT R73, R197.reuse, 0x5410, R71 ;  /* 0x00005410c5497816 */ /* 0x040fe40000000047 */
[----:B------:R-:W-:-:S02]  /*4130*/  PRMT R70, R197, 0x5432, R70 ;  /* 0x00005432c5467816 */ /* 0x000fc40000000046 */
[----:B------:R-:W-:Y:S02]  /*4140*/  LOP3.LUT R77, R13, 0xffff0000, RZ, 0xc0, !PT ;  /* 0xffff00000d4d7812 */ /* 0x000fe400078ec0ff */
[C---:B------:R-:W-:Y:S01]  /*4150*/  LOP3.LUT R76, R73.reuse, 0xffff0000, RZ, 0xc0, !PT ;  /* 0xffff0000494c7812 */ /* 0x040fe200078ec0ff */
[----:B------:R-:W-:Y:S01]  /*4160*/  IMAD.U32 R73, R73, 0x10000, RZ ;  /* 0x0001000049497824 */ /* 0x000fe200078e00ff */
[----:B------:R-:W-:Y:S02]  /*4170*/  PRMT R71, R198, 0x5410, R72 ;  /* 0x00005410c6477816 */ /* 0x000fe40000000048 */
[----:B------:R-:W-:Y:S01]  /*4180*/  LOP3.LUT R13, R70, 0xffff0000, RZ, 0xc0, !PT ;  /* 0xffff0000460d7812 */ /* 0x000fe200078ec0ff */
[----:B------:R-:W-:Y:S01]  /*4190*/  FMUL.FTZ R72, R77, R76 ;  /* 0x0000004c4d487220 */ /* 0x000fe20000410000 */
[----:B------:R-:W-:Y:S01]  /*41a0*/  PRMT R74, R198, 0x5432, R74 ;  /* 0x00005432c64a7816 */ /* 0x000fe2000000004a */
[----:B------:R-:W-:Y:S02]  /*41b0*/  IMAD.U32 R70, R70, 0x10000, RZ ;  /* 0x0001000046467824 */ /* 0x000fe400078e00ff */
[-C--:B------:R-:W-:Y:S01]  /*41c0*/  FFMA.FTZ R72, R75, R13.reuse, -R72 ;  /* 0x0000000d4b487223 */ /* 0x080fe20000010848 */
[----:B------:R-:W-:Y:S01]  /*41d0*/  FMUL.FTZ R13, R77, R13 ;  /* 0x0000000d4d0d7220 */ /* 0x000fe20000410000 */
[C---:B------:R-:W-:Y:S01]  /*41e0*/  IMAD.U32 R77, R74.reuse, 0x10000, RZ ;  /* 0x000100004a4d7824 */ /* 0x040fe200078e00ff */
[----:B------:R-:W-:-:S02]  /*41f0*/  LOP3.LUT R74, R74, 0xffff0000, RZ, 0xc0, !PT ;  /* 0xffff00004a4a7812 */ /* 0x000fc400078ec0ff */
        /* <DEDUP_REMOVED lines=24> */
[----:B------:R-:W-:Y:S01]  /*4380*/  F2FP.BF16.F32.PACK_AB R71, R15, R71 ;  /* 0x000000470f47723e */ /* 0x000fe200000010ff */
[----:B------:R-:W-:Y:S02]  /*4390*/  IMAD.MOV.U32 R15, RZ, RZ, R14 ;  /* 0x000000ffff0f7224 */ /* 0x000fe400078e000e */
[----:B------:R-:W-:Y:S02]  /*43a0*/  IMAD.MOV.U32 R14, RZ, RZ, R76 ;  /* 0x000000ffff0e7224 */ /* 0x000fe400078e004c */
[----:B------:R-:W-:-:S07]  /*43b0*/  IMAD.MOV.U32 R12, RZ, RZ, R71 ;  /* 0x000000ffff0c7224 */ /* 0x000fce00078e0047 */
.L_x_477:
[----:B------:R-:W-:Y:S05]  /*43c0*/  BSYNC B3 ;  /* 0x0000000000037941 */ /* 0x000fea0003800000 */
.L_x_476:
[----:B------:R-:W-:Y:S02]  /*43d0*/  IMAD.SHL.U32 R72, R163, 0x8, RZ ;  /* 0x00000008a3487824 */ /* 0x000fe400078e00ff */
[----:B---3--:R-:W-:Y:S02]  /*43e0*/  IMAD.MOV.U32 R70, RZ, RZ, R11 ;  /* 0x000000ffff467224 */ /* 0x008fe400078e000b */
[----:B--2---:R-:W-:Y:S02]  /*43f0*/  IMAD.MOV.U32 R71, RZ, RZ, R78 ;  /* 0x000000ffff477224 */ /* 0x004fe400078e004e */
[----:B------:R-:W-:-:S05]  /*4400*/  IMAD.WIDE R70, R72, 0x2, R70 ;  /* 0x0000000248467825 */ /* 0x000fca00078e0246 */
[----:B0-----:R0:W-:Y:S02]  /*4410*/  ST.E.128 desc[UR56][R70.64], R12 ;  /* 0x0000000c46007985 */ /* 0x0011e4000c101d38 */
.L_x_475:
[----:B------:R-:W-:Y:S05]  /*4420*/  BSYNC B2 ;  /* 0x0000000000027941 */ /* 0x000fea0003800000 */
.L_x_474:
[----:B------:R-:W-:Y:S01]  /*4430*/  ISETP.NE.AND P3, PT, R27, RZ, PT ;  /* 0x000000ff1b00720c */ /* 0x000fe20003f65270 */
[----:B------:R-:W-:-:S12]  /*4440*/  BSSY B2, `(.L_x_478) ;  /* 0x000003b000027945 */ /* 0x000fd80003800000 */
[----:B------:R-:W-:Y:S05]  /*4450*/  @!P3 BRA `(.L_x_479) ;  /* 0x0000000000e4b947 */ /* 0x000fea0003800000 */
[----:B0---4-:R0:W4:Y:S01]  /*4460*/  LDS.128 R12, [R29+0x3000] ;  /* 0x003000001d0c7984 */ /* 0x0111220000000c00 */
[----:B------:R-:W-:Y:S01]  /*4470*/  ISETP.GE.AND P3, PT, R169, R124, PT ;  /* 0x0000007ca900720c */ /* 0x000fe20003f66270 */
[----:B------:R-:W-:-:S12]  /*4480*/  BSSY B3, `(.L_x_480) ;  /* 0x0000031000037945 */ /* 0x000fd80003800000 */
[----:B0-----:R-:W-:Y:S05]  /*4490*/  @P3 BRA `(.L_x_481) ;  /* 0x0000000000bc3947 */ /* 0x001fea0003800000 */
[--C-:B------:R-:W-:Y:S01]  /*44a0*/  SHF.R.U64 R66, R66, 0x10, R67.reuse ;  /* 0x0000001042427819 */ /* 0x100fe20000001243 */
[----:B----4-:R-:W-:Y:S01]  /*44b0*/  IMAD.U32 R71, R13, 0x10000, RZ ;  /* 0x000100000d477824 */ /* 0x010fe200078e00ff */
        /* <DEDUP_REMOVED lines=19> */
[----:B------:R-:W-:Y:S01]  /*45f0*/  IMAD.U32 R14, R14, 0x10000, RZ ;  /* 0x000100000e0e7824 */ /* 0x000fe200078e00ff */
[C---:B------:R-:W-:Y:S02]  /*4600*/  SHF.L.U32 R71, R67.reuse, 0x10, RZ ;  /* 0x0000001043477819 */ /* 0x040fe400000006ff */
[----:B------:R-:W-:Y:S02]  /*4610*/  LOP3.LUT R67, R67, 0xffff0000, RZ, 0xc0, !PT ;  /* 0xffff000043437812 */ /* 0x000fe400078ec0ff */
        /* <DEDUP_REMOVED lines=23> */
.L_x_481:
[----:B------:R-:W-:Y:S05]  /*4790*/  BSYNC B3 ;  /* 0x0000000000037941 */ /* 0x000fea0003800000 */
.L_x_480:
[----:B------:R-:W-:Y:S02]  /*47a0*/  IMAD.SHL.U32 R68, R164, 0x8, RZ ;  /* 0x00000008a4447824 */ /* 0x000fe400078e00ff */
[----:B---3--:R-:W-:Y:S02]  /*47b0*/  IMAD.MOV.U32 R66, RZ, RZ, R11 ;  /* 0x000000ffff427224 */ /* 0x008fe400078e000b */
[----:B--2---:R-:W-:Y:S02]  /*47c0*/  IMAD.MOV.U32 R67, RZ, RZ, R78 ;  /* 0x000000ffff437224 */ /* 0x004fe400078e004e */
[----:B------:R-:W-:-:S05]  /*47d0*/  IMAD.WIDE R66, R68, 0x2, R66 ;  /* 0x0000000244427825 */ /* 0x000fca00078e0242 */
[----:B----4-:R0:W-:Y:S02]  /*47e0*/  ST.E.128 desc[UR56][R66.64], R12 ;  /* 0x0000000c42007985 */ /* 0x0101e4000c101d38 */
.L_x_479:
[----:B------:R-:W-:Y:S05]  /*47f0*/  BSYNC B2 ;  /* 0x0000000000027941 */ /* 0x000fea0003800000 */
.L_x_478:
        /* <DEDUP_REMOVED lines=12> */
[----:B------:R-:W-:Y:S02]  /*48c0*/  PRMT R65, R193, 0x5432, R63 ;  /* 0x00005432c1417816 */ /* 0x000fe4000000003f */
[----:B------:R-:W-:-:S02]  /*48d0*/  PRMT R62, R194, 0x5432, R62 ;  /* 0x00005432c23e7816 */ /* 0x000fc4000000003e */
[----:B------:R-:W-:Y:S02]  /*48e0*/  LOP3.LUT R69, R13, 0xffff0000, RZ, 0xc0, !PT ;  /* 0xffff00000d457812 */ /* 0x000fe400078ec0ff */
[C---:B------:R-:W-:Y:S01]  /*48f0*/  LOP3.LUT R68, R65.reuse, 0xffff0000, RZ, 0xc0, !PT ;  /* 0xffff000041447812 */ /* 0x040fe200078ec0ff */
[----:B------:R-:W-:Y:S01]  /*4900*/  IMAD.U32 R65, R65, 0x10000, RZ ;  /* 0x0001000041417824 */ /* 0x000fe200078e00ff */
[----:B------:R-:W-:Y:S02]  /*4910*/  PRMT R63, R194, 0x5410, R64 ;  /* 0x00005410c23f7816 */ /* 0x000fe40000000040 */
[C---:B------:R-:W-:Y:S01]  /*4920*/  LOP3.LUT R13, R62.reuse, 0xffff0000, RZ, 0xc0, !PT ;  /* 0xffff00003e0d7812 */ /* 0x040fe200078ec0ff */
[----:B------:R-:W-:Y:S01]  /*4930*/  FMUL.FTZ R64, R69, R68 ;  /* 0x0000004445407220 */ /* 0x000fe20000410000 */
[----:B------:R-:W-:Y:S02]  /*4940*/  PRMT R66, R193, 0x5410, R66 ;  /* 0x00005410c1427816 */ /* 0x000fe40000000042 */
[----:B------:R-:W-:Y:S01]  /*4950*/  SHF.L.U32 R62, R62, 0x10, RZ ;  /* 0x000000103e3e7819 */ /* 0x000fe200000006ff */
        /* <DEDUP_REMOVED lines=32> */
.L_x_485:
[----:B------:R-:W-:Y:S05]  /*4b60*/  BSYNC B3 ;  /* 0x0000000000037941 */ /* 0x000fea0003800000 */
.L_x_484:
[----:B---3--:R-:W-:-:S04]  /*4b70*/  LEA R62, P3, R19, R11, 0x1 ;  /* 0x0000000b133e7211 */ /* 0x008fc800078608ff */
[----:B--2---:R-:W-:-:S05]  /*4b80*/  LEA.HI.X R63, R19, R78, R165, 0x1, P3 ;  /* 0x0000004e133f7211 */ /* 0x004fca00018f0ca5 */
[----:B----4-:R0:W-:Y:S04]  /*4b90*/  ST.E.128 desc[UR56][R62.64], R12 ;  /* 0x0000000c3e007985 */ /* 0x0101e8000c101d38 */
.L_x_483:
[----:B------:R-:W-:Y:S05]  /*4ba0*/  BSYNC B2 ;  /* 0x0000000000027941 */ /* 0x000fea0003800000 */
.L_x_482:
        /* <DEDUP_REMOVED lines=10> */
[----:B------:R-:W-:Y:S02]  /*4c50*/  SHF.R.U64 R59, R60, 0x10, R61 ;  /* 0x000000103c3b7819 */ /* 0x000fe4000000123d */
[----:B------:R-:W-:Y:S02]  /*4c60*/  PRMT R58, R182, 0x5432, R58 ;  /* 0x00005432b63a7816 */ /* 0x000fe4000000003a */
[----:B------:R-:W-:Y:S02]  /*4c70*/  PRMT R59, R159, 0x5432, R59 ;  /* 0x000054329f3b7816 */ /* 0x000fe4000000003b */
[----:B------:R-:W-:-:S02]  /*4c80*/  LOP3.LUT R65, R13, 0xffff0000, RZ, 0xc0, !PT ;  /* 0xffff00000d417812 */ /* 0x000fc400078ec0ff */
[C---:B------:R-:W-:Y:S01]  /*4c90*/  LOP3.LUT R64, R59.reuse, 0xffff0000, RZ, 0xc0, !PT ;  /* 0xffff00003b407812 */ /* 0x040fe200078ec0ff */
[----:B------:R-:W-:Y:S01]  /*4ca0*/  IMAD.U32 R59, R59, 0x10000, RZ ;  /* 0x000100003b3b7824 */ /* 0x000fe200078e00ff */
[----:B------:R-:W-:Y:S02]  /*4cb0*/  SHF.R.U32.HI R60, RZ, 0x10, R61 ;  /* 0x00000010ff3c7819 */ /* 0x000fe4000001163d */
[C---:B------:R-:W-:Y:S01]  /*4cc0*/  LOP3.LUT R13, R58.reuse, 0xffff0000, RZ, 0xc0, !PT ;  /* 0xffff00003a0d7812 */ /* 0x040fe200078ec0ff */
[----:B------:R-:W-:Y:S01]  /*4cd0*/  FMUL.FTZ R61, R65, R64 ;  /* 0x00000040413d7220 */ /* 0x000fe20000410000 */
[----:B------:R-:W-:Y:S01]  /*4ce0*/  PRMT R60, R159, 0x5410, R60 ;  /* 0x000054109f3c7816 */ /* 0x000fe2000000003c */
[----:B------:R-:W-:Y:S01]  /*4cf0*/  IMAD.U32 R58, R58, 0x10000, RZ ;  /* 0x000100003a3a7824 */ /* 0x000fe200078e00ff */
[----:B------:R-:W-:Y:S01]  /*4d00*/  PRMT R62, R182, 0x5410, R62 ;  /* 0x00005410b63e7816 */ /* 0x000fe2000000003e */
[-C--:B------:R-:W-:Y:S01]  /*4d10*/  FFMA.FTZ R61, R63, R13.reuse, -R61 ;  /* 0x0000000d3f3d7223 */ /* 0x080fe2000001083d */
[----:B------:R-:W-:-:S03]  /*4d20*/  FMUL.FTZ R13, R65, R13 ;  /* 0x0000000d410d7220 */ /* 0x000fc60000410000 */
[----:B------:R-:W-:Y:S02]  /*4d30*/  IMAD.U32 R65, R62, 0x10000, RZ ;  /* 0x000100003e417824 */ /* 0x000fe400078e00ff */
[----:B------:R-:W-:Y:S01]  /*4d40*/  FFMA.FTZ R13, R63, R64, R13 ;  /* 0x000000403f0d7223 */ /* 0x000fe2000001000d */
[----:B------:R-:W-:Y:S01]  /*4d50*/  LOP3.LUT R64, R14, 0xffff0000, RZ, 0xc0, !PT ;  /* 0xffff00000e407812 */ /* 0x000fe200078ec0ff */
[C---:B------:R-:W-:Y:S01]  /*4d60*/  IMAD.U32 R63, R60.reuse, 0x10000, RZ ;  /* 0x000100003c3f7824 */ /* 0x040fe200078e00ff */
[----:B------:R-:W-:Y:S01]  /*4d70*/  LOP3.LUT R60, R60, 0xffff0000, RZ, 0xc0, !PT ;  /* 0xffff00003c3c7812 */ /* 0x000fe200078ec0ff */
[----:B------:R-:W-:Y:S01]  /*4d80*/  IMAD.U32 R14, R14, 0x10000, RZ ;  /* 0x000100000e0e7824 */ /* 0x000fe200078e00ff */
[----:B------:R-:W-:Y:S01]  /*4d90*/  LOP3.LUT R62, R62, 0xffff0000, RZ, 0xc0, !PT ;  /* 0xffff00003e3e7812 */ /* 0x000fe200078ec0ff */
[C---:B------:R-:W-:Y:S01]  /*4da0*/  FMUL.FTZ R66, R64.reuse, R63 ;  /* 0x0000003f40427220 */ /* 0x040fe20000410000 */
[----:B------:R-:W-:Y:S01]  /*4db0*/  FMUL.FTZ R64, R64, R65 ;  /* 0x0000004140407220 */ /* 0x000fe20000410000 */
[----:B------:R-:W-:-:S02]  /*4dc0*/  F2FP.BF16.F32.PACK_AB R13, R13, R61 ;  /* 0x0000003d0d0d723e */ /* 0x000fc400000010ff */
        /* <DEDUP_REMOVED lines=20> */
.L_x_489:
[----:B------:R-:W-:Y:S05]  /*4f10*/  BSYNC B3 ;  /* 0x0000000000037941 */ /* 0x000fea0003800000 */
.L_x_488:
[----:B---3--:R-:W-:-:S04]  /*4f20*/  LEA R58, P3, R22, R11, 0x1 ;  /* 0x0000000b163a7211 */ /* 0x008fc800078608ff */
[----:B--2---:R-:W-:-:S05]  /*4f30*/  LEA.HI.X R59, R22, R78, R176, 0x1, P3 ;  /* 0x0000004e163b7211 */ /* 0x004fca00018f0cb0 */
[----:B----4-:R0:W-:Y:S04]  /*4f40*/  ST.E.128 desc[UR56][R58.64], R12 ;  /* 0x0000000c3a007985 */ /* 0x0101e8000c101d38 */
.L_x_487:
[----:B------:R-:W-:Y:S05]  /*4f50*/  BSYNC B2 ;  /* 0x0000000000027941 */ /* 0x000fea0003800000 */
.L_x_486:
[----:B------:R-:W-:-:S13]  /*4f60*/  ISETP.NE.AND P3, PT, R87, RZ, PT ;  /* 0x000000ff5700720c */ /* 0x000fda0003f65270 */
[----:B------:R-:W-:Y:S05]  /*4f70*/  @!P3 BRA `(.L_x_469) ;  /* 0x0000000000dcb947 */ /* 0x000fea0003800000 */
[----:B0---4-:R0:W4:Y:S01]  /*4f80*/  LDS.128 R12, [R28+0x6000] ;  /* 0x006000001c0c7984 */ /* 0x0111220000000c00 */
[C---:B---3--:R-:W-:Y:S01]  /*4f90*/  LEA R58, P3, R23.reuse, R11, 0x1 ;  /* 0x0000000b173a7211 */ /* 0x048fe200078608ff */
[----:B------:R-:W-:Y:S03]  /*4fa0*/  BSSY B2, `(.L_x_490) ;  /* 0x0000033000027945 */ /* 0x000fe60003800000 */
[----:B--2---:R-:W-:Y:S02]  /*4fb0*/  LEA.HI.X R59, R23, R78, R175, 0x1, P3 ;  /* 0x0000004e173b7211 */ /* 0x004fe400018f0caf */
[----:B------:R-:W-:-:S13]  /*4fc0*/  ISETP.GE.AND P3, PT, R173, R124, PT ;  /* 0x0000007cad00720c */ /* 0x000fda0003f66270 */
[----:B0-----:R-:W-:Y:S05]  /*4fd0*/  @P3 BRA `(.L_x_491) ;  /* 0x0000000000bc3947 */ /* 0x001fea0003800000 */
[----:B------:R-:W-:Y:S02]  /*4fe0*/  SHF.R.U64 R11, R54, 0x10, R55 ;  /* 0x00000010360b7819 */ /* 0x000fe40000001237 */
[--C-:B------:R-:W-:Y:S02]  /*4ff0*/  SHF.R.U64 R54, R56, 0x10, R57.reuse ;  /* 0x0000001038367819 */ /* 0x100fe40000001239 */
[----:B------:R-:W-:Y:S02]  /*5000*/  SHF.R.U32.HI R56, RZ, 0x10, R57 ;  /* 0x00000010ff387819 */ /* 0x000fe40000011639 */
[C---:B------:R-:W-:Y:S02]  /*5010*/  PRMT R54, R158.reuse, 0x5410, R54 ;  /* 0x000054109e367816 */ /* 0x040fe40000000036 */
[----:B------:R-:W-:Y:S02]  /*5020*/  PRMT R11, R157, 0x5410, R11 ;  /* 0x000054109d0b7816 */ /* 0x000fe4000000000b */
[----:B------:R-:W-:-:S02]  /*5030*/  PRMT R158, R158, 0x5432, R56 ;  /* 0x000054329e9e7816 */ /* 0x000fc40000000038 */
[C---:B----4-:R-:W-:Y:S01]  /*5040*/  LOP3.LUT R60, R13.reuse, 0xffff0000, RZ, 0xc0, !PT ;  /* 0xffff00000d3c7812 */ /* 0x050fe200078ec0ff */
[----:B------:R-:W-:Y:S01]  /*5050*/  IMAD.U32 R13, R13, 0x10000, RZ ;  /* 0x000100000d0d7824 */ /* 0x000fe200078e00ff */
[C---:B------:R-:W-:Y:S01]  /*5060*/  LOP3.LUT R57, R54.reuse, 0xffff0000, RZ, 0xc0, !PT ;  /* 0xffff000036397812 */ /* 0x040fe200078ec0ff */
[----:B------:R-:W-:Y:S01]  /*5070*/  IMAD.U32 R54, R54, 0x10000, RZ ;  /* 0x0001000036367824 */ /* 0x000fe200078e00ff */
[C---:B------:R-:W-:Y:S01]  /*5080*/  LOP3.LUT R56, R11.reuse, 0xffff0000, RZ, 0xc0, !PT ;  /* 0xffff00000b387812 */ /* 0x040fe200078ec0ff */
[----:B------:R-:W-:Y:S01]  /*5090*/  IMAD.U32 R11, R11, 0x10000, RZ ;  /* 0x000100000b0b7824 */ /* 0x000fe200078e00ff */
[----:B------:R-:W-:Y:S01]  /*50a0*/  SHF.R.U32.HI R55, RZ, 0x10, R55 ;  /* 0x00000010ff377819 */ /* 0x000fe20000011637 */
[C---:B------:R-:W-:Y:S02]  /*50b0*/  FMUL.FTZ R61, R60.reuse, R57 ;  /* 0x000000393c3d7220 */ /* 0x040fe40000410000 */
[-C--:B------:R-:W-:Y:S01]  /*50c0*/  FMUL.FTZ R60, R60, R56.reuse ;  /* 0x000000383c3c7220 */ /* 0x080fe20000410000 */
[----:B------:R-:W-:Y:S01]  /*50d0*/  PRMT R55, R157, 0x5432, R55 ;  /* 0x000054329d377816 */ /* 0x000fe20000000037 */
[----:B------:R-:W-:-:S02]  /*50e0*/  FFMA.FTZ R56, R13, R56, -R61 ;  /* 0x000000380d387223 */ /* 0x000fc4000001083d */
[----:B------:R-:W-:Y:S01]  /*50f0*/  FFMA.FTZ R13, R13, R57, R60 ;  /* 0x000000390d0d7223 */ /* 0x000fe2000001003c */
[----:B------:R-:W-:Y:S01]  /*5100*/  LOP3.LUT R60, R14, 0xffff0000, RZ, 0xc0, !PT ;  /* 0xffff00000e3c7812 */ /* 0x000fe200078ec0ff */
[C---:B------:R-:W-:Y:S01]  /*5110*/  IMAD.U32 R61, R55.reuse, 0x10000, RZ ;  /* 0x00010000373d7824 */ /* 0x040fe200078e00ff */
[----:B------:R-:W-:Y:S01]  /*5120*/  SHF.L.U32 R57, R158, 0x10, RZ ;  /* 0x000000109e397819 */ /* 0x000fe200000006ff */
[----:B------:R-:W-:Y:S01]  /*5130*/  IMAD.U32 R14, R14, 0x10000, RZ ;  /* 0x000100000e0e7824 */ /* 0x000fe200078e00ff */
[----:B------:R-:W-:Y:S02]  /*5140*/  LOP3.LUT R158, R158, 0xffff0000, RZ, 0xc0, !PT ;  /* 0xffff00009e9e7812 */ /* 0x000fe400078ec0ff */
        /* <DEDUP_REMOVED lines=24> */
.L_x_491:
[----:B------:R-:W-:Y:S05]  /*52d0*/  BSYNC B2 ;  /* 0x0000000000027941 */ /* 0x000fea0003800000 */
.L_x_490:
[----:B----4-:R0:W-:Y:S02]  /*52e0*/  ST.E.128 desc[UR56][R58.64], R12 ;  /* 0x0000000c3a007985 */ /* 0x0101e4000c101d38 */
.L_x_469:
[----:B------:R-:W-:Y:S05]  /*52f0*/  BSYNC B1 ;  /* 0x0000000000017941 */ /* 0x000fea0003800000 */
.L_x_468:
[----:B------:R-:W-:-:S03]  /*5300*/  UMOV UR4, 0xffffffff ;  /* 0xffffffff00047882 */ /* 0x000fc60000000000 */
[----:B------:R-:W-:Y:S05]  /*5310*/  BRA.DIV UR4, `(.L_x_492) ;  /* 0x000001b6049c7947 */ /* 0x000fea000b800000 */
[----:B-1----:R-:W1:Y:S04]  /*5320*/  SHFL.IDX PT, R115, R115, 0x1, 0x1c1f ;  /* 0x003c1f0073737f89 */ /* 0x002e6800000e0000 */
[----:B------:R-:W0:Y:S02]  /*5330*/  SHFL.IDX PT, R118, R118, 0x1, 0x1c1f ;  /* 0x003c1f0076767f89 */ /* 0x000e2400000e0000 */
.L_x_799:
[----:B------:R-:W-:Y:S05]  /*5340*/  @P4 BRA `(.L_x_493) ;  /* 0x0000005800844947 */ /* 0x000fea0003800000 */
[----:B------:R-:W-:Y:S01]  /*5350*/  ISETP.NE.AND P3, PT, R9, RZ, PT ;  /* 0x000000ff0900720c */ /* 0x000fe20003f65270 */
[----:B------:R-:W-:-:S12]  /*5360*/  BSSY B1, `(.L_x_494) ;  /* 0x0000039000017945 */ /* 0x000fd80003800000 */
[----:B------:R-:W-:Y:S05]  /*5370*/  @!P3 BRA `(.L_x_495) ;  /* 0x0000000000dcb947 */ /* 0x000fea0003800000 */
[----:B0---4-:R0:W4:Y:S01]  /*5380*/  LDS.128 R12, [R29+0x2000] ;  /* 0x002000001d0c7984 */ /* 0x0111220000000c00 */
[----:B------:R-:W-:Y:S01]  /*5390*/  ISETP.GE.AND P3, PT, R160, R124, PT ;  /* 0x0000007ca000720c */ /* 0x000fe20003f66270 */
[----:B------:R-:W-:-:S12]  /*53a0*/  BSSY B2, `(.L_x_496) ;  /* 0x0000031000027945 */ /* 0x000fd80003800000 */
[----:B0-----:R-:W-:Y:S05]  /*53b0*/  @P3 BRA `(.L_x_497) ;  /* 0x0000000000bc3947 */ /* 0x001fea0003800000 */
[--C-:B---3--:R-:W-:Y:S02]  /*53c0*/  SHF.R.U64 R11, R50, 0x10, R51.reuse ;  /* 0x00000010320b7819 */ /* 0x108fe40000001233 */
[----:B------:R-:W-:Y:S02]  /*53d0*/  SHF.R.U32.HI R50, RZ, 0x10, R51 ;  /* 0x00000010ff327819 */ /* 0x000fe40000011633 */
[----:B------:R-:W-:Y:S02]  /*53e0*/  SHF.R.U64 R51, R52, 0x10, R53 ;  /* 0x0000001034337819 */ /* 0x000fe40000001235 */
[----:B------:R-:W-:Y:S02]  /*53f0*/  PRMT R11, R155, 0x5410, R11 ;  /* 0x000054109b0b7816 */ /* 0x000fe4000000000b */
[----:B------:R-:W-:Y:S02]  /*5400*/  PRMT R51, R156, 0x5410, R51 ;  /* 0x000054109c337816 */ /* 0x000fe40000000033 */
[----:B------:R-:W-:-:S02]  /*5410*/  SHF.R.U32.HI R52, RZ, 0x10, R53 ;  /* 0x00000010ff347819 */ /* 0x000fc40000011635 */
[C---:B----4-:R-:W-:Y:S01]  /*5420*/  LOP3.LUT R56, R13.reuse, 0xffff0000, RZ, 0xc0, !PT ;  /* 0xffff00000d387812 */ /* 0x050fe200078ec0ff */
[----:B------:R-:W-:Y:S01]  /*5430*/  IMAD.U32 R13, R13, 0x10000, RZ ;  /* 0x000100000d0d7824 */ /* 0x000fe200078e00ff */
[C---:B------:R-:W-:Y:S01]  /*5440*/  LOP3.LUT R53, R51.reuse, 0xffff0000, RZ, 0xc0, !PT ;  /* 0xffff000033357812 */ /* 0x040fe200078ec0ff */
[----:B------:R-:W-:Y:S01]  /*5450*/  IMAD.U32 R51, R51, 0x10000, RZ ;  /* 0x0001000033337824 */ /* 0x000fe200078e00ff */
[C---:B------:R-:W-:Y:S01]  /*5460*/  LOP3.LUT R54, R11.reuse, 0xffff0000, RZ, 0xc0, !PT ;  /* 0xffff00000b367812 */ /* 0x040fe200078ec0ff */
[----:B------:R-:W-:Y:S01]  /*5470*/  IMAD.U32 R11, R11, 0x10000, RZ ;  /* 0x000100000b0b7824 */ /* 0x000fe200078e00ff */
[----:B------:R-:W-:Y:S01]  /*5480*/  PRMT R52, R156, 0x5432, R52 ;  /* 0x000054329c347816 */ /* 0x000fe20000000034 */
[C---:B------:R-:W-:Y:S01]  /*5490*/  FMUL.FTZ R55, R56.reuse, R53 ;  /* 0x0000003538377220 */ /* 0x040fe20000410000 */
[----:B------:R-:W-:Y:S01]  /*54a0*/  PRMT R50, R155, 0x5432, R50 ;  /* 0x000054329b327816 */ /* 0x000fe20000000032 */
[-C--:B------:R-:W-:Y:S01]  /*54b0*/  FMUL.FTZ R56, R56, R54.reuse ;  /* 0x0000003638387220 */ /* 0x080fe20000410000 */
[----:B------:R-:W-:Y:S01]  /*54c0*/  LOP3.LUT R57, R14, 0xffff0000, RZ, 0xc0, !PT ;  /* 0xffff00000e397812 */ /* 0x000fe200078ec0ff */
[----:B------:R-:W-:-:S02]  /*54d0*/  FFMA.FTZ R55, R13, R54, -R55 ;  /* 0x000000360d377223 */ /* 0x000fc40000010837 */
[----:B------:R-:W-:Y:S01]  /*54e0*/  FFMA.FTZ R56, R13, R53, R56 ;  /* 0x000000350d387223 */ /* 0x000fe20000010038 */
[C---:B------:R-:W-:Y:S01]  /*54f0*/  IMAD.U32 R53, R52.reuse, 0x10000, RZ ;  /* 0x0001000034357824 */ /* 0x040fe200078e00ff */
[----:B------:R-:W-:Y:S01]  /*5500*/  LOP3.LUT R52, R52, 0xffff0000, RZ, 0xc0, !PT ;  /* 0xffff000034347812 */ /* 0x000fe200078ec0ff */
[C---:B------:R-:W-:Y:S01]  /*5510*/  IMAD.U32 R54, R50.reuse, 0x10000, RZ ;  /* 0x0001000032367824 */ /* 0x040fe200078e00ff */
[----:B------:R-:W-:Y:S01]  /*5520*/  LOP3.LUT R50, R50, 0xffff0000, RZ, 0xc0, !PT ;  /* 0xffff000032327812 */ /* 0x000fe200078ec0ff */
[----:B------:R-:W-:Y:S02]  /*5530*/  IMAD.U32 R13, R14, 0x10000, RZ ;  /* 0x000100000e0d7824 */ /* 0x000fe400078e00ff */
[C---:B------:R-:W-:Y:S01]  /*5540*/  FMUL.FTZ R14, R57.reuse, R53 ;  /* 0x00000035390e7220 */ /* 0x040fe20000410000 */
[-C--:B------:R-:W-:Y:S01]  /*5550*/  FMUL.FTZ R57, R57, R54.reuse ;  /* 0x0000003639397220 */ /* 0x080fe20000410000 */
[----:B------:R-:W-:Y:S02]  /*5560*/  F2FP.BF16.F32.PACK_AB R55, R56, R55 ;  /* 0x000000373837723e */ /* 0x000fe400000010ff */
        /* <DEDUP_REMOVED lines=20> */
.L_x_497:
[----:B------:R-:W-:Y:S05]  /*56b0*/  BSYNC B2 ;  /* 0x0000000000027941 */ /* 0x000fea0003800000 */
.L_x_496:
[----:B------:R-:W-:-:S04]  /*56c0*/  LEA R50, P3, R16, R118, 0x1 ;  /* 0x0000007610327211 */ /* 0x000fc800078608ff */
[----:B-1----:R-:W-:-:S05]  /*56d0*/  LEA.HI.X R51, R16, R115, R17, 0x1, P3 ;  /* 0x0000007310337211 */ /* 0x002fca00018f0c11 */
[----:B----4-:R0:W-:Y:S04]  /*56e0*/  ST.E.128 desc[UR56][R50.64], R12 ;  /* 0x0000000c32007985 */ /* 0x0101e8000c101d38 */
.L_x_495:
[----:B------:R-:W-:Y:S05]  /*56f0*/  BSYNC B1 ;  /* 0x0000000000017941 */ /* 0x000fea0003800000 */
.L_x_494:
[----:B------:R-:W-:Y:S01]  /*5700*/  ISETP.NE.AND P3, PT, R26, RZ, PT ;  /* 0x000000ff1a00720c */ /* 0x000fe20003f65270 */
[----:B------:R-:W-:-:S12]  /*5710*/  BSSY B1, `(.L_x_498) ;  /* 0x000003b000017945 */ /* 0x000fd80003800000 */
[----:B------:R-:W-:Y:S05]  /*5720*/  @!P3 BRA `(.L_x_499) ;  /* 0x0000000000e4b947 */ /* 0x000fea0003800000 */
[----:B0---4-:R0:W4:Y:S01]  /*5730*/  LDS.128 R12, [R28+0x2000] ;  /* 0x002000001c0c7984 */ /* 0x0111220000000c00 */
[----:B------:R-:W-:Y:S01]  /*5740*/  ISETP.GE.AND P3, PT, R170, R124, PT ;  /* 0x0000007caa00720c */ /* 0x000fe20003f66270 */
[----:B---3--:R-:W-:Y:S01]  /*5750*/  IMAD.SHL.U32 R11, R163, 0x8, RZ ;  /* 0x00000008a30b7824 */ /* 0x008fe200078e00ff */
[----:B------:R-:W-:Y:S01]  /*5760*/  BSSY B2, `(.L_x_500) ;  /* 0x0000034000027945 */ /* 0x000fe20003800000 */
[----:B------:R-:W-:Y:S02]  /*5770*/  IMAD.MOV.U32 R50, RZ, RZ, R118 ;  /* 0x000000ffff327224 */ /* 0x000fe400078e0076 */
[----:B-1----:R-:W-:Y:S02]  /*5780*/  IMAD.MOV.U32 R51, RZ, RZ, R115 ;  /* 0x000000ffff337224 */ /* 0x002fe400078e0073 */
[----:B------:R-:W-:-:S06]  /*5790*/  IMAD.WIDE R50, R11, 0x2, R50 ;  /* 0x000000020b327825 */ /* 0x000fcc00078e0232 */
[----:B0-----:R-:W-:Y:S05]  /*57a0*/  @P3 BRA `(.L_x_501) ;  /* 0x0000000000bc3947 */ /* 0x001fea0003800000 */
[--C-:B------:R-:W-:Y:S02]  /*57b0*/  SHF.R.U64 R11, R46, 0x10, R47.reuse ;  /* 0x000000102e0b7819 */ /* 0x100fe4000000122f */
        /* <DEDUP_REMOVED lines=46> */
.L_x_501:
[----:B------:R-:W-:Y:S05]  /*5aa0*/  BSYNC B2 ;  /* 0x0000000000027941 */ /* 0x000fea0003800000 */
.L_x_500:
[----:B----4-:R0:W-:Y:S02]  /*5ab0*/  ST.E.128 desc[UR56][R50.64], R12 ;  /* 0x0000000c32007985 */ /* 0x0101e4000c101d38 */
.L_x_499:
[----:B------:R-:W-:Y:S05]  /*5ac0*/  BSYNC B1 ;  /* 0x0000000000017941 */ /* 0x000fea0003800000 */
.L_x_498:
[----:B------:R-:W-:Y:S01]  /*5ad0*/  ISETP.NE.AND P3, PT, R27, RZ, PT ;  /* 0x000000ff1b00720c */ /* 0x000fe20003f65270 */
[----:B------:R-:W-:-:S12]  /*5ae0*/  BSSY B1, `(.L_x_502) ;  /* 0x0000039000017945 */ /* 0x000fd80003800000 */
[----:B------:R-:W-:Y:S05]  /*5af0*/  @!P3 BRA `(.L_x_503) ;  /* 0x0000000000dcb947 */ /* 0x000fea0003800000 */
[----:B0---4-:R0:W4:Y:S01]  /*5b00*/  LDS.128 R12, [R29+0x5000] ;  /* 0x005000001d0c7984 */ /* 0x0111220000000c00 */
[----:B------:R-:W-:Y:S01]  /*5b10*/  ISETP.GE.AND P3, PT, R169, R124, PT ;  /* 0x0000007ca900720c */ /* 0x000fe20003f66270 */
[----:B---3--:R-:W-:Y:S01]  /*5b20*/  IMAD.SHL.U32 R11, R164, 0x8, RZ ;  /* 0x00000008a40b7824 */ /* 0x008fe200078e00ff */
[----:B------:R-:W-:Y:S01]  /*5b30*/  MOV R46, R118 ;  /* 0x00000076002e7202 */ /* 0x000fe20000000f00 */
[----:B-1----:R-:W-:Y:S01]  /*5b40*/  IMAD.MOV.U32 R47, RZ, RZ, R115 ;  /* 0x000000ffff2f7224 */ /* 0x002fe200078e0073 */
[----:B------:R-:W-:Y:S03]  /*5b50*/  BSSY B2, `(.L_x_504) ;  /* 0x0000030000027945 */ /* 0x000fe60003800000 */
[----:B------:R-:W-:-:S06]  /*5b60*/  IMAD.WIDE R46, R11, 0x2, R46 ;  /* 0x000000020b2e7825 */ /* 0x000fcc00078e022e */
[----:B0-----:R-:W-:Y:S05]  /*5b70*/  @P3 BRA `(.L_x_505) ;  /* 0x0000000000b43947 */ /* 0x001fea0003800000 */
[--C-:B------:R-:W-:Y:S01]  /*5b80*/  SHF.R.U64 R11, R42, 0x10, R43.reuse ;  /* 0x000000102a0b7819 */ /* 0x100fe2000000122b */
[----:B----4-:R-:W-:Y:S01]  /*5b90*/  IMAD.U32 R52, R13, 0x10000, RZ ;  /* 0x000100000d347824 */ /* 0x010fe200078e00ff */
[----:B------:R-:W-:Y:S02]  /*5ba0*/  SHF.R.U32.HI R42, RZ, 0x10, R43 ;  /* 0x00000010ff2a7819 */ /* 0x000fe4000001162b */
[----:B------:R-:W-:Y:S02]  /*5bb0*/  SHF.R.U64 R43, R44, 0x10, R45 ;  /* 0x000000102c2b7819 */ /* 0x000fe4000000122d */
[----:B------:R-:W-:Y:S02]  /*5bc0*/  PRMT R11, R151, 0x5410, R11 ;  /* 0x00005410970b7816 */ /* 0x000fe4000000000b */
[----:B------:R-:W-:Y:S02]  /*5bd0*/  PRMT R43, R152, 0x5410, R43 ;  /* 0x00005410982b7816 */ /* 0x000fe4000000002b */
[----:B------:R-:W-:Y:S01]  /*5be0*/  SHF.R.U32.HI R48, RZ, 0x10, R45 ;  /* 0x00000010ff307819 */ /* 0x000fe2000001162d */
[----:B------:R-:W-:Y:S01]  /*5bf0*/  IMAD.U32 R45, R14, 0x10000, RZ ;  /* 0x000100000e2d7824 */ /* 0x000fe200078e00ff */
[----:B------:R-:W-:-:S02]  /*5c00*/  LOP3.LUT R50, R13, 0xffff0000, RZ, 0xc0, !PT ;  /* 0xffff00000d327812 */ /* 0x000fc400078ec0ff */
        /* <DEDUP_REMOVED lines=9> */
[----:B------:R-:W-:Y:S02]  /*5ca0*/  IMAD.U32 R13, R48, 0x10000, RZ ;  /* 0x00010000300d7824 */ /* 0x000fe400078e00ff */
[----:B------:R-:W-:Y:S01]  /*5cb0*/  FFMA.FTZ R53, R52, R51, -R53 ;  /* 0x0000003334357223 */ /* 0x000fe20000010835 */
[----:B------:R-:W-:-:S02]  /*5cc0*/  IMAD.U32 R51, R42, 0x10000, RZ ;  /* 0x000100002a337824 */ /* 0x000fc400078e00ff */
[----:B------:R-:W-:Y:S01]  /*5cd0*/  FFMA.FTZ R50, R52, R49, R50 ;  /* 0x0000003134327223 */ /* 0x000fe20000010032 */
[----:B------:R-:W-:Y:S01]  /*5ce0*/  FMUL.FTZ R49, R14, R13 ;  /* 0x0000000d0e317220 */ /* 0x000fe20000410000 */
[----:B------:R-:W-:Y:S01]  /*5cf0*/  LOP3.LUT R44, R15, 0xffff0000, RZ, 0xc0, !PT ;  /* 0xffff00000f2c7812 */ /* 0x000fe200078ec0ff */
[----:B------:R-:W-:Y:S02]  /*5d00*/  IMAD.U32 R52, R12, 0x10000, RZ ;  /* 0x000100000c347824 */ /* 0x000fe400078e00ff */
[-C--:B------:R-:W-:Y:S01]  /*5d10*/  FMUL.FTZ R14, R14, R51.reuse ;  /* 0x000000330e0e7220 */ /* 0x080fe20000410000 */
[----:B------:R-:W-:Y:S01]  /*5d20*/  LOP3.LUT R48, R48, 0xffff0000, RZ, 0xc0, !PT ;  /* 0xffff000030307812 */ /* 0x000fe200078ec0ff */
[C---:B------:R-:W-:Y:S01]  /*5d30*/  FFMA.FTZ R49, R45.reuse, R51, -R49 ;  /* 0x000000332d317223 */ /* 0x040fe20000010831 */
[----:B------:R-:W-:Y:S01]  /*5d40*/  LOP3.LUT R42, R42, 0xffff0000, RZ, 0xc0, !PT ;  /* 0xffff00002a2a7812 */ /* 0x000fe200078ec0ff */
[----:B------:R-:W-:Y:S01]  /*5d50*/  FFMA.FTZ R14, R45, R13, R14 ;  /* 0x0000000d2d0e7223 */ /* 0x000fe2000001000e */
[----:B------:R-:W-:Y:S01]  /*5d60*/  LOP3.LUT R12, R12, 0xffff0000, RZ, 0xc0, !PT ;  /* 0xffff00000c0c7812 */ /* 0x000fe200078ec0ff */
[----:B------:R-:W-:Y:S01]  /*5d70*/  FMUL.FTZ R13, R44, R48 ;  /* 0x000000302c0d7220 */ /* 0x000fe20000410000 */
[----:B------:R-:W-:-:S02]  /*5d80*/  IMAD.U32 R15, R15, 0x10000, RZ ;  /* 0x000100000f0f7824 */ /* 0x000fc400078e00ff */
[-C--:B------:R-:W-:Y:S01]  /*5d90*/  FMUL.FTZ R45, R44, R42.reuse ;  /* 0x0000002a2c2d7220 */ /* 0x080fe20000410000 */
[----:B------:R-:W-:Y:S01]  /*5da0*/  F2FP.BF16.F32.PACK_AB R50, R50, R53 ;  /* 0x000000353232723e */ /* 0x000fe200000010ff */
[C---:B------:R-:W-:Y:S01]  /*5db0*/  FMUL.FTZ R44, R12.reuse, R43 ;  /* 0x0000002b0c2c7220 */ /* 0x040fe20000410000 */
[-C--:B------:R-:W-:Y:S01]  /*5dc0*/  FMUL.FTZ R12, R12, R11.reuse ;  /* 0x0000000b0c0c7220 */ /* 0x080fe20000410000 */
[C---:B------:R-:W-:Y:S01]  /*5dd0*/  FFMA.FTZ R13, R15.reuse, R42, -R13 ;  /* 0x0000002a0f0d7223 */ /* 0x040fe2000001080d */
[----:B------:R-:W-:Y:S01]  /*5de0*/  FFMA.FTZ R48, R15, R48, R45 ;  /* 0x000000300f307223 */ /* 0x000fe2000001002d */
[C---:B------:R-:W-:Y:S01]  /*5df0*/  FFMA.FTZ R44, R52.reuse, R11, -R44 ;  /* 0x0000000b342c7223 */ /* 0x040fe2000001082c */
[----:B------:R-:W-:Y:S01]  /*5e00*/  FFMA.FTZ R43, R52, R43, R12 ;  /* 0x0000002b342b7223 */ /* 0x000fe2000001000c */
[----:B------:R-:W-:Y:S02]  /*5e10*/  F2FP.BF16.F32.PACK_AB R14, R14, R49 ;  /* 0x000000310e0e723e */ /* 0x000fe400000010ff */
[----:B------:R-:W-:Y:S01]  /*5e20*/  F2FP.BF16.F32.PACK_AB R15, R48, R13 ;  /* 0x0000000d300f723e */ /* 0x000fe200000010ff */
[----:B------:R-:W-:Y:S01]  /*5e30*/  IMAD.MOV.U32 R13, RZ, RZ, R50 ;  /* 0x000000ffff0d7224 */ /* 0x000fe200078e0032 */
[----:B------:R-:W-:-:S07]  /*5e40*/  F2FP.BF16.F32.PACK_AB R12, R43, R44 ;  /* 0x0000002c2b0c723e */ /* 0x000fce00000010ff */
.L_x_505:
[----:B------:R-:W-:Y:S05]  /*5e50*/  BSYNC B2 ;  /* 0x0000000000027941 */ /* 0x000fea0003800000 */
.L_x_504:
[----:B----4-:R0:W-:Y:S02]  /*5e60*/  ST.E.128 desc[UR56][R46.64], R12 ;  /* 0x0000000c2e007985 */ /* 0x0101e4000c101d38 */
.L_x_503:
[----:B------:R-:W-:Y:S05]  /*5e70*/  BSYNC B1 ;  /* 0x0000000000017941 */ /* 0x000fea0003800000 */
.L_x_502:
[----:B------:R-:W-:Y:S01]  /*5e80*/  ISETP.NE.AND P3, PT, R101, RZ, PT ;  /* 0x000000ff6500720c */ /* 0x000fe20003f65270 */
[----:B------:R-:W-:-:S12]  /*5e90*/  BSSY B1, `(.L_x_506) ;  /* 0x0000037000017945 */ /* 0x000fd80003800000 */
[----:B------:R-:W-:Y:S05]  /*5ea0*/  @!P3 BRA `(.L_x_507) ;  /* 0x0000000000d4b947 */ /* 0x000fea0003800000 */
[----:B0---4-:R0:W4:Y:S01]  /*5eb0*/  LDS.128 R12, [R28+0x5000] ;  /* 0x005000001c0c7984 */ /* 0x0111220000000c00 */
[C---:B------:R-:W-:Y:S01]  /*5ec0*/  LEA R42, P3, R19.reuse, R118, 0x1 ;  /* 0x00000076132a7211 */ /* 0x040fe200078608ff */
[----:B------:R-:W-:Y:S03]  /*5ed0*/  BSSY B2, `(.L_x_508) ;  /* 0x0000031000027945 */ /* 0x000fe60003800000 */
[----:B-1----:R-:W-:Y:S02]  /*5ee0*/  LEA.HI.X R43, R19, R115, R165, 0x1, P3 ;  /* 0x00000073132b7211 */ /* 0x002fe400018f0ca5 */
[----:B------:R-:W-:-:S13]  /*5ef0*/  ISETP.GE.AND P3, PT, R172, R124, PT ;  /* 0x0000007cac00720c */ /* 0x000fda0003f66270 */
[----:B0-----:R-:W-:Y:S05]  /*5f00*/  @P3 BRA `(.L_x_509) ;  /* 0x0000000000b43947 */ /* 0x001fea0003800000 */
[----:B------:R-:W-:Y:S02]  /*5f10*/  SHF.R.U64 R45, R40, 0x10, R41 ;  /* 0x00000010282d7819 */ /* 0x000fe40000001229 */
[----:B------:R-:W-:Y:S01]  /*5f20*/  SHF.R.U64 R46, R38, 0x10, R39 ;  /* 0x00000010262e7819 */ /* 0x000fe20000001227 */
[----:B----4-:R-:W-:Y:S01]  /*5f30*/  IMAD.U32 R38, R14, 0x10000, RZ ;  /* 0x000100000e267824 */ /* 0x010fe200078e00ff */
[----:B------:R-:W-:Y:S02]  /*5f40*/  SHF.R.U32.HI R41, RZ, 0x10, R41 ;  /* 0x00000010ff297819 */ /* 0x000fe40000011629 */
[----:B------:R-:W-:Y:S02]  /*5f50*/  SHF.R.U32.HI R44, RZ, 0x10, R39 ;  /* 0x00000010ff2c7819 */ /* 0x000fe40000011627 */
[C---:B------:R-:W-:Y:S02]  /*5f60*/  PRMT R40, R144.reuse, 0x5410, R45 ;  /* 0x0000541090287816 */ /* 0x040fe4000000002d */
[----:B------:R-:W-:Y:S01]  /*5f70*/  PRMT R39, R137, 0x5410, R46 ;  /* 0x0000541089277816 */ /* 0x000fe2000000002e */
[----:B------:R-:W-:Y:S01]  /*5f80*/  IMAD.U32 R46, R13, 0x10000, RZ ;  /* 0x000100000d2e7824 */ /* 0x000fe200078e00ff */
[----:B------:R-:W-:-:S02]  /*5f90*/  PRMT R144, R144, 0x5432, R41 ;  /* 0x0000543290907816 */ /* 0x000fc40000000029 */
[----:B------:R-:W-:Y:S02]  /*5fa0*/  PRMT R137, R137, 0x5432, R44 ;  /* 0x0000543289897816 */ /* 0x000fe4000000002c */
[----:B---3--:R-:W-:Y:S01]  /*5fb0*/  LOP3.LUT R11, R14, 0xffff0000, RZ, 0xc0, !PT ;  /* 0xffff00000e0b7812 */ /* 0x008fe200078ec0ff */
[----:B------:R-:W-:Y:S01]  /*5fc0*/  IMAD.U32 R41, R144, 0x10000, RZ ;  /* 0x0001000090297824 */ /* 0x000fe200078e00ff */
[----:B------:R-:W-:Y:S01]  /*5fd0*/  LOP3.LUT R45, R13, 0xffff0000, RZ, 0xc0, !PT ;  /* 0xffff00000d2d7812 */ /* 0x000fe200078ec0ff */
[----:B------:R-:W-:Y:S01]  /*5fe0*/  IMAD.U32 R44, R137, 0x10000, RZ ;  /* 0x00010000892c7824 */ /* 0x000fe200078e00ff */
[----:B------:R-:W-:Y:S01]  /*5ff0*/  LOP3.LUT R48, R40, 0xffff0000, RZ, 0xc0, !PT ;  /* 0xffff000028307812 */ /* 0x000fe200078ec0ff */
[----:B------:R-:W-:Y:S01]  /*6000*/  FMUL.FTZ R51, R11, R41 ;  /* 0x000000290b337220 */ /* 0x000fe20000410000 */
[----:B------:R-:W-:Y:S01]  /*6010*/  LOP3.LUT R47, R39, 0xffff0000, RZ, 0xc0, !PT ;  /* 0xffff0000272f7812 */ /* 0x000fe200078ec0ff */
[----:B------:R-:W-:Y:S01]  /*6020*/  IMAD.U32 R13, R12, 0x10000, RZ ;  /* 0x000100000c0d7824 */ /* 0x000fe200078e00ff */
[----:B------:R-:W-:Y:S01]  /*6030*/  LOP3.LUT R14, R15, 0xffff0000, RZ, 0xc0, !PT ;  /* 0xffff00000f0e7812 */ /* 0x000fe200078ec0ff */
[----:B------:R-:W-:Y:S01]  /*6040*/  FMUL.FTZ R49, R45, R48 ;  /* 0x000000302d317220 */ /* 0x000fe20000410000 */
[----:B------:R-:W-:Y:S01]  /*6050*/  FMUL.FTZ R11, R11, R44 ;  /* 0x0000002c0b0b7220 */ /* 0x000fe20000410000 */
[-C--:B------:R-:W-:Y:S01]  /*6060*/  FMUL.FTZ R45, R45, R47.reuse ;  /* 0x0000002f2d2d7220 */ /* 0x080fe20000410000 */
[----:B------:R-:W-:Y:S01]  /*6070*/  LOP3.LUT R144, R144, 0xffff0000, RZ, 0xc0, !PT ;  /* 0xffff000090907812 */ /* 0x000fe200078ec0ff */
[----:B------:R-:W-:Y:S01]  /*6080*/  IMAD.U32 R40, R40, 0x10000, RZ ;  /* 0x0001000028287824 */ /* 0x000fe200078e00ff */
[----:B------:R-:W-:Y:S01]  /*6090*/  LOP3.LUT R137, R137, 0xffff0000, RZ, 0xc0, !PT ;  /* 0xffff000089897812 */ /* 0x000fe200078ec0ff */
[----:B------:R-:W-:Y:S01]  /*60a0*/  FFMA.FTZ R47, R46, R47, -R49 ;  /* 0x0000002f2e2f7223 */ /* 0x000fe20000010831 */
[----:B------:R-:W-:Y:S01]  /*60b0*/  LOP3.LUT R12, R12, 0xffff0000, RZ, 0xc0, !PT ;  /* 0xffff00000c0c7812 */ /* 0x000fe200078ec0ff */
[----:B------:R-:W-:Y:S01]  /*60c0*/  FFMA.FTZ R46, R46, R48, R45 ;  /* 0x000000302e2e7223 */ /* 0x000fe2000001002d */
[----:B------:R-:W-:Y:S01]  /*60d0*/  SHF.L.U32 R39, R39, 0x10, RZ ;  /* 0x0000001027277819 */ /* 0x000fe200000006ff */
[C---:B------:R-:W-:Y:S01]  /*60e0*/  FFMA.FTZ R44, R38.reuse, R44, -R51 ;  /* 0x0000002c262c7223 */ /* 0x040fe20000010833 */
[----:B------:R-:W-:Y:S01]  /*60f0*/  FFMA.FTZ R41, R38, R41, R11 ;  /* 0x0000002926297223 */ /* 0x000fe2000001000b */
[C---:B------:R-:W-:Y:S01]  /*6100*/  FMUL.FTZ R38, R14.reuse, R144 ;  /* 0x000000900e267220 */ /* 0x040fe20000410000 */
[----:B------:R-:W-:Y:S01]  /*6110*/  FMUL.FTZ R45, R14, R137 ;  /* 0x000000890e2d7220 */ /* 0x000fe20000410000 */
[C---:B------:R-:W-:Y:S01]  /*6120*/  FMUL.FTZ R14, R12.reuse, R40 ;  /* 0x000000280c0e7220 */ /* 0x040fe20000410000 */
[-C--:B------:R-:W-:Y:S01]  /*6130*/  FMUL.FTZ R11, R12, R39.reuse ;  /* 0x000000270c0b7220 */ /* 0x080fe20000410000 */
[----:B------:R-:W-:Y:S01]  /*6140*/  IMAD.U32 R15, R15, 0x10000, RZ ;  /* 0x000100000f0f7824 */ /* 0x000fe200078e00ff */
[----:B------:R-:W-:Y:S01]  /*6150*/  F2FP.BF16.F32.PACK_AB R44, R41, R44 ;  /* 0x0000002c292c723e */ /* 0x000fe200000010ff */
[C---:B------:R-:W-:Y:S01]  /*6160*/  FFMA.FTZ R14, R13.reuse, R39, -R14 ;  /* 0x000000270d0e7223 */ /* 0x040fe2000001080e */
[----:B------:R-:W-:Y:S01]  /*6170*/  FFMA.FTZ R11, R13, R40, R11 ;  /* 0x000000280d0b7223 */ /* 0x000fe2000001000b */
[C---:B------:R-:W-:Y:S01]  /*6180*/  FFMA.FTZ R38, R15.reuse, R137, -R38 ;  /* 0x000000890f267223 */ /* 0x040fe20000010826 */
[----:B------:R-:W-:Y:S01]  /*6190*/  FFMA.FTZ R45, R15, R144, R45 ;  /* 0x000000900f2d7223 */ /* 0x000fe2000001002d */
[----:B------:R-:W-:-:S02]  /*61a0*/  F2FP.BF16.F32.PACK_AB R13, R46, R47 ;  /* 0x0000002f2e0d723e */ /* 0x000fc400000010ff */
[----:B------:R-:W-:Y:S01]  /*61b0*/  F2FP.BF16.F32.PACK_AB R12, R11, R14 ;  /* 0x0000000e0b0c723e */ /* 0x000fe200000010ff */
[----:B------:R-:W-:Y:S01]  /*61c0*/  IMAD.MOV.U32 R14, RZ, RZ, R44 ;  /* 0x000000ffff0e7224 */ /* 0x000fe200078e002c */
[----:B------:R-:W-:-:S07]  /*61d0*/  F2FP.BF16.F32.PACK_AB R15, R45, R38 ;  /* 0x000000262d0f723e */ /* 0x000fce00000010ff */
.L_x_509:
[----:B------:R-:W-:Y:S05]  /*61e0*/  BSYNC B2 ;  /* 0x0000000000027941 */ /* 0x000fea0003800000 */
.L_x_508:
[----:B----4-:R0:W-:Y:S02]  /*61f0*/  ST.E.128 desc[UR56][R42.64], R12 ;  /* 0x0000000c2a007985 */ /* 0x0101e4000c101d38 */
.L_x_507:
[----:B------:R-:W-:Y:S05]  /*6200*/  BSYNC B1 ;  /* 0x0000000000017941 */ /* 0x000fea0003800000 */
.L_x_506:
        /* <DEDUP_REMOVED lines=9> */
[----:B------:R-:W-:Y:S01]  /*62a0*/  SHF.R.U64 R44, R34, 0x10, R35 ;  /* 0x00000010222c7819 */ /* 0x000fe20000001223 */
[----:B----4-:R-:W-:Y:S01]  /*62b0*/  IMAD.U32 R29, R14, 0x10000, RZ ;  /* 0x000100000e1d7824 */ /* 0x010fe200078e00ff */
[--C-:B------:R-:W-:Y:S02]  /*62c0*/  SHF.R.U64 R40, R36, 0x10, R37.reuse ;  /* 0x0000001024287819 */ /* 0x100fe40000001225 */
[----:B------:R-:W-:Y:S02]  /*62d0*/  SHF.R.U32.HI R34, RZ, 0x10, R37 ;  /* 0x00000010ff227819 */ /* 0x000fe40000011625 */
[----:B------:R-:W-:Y:S01]  /*62e0*/  SHF.R.U32.HI R42, RZ, 0x10, R35 ;  /* 0x00000010ff2a7819 */ /* 0x000fe20000011623 */
[----:B------:R-:W-:Y:S01]  /*62f0*/  IMAD.U32 R35, R13, 0x10000, RZ ;  /* 0x000100000d237824 */ /* 0x000fe200078e00ff */
[----:B------:R-:W-:Y:S01]  /*6300*/  LOP3.LUT R36, R14, 0xffff0000, RZ, 0xc0, !PT ;  /* 0xffff00000e247812 */ /* 0x000fe200078ec0ff */
[C---:B------:R-:W-:Y:S01]  /*6310*/  IMAD.U32 R14, R15.reuse, 0x10000, RZ ;  /* 0x000100000f0e7824 */ /* 0x040fe200078e00ff */
[----:B---3--:R-:W-:-:S02]  /*6320*/  LOP3.LUT R11, R15, 0xffff0000, RZ, 0xc0, !PT ;  /* 0xffff00000f0b7812 */ /* 0x008fc400078ec0ff */
[----:B------:R-:W-:Y:S02]  /*6330*/  PRMT R41, R135, 0x5410, R40 ;  /* 0x0000541087297816 */ /* 0x000fe40000000028 */
[----:B------:R-:W-:Y:S02]  /*6340*/  PRMT R15, R117, 0x5410, R44 ;  /* 0x00005410750f7816 */ /* 0x000fe4000000002c */
[----:B------:R-:W-:Y:S02]  /*6350*/  PRMT R135, R135, 0x5432, R34 ;  /* 0x0000543287877816 */ /* 0x000fe40000000022 */
[----:B------:R-:W-:Y:S02]  /*6360*/  PRMT R117, R117, 0x5432, R42 ;  /* 0x0000543275757816 */ /* 0x000fe4000000002a */
[----:B------:R-:W-:Y:S01]  /*6370*/  LOP3.LUT R34, R13, 0xffff0000, RZ, 0xc0, !PT ;  /* 0xffff00000d227812 */ /* 0x000fe200078ec0ff */
[----:B------:R-:W-:Y:S01]  /*6380*/  IMAD.U32 R43, R135, 0x10000, RZ ;  /* 0x00010000872b7824 */ /* 0x000fe200078e00ff */
[----:B------:R-:W-:Y:S01]  /*6390*/  LOP3.LUT R42, R41, 0xffff0000, RZ, 0xc0, !PT ;  /* 0xffff0000292a7812 */ /* 0x000fe200078ec0ff */
[----:B------:R-:W-:Y:S01]  /*63a0*/  IMAD.U32 R40, R117, 0x10000, RZ ;  /* 0x0001000075287824 */ /* 0x000fe200078e00ff */
[----:B------:R-:W-:Y:S01]  /*63b0*/  LOP3.LUT R37, R15, 0xffff0000, RZ, 0xc0, !PT ;  /* 0xffff00000f257812 */ /* 0x000fe200078ec0ff */
[----:B------:R-:W-:Y:S01]  /*63c0*/  FMUL.FTZ R46, R36, R43 ;  /* 0x0000002b242e7220 */ /* 0x000fe20000410000 */
[----:B------:R-:W-:-:S02]  /*63d0*/  IMAD.U32 R41, R41, 0x10000, RZ ;  /* 0x0001000029297824 */ /* 0x000fc400078e00ff */
[----:B------:R-:W-:Y:S01]  /*63e0*/  FMUL.FTZ R44, R34, R42 ;  /* 0x0000002a222c7220 */ /* 0x000fe20000410000 */
[-C--:B------:R-:W-:Y:S01]  /*63f0*/  FMUL.FTZ R36, R36, R40.reuse ;  /* 0x0000002824247220 */ /* 0x080fe20000410000 */
[----:B------:R-:W-:Y:S01]  /*6400*/  FMUL.FTZ R45, R34, R37 ;  /* 0x00000025222d7220 */ /* 0x000fe20000410000 */
[C---:B------:R-:W-:Y:S01]  /*6410*/  LOP3.LUT R34, R12.reuse, 0xffff0000, RZ, 0xc0, !PT ;  /* 0xffff00000c227812 */ /* 0x040fe200078ec0ff */
[----:B------:R-:W-:Y:S01]  /*6420*/  IMAD.U32 R15, R15, 0x10000, RZ ;  /* 0x000100000f0f7824 */ /* 0x000fe200078e00ff */
[----:B------:R-:W-:Y:S01]  /*6430*/  LOP3.LUT R135, R135, 0xffff0000, RZ, 0xc0, !PT ;  /* 0xffff000087877812 */ /* 0x000fe200078ec0ff */
[----:B------:R-:W-:Y:S01]  /*6440*/  FFMA.FTZ R46, R29, R40, -R46 ;  /* 0x000000281d2e7223 */ /* 0x000fe2000001082e */
[----:B------:R-:W-:Y:S01]  /*6450*/  LOP3.LUT R117, R117, 0xffff0000, RZ, 0xc0, !PT ;  /* 0xffff000075757812 */ /* 0x000fe200078ec0ff */
[----:B------:R-:W-:Y:S02]  /*6460*/  IMAD.U32 R13, R12, 0x10000, RZ ;  /* 0x000100000c0d7824 */ /* 0x000fe400078e00ff */
[----:B------:R-:W-:Y:S01]  /*6470*/  FFMA.FTZ R29, R29, R43, R36 ;  /* 0x0000002b1d1d7223 */ /* 0x000fe20000010024 */
[C---:B------:R-:W-:Y:S01]  /*6480*/  FFMA.FTZ R12, R35.reuse, R37, -R44 ;  /* 0x00000025230c7223 */ /* 0x040fe2000001082c */
[C---:B------:R-:W-:Y:S01]  /*6490*/  FMUL.FTZ R36, R34.reuse, R41 ;  /* 0x0000002922247220 */ /* 0x040fe20000410000 */
[----:B------:R-:W-:Y:S01]  /*64a0*/  FFMA.FTZ R35, R35, R42, R45 ;  /* 0x0000002a23237223 */ /* 0x000fe2000001002d */
[----:B------:R-:W-:Y:S01]  /*64b0*/  FMUL.FTZ R34, R34, R15 ;  /* 0x0000000f22227220 */ /* 0x000fe20000410000 */
[C---:B------:R-:W-:Y:S01]  /*64c0*/  FMUL.FTZ R37, R11.reuse, R135 ;  /* 0x000000870b257220 */ /* 0x040fe20000410000 */
[----:B------:R-:W-:Y:S01]  /*64d0*/  FMUL.FTZ R40, R11, R117 ;  /* 0x000000750b287220 */ /* 0x000fe20000410000 */
[C---:B------:R-:W-:Y:S01]  /*64e0*/  FFMA.FTZ R36, R13.reuse, R15, -R36 ;  /* 0x0000000f0d247223 */ /* 0x040fe20000010824 */
[----:B------:R-:W-:Y:S01]  /*64f0*/  FFMA.FTZ R13, R13, R41, R34 ;  /* 0x000000290d0d7223 */ /* 0x000fe20000010022 */
[C---:B------:R-:W-:Y:S01]  /*6500*/  FFMA.FTZ R37, R14.reuse, R117, -R37 ;  /* 0x000000750e257223 */ /* 0x040fe20000010825 */
[----:B------:R-:W-:Y:S01]  /*6510*/  FFMA.FTZ R40, R14, R135, R40 ;  /* 0x000000870e287223 */ /* 0x000fe20000010028 */
[----:B------:R-:W-:-:S02]  /*6520*/  F2FP.BF16.F32.PACK_AB R35, R35, R12 ;  /* 0x0000000c2323723e */ /* 0x000fc400000010ff */
[----:B------:R-:W-:Y:S02]  /*6530*/  F2FP.BF16.F32.PACK_AB R12, R13, R36 ;  /* 0x000000240d0c723e */ /* 0x000fe400000010ff */
[----:B------:R-:W-:Y:S01]  /*6540*/  F2FP.BF16.F32.PACK_AB R15, R40, R37 ;  /* 0x00000025280f723e */ /* 0x000fe200000010ff */
[----:B------:R-:W-:Y:S01]  /*6550*/  IMAD.MOV.U32 R13, RZ, RZ, R35 ;  /* 0x000000ffff0d7224 */ /* 0x000fe200078e0023 */
[----:B------:R-:W-:-:S07]  /*6560*/  F2FP.BF16.F32.PACK_AB R14, R29, R46 ;  /* 0x0000002e1d0e723e */ /* 0x000fce00000010ff */
.L_x_513:
[----:B------:R-:W-:Y:S05]  /*6570*/  BSYNC B2 ;  /* 0x0000000000027941 */ /* 0x000fea0003800000 */
.L_x_512:
[----:B----4-:R0:W-:Y:S02]  /*6580*/  ST.E.128 desc[UR56][R38.64], R12 ;  /* 0x0000000c26007985 */ /* 0x0101e4000c101d38 */
.L_x_511:
[----:B------:R-:W-:Y:S05]  /*6590*/  BSYNC B1 ;  /* 0x0000000000017941 */ /* 0x000fea0003800000 */
.L_x_510:
[----:B------:R-:W-:-:S13]  /*65a0*/  ISETP.NE.AND P3, PT, R87, RZ, PT ;  /* 0x000000ff5700720c */ /* 0x000fda0003f65270 */
[----:B------:R-:W-:Y:S05]  /*65b0*/  @!P3 BRA `(.L_x_493) ;  /* 0x0000004400e8b947 */ /* 0x000fea0003800000 */
[----:B0---4-:R0:W4:Y:S01]  /*65c0*/  LDS.128 R12, [R28+0x8000] ;  /* 0x008000001c0c7984 */ /* 0x0111220000000c00 */
[C---:B------:R-:W-:Y:S01]  /*65d0*/  LEA R34, P3, R23.reuse, R118, 0x1 ;  /* 0x0000007617227211 */ /* 0x040fe200078608ff */
[----:B------:R-:W-:Y:S03]  /*65e0*/  BSSY B1, `(.L_x_514) ;  /* 0x0000031000017945 */ /* 0x000fe60003800000 */
[----:B-1----:R-:W-:Y:S02]  /*65f0*/  LEA.HI.X R35, R23, R115, R175, 0x1, P3 ;  /* 0x0000007317237211 */ /* 0x002fe400018f0caf */
[----:B------:R-:W-:-:S13]  /*6600*/  ISETP.GE.AND P3, PT, R173, R124, PT ;  /* 0x0000007cad00720c */ /* 0x000fda0003f66270 */
[----:B0-----:R-:W-:Y:S05]  /*6610*/  @P3 BRA `(.L_x_515) ;  /* 0x0000000000b43947 */ /* 0x001fea0003800000 */
[--C-:B------:R-:W-:Y:S01]  /*6620*/  SHF.R.U64 R38, R30, 0x10, R31.reuse ;  /* 0x000000101e267819 */ /* 0x100fe2000000121f */
[----:B----4-:R-:W-:Y:S01]  /*6630*/  IMAD.U32 R28, R14, 0x10000, RZ ;  /* 0x000100000e1c7824 */ /* 0x010fe200078e00ff */
[----:B------:R-:W-:Y:S02]  /*6640*/  SHF.R.U32.HI R36, RZ, 0x10, R31 ;  /* 0x00000010ff247819 */ /* 0x000fe4000001161f */
[----:B---3--:R-:W-:Y:S02]  /*6650*/  SHF.R.U64 R11, R32, 0x10, R33 ;  /* 0x00000010200b7819 */ /* 0x008fe40000001221 */
[C---:B------:R-:W-:Y:S02]  /*6660*/  PRMT R31, R79.reuse, 0x5410, R38 ;  /* 0x000054104f1f7816 */ /* 0x040fe40000000026 */
[----:B------:R-:W-:Y:S02]  /*6670*/  PRMT R79, R79, 0x5432, R36 ;  /* 0x000054324f4f7816 */ /* 0x000fe40000000024 */
[----:B------:R-:W-:Y:S01]  /*6680*/  PRMT R36, R116, 0x5410, R11 ;  /* 0x0000541074247816 */ /* 0x000fe2000000000b */
[----:B------:R-:W-:Y:S01]  /*6690*/  IMAD.U32 R11, R12, 0x10000, RZ ;  /* 0x000100000c0b7824 */ /* 0x000fe200078e00ff */
[----:B------:R-:W-:-:S02]  /*66a0*/  SHF.R.U32.HI R33, RZ, 0x10, R33 ;  /* 0x00000010ff217819 */ /* 0x000fc40000011621 */
[----:B------:R-:W-:Y:S01]  /*66b0*/  LOP3.LUT R29, R14, 0xffff0000, RZ, 0xc0, !PT ;  /* 0xffff00000e1d7812 */ /* 0x000fe200078ec0ff */
[C---:B------:R-:W-:Y:S01]  /*66c0*/  IMAD.U32 R14, R15.reuse, 0x10000, RZ ;  /* 0x000100000f0e7824 */ /* 0x040fe200078e00ff */
[----:B------:R-:W-:Y:S01]  /*66d0*/  LOP3.LUT R30, R15, 0xffff0000, RZ, 0xc0, !PT ;  /* 0xffff00000f1e7812 */ /* 0x000fe200078ec0ff */
[C---:B------:R-:W-:Y:S01]  /*66e0*/  IMAD.U32 R15, R13.reuse, 0x10000, RZ ;  /* 0x000100000d0f7824 */ /* 0x040fe200078e00ff */
[----:B------:R-:W-:Y:S02]  /*66f0*/  LOP3.LUT R13, R13, 0xffff0000, RZ, 0xc0, !PT ;  /* 0xffff00000d0d7812 */ /* 0x000fe400078ec0ff */
[C---:B------:R-:W-:Y:S01]  /*6700*/  LOP3.LUT R38, R36.reuse, 0xffff0000, RZ, 0xc0, !PT ;  /* 0xffff000024267812 */ /* 0x040fe200078ec0ff */
[----:B------:R-:W-:Y:S01]  /*6710*/  IMAD.U32 R36, R36, 0x10000, RZ ;  /* 0x0001000024247824 */ /* 0x000fe200078e00ff */
[----:B------:R-:W-:Y:S01]  /*6720*/  PRMT R116, R116, 0x5432, R33 ;  /* 0x0000543274747816 */ /* 0x000fe20000000021 */
[----:B------:R-:W-:Y:S01]  /*6730*/  IMAD.U32 R33, R79, 0x10000, RZ ;  /* 0x000100004f217824 */ /* 0x000fe200078e00ff */
[----:B------:R-:W-:Y:S01]  /*6740*/  LOP3.LUT R32, R31, 0xffff0000, RZ, 0xc0, !PT ;  /* 0xffff00001f207812 */ /* 0x000fe200078ec0ff */
[----:B------:R-:W-:Y:S01]  /*6750*/  FMUL.FTZ R40, R13, R38 ;  /* 0x000000260d287220 */ /* 0x000fe20000410000 */
[----:B------:R-:W-:Y:S01]  /*6760*/  LOP3.LUT R79, R79, 0xffff0000, RZ, 0xc0, !PT ;  /* 0xffff00004f4f7812 */ /* 0x000fe200078ec0ff */
[----:B------:R-:W-:Y:S01]  /*6770*/  IMAD.U32 R37, R116, 0x10000, RZ ;  /* 0x0001000074257824 */ /* 0x000fe200078e00ff */
[----:B------:R-:W-:Y:S01]  /*6780*/  LOP3.LUT R12, R12, 0xffff0000, RZ, 0xc0, !PT ;  /* 0xffff00000c0c7812 */ /* 0x000fe200078ec0ff */
[-C--:B------:R-:W-:Y:S01]  /*6790*/  FMUL.FTZ R13, R13, R32.reuse ;  /* 0x000000200d0d7220 */ /* 0x080fe20000410000 */
[----:B------:R-:W-:Y:S01]  /*67a0*/  FFMA.FTZ R40, R15, R32, -R40 ;  /* 0x000000200f287223 */ /* 0x000fe20000010828 */
[C---:B------:R-:W-:Y:S01]  /*67b0*/  FMUL.FTZ R41, R29.reuse, R37 ;  /* 0x000000251d297220 */ /* 0x040fe20000410000 */
[-C--:B------:R-:W-:Y:S01]  /*67c0*/  FMUL.FTZ R29, R29, R33.reuse ;  /* 0x000000211d1d7220 */ /* 0x080fe20000410000 */
[----:B------:R-:W-:Y:S01]  /*67d0*/  FFMA.FTZ R39, R15, R38, R13 ;  /* 0x000000260f277223 */ /* 0x000fe2000001000d */
[----:B------:R-:W-:Y:S01]  /*67e0*/  LOP3.LUT R13, R116, 0xffff0000, RZ, 0xc0, !PT ;  /* 0xffff0000740d7812 */ /* 0x000fe200078ec0ff */
[C---:B------:R-:W-:Y:S01]  /*67f0*/  FFMA.FTZ R41, R28.reuse, R33, -R41 ;  /* 0x000000211c297223 */ /* 0x040fe20000010829 */
[----:B------:R-:W-:Y:S01]  /*6800*/  FFMA.FTZ R32, R28, R37, R29 ;  /* 0x000000251c207223 */ /* 0x000fe2000001001d */
[----:B------:R-:W-:Y:S01]  /*6810*/  SHF.L.U32 R31, R31, 0x10, RZ ;  /* 0x000000101f1f7819 */ /* 0x000fe200000006ff */
[----:B------:R-:W-:Y:S01]  /*6820*/  FMUL.FTZ R28, R12, R36 ;  /* 0x000000240c1c7220 */ /* 0x000fe20000410000 */
[C---:B------:R-:W-:Y:S01]  /*6830*/  FMUL.FTZ R29, R30.reuse, R13 ;  /* 0x0000000d1e1d7220 */ /* 0x040fe20000410000 */
[----:B------:R-:W-:-:S02]  /*6840*/  FMUL.FTZ R30, R30, R79 ;  /* 0x0000004f1e1e7220 */ /* 0x000fc40000410000 */
[----:B------:R-:W-:Y:S01]  /*6850*/  FMUL.FTZ R15, R12, R31 ;  /* 0x0000001f0c0f7220 */ /* 0x000fe20000410000 */
[C---:B------:R-:W-:Y:S01]  /*6860*/  FFMA.FTZ R29, R14.reuse, R79, -R29 ;  /* 0x0000004f0e1d7223 */ /* 0x040fe2000001081d */
[----:B------:R-:W-:Y:S01]  /*6870*/  FFMA.FTZ R30, R14, R13, R30 ;  /* 0x0000000d0e1e7223 */ /* 0x000fe2000001001e */
[C---:B------:R-:W-:Y:S01]  /*6880*/  FFMA.FTZ R28, R11.reuse, R31, -R28 ;  /* 0x0000001f0b1c7223 */ /* 0x040fe2000001081c */
[----:B------:R-:W-:Y:S01]  /*6890*/  FFMA.FTZ R15, R11, R36, R15 ;  /* 0x000000240b0f7223 */ /* 0x000fe2000001000f */
[----:B------:R-:W-:Y:S02]  /*68a0*/  F2FP.BF16.F32.PACK_AB R13, R39, R40 ;  /* 0x00000028270d723e */ /* 0x000fe400000010ff */
[----:B------:R-:W-:Y:S02]  /*68b0*/  F2FP.BF16.F32.PACK_AB R29, R30, R29 ;  /* 0x0000001d1e1d723e */ /* 0x000fe400000010ff */
[----:B------:R-:W-:Y:S02]  /*68c0*/  F2FP.BF16.F32.PACK_AB R12, R15, R28 ;  /* 0x0000001c0f0c723e */ /* 0x000fe400000010ff */
[----:B------:R-:W-:Y:S01]  /*68d0*/  F2FP.BF16.F32.PACK_AB R14, R32, R41 ;  /* 0x00000029200e723e */ /* 0x000fe200000010ff */
[----:B------:R-:W-:-:S07]  /*68e0*/  IMAD.MOV.U32 R15, RZ, RZ, R29 ;  /* 0x000000ffff0f7224 */ /* 0x000fce00078e001d */
.L_x_515:
[----:B------:R-:W-:Y:S05]  /*68f0*/  BSYNC B1 ;  /* 0x0000000000017941 */ /* 0x000fea0003800000 */
.L_x_514:
[----:B----4-:R0:W-:Y:S01]  /*6900*/  ST.E.128 desc[UR56][R34.64], R12 ;  /* 0x0000000c22007985 */ /* 0x0101e2000c101d38 */
[----:B------:R-:W-:Y:S05]  /*6910*/  BRA `(.L_x_493) ;  /* 0x0000004400107947 */ /* 0x000fea0003800000 */
.L_x_459:
        /* <DEDUP_REMOVED lines=19> */
[----:B------:R-:W-:Y:S02]  /*6a50*/  CS2R R36, SRZ ;  /* 0x0000000000247805 */ /* 0x000fe4000001ff00 */
[----:B------:R-:W-:Y:S01]  /*6a60*/  CS2R R50, SRZ ;  /* 0x0000000000327805 */ /* 0x000fe2000001ff00 */
[----:B------:R-:W-:Y:S01]  /*6a70*/  IMAD.X R29, R11, 0x1, R104, P2 ;  /* 0x000000010b1d7824 */ /* 0x000fe200010e0668 */
[----:B------:R-:W-:Y:S02]  /*6a80*/  LEA R52, P2, R28, UR4, 0x1 ;  /* 0x000000041c347c11 */ /* 0x000fe4000f8408ff */
[----:B------:R-:W-:-:S02]  /*6a90*/  CS2R R48, SRZ ;  /* 0x0000000000307805 */ /* 0x000fc4000001ff00 */
        /* <DEDUP_REMOVED lines=8> */
[----:B------:R-:W-:Y:S02]  /*6b20*/  CS2R R32, SRZ ;  /* 0x0000000000207805 */ /* 0x000fe4000001ff00 */
[----:B------:R-:W-:Y:S02]  /*6b30*/  CS2R R46, SRZ ;  /* 0x00000000002e7805 */ /* 0x000fe4000001ff00 */
[----:B------:R-:W-:-:S05]  /*6b40*/  CS2R R44, SRZ ;  /* 0x00000000002c7805 */ /* 0x000fca000001ff00 */
[----:B------:R0:W5:Y:S04]  /*6b50*/  @!P2 LDG.E.128 R36, desc[UR56][R52.64] ;  /* 0x000000383424a981 */ /* 0x000168000c1e1d00 */
[----:B------:R0:W5:Y:S01]  /*6b60*/  @!P2 LDG.E.128 R48, desc[UR56][R56.64] ;  /* 0x000000383830a981 */ /* 0x000162000c1e1d00 */
[----:B------:R-:W-:Y:S02]  /*6b70*/  ISETP.GE.AND P2, PT, R0, R124, PT ;  /* 0x0000007c0000720c */ /* 0x000fe40003f46270 */
[----:B------:R-:W-:Y:S02]  /*6b80*/  CS2R R30, SRZ ;  /* 0x00000000001e7805 */ /* 0x000fe4000001ff00 */
[----:B------:R-:W-:Y:S02]  /*6b90*/  CS2R R28, SRZ ;  /* 0x00000000001c7805 */ /* 0x000fe4000001ff00 */
[----:B------:R-:W-:-:S02]  /*6ba0*/  CS2R R42, SRZ ;  /* 0x00000000002a7805 */ /* 0x000fc4000001ff00 */
[----:B------:R-:W-:-:S05]  /*6bb0*/  CS2R R40, SRZ ;  /* 0x0000000000287805 */ /* 0x000fca000001ff00 */
[----:B------:R0:W5:Y:S04]  /*6bc0*/  @!P2 LDG.E.128 R32, desc[UR56][R52.64+0x40] ;  /* 0x000040383420a981 */ /* 0x000168000c1e1d00 */
[----:B------:R0:W5:Y:S01]  /*6bd0*/  @!P2 LDG.E.128 R44, desc[UR56][R56.64+0x40] ;  /* 0x00004038382ca981 */ /* 0x000162000c1e1d00 */
[----:B------:R-:W-:-:S13]  /*6be0*/  ISETP.GE.AND P2, PT, R3, R124, PT ;  /* 0x0000007c0300720c */ /* 0x000fda0003f46270 */
[----:B------:R0:W5:Y:S04]  /*6bf0*/  @!P2 LDG.E.128 R28, desc[UR56][R52.64+0x80] ;  /* 0x00008038341ca981 */ /* 0x000168000c1e1d00 */
[----:B------:R0:W5:Y:S02]  /*6c00*/  @!P2 LDG.E.128 R40, desc[UR56][R56.64+0x80] ;  /* 0x000080383828a981 */ /* 0x000164000c1e1d00 */
.L_x_517:
[----:B------:R-:W-:Y:S05]  /*6c10*/  BSYNC B1 ;  /* 0x0000000000017941 */ /* 0x000fea0003800000 */
.L_x_516:
        /* <DEDUP_REMOVED lines=20> */
[----:B------:R-:W-:Y:S02]  /*6d60*/  CS2R R74, SRZ ;  /* 0x00000000004a7805 */ /* 0x000fe4000001ff00 */
[----:B------:R-:W-:-:S02]  /*6d70*/  IADD3 R13, P2, P5, R90, R12, R110 ;  /* 0x0000000c5a0d7210 */ /* 0x000fc40007d5e06e */
[----:B------:R-:W-:Y:S02]  /*6d80*/  CS2R R72, SRZ ;  /* 0x0000000000487805 */ /* 0x000fe4000001ff00 */
        /* <DEDUP_REMOVED lines=23> */
.L_x_519:
[----:B------:R-:W-:Y:S05]  /*6f00*/  BSYNC B1 ;  /* 0x0000000000017941 */ /* 0x000fea0003800000 */
.L_x_518:
[----:B0----5:R-:W-:Y:S01]  /*6f10*/  IMAD.MOV.U32 R12, RZ, RZ, R30 ;  /* 0x000000ffff0c7224 */ /* 0x021fe200078e001e */
[----:B------:R-:W-:Y:S01]  /*6f20*/  UISETP.NE.AND UP0, UPT, UR58, 0x3, UPT ;  /* 0x000000033a00788c */ /* 0x000fe2000bf05270 */
[----:B------:R-:W-:Y:S02]  /*6f30*/  IMAD.MOV.U32 R11, RZ, RZ, R31 ;  /* 0x000000ffff0b7224 */ /* 0x000fe400078e001f */
[----:B------:R-:W-:Y:S02]  /*6f40*/  IMAD.MOV.U32 R14, RZ, RZ, R28 ;  /* 0x000000ffff0e7224 */ /* 0x000fe400078e001c */
[----:B------:R-:W-:Y:S01]  /*6f50*/  IMAD.MOV.U32 R13, RZ, RZ, R29 ;  /* 0x000000ffff0d7224 */ /* 0x000fe200078e001d */
[----:B------:R-:W-:Y:S01]  /*6f60*/  PRMT R195, R12, 0x5410, R11 ;  /* 0x000054100cc37816 */ /* 0x000fe2000000000b */
[----:B------:R-:W-:Y:S01]  /*6f70*/  IMAD.MOV.U32 R12, RZ, RZ, R34 ;  /* 0x000000ffff0c7224 */ /* 0x000fe200078e0022 */
[----:B------:R-:W-:Y:S01]  /*6f80*/  PLOP3.LUT P2, PT, PT, PT, UP0, 0x80, 0x0 ;  /* 0x000000000000781c */ /* 0x000fe20003f4f008 */
[----:B------:R-:W-:Y:S01]  /*6f90*/  IMAD.MOV.U32 R11, RZ, RZ, R35 ;  /* 0x000000ffff0b7224 */ /* 0x000fe200078e0023 */
[----:B------:R-:W-:Y:S01]  /*6fa0*/  PRMT R196, R14, 0x5410, R13 ;  /* 0x000054100ec47816 */ /* 0x000fe2000000000d */
[----:B------:R-:W-:Y:S01]  /*6fb0*/  IMAD.MOV.U32 R13, RZ, RZ, R38 ;  /* 0x000000ffff0d7224 */ /* 0x000fe200078e0026 */
[----:B------:R0:W-:Y:S01]  /*6fc0*/  STL.S16 [R1+0x42], R12 ;  /* 0x0000420c01007387 */ /* 0x0001e20000100600 */
[----:B------:R-:W-:-:S03]  /*6fd0*/  IMAD.MOV.U32 R14, RZ, RZ, R39 ;  /* 0x000000ffff0e7224 */ /* 0x000fc600078e0027 */
[----:B------:R1:W-:Y:S01]  /*6fe0*/  STL.S16 [R1+0x40], R11 ;  /* 0x0000400b01007387 */ /* 0x0003e20000100600 */
[----:B------:R-:W-:Y:S02]  /*6ff0*/  PRMT R156, R156, 0x5410, R13 ;  /* 0x000054109c9c7816 */ /* 0x000fe4000000000d */
[----:B------:R-:W-:Y:S01]  /*7000*/  PRMT R157, R157, 0x5410, R14 ;  /* 0x000054109d9d7816 */ /* 0x000fe2000000000e */
[----:B0-----:R-:W-:Y:S02]  /*7010*/  IMAD.MOV.U32 R12, RZ, RZ, R33 ;  /* 0x000000ffff0c7224 */ /* 0x001fe400078e0021 */
[----:B-1----:R-:W-:-:S05]  /*7020*/  IMAD.MOV.U32 R11, RZ, RZ, R32 ;  /* 0x000000ffff0b7224 */ /* 0x002fca00078e0020 */
[----:B------:R0:W-:Y:S04]  /*7030*/  STL.S16 [R1+0x5a], R11 ;  /* 0x00005a0b01007387 */ /* 0x0001e80000100600 */
[----:B------:R1:W-:Y:S01]  /*7040*/  STL.S16 [R1+0x58], R12 ;  /* 0x0000580c01007387 */ /* 0x0003e20000100600 */
[----:B0-----:R-:W-:Y:S02]  /*7050*/  IMAD.MOV.U32 R11, RZ, RZ, R36 ;  /* 0x000000ffff0b7224 */ /* 0x001fe400078e0024 */
[----:B-1----:R-:W-:-:S05]  /*7060*/  IMAD.MOV.U32 R12, RZ, RZ, R37 ;  /* 0x000000ffff0c7224 */ /* 0x002fca00078e0025 */
[----:B------:R-:W-:Y:S01]  /*7070*/  PRMT R154, R12, 0x5410, R11 ;  /* 0x000054100c9a7816 */ /* 0x000fe2000000000b */
[----:B------:R-:W-:Y:S01]  /*7080*/  IMAD.MOV.U32 R12, RZ, RZ, R42 ;  /* 0x000000ffff0c7224 */ /* 0x000fe200078e002a */
[----:B------:R-:W-:-:S04]  /*7090*/  MOV R11, R43 ;  /* 0x0000002b000b7202 */ /* 0x000fc80000000f00 */
[----:B------:R-:W-:Y:S01]  /*70a0*/  PRMT R197, R12, 0x5410, R11 ;  /* 0x000054100cc57816 */ /* 0x000fe2000000000b */
[----:B------:R-:W-:Y:S02]  /*70b0*/  IMAD.MOV.U32 R12, RZ, RZ, R40 ;  /* 0x000000ffff0c7224 */ /* 0x000fe400078e0028 */
[----:B------:R-:W-:-:S05]  /*70c0*/  IMAD.MOV.U32 R11, RZ, RZ, R41 ;  /* 0x000000ffff0b7224 */ /* 0x000fca00078e0029 */
[----:B------:R-:W-:Y:S01]  /*70d0*/  PRMT R198, R12, 0x5410, R11 ;  /* 0x000054100cc67816 */ /* 0x000fe2000000000b */
[----:B------:R-:W-:Y:S02]  /*70e0*/  IMAD.MOV.U32 R11, RZ, RZ, R46 ;  /* 0x000000ffff0b7224 */ /* 0x000fe400078e002e */
[----:B------:R-:W-:-:S03]  /*70f0*/  IMAD.MOV.U32 R12, RZ, RZ, R47 ;  /* 0x000000ffff0c7224 */ /* 0x000fc600078e002f */
[----:B------:R0:W-:Y:S04]  /*7100*/  STL.S16 [R1+0x54], R11 ;  /* 0x0000540b01007387 */ /* 0x0001e80000100600 */
[----:B------:R1:W-:Y:S01]  /*7110*/  STL.S16 [R1+0x56], R12 ;  /* 0x0000560c01007387 */ /* 0x0003e20000100600 */
[----:B0-----:R-:W-:Y:S02]  /*7120*/  IMAD.MOV.U32 R11, RZ, RZ, R44 ;  /* 0x000000ffff0b7224 */ /* 0x001fe400078e002c */
[----:B-1----:R-:W-:-:S03]  /*7130*/  IMAD.MOV.U32 R12, RZ, RZ, R45 ;  /* 0x000000ffff0c7224 */ /* 0x002fc600078e002d */
[----:B------:R0:W-:Y:S04]  /*7140*/  STL.S16 [R1+0x5c], R11 ;  /* 0x00005c0b01007387 */ /* 0x0001e80000100600 */
[----:B------:R1:W-:Y:S01]  /*7150*/  STL.S16 [R1+0x5e], R12 ;  /* 0x00005e0c01007387 */ /* 0x0003e20000100600 */
[----:B0-----:R-:W-:Y:S02]  /*7160*/  IMAD.MOV.U32 R11, RZ, RZ, R50 ;  /* 0x000000ffff0b7224 */ /* 0x001fe400078e0032 */
[----:B-1----:R-:W-:-:S03]  /*7170*/  IMAD.MOV.U32 R12, RZ, RZ, R51 ;  /* 0x000000ffff0c7224 */ /* 0x002fc600078e0033 */
[----:B------:R-:W-:Y:S01]  /*7180*/  PRMT R158, R158, 0x5410, R11 ;  /* 0x000054109e9e7816 */ /* 0x000fe2000000000b */
[----:B------:R-:W-:Y:S01]  /*7190*/  IMAD.MOV.U32 R11, RZ, RZ, R48 ;  /* 0x000000ffff0b7224 */ /* 0x000fe200078e0030 */
[----:B------:R-:W-:Y:S01]  /*71a0*/  PRMT R156, R12, 0x7610, R156 ;  /* 0x000076100c9c7816 */ /* 0x000fe2000000009c */
[----:B------:R-:W-:-:S03]  /*71b0*/  IMAD.MOV.U32 R12, RZ, RZ, R49 ;  /* 0x000000ffff0c7224 */ /* 0x000fc600078e0031 */
        /* <DEDUP_REMOVED lines=12> */
[----:B------:R-:W-:Y:S02]  /*7280*/  PRMT R151, R151, 0x5410, R11 ;  /* 0x0000541097977816 */ /* 0x000fe4000000000b */
[----:B------:R-:W-:Y:S01]  /*7290*/  PRMT R152, R12, 0x7610, R152 ;  /* 0x000076100c987816 */ /* 0x000fe20000000098 */
[----:B------:R-:W-:Y:S01]  /*72a0*/  IMAD.MOV.U32 R12, RZ, RZ, R56 ;  /* 0x000000ffff0c7224 */ /* 0x000fe200078e0038 */
[----:B------:R-:W-:-:S04]  /*72b0*/  MOV R11, R57 ;  /* 0x00000039000b7202 */ /* 0x000fc80000000f00 */
        /* <DEDUP_REMOVED lines=18> */
[----:B------:R-:W-:-:S04]  /*73e0*/  PRMT R150, R12, 0x7610, R150 ;  /* 0x000076100c967816 */ /* 0x000fc80000000096 */
        /* <DEDUP_REMOVED lines=13> */
.L_x_520:
[----:B------:R-:W-:Y:S01]  /*74c0*/  IMAD R85, R18, 0x8, R2 ;  /* 0x0000000812557824 */ /* 0x000fe200078e0202 */
[----:B------:R-:W-:Y:S01]  /*74d0*/  SHF.L.U32 R86, R167, 0x1f, RZ ;  /* 0x0000001fa7567819 */ /* 0x000fe200000006ff */
[----:B------:R-:W-:Y:S03]  /*74e0*/  BSSY B1, `(.L_x_521) ;  /* 0x0000003000017945 */ /* 0x000fe60003800000 */
[----:B------:R-:W0:Y:S02]  /*74f0*/  SYNCS.PHASECHK.TRANS64.TRYWAIT P5, [R85+URZ+0x2a890], R86 ;  /* 0x02a89056550075a7 */ /* 0x000e2400080a017f */
[----:B0-----:R-:W-:Y:S05]  /*7500*/  @!P5 BRA `(.L_x_522) ;  /* 0x00000194006cd947 */ /* 0x001fea0003800000 */
.L_x_800:
[----:B------:R-:W-:Y:S05]  /*7510*/  BSYNC B1 ;  /* 0x0000000000017941 */ /* 0x000fea0003800000 */
.L_x_521:
[----:B------:R-:W1:Y:S01]  /*7520*/  LDC R135, c[0x0][0x2f4] ;  /* 0x0000bd00ff877b82 */ /* 0x000e620000000800 */
[----:B------:R-:W-:Y:S01]  /*7530*/  UMOV UR4, 0xffffffff ;  /* 0xffffffff00047882 */ /* 0x000fe20000000000 */
[----:B-1----:R-:W-:Y:S02]  /*7540*/  IADD3 R137, -R125, R135, RZ ;  /* 0x000000877d897210 */ /* 0x002fe40007ffe1ff */
[----:B------:R-:W-:Y:S05]  /*7550*/  BRA.DIV UR4, `(.L_x_523) ;  /* 0x00000196046c7947 */ /* 0x000fea000b800000 */
[----:B------:R1:W2:Y:S04]  /*7560*/  SHFL.IDX PT, R117, R115, RZ, 0x1c1f ;  /* 0x001c1fff73757589 */ /* 0x0002a800000e0000 */
[----:B------:R1:W3:Y:S02]  /*7570*/  SHFL.IDX PT, R11, R118, RZ, 0x1c1f ;  /* 0x001c1fff760b7589 */ /* 0x0002e400000e0000 */
.L_x_804:
[----:B------:R-:W-:Y:S04]  /*7580*/  BSSY B1, `(.L_x_524) ;  /* 0x0000185000017945 */ /* 0x000fe80003800000 */
[----:B------:R-:W-:Y:S05]  /*7590*/  @P3 BRA `(.L_x_525) ;  /* 0x00000018000c3947 */ /* 0x000fea0003800000 */
[----:B------:R-:W-:Y:S01]  /*75a0*/  ISETP.NE.AND P3, PT, R9, RZ, PT ;  /* 0x000000ff0900720c */ /* 0x000fe20003f65270 */
[----:B------:R-:W-:Y:S01]  /*75b0*/  BSSY B2, `(.L_x_526) ;  /* 0x000007d000027945 */ /* 0x000fe20003800000 */
[----:B---3--:R-:W-:-:S11]  /*75c0*/  IMAD.MOV.U32 R116, RZ, RZ, R11 ;  /* 0x000000ffff747224 */ /* 0x008fd600078e000b */
[----:B------:R-:W-:Y:S05]  /*75d0*/  @!P3 BRA `(.L_x_527) ;  /* 0x0000000400e8b947 */ /* 0x000fea0003800000 */
[----:B------:R-:W-:Y:S01]  /*75e0*/  SEL R12, R125, R137, !P0 ;  /* 0x000000897d0c7207 */ /* 0x000fe20004000000 */
[----:B------:R-:W-:Y:S01]  /*75f0*/  BSSY B3, `(.L_x_528) ;  /* 0x0000072000037945 */ /* 0x000fe20003800000 */
[----:B------:R-:W-:Y:S02]  /*7600*/  ISETP.GE.AND P3, PT, R16, R124, PT ;  /* 0x0000007c1000720c */ /* 0x000fe40003f66270 */
[----:B------:R-:W-:-:S04]  /*7610*/  SHF.R.S32.HI R13, RZ, 0x1f, R12 ;  /* 0x0000001fff0d7819 */ /* 0x000fc8000001140c */
[----:B------:R-:W-:-:S04]  /*7620*/  LEA.HI R13, R13, R12, RZ, 0x4 ;  /* 0x0000000c0d0d7211 */ /* 0x000fc800078f20ff */
[----:B------:R-:W-:-:S04]  /*7630*/  LEA.HI.SX32 R153, R13, R121, 0x1c ;  /* 0x000000790d997211 */ /* 0x000fc800078fe2ff */
[----:B------:R-:W-:-:S04]  /*7640*/  SHF.R.S32.HI R13, RZ, 0x1f, R153 ;  /* 0x0000001fff0d7819 */ /* 0x000fc80000011499 */
[----:B------:R-:W-:Y:S01]  /*7650*/  LEA.HI R13, R13, R153, RZ, 0x3 ;  /* 0x000000990d0d7211 */ /* 0x000fe200078f18ff */
[----:B------:R-:W-:-:S03]  /*7660*/  IMAD.SHL.U32 R153, R153, 0x8, RZ ;  /* 0x0000000899997824 */ /* 0x000fc600078e00ff */
[----:B------:R-:W-:Y:S02]  /*7670*/  SHF.R.S32.HI R13, RZ, 0x3, R13 ;  /* 0x00000003ff0d7819 */ /* 0x000fe4000001140d */
[----:B------:R-:W-:-:S03]  /*7680*/  LOP3.LUT R12, R177, 0x38, R153, 0xf8, !PT ;  /* 0x00000038b10c7812 */ /* 0x000fc600078ef899 */
[----:B------:R-:W-:Y:S01]  /*7690*/  IMAD R13, R13, 0x1800, R179 ;  /* 0x000018000d0d7824 */ /* 0x000fe200078e02b3 */
[----:B------:R-:W-:-:S05]  /*76a0*/  LOP3.LUT R12, R12, R178, RZ, 0x3c, !PT ;  /* 0x000000b20c0c7212 */ /* 0x000fca00078e3cff */
[----:B------:R-:W-:-:S04]  /*76b0*/  IMAD.IADD R12, R13, 0x1, R12 ;  /* 0x000000010d0c7824 */ /* 0x000fc800078e020c */
[C---:B------:R-:W-:Y:S02]  /*76c0*/  IMAD R76, R18.reuse, 0x4800, R12 ;  /* 0x00004800124c7824 */ /* 0x040fe400078e020c */
[----:B------:R-:W-:Y:S02]  /*76d0*/  IMAD R12, R18, 0x4800, R140 ;  /* 0x00004800120c7824 */ /* 0x000fe400078e028c */
[--C-:B------:R-:W-:Y:S02]  /*76e0*/  IMAD R76, R76, 0x2, R2.reuse ;  /* 0x000000024c4c7824 */ /* 0x100fe400078e0202 */
[----:B------:R-:W-:-:S04]  /*76f0*/  IMAD R12, R12, 0x2, R2 ;  /* 0x000000020c0c7824 */ /* 0x000fc800078e0202 */
[----:B------:R-:W3:Y:S04]  /*7700*/  LDS.128 R76, [R76+0x18400] ;  /* 0x018400004c4c7984 */ /* 0x000ee80000000c00 */
[----:B------:R-:W4:Y:S01]  /*7710*/  LDS.128 R12, [R12+0x18400] ;  /* 0x018400000c0c7984 */ /* 0x000f220000000c00 */
[----:B------:R-:W-:Y:S05]  /*7720*/  @P3 BRA `(.L_x_529) ;  /* 0x0000000400783947 */ /* 0x000fea0003800000 */
[--C-:B------:R-:W-:Y:S02]  /*7730*/  SHF.R.U64 R36, R36, 0x10, R37.reuse ;  /* 0x0000001024247819 */ /* 0x100fe40000001225 */
[----:B------:R-:W-:Y:S02]  /*7740*/  SHF.R.U32.HI R37, RZ, 0x10, R37 ;  /* 0x00000010ff257819 */ /* 0x000fe40000011625 */
[----:B------:R-:W-:Y:S02]  /*7750*/  SHF.R.U32.HI R155, RZ, 0x10, R49 ;  /* 0x00000010ff9b7819 */ /* 0x000fe40000011631 */
[C---:B------:R-:W-:Y:S02]  /*7760*/  PRMT R36, R154.reuse, 0x5432, R36 ;  /* 0x000054329a247816 */ /* 0x040fe40000000024 */
[----:B------:R-:W-:Y:S02]  /*7770*/  PRMT R37, R154, 0x5410, R37 ;  /* 0x000054109a257816 */ /* 0x000fe40000000025 */
[----:B------:R-:W-:-:S02]  /*7780*/  SHF.R.U64 R38, R38, 0x10, R39 ;  /* 0x0000001026267819 */ /* 0x000fc40000001227 */
[----:B------:R-:W-:Y:S02]  /*7790*/  SHF.R.U32.HI R154, RZ, 0x10, R39 ;  /* 0x00000010ff9a7819 */ /* 0x000fe40000011627 */
[----:B------:R-:W-:Y:S02]  /*77a0*/  SHF.R.U64 R39, R48, 0x10, R49 ;  /* 0x0000001030277819 */ /* 0x000fe40000001231 */
[----:B------:R-:W-:Y:S02]  /*77b0*/  SHF.R.U64 R48, R50, 0x10, R51 ;  /* 0x0000001032307819 */ /* 0x000fe40000001233 */
[----:B------:R-:W-:Y:S02]  /*77c0*/  PRMT R155, R158, 0x5410, R155 ;  /* 0x000054109e9b7816 */ /* 0x000fe4000000009b */
[----:B------:R-:W-:Y:S02]  /*77d0*/  PRMT R49, R156, 0x5432, R38 ;  /* 0x000054329c317816 */ /* 0x000fe40000000026 */
[----:B------:R-:W-:Y:S01]  /*77e0*/  SHF.R.U32.HI R50, RZ, 0x10, R51 ;  /* 0x00000010ff327819 */ /* 0x000fe20000011633 */
[----:B------:R-:W-:Y:S01]  /*77f0*/  IMAD.U32 R51, R37, 0x10000, RZ ;  /* 0x0001000025337824 */ /* 0x000fe200078e00ff */
[----:B------:R-:W-:-:S02]  /*7800*/  PRMT R38, R157, 0x5432, R154 ;  /* 0x000054329d267816 */ /* 0x000fc4000000009a */
[----:B------:R-:W-:Y:S01]  /*7810*/  PRMT R39, R157, 0x5410, R39 ;  /* 0x000054109d277816 */ /* 0x000fe20000000027 */
[----:B------:R-:W-:Y:S01]  /*7820*/  IMAD.U32 R157, R155, 0x10000, RZ ;  /* 0x000100009b9d7824 */ /* 0x000fe200078e00ff */
[----:B------:R-:W-:Y:S01]  /*7830*/  PRMT R48, R158, 0x5432, R48 ;  /* 0x000054329e307816 */ /* 0x000fe20000000030 */
[----:B---3--:R-:W-:Y:S01]  /*7840*/  IMAD.U32 R158, R77, 0x10000, RZ ;  /* 0x000100004d9e7824 */ /* 0x008fe200078e00ff */
[----:B------:R-:W-:Y:S01]  /*7850*/  PRMT R50, R156, 0x5410, R50 ;  /* 0x000054109c327816 */ /* 0x000fe20000000032 */
[----:B----4-:R-:W-:Y:S01]  /*7860*/  IMAD.U32 R156, R13, 0x10000, RZ ;  /* 0x000100000d9c7824 */ /* 0x010fe200078e00ff */
[----:B------:R-:W-:Y:S01]  /*7870*/  LOP3.LUT R155, R155, 0xffff0000, RZ, 0xc0, !PT ;  /* 0xffff00009b9b7812 */ /* 0x000fe200078ec0ff */
[----:B------:R-:W-:Y:S01]  /*7880*/  FMUL.FTZ R154, R158, R157 ;  /* 0x0000009d9e9a7220 */ /* 0x000fe20000410000 */
[----:B------:R-:W-:Y:S02]  /*7890*/  LOP3.LUT R77, R77, 0xffff0000, RZ, 0xc0, !PT ;  /* 0xffff00004d4d7812 */ /* 0x000fe400078ec0ff */
[----:B------:R-:W-:Y:S01]  /*78a0*/  LOP3.LUT R37, R37, 0xffff0000, RZ, 0xc0, !PT ;  /* 0xffff000025257812 */ /* 0x000fe200078ec0ff */
[-C--:B------:R-:W-:Y:S01]  /*78b0*/  FFMA.FTZ R154, R156, R51.reuse, -R154 ;  /* 0x000000339c9a7223 */ /* 0x080fe2000001089a */
[----:B------:R-:W-:Y:S01]  /*78c0*/  FMUL.FTZ R51, R158, R51 ;  /* 0x000000339e337220 */ /* 0x000fe20000410000 */
[C---:B------:R-:W-:Y:S01]  /*78d0*/  IMAD.U32 R158, R79.reuse, 0x10000, RZ ;  /* 0x000100004f9e7824 */ /* 0x040fe200078e00ff */
[----:B------:R-:W-:-:S02]  /*78e0*/  LOP3.LUT R79, R79, 0xffff0000, RZ, 0xc0, !PT ;  /* 0xffff00004f4f7812 */ /* 0x000fc400078ec0ff */
[----:B------:R-:W-:Y:S01]  /*78f0*/  FFMA.FTZ R51, R156, R157, R51 ;  /* 0x0000009d9c337223 */ /* 0x000fe20000010033 */
[----:B------:R-:W-:Y:S01]  /*7900*/  LOP3.LUT R156, R13, 0xffff0000, RZ, 0xc0, !PT ;  /* 0xffff00000d9c7812 */ /* 0x000fe200078ec0ff */
[C---:B------:R-:W-:Y:S01]  /*7910*/  FMUL.FTZ R13, R77.reuse, R155 ;  /* 0x0000009b4d0d7220 */ /* 0x040fe20000410000 */
[C---:B------:R-:W-:Y:S01]  /*7920*/  IMAD.U32 R157, R50.reuse, 0x10000, RZ ;  /* 0x00010000329d7824 */ /* 0x040fe200078e00ff */
[----:B------:R-:W-:Y:S02]  /*7930*/  LOP3.LUT R50, R50, 0xffff0000, RZ, 0xc0, !PT ;  /* 0xffff000032327812 */ /* 0x000fe400078ec0ff */
[-C--:B------:R-:W-:Y:S01]  /*7940*/  FFMA.FTZ R13, R156, R37.reuse, -R13 ;  /* 0x000000259c0d7223 */ /* 0x080fe2000001080d */
[----:B------:R-:W-:Y:S01]  /*7950*/  FMUL.FTZ R37, R77, R37 ;  /* 0x000000254d257220 */ /* 0x000fe20000410000 */
[----:B------:R-:W-:-:S03]  /*7960*/  FMUL.FTZ R77, R158, R157 ;  /* 0x0000009d9e4d7220 */ /* 0x000fc60000410000 */
[----:B------:R-:W-:Y:S01]  /*7970*/  FFMA.FTZ R37, R156, R155, R37 ;  /* 0x0000009b9c257223 */ /* 0x000fe20000010025 */
[C---:B------:R-:W-:Y:S01]  /*7980*/  IMAD.U32 R156, R15.reuse, 0x10000, RZ ;  /* 0x000100000f9c7824 */ /* 0x040fe200078e00ff */
[----:B------:R-:W-:Y:S01]  /*7990*/  LOP3.LUT R15, R15, 0xffff0000, RZ, 0xc0, !PT ;  /* 0xffff00000f0f7812 */ /* 0x000fe200078ec0ff */
[C---:B------:R-:W-:Y:S01]  /*79a0*/  IMAD.U32 R155, R38.reuse, 0x10000, RZ ;  /* 0x00010000269b7824 */ /* 0x040fe200078e00ff */
[----:B------:R-:W-:Y:S02]  /*79b0*/  LOP3.LUT R38, R38, 0xffff0000, RZ, 0xc0, !PT ;  /* 0xffff000026267812 */ /* 0x000fe400078ec0ff */
[----:B------:R-:W-:Y:S01]  /*79c0*/  F2FP.BF16.F32.PACK_AB R37, R37, R51 ;  /* 0x000000332525723e */ /* 0x000fe200000010ff */
[-C--:B------:R-:W-:Y:S01]  /*79d0*/  FFMA.FTZ R77, R156, R155.reuse, -R77 ;  /* 0x0000009b9c4d7223 */ /* 0x080fe2000001084d */
[----:B------:R-:W-:Y:S01]  /*79e0*/  FMUL.FTZ R155, R158, R155 ;  /* 0x0000009b9e9b7220 */ /* 0x000fe20000410000 */
[----:B------:R-:W-:Y:S01]  /*79f0*/  IMAD.U32 R51, R76, 0x10000, RZ ;  /* 0x000100004c337824 */ /* 0x000fe200078e00ff */
[----:B------:R-:W-:-:S02]  /*7a00*/  F2FP.BF16.F32.PACK_AB R13, R13, R154 ;  /* 0x0000009a0d0d723e */ /* 0x000fc400000010ff */
[----:B------:R-:W-:Y:S01]  /*7a10*/  FFMA.FTZ R155, R156, R157, R155 ;  /* 0x0000009d9c9b7223 */ /* 0x000fe2000001009b */
[----:B------:R-:W-:-:S04]  /*7a20*/  FMUL.FTZ R156, R79, R50 ;  /* 0x000000324f9c7220 */ /* 0x000fc80000410000 */
[-C--:B------:R-:W-:Y:S01]  /*7a30*/  FFMA.FTZ R156, R15, R38.reuse, -R156 ;  /* 0x000000260f9c7223 */ /* 0x080fe2000001089c */
[----:B------:R-:W-:-:S04]  /*7a40*/  FMUL.FTZ R38, R79, R38 ;  /* 0x000000264f267220 */ /* 0x000fc80000410000 */
[----:B------:R-:W-:Y:S01]  /*7a50*/  FFMA.FTZ R38, R15, R50, R38 ;  /* 0x000000320f267223 */ /* 0x000fe20000010026 */
[----:B------:R-:W-:Y:S01]  /*7a60*/  F2FP.BF16.F32.PACK_AB R156, R156, R77 ;  /* 0x0000004d9c9c723e */ /* 0x000fe200000010ff */
[C---:B------:R-:W-:Y:S01]  /*7a70*/  IMAD.U32 R50, R39.reuse, 0x10000, RZ ;  /* 0x0001000027327824 */ /* 0x040fe200078e00ff */
[----:B------:R-:W-:Y:S01]  /*7a80*/  LOP3.LUT R39, R39, 0xffff0000, RZ, 0xc0, !PT ;  /* 0xffff000027277812 */ /* 0x000fe200078ec0ff */
[C---:B------:R-:W-:Y:S01]  /*7a90*/  IMAD.U32 R77, R36.reuse, 0x10000, RZ ;  /* 0x00010000244d7824 */ /* 0x040fe200078e00ff */
[----:B------:R-:W-:Y:S01]  /*7aa0*/  LOP3.LUT R36, R36, 0xffff0000, RZ, 0xc0, !PT ;  /* 0xffff000024247812 */ /* 0x000fe200078ec0ff */
[C---:B------:R-:W-:Y:S01]  /*7ab0*/  FMUL.FTZ R79, R51.reuse, R50 ;  /* 0x00000032334f7220 */ /* 0x040fe20000410000 */
[----:B------:R-:W-:Y:S02]  /*7ac0*/  IMAD.U32 R15, R12, 0x10000, RZ ;  /* 0x000100000c0f7824 */ /* 0x000fe400078e00ff */
[----:B------:R-:W-:Y:S01]  /*7ad0*/  FMUL.FTZ R51, R51, R77 ;  /* 0x0000004d33337220 */ /* 0x000fe20000410000 */
[----:B------:R-:W-:Y:S01]  /*7ae0*/  F2FP.BF16.F32.PACK_AB R38, R38, R155 ;  /* 0x0000009b2626723e */ /* 0x000fe200000010ff */
[----:B------:R-:W-:-:S02]  /*7af0*/  FFMA.FTZ R79, R15, R77, -R79 ;  /* 0x0000004d0f4f7223 */ /* 0x000fc4000001084f */
[----:B------:R-:W-:Y:S01]  /*7b00*/  FFMA.FTZ R51, R15, R50, R51 ;  /* 0x000000320f337223 */ /* 0x000fe20000010033 */
[----:B------:R-:W-:Y:S02]  /*7b10*/  LOP3.LUT R15, R76, 0xffff0000, RZ, 0xc0, !PT ;  /* 0xffff00004c0f7812 */ /* 0x000fe400078ec0ff */
[----:B------:R-:W-:Y:S02]  /*7b20*/  LOP3.LUT R50, R12, 0xffff0000, RZ, 0xc0, !PT ;  /* 0xffff00000c327812 */ /* 0x000fe400078ec0ff */
[----:B------:R-:W-:Y:S01]  /*7b30*/  SHF.L.U32 R77, R78, 0x10, RZ ;  /* 0x000000104e4d7819 */ /* 0x000fe200000006ff */
[C---:B------:R-:W-:Y:S01]  /*7b40*/  FMUL.FTZ R12, R15.reuse, R39 ;  /* 0x000000270f0c7220 */ /* 0x040fe20000410000 */
[----:B------:R-:W-:-:S03]  /*7b50*/  FMUL.FTZ R15, R15, R36 ;  /* 0x000000240f0f7220 */ /* 0x000fc60000410000 */
[C---:B------:R-:W-:Y:S01]  /*7b60*/  FFMA.FTZ R12, R50.reuse, R36, -R12 ;  /* 0x00000024320c7223 */ /* 0x040fe2000001080c */
[----:B------:R-:W-:Y:S01]  /*7b70*/  FFMA.FTZ R15, R50, R39, R15 ;  /* 0x00000027320f7223 */ /* 0x000fe2000001000f */
[C---:B------:R-:W-:Y:S01]  /*7b80*/  IMAD.U32 R39, R48.reuse, 0x10000, RZ ;  /* 0x0001000030277824 */ /* 0x040fe200078e00ff */
[----:B------:R-:W-:Y:S01]  /*7b90*/  LOP3.LUT R48, R48, 0xffff0000, RZ, 0xc0, !PT ;  /* 0xffff000030307812 */ /* 0x000fe200078ec0ff */
[C---:B------:R-:W-:Y:S01]  /*7ba0*/  IMAD.U32 R50, R49.reuse, 0x10000, RZ ;  /* 0x0001000031327824 */ /* 0x040fe200078e00ff */
[----:B------:R-:W-:Y:S01]  /*7bb0*/  LOP3.LUT R49, R49, 0xffff0000, RZ, 0xc0, !PT ;  /* 0xffff000031317812 */ /* 0x000fe200078ec0ff */
[C---:B------:R-:W-:Y:S01]  /*7bc0*/  FMUL.FTZ R76, R77.reuse, R39 ;  /* 0x000000274d4c7220 */ /* 0x040fe20000410000 */
[C---:B------:R-:W-:Y:S02]  /*7bd0*/  IMAD.U32 R36, R14.reuse, 0x10000, RZ ;  /* 0x000100000e247824 */ /* 0x040fe400078e00ff */
[-C--:B------:R-:W-:Y:S01]  /*7be0*/  FMUL.FTZ R77, R77, R50.reuse ;  /* 0x000000324d4d7220 */ /* 0x080fe20000410000 */
[----:B------:R-:W-:Y:S01]  /*7bf0*/  LOP3.LUT R14, R14, 0xffff0000, RZ, 0xc0, !PT ;  /* 0xffff00000e0e7812 */ /* 0x000fe200078ec0ff */
[----:B------:R-:W-:-:S02]  /*7c00*/  FFMA.FTZ R76, R36, R50, -R76 ;  /* 0x00000032244c7223 */ /* 0x000fc4000001084c */
[----:B------:R-:W-:Y:S01]  /*7c10*/  FFMA.FTZ R77, R36, R39, R77 ;  /* 0x00000027244d7223 */ /* 0x000fe2000001004d */
[----:B------:R-:W-:Y:S02]  /*7c20*/  LOP3.LUT R36, R78, 0xffff0000, RZ, 0xc0, !PT ;  /* 0xffff00004e247812 */ /* 0x000fe400078ec0ff */
[----:B------:R-:W-:Y:S02]  /*7c30*/  F2FP.BF16.F32.PACK_AB R15, R15, R51 ;  /* 0x000000330f0f723e */ /* 0x000fe400000010ff */
[----:B------:R-:W-:Y:S01]  /*7c40*/  F2FP.BF16.F32.PACK_AB R12, R12, R79 ;  /* 0x0000004f0c0c723e */ /* 0x000fe200000010ff */
[CC--:B------:R-:W-:Y:S01]  /*7c50*/  FMUL.FTZ R39, R36.reuse, R48.reuse ;  /* 0x0000003024277220 */ /* 0x0c0fe20000410000 */
[-C--:B------:R-:W-:Y:S01]  /*7c60*/  FMUL.FTZ R36, R36, R49.reuse ;  /* 0x0000003124247220 */ /* 0x080fe20000410000 */
[----:B------:R-:W-:Y:S02]  /*7c70*/  IMAD.MOV.U32 R79, RZ, RZ, R38 ;  /* 0x000000ffff4f7224 */ /* 0x000fe400078e0026 */
[C---:B------:R-:W-:Y:S01]  /*7c80*/  FFMA.FTZ R39, R14.reuse, R49, -R39 ;  /* 0x000000310e277223 */ /* 0x040fe20000010827 */
[----:B------:R-:W-:-:S04]  /*7c90*/  FFMA.FTZ R36, R14, R48, R36 ;  /* 0x000000300e247223 */ /* 0x000fc80000010024 */
[----:B------:R-:W-:Y:S01]  /*7ca0*/  F2FP.BF16.F32.PACK_AB R39, R39, R76 ;  /* 0x0000004c2727723e */ /* 0x000fe200000010ff */
[----:B------:R-:W-:Y:S01]  /*7cb0*/  IMAD.MOV.U32 R76, RZ, RZ, R15 ;  /* 0x000000ffff4c7224 */ /* 0x000fe200078e000f */
[----:B------:R-:W-:Y:S01]  /*7cc0*/  F2FP.BF16.F32.PACK_AB R36, R36, R77 ;  /* 0x0000004d2424723e */ /* 0x000fe200000010ff */
[----:B------:R-:W-:Y:S02]  /*7cd0*/  IMAD.MOV.U32 R77, RZ, RZ, R37 ;  /* 0x000000ffff4d7224 */ /* 0x000fe400078e0025 */
[----:B------:R-:W-:Y:S02]  /*7ce0*/  IMAD.MOV.U32 R14, RZ, RZ, R39 ;  /* 0x000000ffff0e7224 */ /* 0x000fe400078e0027 */
[----:B------:R-:W-:Y:S02]  /*7cf0*/  IMAD.MOV.U32 R15, RZ, RZ, R156 ;  /* 0x000000ffff0f7224 */ /* 0x000fe400078e009c */
[----:B------:R-:W-:-:S07]  /*7d00*/  IMAD.MOV.U32 R78, RZ, RZ, R36 ;  /* 0x000000ffff4e7224 */ /* 0x000fce00078e0024 */
.L_x_529:
[----:B------:R-:W-:Y:S05]  /*7d10*/  BSYNC B3 ;  /* 0x0000000000037941 */ /* 0x000fea0003800000 */
.L_x_528:
[----:B------:R-:W-:-:S04]  /*7d20*/  LEA R36, P3, R6, R11, 0x1 ;  /* 0x0000000b06247211 */ /* 0x000fc800078608ff */
[----:B--2---:R-:W-:Y:S02]  /*7d30*/  LEA.HI.X R37, R6, R117, R113, 0x1, P3 ;  /* 0x0000007506257211 */ /* 0x004fe400018f0c71 */
[----:B------:R-:W-:-:S03]  /*7d40*/  ISETP.GE.AND P3, PT, R153, R135, PT ;  /* 0x000000879900720c */ /* 0x000fc60003f66270 */
[----:B----4-:R2:W-:Y:S10]  /*7d50*/  ST.E.128 desc[UR56][R36.64], R12 ;  /* 0x0000000c24007985 */ /* 0x0105f4000c101d38 */
[----:B--2---:R-:W-:-:S05]  /*7d60*/  @!P3 IMAD.WIDE R12, R153, 0x2, R116 ;  /* 0x00000002990cb825 */ /* 0x004fca00078e0274 */
[----:B---3--:R3:W-:Y:S02]  /*7d70*/  @!P3 ST.E.128 desc[UR56][R12.64], R76 ;  /* 0x0000004c0c00b985 */ /* 0x0087e4000c101d38 */
.L_x_527:
[----:B------:R-:W-:Y:S05]  /*7d80*/  BSYNC B2 ;  /* 0x0000000000027941 */ /* 0x000fea0003800000 */
.L_x_526:
[----:B------:R-:W-:Y:S01]  /*7d90*/  ISETP.NE.AND P3, PT, R26, RZ, PT ;  /* 0x000000ff1a00720c */ /* 0x000fe20003f65270 */
[----:B------:R-:W-:-:S12]  /*7da0*/  BSSY B2, `(.L_x_530) ;  /* 0x0000084000027945 */ /* 0x000fd80003800000 */
[----:B------:R-:W-:Y:S05]  /*7db0*/  @!P3 BRA `(.L_x_531) ;  /* 0x000000080008b947 */ /* 0x000fea0003800000 */
[----:B---3--:R-:W-:Y:S01]  /*7dc0*/  SEL R12, R125, R137, !P1 ;  /* 0x000000897d0c7207 */ /* 0x008fe20004800000 */
        /* <DEDUP_REMOVED lines=20> */
[----:B------:R-:W5:Y:S04]  /*7f10*/  LDL.S16 R50, [R1+0x5a] ;  /* 0x00005a0001327983 */ /* 0x000f680000100600 */
[----:B------:R-:W2:Y:S04]  /*7f20*/  LDL.LU.S16 R49, [R1+0x58] ;  /* 0x0000580001317983 */ /* 0x000ea80000300600 */
[----:B------:R-:W3:Y:S04]  /*7f30*/  LDL.S16 R153, [R1+0x42] ;  /* 0x0000420001997983 */ /* 0x000ee80000100600 */
[----:B------:R-:W4:Y:S04]  /*7f40*/  LDL.LU.S16 R79, [R1+0x40] ;  /* 0x00004000014f7983 */ /* 0x000f280000300600 */
[----:B------:R-:W4:Y:S04]  /*7f50*/  LDL.S16 R78, [R1+0x5c] ;  /* 0x00005c00014e7983 */ /* 0x000f280000100600 */
[----:B------:R-:W4:Y:S04]  /*7f60*/  LDL.LU.S16 R77, [R1+0x5e] ;  /* 0x00005e00014d7983 */ /* 0x000f280000300600 */
[----:B------:R-:W4:Y:S04]  /*7f70*/  LDL.S16 R76, [R1+0x54] ;  /* 0x00005400014c7983 */ /* 0x000f280000100600 */
[----:B------:R-:W4:Y:S01]  /*7f80*/  LDL.LU.S16 R51, [R1+0x56] ;  /* 0x0000560001337983 */ /* 0x000f220000300600 */
[----:B------:R-:W-:-:S02]  /*7f90*/  SHF.R.U64 R32, R32, 0x10, R33 ;  /* 0x0000001020207819 */ /* 0x000fc40000001221 */
[----:B------:R-:W-:Y:S02]  /*7fa0*/  SHF.R.U32.HI R33, RZ, 0x10, R33 ;  /* 0x00000010ff217819 */ /* 0x000fe40000011621 */
[----:B------:R-:W-:Y:S02]  /*7fb0*/  SHF.R.U64 R34, R34, 0x10, R35 ;  /* 0x0000001022227819 */ /* 0x000fe40000001223 */
[----:B-----5:R-:W-:Y:S02]  /*7fc0*/  PRMT R32, R50, 0x5410, R32 ;  /* 0x0000541032207816 */ /* 0x020fe40000000020 */
[----:B------:R-:W-:Y:S02]  /*7fd0*/  SHF.R.U32.HI R50, RZ, 0x10, R45 ;  /* 0x00000010ff327819 */ /* 0x000fe4000001162d */
[----:B--2---:R-:W-:Y:S02]  /*7fe0*/  PRMT R33, R49, 0x5410, R33 ;  /* 0x0000541031217816 */ /* 0x004fe40000000021 */
[----:B------:R-:W-:-:S02]  /*7ff0*/  SHF.R.U32.HI R49, RZ, 0x10, R35 ;  /* 0x00000010ff317819 */ /* 0x000fc40000011623 */
[----:B------:R-:W-:Y:S02]  /*8000*/  SHF.R.U64 R35, R44, 0x10, R45 ;  /* 0x000000102c237819 */ /* 0x000fe4000000122d */
[--C-:B------:R-:W-:Y:S02]  /*8010*/  SHF.R.U64 R44, R46, 0x10, R47.reuse ;  /* 0x000000102e2c7819 */ /* 0x100fe4000000122f */
[----:B------:R-:W-:Y:S01]  /*8020*/  SHF.R.U32.HI R46, RZ, 0x10, R47 ;  /* 0x00000010ff2e7819 */ /* 0x000fe2000001162f */
[----:B------:R-:W-:Y:S01]  /*8030*/  IMAD.U32 R47, R33, 0x10000, RZ ;  /* 0x00010000212f7824 */ /* 0x000fe200078e00ff */
[----:B---3--:R-:W-:Y:S02]  /*8040*/  PRMT R45, R153, 0x5410, R34 ;  /* 0x00005410992d7816 */ /* 0x008fe40000000022 */
[----:B----4-:R-:W-:Y:S02]  /*8050*/  PRMT R34, R79, 0x5410, R49 ;  /* 0x000054104f227816 */ /* 0x010fe40000000031 */
[----:B------:R-:W-:-:S02]  /*8060*/  LOP3.LUT R33, R33, 0xffff0000, RZ, 0xc0, !PT ;  /* 0xffff000021217812 */ /* 0x000fc400078ec0ff */
[----:B------:R-:W-:Y:S01]  /*8070*/  PRMT R50, R77, 0x5410, R50 ;  /* 0x000054104d327816 */ /* 0x000fe20000000032 */
[C---:B------:R-:W-:Y:S01]  /*8080*/  IMAD.U32 R77, R37.reuse, 0x10000, RZ ;  /* 0x00010000254d7824 */ /* 0x040fe200078e00ff */
[----:B------:R-:W-:Y:S02]  /*8090*/  LOP3.LUT R37, R37, 0xffff0000, RZ, 0xc0, !PT ;  /* 0xffff000025257812 */ /* 0x000fe400078ec0ff */
[----:B------:R-:W-:Y:S01]  /*80a0*/  PRMT R44, R76, 0x5410, R44 ;  /* 0x000054104c2c7816 */ /* 0x000fe2000000002c */
[C---:B------:R-:W-:Y:S01]  /*80b0*/  IMAD.U32 R76, R50.reuse, 0x10000, RZ ;  /* 0x00010000324c7824 */ /* 0x040fe200078e00ff */
[----:B------:R-:W-:Y:S02]  /*80c0*/  LOP3.LUT R50, R50, 0xffff0000, RZ, 0xc0, !PT ;  /* 0xffff000032327812 */ /* 0x000fe400078ec0ff */
[----:B------:R-:W-:Y:S01]  /*80d0*/  PRMT R46, R51, 0x5410, R46 ;  /* 0x00005410332e7816 */ /* 0x000fe2000000002e */
[----:B------:R-:W-:Y:S02]  /*80e0*/  IMAD.U32 R51, R13, 0x10000, RZ ;  /* 0x000100000d337824 */ /* 0x000fe400078e00ff */
[----:B------:R-:W-:Y:S01]  /*80f0*/  FMUL.FTZ R49, R77, R76 ;  /* 0x0000004c4d317220 */ /* 0x000fe20000410000 */
[----:B------:R-:W-:-:S03]  /*8100*/  PRMT R35, R78, 0x5410, R35 ;  /* 0x000054104e237816 */ /* 0x000fc60000000023 */
[-C--:B------:R-:W-:Y:S01]  /*8110*/  FFMA.FTZ R49, R51, R47.reuse, -R49 ;  /* 0x0000002f33317223 */ /* 0x080fe20000010831 */
[----:B------:R-:W-:Y:S01]  /*8120*/  FMUL.FTZ R47, R77, R47 ;  /* 0x0000002f4d2f7220 */ /* 0x000fe20000410000 */
[C---:B------:R-:W-:Y:S02]  /*8130*/  SHF.L.U32 R77, R39.reuse, 0x10, RZ ;  /* 0x00000010274d7819 */ /* 0x040fe400000006ff */
[----:B------:R-:W-:Y:S01]  /*8140*/  LOP3.LUT R39, R39, 0xffff0000, RZ, 0xc0, !PT ;  /* 0xffff000027277812 */ /* 0x000fe200078ec0ff */
[----:B------:R-:W-:Y:S01]  /*8150*/  FFMA.FTZ R47, R51, R76, R47 ;  /* 0x0000004c332f7223 */ /* 0x000fe2000001002f */
[----:B------:R-:W-:Y:S01]  /*8160*/  LOP3.LUT R51, R13, 0xffff0000, RZ, 0xc0, !PT ;  /* 0xffff00000d337812 */ /* 0x000fe200078ec0ff */
[----:B------:R-:W-:Y:S01]  /*8170*/  FMUL.FTZ R13, R37, R50 ;  /* 0x00000032250d7220 */ /* 0x000fe20000410000 */
        /* <DEDUP_REMOVED lines=13> */
[----:B------:R-:W-:-:S03]  /*8250*/  F2FP.BF16.F32.PACK_AB R13, R13, R49 ;  /* 0x000000310d0d723e */ /* 0x000fc600000010ff */
[----:B------:R-:W-:Y:S01]  /*8260*/  FFMA.FTZ R50, R51, R76, R50 ;  /* 0x0000004c33327223 */ /* 0x000fe20000010032 */
[----:B------:R-:W-:-:S04]  /*8270*/  FMUL.FTZ R51, R39, R46 ;  /* 0x0000002e27337220 */ /* 0x000fc80000410000 */
[-C--:B------:R-:W-:Y:S01]  /*8280*/  FFMA.FTZ R51, R15, R34.reuse, -R51 ;  /* 0x000000220f337223 */ /* 0x080fe20000010833 */
[----:B------:R-:W-:Y:S01]  /*8290*/  FMUL.FTZ R34, R39, R34 ;  /* 0x0000002227227220 */ /* 0x000fe20000410000 */
[----:B------:R-:W-:-:S03]  /*82a0*/  IMAD.U32 R39, R36, 0x10000, RZ ;  /* 0x0001000024277824 */ /* 0x000fc600078e00ff */
[----:B------:R-:W-:Y:S01]  /*82b0*/  F2FP.BF16.F32.PACK_AB R51, R51, R37 ;  /* 0x000000253333723e */ /* 0x000fe200000010ff */
[----:B------:R-:W-:Y:S01]  /*82c0*/  FFMA.FTZ R34, R15, R46, R34 ;  /* 0x0000002e0f227223 */ /* 0x000fe20000010022 */
        /* <DEDUP_REMOVED lines=10> */
[----:B------:R-:W-:Y:S01]  /*8370*/  LOP3.LUT R15, R36, 0xffff0000, RZ, 0xc0, !PT ;  /* 0xffff0000240f7812 */ /* 0x000fe200078ec0ff */
[----:B------:R-:W-:Y:S01]  /*8380*/  IMAD.U32 R46, R38, 0x10000, RZ ;  /* 0x00010000262e7824 */ /* 0x000fe200078e00ff */
[----:B------:R-:W-:-:S03]  /*8390*/  LOP3.LUT R36, R12, 0xffff0000, RZ, 0xc0, !PT ;  /* 0xffff00000c247812 */ /* 0x000fc600078ec0ff */
        /* <DEDUP_REMOVED lines=8> */
[----:B------:R-:W-:Y:S01]  /*8420*/  FMUL.FTZ R37, R46, R35 ;  /* 0x000000232e257220 */ /* 0x000fe20000410000 */
[----:B------:R-:W-:Y:S02]  /*8430*/  IMAD.U32 R32, R14, 0x10000, RZ ;  /* 0x000100000e207824 */ /* 0x000fe400078e00ff */
[-C--:B------:R-:W-:Y:S01]  /*8440*/  FMUL.FTZ R46, R46, R36.reuse ;  /* 0x000000242e2e7220 */ /* 0x080fe20000410000 */
[----:B------:R-:W-:Y:S01]  /*8450*/  LOP3.LUT R14, R14, 0xffff0000, RZ, 0xc0, !PT ;  /* 0xffff00000e0e7812 */ /* 0x000fe200078ec0ff */
[----:B------:R-:W-:-:S02]  /*8460*/  FFMA.FTZ R37, R32, R36, -R37 ;  /* 0x0000002420257223 */ /* 0x000fc40000010825 */
[----:B------:R-:W-:Y:S01]  /*8470*/  FFMA.FTZ R46, R32, R35, R46 ;  /* 0x00000023202e7223 */ /* 0x000fe2000001002e */
[----:B------:R-:W-:Y:S02]  /*8480*/  LOP3.LUT R32, R38, 0xffff0000, RZ, 0xc0, !PT ;  /* 0xffff000026207812 */ /* 0x000fe400078ec0ff */
[----:B------:R-:W-:Y:S01]  /*8490*/  F2FP.BF16.F32.PACK_AB R15, R15, R39 ;  /* 0x000000270f0f723e */ /* 0x000fe200000010ff */
[----:B------:R-:W-:Y:S01]  /*84a0*/  IMAD.MOV.U32 R39, RZ, RZ, R34 ;  /* 0x000000ffff277224 */ /* 0x000fe200078e0022 */
[----:B------:R-:W-:Y:S01]  /*84b0*/  F2FP.BF16.F32.PACK_AB R12, R12, R47 ;  /* 0x0000002f0c0c723e */ /* 0x000fe200000010ff */
[CC--:B------:R-:W-:Y:S01]  /*84c0*/  FMUL.FTZ R35, R32.reuse, R44.reuse ;  /* 0x0000002c20237220 */ /* 0x0c0fe20000410000 */
[-C--:B------:R-:W-:Y:S01]  /*84d0*/  FMUL.FTZ R32, R32, R45.reuse ;  /* 0x0000002d20207220 */ /* 0x080fe20000410000 */
[----:B------:R-:W-:Y:S02]  /*84e0*/  IMAD.MOV.U32 R36, RZ, RZ, R15 ;  /* 0x000000ffff247224 */ /* 0x000fe400078e000f */
[C---:B------:R-:W-:Y:S01]  /*84f0*/  FFMA.FTZ R35, R14.reuse, R45, -R35 ;  /* 0x0000002d0e237223 */ /* 0x040fe20000010823 */
[----:B------:R-:W-:Y:S01]  /*8500*/  FFMA.FTZ R32, R14, R44, R32 ;  /* 0x0000002c0e207223 */ /* 0x000fe20000010020 */
[----:B------:R-:W-:-:S03]  /*8510*/  IMAD.MOV.U32 R15, RZ, RZ, R51 ;  /* 0x000000ffff0f7224 */ /* 0x000fc600078e0033 */
[----:B------:R-:W-:Y:S01]  /*8520*/  F2FP.BF16.F32.PACK_AB R35, R35, R37 ;  /* 0x000000252323723e */ /* 0x000fe200000010ff */
[----:B------:R-:W-:Y:S01]  /*8530*/  IMAD.MOV.U32 R37, RZ, RZ, R33 ;  /* 0x000000ffff257224 */ /* 0x000fe200078e0021 */
[----:B------:R-:W-:-:S03]  /*8540*/  F2FP.BF16.F32.PACK_AB R32, R32, R46 ;  /* 0x0000002e2020723e */ /* 0x000fc600000010ff */
[----:B------:R-:W-:Y:S02]  /*8550*/  IMAD.MOV.U32 R14, RZ, RZ, R35 ;  /* 0x000000ffff0e7224 */ /* 0x000fe400078e0023 */
[----:B------:R-:W-:-:S07]  /*8560*/  IMAD.MOV.U32 R38, RZ, RZ, R32 ;  /* 0x000000ffff267224 */ /* 0x000fce00078e0020 */
.L_x_533:
[----:B------:R-:W-:Y:S05]  /*8570*/  BSYNC B3 ;  /* 0x0000000000037941 */ /* 0x000fea0003800000 */
.L_x_532:
[----:B------:R-:W-:-:S04]  /*8580*/  LEA R32, P3, R7, R11, 0x1 ;  /* 0x0000000b07207211 */ /* 0x000fc800078608ff */
[----:B--2---:R-:W-:Y:S02]  /*8590*/  LEA.HI.X R33, R7, R117, R112, 0x1, P3 ;  /* 0x0000007507217211 */ /* 0x004fe400018f0c70 */
[----:B------:R-:W-:-:S03]  /*85a0*/  ISETP.GE.AND P3, PT, R48, R135, PT ;  /* 0x000000873000720c */ /* 0x000fc60003f66270 */
[----:B----4-:R2:W-:Y:S10]  /*85b0*/  ST.E.128 desc[UR56][R32.64], R12 ;  /* 0x0000000c20007985 */ /* 0x0105f4000c101d38 */
[----:B--2---:R-:W-:-:S05]  /*85c0*/  @!P3 IMAD.WIDE R12, R48, 0x2, R116 ;  /* 0x00000002300cb825 */ /* 0x004fca00078e0274 */
[----:B---3--:R4:W-:Y:S02]  /*85d0*/  @!P3 ST.E.128 desc[UR56][R12.64], R36 ;  /* 0x000000240c00b985 */ /* 0x0089e4000c101d38 */
.L_x_531:
[----:B------:R-:W-:Y:S05]  /*85e0*/  BSYNC B2 ;  /* 0x0000000000027941 */ /* 0x000fea0003800000 */
.L_x_530:
[----:B------:R-:W-:-:S13]  /*85f0*/  ISETP.NE.AND P3, PT, R27, RZ, PT ;  /* 0x000000ff1b00720c */ /* 0x000fda0003f65270 */
[----:B------:R-:W-:Y:S05]  /*8600*/  @!P3 BRA `(.L_x_525) ;  /* 0x0000000400f0b947 */ /* 0x000fea0003800000 */
[----:B---34-:R-:W3:Y:S01]  /*8610*/  LDL R12, [R1+0x38] ;  /* 0x00003800010c7983 */ /* 0x018ee20000100800 */
[----:B------:R-:W-:Y:S01]  /*8620*/  ISETP.GE.AND P3, PT, R3, R124, PT ;  /* 0x0000007c0300720c */ /* 0x000fe20003f66270 */
[----:B------:R-:W-:Y:S01]  /*8630*/  BSSY B2, `(.L_x_534) ;  /* 0x0000073000027945 */ /* 0x000fe20003800000 */
[----:B---3--:R-:W-:-:S04]  /*8640*/  LOP3.LUT P5, RZ, R12, 0x1, RZ, 0xc0, !PT ;  /* 0x000000010cff7812 */ /* 0x008fc800078ac0ff */
[----:B------:R-:W-:-:S04]  /*8650*/  SEL R12, R125, R137, !P5 ;  /* 0x000000897d0c7207 */ /* 0x000fc80006800000 */
[----:B------:R-:W-:-:S04]  /*8660*/  SHF.R.S32.HI R13, RZ, 0x1f, R12 ;  /* 0x0000001fff0d7819 */ /* 0x000fc8000001140c */
[----:B------:R-:W-:-:S04]  /*8670*/  LEA.HI R13, R13, R12, RZ, 0x4 ;  /* 0x0000000c0d0d7211 */ /* 0x000fc800078f20ff */
[----:B------:R-:W-:-:S04]  /*8680*/  LEA.HI.SX32 R36, R13, R119, 0x1c ;  /* 0x000000770d247211 */ /* 0x000fc800078fe2ff */
[----:B------:R-:W-:-:S04]  /*8690*/  SHF.R.S32.HI R13, RZ, 0x1f, R36 ;  /* 0x0000001fff0d7819 */ /* 0x000fc80000011424 */
[----:B------:R-:W-:Y:S02]  /*86a0*/  LEA.HI R13, R13, R36, RZ, 0x3 ;  /* 0x000000240d0d7211 */ /* 0x000fe400078f18ff */
[----:B------:R-:W-:Y:S02]  /*86b0*/  SHF.L.U32 R36, R36, 0x3, RZ ;  /* 0x0000000324247819 */ /* 0x000fe400000006ff */
        /* <DEDUP_REMOVED lines=12> */
[--C-:B------:R-:W-:Y:S01]  /*8780*/  SHF.R.U64 R30, R30, 0x10, R31.reuse ;  /* 0x000000101e1e7819 */ /* 0x100fe2000000121f */
[----:B---3--:R-:W-:Y:S01]  /*8790*/  IMAD.U32 R44, R33, 0x10000, RZ ;  /* 0x00010000212c7824 */ /* 0x008fe200078e00ff */
[----:B------:R-:W-:Y:S02]  /*87a0*/  SHF.R.U32.HI R37, RZ, 0x10, R31 ;  /* 0x00000010ff257819 */ /* 0x000fe4000001161f */
[--C-:B------:R-:W-:Y:S02]  /*87b0*/  SHF.R.U64 R31, R40, 0x10, R41.reuse ;  /* 0x00000010281f7819 */ /* 0x100fe40000001229 */
[----:B------:R-:W-:Y:S01]  /*87c0*/  SHF.R.U32.HI R40, RZ, 0x10, R41 ;  /* 0x00000010ff287819 */ /* 0x000fe20000011629 */
[----:B----4-:R-:W-:Y:S01]  /*87d0*/  IMAD.U32 R41, R13, 0x10000, RZ ;  /* 0x000100000d297824 */ /* 0x010fe200078e00ff */
[----:B------:R-:W-:Y:S02]  /*87e0*/  SHF.R.U64 R28, R28, 0x10, R29 ;  /* 0x000000101c1c7819 */ /* 0x000fe4000000121d */
[----:B------:R-:W-:-:S02]  /*87f0*/  PRMT R31, R198, 0x5410, R31 ;  /* 0x00005410c61f7816 */ /* 0x000fc4000000001f */
[----:B------:R-:W-:Y:S02]  /*8800*/  SHF.R.U32.HI R29, RZ, 0x10, R29 ;  /* 0x00000010ff1d7819 */ /* 0x000fe4000001161d */
[----:B------:R-:W-:Y:S02]  /*8810*/  PRMT R198, R198, 0x5432, R40 ;  /* 0x00005432c6c67816 */ /* 0x000fe40000000028 */
[----:B------:R-:W-:Y:S02]  /*8820*/  SHF.R.U64 R38, R42, 0x10, R43 ;  /* 0x000000102a267819 */ /* 0x000fe4000000122b */
[----:B------:R-:W-:Y:S02]  /*8830*/  PRMT R29, R196, 0x5432, R29 ;  /* 0x00005432c41d7816 */ /* 0x000fe4000000001d */
[----:B------:R-:W-:Y:S01]  /*8840*/  SHF.R.U32.HI R42, RZ, 0x10, R43 ;  /* 0x00000010ff2a7819 */ /* 0x000fe2000001162b */
[C---:B------:R-:W-:Y:S01]  /*8850*/  IMAD.U32 R43, R198.reuse, 0x10000, RZ ;  /* 0x00010000c62b7824 */ /* 0x040fe200078e00ff */
[----:B------:R-:W-:Y:S01]  /*8860*/  LOP3.LUT R198, R198, 0xffff0000, RZ, 0xc0, !PT ;  /* 0xffff0000c6c67812 */ /* 0x000fe200078ec0ff */
[----:B------:R-:W-:Y:S01]  /*8870*/  IMAD.U32 R39, R29, 0x10000, RZ ;  /* 0x000100001d277824 */ /* 0x000fe200078e00ff */
[----:B------:R-:W-:Y:S01]  /*8880*/  LOP3.LUT R33, R33, 0xffff0000, RZ, 0xc0, !PT ;  /* 0xffff000021217812 */ /* 0x000fe200078ec0ff */
[----:B------:R-:W-:Y:S01]  /*8890*/  FMUL.FTZ R40, R44, R43 ;  /* 0x0000002b2c287220 */ /* 0x000fe20000410000 */
[----:B------:R-:W-:-:S02]  /*88a0*/  LOP3.LUT R29, R29, 0xffff0000, RZ, 0xc0, !PT ;  /* 0xffff00001d1d7812 */ /* 0x000fc400078ec0ff */
[----:B------:R-:W-:Y:S01]  /*88b0*/  PRMT R42, R197, 0x5432, R42 ;  /* 0x00005432c52a7816 */ /* 0x000fe2000000002a */
[-C--:B------:R-:W-:Y:S01]  /*88c0*/  FFMA.FTZ R40, R41, R39.reuse, -R40 ;  /* 0x0000002729287223 */ /* 0x080fe20000010828 */
[----:B------:R-:W-:Y:S01]  /*88d0*/  FMUL.FTZ R39, R44, R39 ;  /* 0x000000272c277220 */ /* 0x000fe20000410000 */
[----:B------:R-:W-:Y:S01]  /*88e0*/  PRMT R37, R195, 0x5432, R37 ;  /* 0x00005432c3257816 */ /* 0x000fe20000000025 */
[----:B------:R-:W-:Y:S01]  /*88f0*/  IMAD.U32 R44, R35, 0x10000, RZ ;  /* 0x00010000232c7824 */ /* 0x000fe200078e00ff */
[----:B------:R-:W-:Y:S01]  /*8900*/  PRMT R28, R196, 0x5410, R28 ;  /* 0x00005410c41c7816 */ /* 0x000fe2000000001c */
[----:B------:R-:W-:Y:S01]  /*8910*/  FFMA.FTZ R39, R41, R43, R39 ;  /* 0x0000002b29277223 */ /* 0x000fe20000010027 */
[----:B------:R-:W-:Y:S01]  /*8920*/  LOP3.LUT R41, R13, 0xffff0000, RZ, 0xc0, !PT ;  /* 0xffff00000d297812 */ /* 0x000fe200078ec0ff */
[----:B------:R-:W-:Y:S01]  /*8930*/  FMUL.FTZ R13, R33, R198 ;  /* 0x000000c6210d7220 */ /* 0x000fe20000410000 */
[C---:B------:R-:W-:Y:S01]  /*8940*/  IMAD.U32 R43, R42.reuse, 0x10000, RZ ;  /* 0x000100002a2b7824 */ /* 0x040fe200078e00ff */
[----:B------:R-:W-:-:S02]  /*8950*/  LOP3.LUT R42, R42, 0xffff0000, RZ, 0xc0, !PT ;  /* 0xffff00002a2a7812 */ /* 0x000fc400078ec0ff */
[-C--:B------:R-:W-:Y:S01]  /*8960*/  FFMA.FTZ R13, R41, R29.reuse, -R13 ;  /* 0x0000001d290d7223 */ /* 0x080fe2000001080d */
[----:B------:R-:W-:Y:S01]  /*8970*/  FMUL.FTZ R29, R33, R29 ;  /* 0x0000001d211d7220 */ /* 0x000fe20000410000 */
[C---:B------:R-:W-:Y:S02]  /*8980*/  IMAD.U32 R33, R37.reuse, 0x10000, RZ ;  /* 0x0001000025217824 */ /* 0x040fe400078e00ff */
[C---:B------:R-:W-:Y:S01]  /*8990*/  FMUL.FTZ R45, R44.reuse, R43 ;  /* 0x0000002b2c2d7220 */ /* 0x040fe20000410000 */
[----:B------:R-:W-:Y:S01]  /*89a0*/  LOP3.LUT R37, R37, 0xffff0000, RZ, 0xc0, !PT ;  /* 0xffff000025257812 */ /* 0x000fe200078ec0ff */
[----:B------:R-:W-:Y:S01]  /*89b0*/  FFMA.FTZ R29, R41, R198, R29 ;  /* 0x000000c6291d7223 */ /* 0x000fe2000001001d */
[C---:B------:R-:W-:Y:S01]  /*89c0*/  IMAD.U32 R41, R15.reuse, 0x10000, RZ ;  /* 0x000100000f297824 */ /* 0x040fe200078e00ff */
[----:B------:R-:W-:Y:S02]  /*89d0*/  LOP3.LUT R15, R15, 0xffff0000, RZ, 0xc0, !PT ;  /* 0xffff00000f0f7812 */ /* 0x000fe400078ec0ff */
[----:B------:R-:W-:Y:S01]  /*89e0*/  F2FP.BF16.F32.PACK_AB R13, R13, R40 ;  /* 0x000000280d0d723e */ /* 0x000fe200000010ff */
[-C--:B------:R-:W-:Y:S01]  /*89f0*/  FFMA.FTZ R45, R41, R33.reuse, -R45 ;  /* 0x00000021292d7223 */ /* 0x080fe2000001082d */
[----:B------:R-:W-:Y:S01]  /*8a00*/  FMUL.FTZ R33, R44, R33 ;  /* 0x000000212c217220 */ /* 0x000fe20000410000 */
[----:B------:R-:W-:Y:S01]  /*8a10*/  F2FP.BF16.F32.PACK_AB R29, R29, R39 ;  /* 0x000000271d1d723e */ /* 0x000fe200000010ff */
[C---:B------:R-:W-:Y:S01]  /*8a20*/  IMAD.U32 R39, R28.reuse, 0x10000, RZ ;  /* 0x000100001c277824 */ /* 0x040fe200078e00ff */
[----:B------:R-:W-:Y:S01]  /*8a30*/  LOP3.LUT R28, R28, 0xffff0000, RZ, 0xc0, !PT ;  /* 0xffff00001c1c7812 */ /* 0x000fe200078ec0ff */
[----:B------:R-:W-:Y:S01]  /*8a40*/  FFMA.FTZ R41, R41, R43, R33 ;  /* 0x0000002b29297223 */ /* 0x000fe20000010021 */
[----:B------:R-:W-:-:S02]  /*8a50*/  LOP3.LUT R33, R35, 0xffff0000, RZ, 0xc0, !PT ;  /* 0xffff000023217812 */ /* 0x000fc400078ec0ff */
[----:B------:R-:W-:Y:S02]  /*8a60*/  PRMT R38, R197, 0x5410, R38 ;  /* 0x00005410c5267816 */ /* 0x000fe40000000026 */
[----:B------:R-:W-:Y:S01]  /*8a70*/  PRMT R30, R195, 0x5410, R30 ;  /* 0x00005410c31e7816 */ /* 0x000fe2000000001e */
[C---:B------:R-:W-:Y:S01]  /*8a80*/  FMUL.FTZ R35, R33.reuse, R42 ;  /* 0x0000002a21237220 */ /* 0x040fe20000410000 */
[----:B------:R-:W-:-:S03]  /*8a90*/  FMUL.FTZ R33, R33, R37 ;  /* 0x0000002521217220 */ /* 0x000fc60000410000 */
[C---:B------:R-:W-:Y:S01]  /*8aa0*/  FFMA.FTZ R35, R15.reuse, R37, -R35 ;  /* 0x000000250f237223 */ /* 0x040fe20000010823 */
[----:B------:R-:W-:Y:S01]  /*8ab0*/  FFMA.FTZ R33, R15, R42, R33 ;  /* 0x0000002a0f217223 */ /* 0x000fe20000010021 */
[----:B------:R-:W-:Y:S02]  /*8ac0*/  IMAD.U32 R37, R32, 0x10000, RZ ;  /* 0x0001000020257824 */ /* 0x000fe400078e00ff */
[----:B------:R-:W-:Y:S01]  /*8ad0*/  IMAD.U32 R15, R12, 0x10000, RZ ;  /* 0x000100000c0f7824 */ /* 0x000fe200078e00ff */
[----:B------:R-:W-:Y:S02]  /*8ae0*/  F2FP.BF16.F32.PACK_AB R35, R35, R45 ;  /* 0x0000002d2323723e */ /* 0x000fe400000010ff */
[----:B------:R-:W-:Y:S01]  /*8af0*/  F2FP.BF16.F32.PACK_AB R41, R33, R41 ;  /* 0x000000292129723e */ /* 0x000fe200000010ff */
[C---:B------:R-:W-:Y:S01]  /*8b00*/  IMAD.U32 R33, R31.reuse, 0x10000, RZ ;  /* 0x000100001f217824 */ /* 0x040fe200078e00ff */
[----:B------:R-:W-:-:S03]  /*8b10*/  LOP3.LUT R31, R31, 0xffff0000, RZ, 0xc0, !PT ;  /* 0xffff00001f1f7812 */ /* 0x000fc600078ec0ff */
[C---:B------:R-:W-:Y:S01]  /*8b20*/  FMUL.FTZ R40, R37.reuse, R33 ;  /* 0x0000002125287220 */ /* 0x040fe20000410000 */
[----:B------:R-:W-:-:S03]  /*8b30*/  FMUL.FTZ R37, R37, R39 ;  /* 0x0000002725257220 */ /* 0x000fc60000410000 */
[C---:B------:R-:W-:Y:S01]  /*8b40*/  FFMA.FTZ R40, R15.reuse, R39, -R40 ;  /* 0x000000270f287223 */ /* 0x040fe20000010828 */
        /* <DEDUP_REMOVED lines=8> */
[----:B------:R-:W-:Y:S01]  /*8bd0*/  IMAD.U32 R31, R38, 0x10000, RZ ;  /* 0x00010000261f7824 */ /* 0x000fe200078e00ff */
[----:B------:R-:W-:Y:S01]  /*8be0*/  SHF.L.U32 R32, R30, 0x10, RZ ;  /* 0x000000101e207819 */ /* 0x000fe200000006ff */
[----:B------:R-:W-:Y:S01]  /*8bf0*/  IMAD.U32 R28, R14, 0x10000, RZ ;  /* 0x000100000e1c7824 */ /* 0x000fe200078e00ff */
[----:B------:R-:W-:Y:S01]  /*8c00*/  LOP3.LUT R38, R38, 0xffff0000, RZ, 0xc0, !PT ;  /* 0xffff000026267812 */ /* 0x000fe200078ec0ff */
[C---:B------:R-:W-:Y:S01]  /*8c10*/  FMUL.FTZ R33, R39.reuse, R31 ;  /* 0x0000001f27217220 */ /* 0x040fe20000410000 */
[----:B------:R-:W-:Y:S01]  /*8c20*/  LOP3.LUT R30, R30, 0xffff0000, RZ, 0xc0, !PT ;  /* 0xffff00001e1e7812 */ /* 0x000fe200078ec0ff */
[-C--:B------:R-:W-:Y:S01]  /*8c30*/  FMUL.FTZ R39, R39, R32.reuse ;  /* 0x0000002027277220 */ /* 0x080fe20000410000 */
[----:B------:R-:W-:Y:S01]  /*8c40*/  LOP3.LUT R14, R14, 0xffff0000, RZ, 0xc0, !PT ;  /* 0xffff00000e0e7812 */ /* 0x000fe200078ec0ff */
[C---:B------:R-:W-:Y:S01]  /*8c50*/  FFMA.FTZ R33, R28.reuse, R32, -R33 ;  /* 0x000000201c217223 */ /* 0x040fe20000010821 */
[----:B------:R-:W-:Y:S01]  /*8c60*/  F2FP.BF16.F32.PACK_AB R15, R15, R37 ;  /* 0x000000250f0f723e */ /* 0x000fe200000010ff */
[----:B------:R-:W-:Y:S01]  /*8c70*/  FFMA.FTZ R39, R28, R31, R39 ;  /* 0x0000001f1c277223 */ /* 0x000fe20000010027 */
[----:B------:R-:W-:-:S02]  /*8c80*/  LOP3.LUT R28, R34, 0xffff0000, RZ, 0xc0, !PT ;  /* 0xffff0000221c7812 */ /* 0x000fc400078ec0ff */
[----:B------:R-:W-:Y:S01]  /*8c90*/  F2FP.BF16.F32.PACK_AB R12, R12, R40 ;  /* 0x000000280c0c723e */ /* 0x000fe200000010ff */
[----:B------:R-:W-:Y:S02]  /*8ca0*/  IMAD.MOV.U32 R32, RZ, RZ, R15 ;  /* 0x000000ffff207224 */ /* 0x000fe400078e000f */
[C---:B------:R-:W-:Y:S01]  /*8cb0*/  FMUL.FTZ R31, R28.reuse, R38 ;  /* 0x000000261c1f7220 */ /* 0x040fe20000410000 */
        /* <DEDUP_REMOVED lines=10> */
.L_x_535:
[----:B------:R-:W-:Y:S05]  /*8d60*/  BSYNC B2 ;  /* 0x0000000000027941 */ /* 0x000fea0003800000 */
.L_x_534:
[----:B------:R-:W-:-:S04]  /*8d70*/  LEA R28, P3, R8, R11, 0x1 ;  /* 0x0000000b081c7211 */ /* 0x000fc800078608ff */
[----:B--2---:R-:W-:Y:S02]  /*8d80*/  LEA.HI.X R29, R8, R117, R111, 0x1, P3 ;  /* 0x00000075081d7211 */ /* 0x004fe400018f0c6f */
[----:B------:R-:W-:-:S03]  /*8d90*/  ISETP.GE.AND P3, PT, R36, R135, PT ;  /* 0x000000872400720c */ /* 0x000fc60003f66270 */
[----:B----4-:R2:W-:Y:S10]  /*8da0*/  ST.E.128 desc[UR56][R28.64], R12 ;  /* 0x0000000c1c007985 */ /* 0x0105f4000c101d38 */
[----:B------:R-:W-:-:S05]  /*8db0*/  @!P3 IMAD.WIDE R116, R36, 0x2, R116 ;  /* 0x000000022474b825 */ /* 0x000fca00078e0274 */
[----:B---3--:R2:W-:Y:S02]  /*8dc0*/  @!P3 ST.E.128 desc[UR56][R116.64], R32 ;  /* 0x000000207400b985 */ /* 0x0085e4000c101d38 */
.L_x_525:
[----:B------:R-:W-:Y:S05]  /*8dd0*/  BSYNC B1 ;  /* 0x0000000000017941 */ /* 0x000fea0003800000 */
.L_x_524:
[----:B------:R-:W-:-:S03]  /*8de0*/  UMOV UR4, 0xffffffff ;  /* 0xffffffff00047882 */ /* 0x000fc60000000000 */
[----:B------:R-:W-:Y:S05]  /*8df0*/  BRA.DIV UR4, `(.L_x_536) ;  /* 0x0000017e04907947 */ /* 0x000fea000b800000 */
[----:B-1----:R-:W1:Y:S04]  /*8e00*/  SHFL.IDX PT, R115, R115, 0x1, 0x1c1f ;  /* 0x003c1f0073737f89 */ /* 0x002e6800000e0000 */
[----:B------:R-:W0:Y:S02]  /*8e10*/  SHFL.IDX PT, R118, R118, 0x1, 0x1c1f ;  /* 0x003c1f0076767f89 */ /* 0x000e2400000e0000 */
.L_x_808:
[----:B------:R-:W-:Y:S05]  /*8e20*/  @P4 BRA `(.L_x_493) ;  /* 0x0000001c00cc4947 */ /* 0x000fea0003800000 */
[----:B------:R-:W-:Y:S01]  /*8e30*/  ISETP.NE.AND P3, PT, R9, RZ, PT ;  /* 0x000000ff0900720c */ /* 0x000fe20003f65270 */
[----:B------:R-:W-:Y:S01]  /*8e40*/  BSSY B1, `(.L_x_537) ;  /* 0x000007e000017945 */ /* 0x000fe20003800000 */
[----:B0-2---:R-:W-:Y:S02]  /*8e50*/  IMAD.MOV.U32 R32, RZ, RZ, R118 ;  /* 0x000000ffff207224 */ /* 0x005fe400078e0076 */
[----:B-1----:R-:W-:-:S09]  /*8e60*/  IMAD.MOV.U32 R33, RZ, RZ, R115 ;  /* 0x000000ffff217224 */ /* 0x002fd200078e0073 */
[----:B------:R-:W-:Y:S05]  /*8e70*/  @!P3 BRA `(.L_x_538) ;  /* 0x0000000400e8b947 */ /* 0x000fea0003800000 */
[----:B---3--:R-:W-:Y:S01]  /*8e80*/  SEL R11, R125, R137, !P0 ;  /* 0x000000897d0b7207 */ /* 0x008fe20004000000 */
[----:B------:R-:W-:Y:S01]  /*8e90*/  BSSY B2, `(.L_x_539) ;  /* 0x0000072000027945 */ /* 0x000fe20003800000 */
[----:B----4-:R-:W-:Y:S02]  /*8ea0*/  SHF.R.U32.HI R13, RZ, 0x3, R168 ;  /* 0x00000003ff0d7819 */ /* 0x010fe400000116a8 */
[----:B------:R-:W-:Y:S02]  /*8eb0*/  SHF.R.S32.HI R12, RZ, 0x1f, R11 ;  /* 0x0000001fff0c7819 */ /* 0x000fe4000001140b */
[----:B------:R-:W-:Y:S02]  /*8ec0*/  ISETP.GE.AND P3, PT, R16, R124, PT ;  /* 0x0000007c1000720c */ /* 0x000fe40003f66270 */
        /* <DEDUP_REMOVED lines=9> */
[----:B------:R-:W-:Y:S02]  /*8f60*/  IMAD.IADD R11, R12, 0x1, R11 ;  /* 0x000000010c0b7824 */ /* 0x000fe400078e020b */
[C---:B------:R-:W-:Y:S02]  /*8f70*/  IMAD R12, R18.reuse, 0x4800, R138 ;  /* 0x00004800120c7824 */ /* 0x040fe400078e028a */
[----:B------:R-:W-:Y:S02]  /*8f80*/  IMAD R28, R18, 0x4800, R11 ;  /* 0x00004800121c7824 */ /* 0x000fe400078e020b */
[--C-:B------:R-:W-:Y:S02]  /*8f90*/  IMAD R12, R12, 0x2, R2.reuse ;  /* 0x000000020c0c7824 */ /* 0x100fe400078e0202 */
[----:B------:R-:W-:-:S04]  /*8fa0*/  IMAD R28, R28, 0x2, R2 ;  /* 0x000000021c1c7824 */ /* 0x000fc800078e0202 */
[----:B------:R-:W0:Y:S04]  /*8fb0*/  LDS.128 R12, [R12+0x18400] ;  /* 0x018400000c0c7984 */ /* 0x000e280000000c00 */
[----:B------:R-:W1:Y:S01]  /*8fc0*/  LDS.128 R28, [R28+0x18400] ;  /* 0x018400001c1c7984 */ /* 0x000e620000000c00 */
[----:B------:R-:W-:Y:S05]  /*8fd0*/  @P3 BRA `(.L_x_540) ;  /* 0x0000000400743947 */ /* 0x000fea0003800000 */
[----:B------:R-:W-:Y:S01]  /*8fe0*/  SHF.R.U64 R11, R60, 0x10, R61 ;  /* 0x000000103c0b7819 */ /* 0x000fe2000000123d */
[----:B-1----:R-:W-:Y:S01]  /*8ff0*/  IMAD.U32 R40, R29, 0x10000, RZ ;  /* 0x000100001d287824 */ /* 0x002fe200078e00ff */
[----:B------:R-:W-:Y:S01]  /*9000*/  SHF.R.U32.HI R35, RZ, 0x10, R73 ;  /* 0x00000010ff237819 */ /* 0x000fe20000011649 */
[----:B0-----:R-:W-:Y:S01]  /*9010*/  IMAD.U32 R38, R13, 0x10000, RZ ;  /* 0x000100000d267824 */ /* 0x001fe200078e00ff */
[----:B------:R-:W-:Y:S01]  /*9020*/  SHF.R.U32.HI R60, RZ, 0x10, R61 ;  /* 0x00000010ff3c7819 */ /* 0x000fe2000001163d */
[----:B------:R-:W-:Y:S01]  /*9030*/  IMAD.U32 R46, R30, 0x10000, RZ ;  /* 0x000100001e2e7824 */ /* 0x000fe200078e00ff */
[----:B------:R-:W-:Y:S02]  /*9040*/  PRMT R35, R194, 0x5432, R35 ;  /* 0x00005432c2237816 */ /* 0x000fe40000000023 */
[----:B------:R-:W-:Y:S02]  /*9050*/  PRMT R60, R182, 0x5432, R60 ;  /* 0x00005432b63c7816 */ /* 0x000fe4000000003c */
[----:B------:R-:W-:Y:S01]  /*9060*/  SHF.R.U64 R37, R74, 0x10, R75 ;  /* 0x000000104a257819 */ /* 0x000fe2000000124b */
[C---:B------:R-:W-:Y:S01]  /*9070*/  IMAD.U32 R39, R35.reuse, 0x10000, RZ ;  /* 0x0001000023277824 */ /* 0x040fe200078e00ff */
[----:B------:R-:W-:Y:S01]  /*9080*/  LOP3.LUT R35, R35, 0xffff0000, RZ, 0xc0, !PT ;  /* 0xffff000023237812 */ /* 0x000fe200078ec0ff */
[C---:B------:R-:W-:Y:S01]  /*9090*/  IMAD.U32 R41, R60.reuse, 0x10000, RZ ;  /* 0x000100003c297824 */ /* 0x040fe200078e00ff */
[----:B------:R-:W-:Y:S01]  /*90a0*/  LOP3.LUT R60, R60, 0xffff0000, RZ, 0xc0, !PT ;  /* 0xffff00003c3c7812 */ /* 0x000fe200078ec0ff */
[----:B------:R-:W-:Y:S01]  /*90b0*/  FMUL.FTZ R42, R40, R39 ;  /* 0x00000027282a7220 */ /* 0x000fe20000410000 */
[----:B------:R-:W-:Y:S01]  /*90c0*/  SHF.R.U64 R34, R62, 0x10, R63 ;  /* 0x000000103e227819 */ /* 0x000fe2000000123f */
[-C--:B------:R-:W-:Y:S01]  /*90d0*/  FMUL.FTZ R40, R40, R41.reuse ;  /* 0x0000002928287220 */ /* 0x080fe20000410000 */
[----:B------:R-:W-:Y:S01]  /*90e0*/  SHF.R.U32.HI R74, RZ, 0x10, R75 ;  /* 0x00000010ff4a7819 */ /* 0x000fe2000001164b */
[C---:B------:R-:W-:Y:S01]  /*90f0*/  FFMA.FTZ R42, R38.reuse, R41, -R42 ;  /* 0x00000029262a7223 */ /* 0x040fe2000001082a */
[----:B------:R-:W-:Y:S01]  /*9100*/  SHF.R.U32.HI R62, RZ, 0x10, R63 ;  /* 0x00000010ff3e7819 */ /* 0x000fe2000001163f */
[----:B------:R-:W-:Y:S01]  /*9110*/  FFMA.FTZ R40, R38, R39, R40 ;  /* 0x0000002726287223 */ /* 0x000fe20000010028 */
[----:B------:R-:W-:-:S02]  /*9120*/  LOP3.LUT R38, R29, 0xffff0000, RZ, 0xc0, !PT ;  /* 0xffff00001d267812 */ /* 0x000fc400078ec0ff */
[----:B------:R-:W-:Y:S02]  /*9130*/  LOP3.LUT R13, R13, 0xffff0000, RZ, 0xc0, !PT ;  /* 0xffff00000d0d7812 */ /* 0x000fe400078ec0ff */
[----:B------:R-:W-:Y:S01]  /*9140*/  PRMT R74, R193, 0x5432, R74 ;  /* 0x00005432c14a7816 */ /* 0x000fe2000000004a */
[CC--:B------:R-:W-:Y:S01]  /*9150*/  FMUL.FTZ R29, R38.reuse, R35.reuse ;  /* 0x00000023261d7220 */ /* 0x0c0fe20000410000 */
[-C--:B------:R-:W-:Y:S01]  /*9160*/  FMUL.FTZ R38, R38, R60.reuse ;  /* 0x0000003c26267220 */ /* 0x080fe20000410000 */
[----:B------:R-:W-:Y:S02]  /*9170*/  PRMT R62, R159, 0x5432, R62 ;  /* 0x000054329f3e7816 */ /* 0x000fe4000000003e */
[C---:B------:R-:W-:Y:S01]  /*9180*/  FFMA.FTZ R29, R13.reuse, R60, -R29 ;  /* 0x0000003c0d1d7223 */ /* 0x040fe2000001081d */
[----:B------:R-:W-:Y:S01]  /*9190*/  FFMA.FTZ R38, R13, R35, R38 ;  /* 0x000000230d267223 */ /* 0x000fe20000010026 */
[C---:B------:R-:W-:Y:S01]  /*91a0*/  SHF.L.U32 R41, R31.reuse, 0x10, RZ ;  /* 0x000000101f297819 */ /* 0x040fe200000006ff */
[----:B------:R-:W-:Y:S01]  /*91b0*/  IMAD.U32 R13, R74, 0x10000, RZ ;  /* 0x000100004a0d7824 */ /* 0x000fe200078e00ff */
[----:B------:R-:W-:Y:S01]  /*91c0*/  LOP3.LUT R31, R31, 0xffff0000, RZ, 0xc0, !PT ;  /* 0xffff00001f1f7812 */ /* 0x000fe200078ec0ff */
[C---:B------:R-:W-:Y:S01]  /*91d0*/  IMAD.U32 R39, R62.reuse, 0x10000, RZ ;  /* 0x000100003e277824 */ /* 0x040fe200078e00ff */
[----:B------:R-:W-:Y:S01]  /*91e0*/  LOP3.LUT R62, R62, 0xffff0000, RZ, 0xc0, !PT ;  /* 0xffff00003e3e7812 */ /* 0x000fe200078ec0ff */
[----:B------:R-:W-:-:S02]  /*91f0*/  IMAD.U32 R35, R15, 0x10000, RZ ;  /* 0x000100000f237824 */ /* 0x000fc400078e00ff */
[C---:B------:R-:W-:Y:S01]  /*9200*/  FMUL.FTZ R43, R41.reuse, R13 ;  /* 0x0000000d292b7220 */ /* 0x040fe20000410000 */
[-C--:B------:R-:W-:Y:S01]  /*9210*/  FMUL.FTZ R41, R41, R39.reuse ;  /* 0x0000002729297220 */ /* 0x080fe20000410000 */
[----:B------:R-:W-:Y:S02]  /*9220*/  SHF.R.U64 R72, R72, 0x10, R73 ;  /* 0x0000001048487819 */ /* 0x000fe40000001249 */
[C---:B------:R-:W-:Y:S01]  /*9230*/  FFMA.FTZ R39, R35.reuse, R39, -R43 ;  /* 0x0000002723277223 */ /* 0x040fe2000001082b */
[----:B------:R-:W-:Y:S01]  /*9240*/  FFMA.FTZ R35, R35, R13, R41 ;  /* 0x0000000d23237223 */ /* 0x000fe20000010029 */
[----:B------:R-:W-:Y:S01]  /*9250*/  LOP3.LUT R41, R74, 0xffff0000, RZ, 0xc0, !PT ;  /* 0xffff00004a297812 */ /* 0x000fe200078ec0ff */
[----:B------:R-:W-:Y:S01]  /*9260*/  IMAD.U32 R43, R28, 0x10000, RZ ;  /* 0x000100001c2b7824 */ /* 0x000fe200078e00ff */
[----:B------:R-:W-:Y:S02]  /*9270*/  LOP3.LUT R13, R15, 0xffff0000, RZ, 0xc0, !PT ;  /* 0xffff00000f0d7812 */ /* 0x000fe400078ec0ff */
[----:B------:R-:W-:Y:S01]  /*9280*/  PRMT R72, R194, 0x5410, R72 ;  /* 0x00005410c2487816 */ /* 0x000fe20000000048 */
[C---:B------:R-:W-:Y:S01]  /*9290*/  FMUL.FTZ R15, R31.reuse, R41 ;  /* 0x000000291f0f7220 */ /* 0x040fe20000410000 */
[----:B------:R-:W-:Y:S01]  /*92a0*/  FMUL.FTZ R31, R31, R62 ;  /* 0x0000003e1f1f7220 */ /* 0x000fe20000410000 */
[----:B------:R-:W-:-:S02]  /*92b0*/  PRMT R11, R182, 0x5410, R11 ;  /* 0x00005410b60b7816 */ /* 0x000fc4000000000b */
[C---:B------:R-:W-:Y:S01]  /*92c0*/  FFMA.FTZ R15, R13.reuse, R62, -R15 ;  /* 0x0000003e0d0f7223 */ /* 0x040fe2000001080f */
[----:B------:R-:W-:Y:S01]  /*92d0*/  FFMA.FTZ R13, R13, R41, R31 ;  /* 0x000000290d0d7223 */ /* 0x000fe2000001001f */
[----:B------:R-:W-:Y:S01]  /*92e0*/  IMAD.U32 R41, R72, 0x10000, RZ ;  /* 0x0001000048297824 */ /* 0x000fe200078e00ff */
[----:B------:R-:W-:Y:S01]  /*92f0*/  LOP3.LUT R28, R28, 0xffff0000, RZ, 0xc0, !PT ;  /* 0xffff00001c1c7812 */ /* 0x000fe200078ec0ff */
[----:B------:R-:W-:Y:S01]  /*9300*/  IMAD.U32 R44, R11, 0x10000, RZ ;  /* 0x000100000b2c7824 */ /* 0x000fe200078e00ff */
[----:B------:R-:W-:Y:S01]  /*9310*/  LOP3.LUT R72, R72, 0xffff0000, RZ, 0xc0, !PT ;  /* 0xffff000048487812 */ /* 0x000fe200078ec0ff */
[C---:B------:R-:W-:Y:S01]  /*9320*/  FMUL.FTZ R45, R43.reuse, R41 ;  /* 0x000000292b2d7220 */ /* 0x040fe20000410000 */
[----:B------:R-:W-:Y:S02]  /*9330*/  IMAD.U32 R31, R12, 0x10000, RZ ;  /* 0x000100000c1f7824 */ /* 0x000fe400078e00ff */
[-C--:B------:R-:W-:Y:S01]  /*9340*/  FMUL.FTZ R43, R43, R44.reuse ;  /* 0x0000002c2b2b7220 */ /* 0x080fe20000410000 */
[----:B------:R-:W-:Y:S01]  /*9350*/  LOP3.LUT R11, R11, 0xffff0000, RZ, 0xc0, !PT ;  /* 0xffff00000b0b7812 */ /* 0x000fe200078ec0ff */
[----:B------:R-:W-:-:S02]  /*9360*/  FFMA.FTZ R45, R31, R44, -R45 ;  /* 0x0000002c1f2d7223 */ /* 0x000fc4000001082d */
[----:B------:R-:W-:Y:S01]  /*9370*/  FFMA.FTZ R43, R31, R41, R43 ;  /* 0x000000291f2b7223 */ /* 0x000fe2000001002b */
[----:B------:R-:W-:Y:S01]  /*9380*/  LOP3.LUT R12, R12, 0xffff0000, RZ, 0xc0, !PT ;  /* 0xffff00000c0c7812 */ /* 0x000fe200078ec0ff */
[CC--:B------:R-:W-:Y:S01]  /*9390*/  FMUL.FTZ R31, R28.reuse, R72.reuse ;  /* 0x000000481c1f7220 */ /* 0x0c0fe20000410000 */
[-C--:B------:R-:W-:Y:S01]  /*93a0*/  FMUL.FTZ R28, R28, R11.reuse ;  /* 0x0000000b1c1c7220 */ /* 0x080fe20000410000 */
[----:B------:R-:W-:Y:S02]  /*93b0*/  PRMT R37, R193, 0x5410, R37 ;  /* 0x00005410c1257816 */ /* 0x000fe40000000025 */
[----:B------:R-:W-:Y:S01]  /*93c0*/  PRMT R34, R159, 0x5410, R34 ;  /* 0x000054109f227816 */ /* 0x000fe20000000022 */
[C---:B------:R-:W-:Y:S01]  /*93d0*/  FFMA.FTZ R31, R12.reuse, R11, -R31 ;  /* 0x0000000b0c1f7223 */ /* 0x040fe2000001081f */
[----:B------:R-:W-:Y:S01]  /*93e0*/  FFMA.FTZ R28, R12, R72, R28 ;  /* 0x000000480c1c7223 */ /* 0x000fe2000001001c */
[C---:B------:R-:W-:Y:S01]  /*93f0*/  IMAD.U32 R12, R37.reuse, 0x10000, RZ ;  /* 0x00010000250c7824 */ /* 0x040fe200078e00ff */
[----:B------:R-:W-:Y:S01]  /*9400*/  LOP3.LUT R30, R30, 0xffff0000, RZ, 0xc0, !PT ;  /* 0xffff00001e1e7812 */ /* 0x000fe200078ec0ff */
[----:B------:R-:W-:Y:S01]  /*9410*/  IMAD.U32 R41, R34, 0x10000, RZ ;  /* 0x0001000022297824 */ /* 0x000fe200078e00ff */
[----:B------:R-:W-:Y:S01]  /*9420*/  LOP3.LUT R37, R37, 0xffff0000, RZ, 0xc0, !PT ;  /* 0xffff000025257812 */ /* 0x000fe200078ec0ff */
[----:B------:R-:W-:Y:S01]  /*9430*/  FMUL.FTZ R44, R46, R12 ;  /* 0x0000000c2e2c7220 */ /* 0x000fe20000410000 */
[----:B------:R-:W-:-:S02]  /*9440*/  IMAD.U32 R11, R14, 0x10000, RZ ;  /* 0x000100000e0b7824 */ /* 0x000fc400078e00ff */
[-C--:B------:R-:W-:Y:S01]  /*9450*/  FMUL.FTZ R46, R46, R41.reuse ;  /* 0x000000292e2e7220 */ /* 0x080fe20000410000 */
[----:B------:R-:W-:Y:S01]  /*9460*/  LOP3.LUT R34, R34, 0xffff0000, RZ, 0xc0, !PT ;  /* 0xffff000022227812 */ /* 0x000fe200078ec0ff */
[C---:B------:R-:W-:Y:S02]  /*9470*/  FFMA.FTZ R44, R11.reuse, R41, -R44 ;  /* 0x000000290b2c7223 */ /* 0x040fe4000001082c */
[----:B------:R-:W-:Y:S01]  /*9480*/  FFMA.FTZ R46, R11, R12, R46 ;  /* 0x0000000c0b2e7223 */ /* 0x000fe2000001002e */
[----:B------:R-:W-:Y:S01]  /*9490*/  LOP3.LUT R14, R14, 0xffff0000, RZ, 0xc0, !PT ;  /* 0xffff00000e0e7812 */ /* 0x000fe200078ec0ff */
[C---:B------:R-:W-:Y:S01]  /*94a0*/  FMUL.FTZ R11, R30.reuse, R37 ;  /* 0x000000251e0b7220 */ /* 0x040fe20000410000 */
[----:B------:R-:W-:Y:S01]  /*94b0*/  FMUL.FTZ R30, R30, R34 ;  /* 0x000000221e1e7220 */ /* 0x000fe20000410000 */
[----:B------:R-:W-:Y:S02]  /*94c0*/  F2FP.BF16.F32.PACK_AB R29, R29, R42 ;  /* 0x0000002a1d1d723e */ /* 0x000fe400000010ff */
[C---:B------:R-:W-:Y:S01]  /*94d0*/  FFMA.FTZ R11, R14.reuse, R34, -R11 ;  /* 0x000000220e0b7223 */ /* 0x040fe2000001080b */
[----:B------:R-:W-:Y:S01]  /*94e0*/  F2FP.BF16.F32.PACK_AB R31, R31, R45 ;  /* 0x0000002d1f1f723e */ /* 0x000fe200000010ff */
[----:B------:R-:W-:Y:S01]  /*94f0*/  FFMA.FTZ R30, R14, R37, R30 ;  /* 0x000000250e1e7223 */ /* 0x000fe2000001001e */
[----:B------:R-:W-:-:S02]  /*9500*/  F2FP.BF16.F32.PACK_AB R38, R38, R40 ;  /* 0x000000282626723e */ /* 0x000fc400000010ff */
[----:B------:R-:W-:Y:S01]  /*9510*/  F2FP.BF16.F32.PACK_AB R35, R13, R35 ;  /* 0x000000230d23723e */ /* 0x000fe200000010ff */
[----:B------:R-:W-:Y:S01]  /*9520*/  IMAD.MOV.U32 R12, RZ, RZ, R31 ;  /* 0x000000ffff0c7224 */ /* 0x000fe200078e001f */
[----:B------:R-:W-:Y:S01]  /*9530*/  F2FP.BF16.F32.PACK_AB R11, R11, R44 ;  /* 0x0000002c0b0b723e */ /* 0x000fe200000010ff */
[----:B------:R-:W-:Y:S01]  /*9540*/  IMAD.MOV.U32 R13, RZ, RZ, R29 ;  /* 0x000000ffff0d7224 */ /* 0x000fe200078e001d */
[----:B------:R-:W-:Y:S01]  /*9550*/  F2FP.BF16.F32.PACK_AB R15, R15, R39 ;  /* 0x000000270f0f723e */ /* 0x000fe200000010ff */
[----:B------:R-:W-:Y:S01]  /*9560*/  IMAD.MOV.U32 R29, RZ, RZ, R38 ;  /* 0x000000ffff1d7224 */ /* 0x000fe200078e0026 */
[----:B------:R-:W-:Y:S01]  /*9570*/  F2FP.BF16.F32.PACK_AB R28, R28, R43 ;  /* 0x0000002b1c1c723e */ /* 0x000fe200000010ff */
[----:B------:R-:W-:Y:S01]  /*9580*/  IMAD.MOV.U32 R14, RZ, RZ, R11 ;  /* 0x000000ffff0e7224 */ /* 0x000fe200078e000b */
[----:B------:R-:W-:Y:S01]  /*9590*/  F2FP.BF16.F32.PACK_AB R30, R30, R46 ;  /* 0x0000002e1e1e723e */ /* 0x000fe200000010ff */
[----:B------:R-:W-:-:S07]  /*95a0*/  IMAD.MOV.U32 R31, RZ, RZ, R35 ;  /* 0x000000ffff1f7224 */ /* 0x000fce00078e0023 */
.L_x_540:
[----:B------:R-:W-:Y:S05]  /*95b0*/  BSYNC B2 ;  /* 0x0000000000027941 */ /* 0x000fea0003800000 */
.L_x_539:
[----:B------:R-:W-:-:S04]  /*95c0*/  LEA R34, P3, R6, R118, 0x1 ;  /* 0x0000007606227211 */ /* 0x000fc800078608ff */
[----:B------:R-:W-:Y:S02]  /*95d0*/  LEA.HI.X R35, R6, R115, R113, 0x1, P3 ;  /* 0x0000007306237211 */ /* 0x000fe400018f0c71 */
[----:B------:R-:W-:-:S03]  /*95e0*/  ISETP.GE.AND P3, PT, R36, R135, PT ;  /* 0x000000872400720c */ /* 0x000fc60003f66270 */
[----:B0-----:R0:W-:Y:S10]  /*95f0*/  ST.E.128 desc[UR56][R34.64], R12 ;  /* 0x0000000c22007985 */ /* 0x0011f4000c101d38 */
[----:B------:R-:W-:-:S05]  /*9600*/  @!P3 IMAD.WIDE R36, R36, 0x2, R32 ;  /* 0x000000022424b825 */ /* 0x000fca00078e0220 */
[----:B-1----:R0:W-:Y:S02]  /*9610*/  @!P3 ST.E.128 desc[UR56][R36.64], R28 ;  /* 0x0000001c2400b985 */ /* 0x0021e4000c101d38 */
.L_x_538:
[----:B------:R-:W-:Y:S05]  /*9620*/  BSYNC B1 ;  /* 0x0000000000017941 */ /* 0x000fea0003800000 */
.L_x_537:
[----:B------:R-:W-:Y:S01]  /*9630*/  ISETP.NE.AND P3, PT, R26, RZ, PT ;  /* 0x000000ff1a00720c */ /* 0x000fe20003f65270 */
[----:B------:R-:W-:-:S12]  /*9640*/  BSSY B1, `(.L_x_541) ;  /* 0x000007d000017945 */ /* 0x000fd80003800000 */
[----:B------:R-:W-:Y:S05]  /*9650*/  @!P3 BRA `(.L_x_542) ;  /* 0x0000000400ecb947 */ /* 0x000fea0003800000 */
[----:B---3--:R-:W-:Y:S01]  /*9660*/  SEL R11, R125, R137, !P1 ;  /* 0x000000897d0b7207 */ /* 0x008fe20004800000 */
[----:B------:R-:W-:Y:S01]  /*9670*/  BSSY B2, `(.L_x_543) ;  /* 0x0000076000027945 */ /* 0x000fe20003800000 */
[----:B0-----:R-:W-:Y:S02]  /*9680*/  SHF.R.U32.HI R14, RZ, 0x3, R168 ;  /* 0x00000003ff0e7819 */ /* 0x001fe400000116a8 */
[----:B----4-:R-:W-:Y:S02]  /*9690*/  SHF.R.S32.HI R12, RZ, 0x1f, R11 ;  /* 0x0000001fff0c7819 */ /* 0x010fe4000001140b */
[----:B------:R-:W-:Y:S02]  /*96a0*/  ISETP.GE.AND P4, PT, R0, R124, PT ;  /* 0x0000007c0000720c */ /* 0x000fe40003f86270 */
[----:B------:R-:W-:Y:S02]  /*96b0*/  LEA.HI R11, R12, R11, RZ, 0x4 ;  /* 0x0000000b0c0b7211 */ /* 0x000fe400078f20ff */
[----:B------:R-:W-:-:S02]  /*96c0*/  LEA R34, P3, R7, R118, 0x1 ;  /* 0x0000007607227211 */ /* 0x000fc400078608ff */
[----:B------:R-:W-:Y:S02]  /*96d0*/  LEA.HI.SX32 R11, R11, R120, 0x1c ;  /* 0x000000780b0b7211 */ /* 0x000fe400078fe2ff */
[----:B------:R-:W-:Y:S02]  /*96e0*/  LEA.HI.X R35, R7, R115, R112, 0x1, P3 ;  /* 0x0000007307237211 */ /* 0x000fe400018f0c70 */
[----:B------:R-:W-:Y:S01]  /*96f0*/  SHF.R.S32.HI R12, RZ, 0x1f, R11 ;  /* 0x0000001fff0c7819 */ /* 0x000fe2000001140b */
[----:B------:R-:W-:-:S03]  /*9700*/  IMAD.SHL.U32 R36, R11, 0x8, RZ ;  /* 0x000000080b247824 */ /* 0x000fc600078e00ff */
[----:B------:R-:W-:Y:S02]  /*9710*/  LEA.HI R12, R12, R11, RZ, 0x3 ;  /* 0x0000000b0c0c7211 */ /* 0x000fe400078f18ff */
[----:B------:R-:W-:Y:S02]  /*9720*/  LOP3.LUT R11, R168, 0x38, R36, 0xf8, !PT ;  /* 0x00000038a80b7812 */ /* 0x000fe400078ef824 */
[----:B------:R-:W-:Y:S02]  /*9730*/  SHF.R.S32.HI R13, RZ, 0x3, R12 ;  /* 0x00000003ff0d7819 */ /* 0x000fe4000001140c */
[----:B------:R-:W-:Y:S02]  /*9740*/  LOP3.LUT R11, R11, R14, RZ, 0x3c, !PT ;  /* 0x0000000e0b0b7212 */ /* 0x000fe400078e3cff */
[----:B------:R-:W-:Y:S01]  /*9750*/  ISETP.GE.AND P3, PT, R36, R135, PT ;  /* 0x000000872400720c */ /* 0x000fe20003f66270 */
[----:B------:R-:W-:-:S05]  /*9760*/  IMAD R12, R13, 0x1800, R180 ;  /* 0x000018000d0c7824 */ /* 0x000fca00078e02b4 */
[----:B------:R-:W-:Y:S01]  /*9770*/  IADD3 R11, R12, R11, RZ ;  /* 0x0000000b0c0b7210 */ /* 0x000fe20007ffe0ff */
[----:B------:R-:W-:-:S04]  /*9780*/  IMAD R12, R18, 0x4800, R134 ;  /* 0x00004800120c7824 */ /* 0x000fc800078e0286 */
[----:B------:R-:W-:Y:S02]  /*9790*/  IMAD R28, R18, 0x4800, R11 ;  /* 0x00004800121c7824 */ /* 0x000fe400078e020b */
[--C-:B------:R-:W-:Y:S02]  /*97a0*/  IMAD R12, R12, 0x2, R2.reuse ;  /* 0x000000020c0c7824 */ /* 0x100fe400078e0202 */
[----:B------:R-:W-:-:S04]  /*97b0*/  IMAD R28, R28, 0x2, R2 ;  /* 0x000000021c1c7824 */ /* 0x000fc800078e0202 */
[----:B------:R-:W0:Y:S04]  /*97c0*/  LDS.128 R12, [R12+0x18400] ;  /* 0x018400000c0c7984 */ /* 0x000e280000000c00 */
[----:B------:R-:W1:Y:S01]  /*97d0*/  LDS.128 R28, [R28+0x18400] ;  /* 0x018400001c1c7984 */ /* 0x000e620000000c00 */
[----:B------:R-:W-:Y:S05]  /*97e0*/  @P4 BRA `(.L_x_544) ;  /* 0x0000000400784947 */ /* 0x000fea0003800000 */
[----:B------:R-:W-:Y:S01]  /*97f0*/  SHF.R.U32.HI R39, RZ, 0x10, R69 ;  /* 0x00000010ff277819 */ /* 0x000fe20000011645 */
[----:B-1----:R-:W-:Y:S01]  /*9800*/  IMAD.U32 R41, R29, 0x10000, RZ ;  /* 0x000100001d297824 */ /* 0x002fe200078e00ff */
[----:B------:R-:W-:Y:S01]  /*9810*/  SHF.R.U32.HI R40, RZ, 0x10, R57 ;  /* 0x00000010ff287819 */ /* 0x000fe20000011639 */
[----:B0-----:R-:W-:Y:S01]  /*9820*/  IMAD.U32 R37, R13, 0x10000, RZ ;  /* 0x000100000d257824 */ /* 0x001fe200078e00ff */
[----:B------:R-:W-:Y:S01]  /*9830*/  PRMT R39, R152, 0x5432, R39 ;  /* 0x0000543298277816 */ /* 0x000fe20000000027 */
[----:B------:R-:W-:Y:S01]  /*9840*/  IMAD.U32 R44, R31, 0x10000, RZ ;  /* 0x000100001f2c7824 */ /* 0x000fe200078e00ff */
[----:B------:R-:W-:Y:S01]  /*9850*/  PRMT R40, R150, 0x5432, R40 ;  /* 0x0000543296287816 */ /* 0x000fe20000000028 */
[----:B------:R-:W-:Y:S01]  /*9860*/  IMAD.U32 R46, R30, 0x10000, RZ ;  /* 0x000100001e2e7824 */ /* 0x000fe200078e00ff */
[----:B------:R-:W-:Y:S01]  /*9870*/  LOP3.LUT R29, R29, 0xffff0000, RZ, 0xc0, !PT ;  /* 0xffff00001d1d7812 */ /* 0x000fe200078ec0ff */
[C---:B------:R-:W-:Y:S01]  /*9880*/  IMAD.U32 R11, R39.reuse, 0x10000, RZ ;  /* 0x00010000270b7824 */ /* 0x040fe200078e00ff */
[----:B------:R-:W-:Y:S01]  /*9890*/  LOP3.LUT R39, R39, 0xffff0000, RZ, 0xc0, !PT ;  /* 0xffff000027277812 */ /* 0x000fe200078ec0ff */
[C---:B------:R-:W-:Y:S01]  /*98a0*/  IMAD.U32 R38, R40.reuse, 0x10000, RZ ;  /* 0x0001000028267824 */ /* 0x040fe200078e00ff */
[----:B------:R-:W-:Y:S01]  /*98b0*/  LOP3.LUT R40, R40, 0xffff0000, RZ, 0xc0, !PT ;  /* 0xffff000028287812 */ /* 0x000fe200078ec0ff */
[CC--:B------:R-:W-:Y:S01]  /*98c0*/  FMUL.FTZ R42, R41.reuse, R11.reuse ;  /* 0x0000000b292a7220 */ /* 0x0c0fe20000410000 */
[----:B------:R-:W-:Y:S01]  /*98d0*/  SHF.R.U64 R68, R68, 0x10, R69 ;  /* 0x0000001044447819 */ /* 0x000fe20000001245 */
[-C--:B------:R-:W-:Y:S01]  /*98e0*/  FMUL.FTZ R41, R41, R38.reuse ;  /* 0x0000002629297220 */ /* 0x080fe20000410000 */
[----:B------:R-:W-:Y:S01]  /*98f0*/  SHF.R.U64 R56, R56, 0x10, R57 ;  /* 0x0000001038387819 */ /* 0x000fe20000001239 */
[----:B------:R-:W-:Y:S01]  /*9900*/  FFMA.FTZ R38, R37, R38, -R42 ;  /* 0x0000002625267223 */ /* 0x000fe2000001082a */
[----:B------:R-:W-:Y:S01]  /*9910*/  PRMT R68, R149, 0x5410, R68 ;  /* 0x0000541095447816 */ /* 0x000fe20000000044 */
[----:B------:R-:W-:Y:S01]  /*9920*/  FFMA.FTZ R37, R37, R11, R41 ;  /* 0x0000000b25257223 */ /* 0x000fe20000010029 */
[----:B------:R-:W-:Y:S01]  /*9930*/  LOP3.LUT R11, R13, 0xffff0000, RZ, 0xc0, !PT ;  /* 0xffff00000d0b7812 */ /* 0x000fe200078ec0ff */
[C---:B------:R-:W-:Y:S01]  /*9940*/  FMUL.FTZ R13, R29.reuse, R39 ;  /* 0x000000271d0d7220 */ /* 0x040fe20000410000 */
[----:B------:R-:W-:Y:S01]  /*9950*/  FMUL.FTZ R29, R29, R40 ;  /* 0x000000281d1d7220 */ /* 0x000fe20000410000 */
[----:B------:R-:W-:-:S02]  /*9960*/  PRMT R56, R151, 0x5410, R56 ;  /* 0x0000541097387816 */ /* 0x000fc40000000038 */
[C---:B------:R-:W-:Y:S01]  /*9970*/  FFMA.FTZ R13, R11.reuse, R40, -R13 ;  /* 0x000000280b0d7223 */ /* 0x040fe2000001080d */
[----:B------:R-:W-:Y:S01]  /*9980*/  FFMA.FTZ R11, R11, R39, R29 ;  /* 0x000000270b0b7223 */ /* 0x000fe2000001001d */
[----:B------:R-:W-:Y:S01]  /*9990*/  SHF.R.U32.HI R39, RZ, 0x10, R71 ;  /* 0x00000010ff277819 */ /* 0x000fe20000011647 */
[----:B------:R-:W-:Y:S01]  /*99a0*/  IMAD.U32 R40, R15, 0x10000, RZ ;  /* 0x000100000f287824 */ /* 0x000fe200078e00ff */
[----:B------:R-:W-:Y:S02]  /*99b0*/  SHF.R.U32.HI R29, RZ, 0x10, R59 ;  /* 0x00000010ff1d7819 */ /* 0x000fe4000001163b */
[----:B------:R-:W-:Y:S02]  /*99c0*/  PRMT R39, R149, 0x5432, R39 ;  /* 0x0000543295277816 */ /* 0x000fe40000000027 */
[----:B------:R-:W-:Y:S02]  /*99d0*/  PRMT R29, R151, 0x5432, R29 ;  /* 0x00005432971d7816 */ /* 0x000fe4000000001d */
[----:B------:R-:W-:Y:S01]  /*99e0*/  LOP3.LUT R15, R15, 0xffff0000, RZ, 0xc0, !PT ;  /* 0xffff00000f0f7812 */ /* 0x000fe200078ec0ff */
[C---:B------:R-:W-:Y:S01]  /*99f0*/  IMAD.U32 R41, R39.reuse, 0x10000, RZ ;  /* 0x0001000027297824 */ /* 0x040fe200078e00ff */
[----:B------:R-:W-:Y:S01]  /*9a00*/  LOP3.LUT R39, R39, 0xffff0000, RZ, 0xc0, !PT ;  /* 0xffff000027277812 */ /* 0x000fe200078ec0ff */
[C---:B------:R-:W-:Y:S01]  /*9a10*/  IMAD.U32 R42, R29.reuse, 0x10000, RZ ;  /* 0x000100001d2a7824 */ /* 0x040fe200078e00ff */
[----:B------:R-:W-:Y:S01]  /*9a20*/  LOP3.LUT R29, R29, 0xffff0000, RZ, 0xc0, !PT ;  /* 0xffff00001d1d7812 */ /* 0x000fe200078ec0ff */
[----:B------:R-:W-:Y:S01]  /*9a30*/  FMUL.FTZ R43, R44, R41 ;  /* 0x000000292c2b7220 */ /* 0x000fe20000410000 */
[----:B------:R-:W-:Y:S01]  /*9a40*/  SHF.R.U64 R70, R70, 0x10, R71 ;  /* 0x0000001046467819 */ /* 0x000fe20000001247 */
[-C--:B------:R-:W-:Y:S01]  /*9a50*/  FMUL.FTZ R44, R44, R42.reuse ;  /* 0x0000002a2c2c7220 */ /* 0x080fe20000410000 */
[----:B------:R-:W-:Y:S01]  /*9a60*/  SHF.R.U64 R58, R58, 0x10, R59 ;  /* 0x000000103a3a7819 */ /* 0x000fe2000000123b */
[----:B------:R-:W-:Y:S01]  /*9a70*/  FFMA.FTZ R43, R40, R42, -R43 ;  /* 0x0000002a282b7223 */ /* 0x000fe2000001082b */
[----:B------:R-:W-:-:S02]  /*9a80*/  IMAD.U32 R42, R28, 0x10000, RZ ;  /* 0x000100001c2a7824 */ /* 0x000fc400078e00ff */
[----:B------:R-:W-:Y:S01]  /*9a90*/  FFMA.FTZ R44, R40, R41, R44 ;  /* 0x00000029282c7223 */ /* 0x000fe2000001002c */
[----:B------:R-:W-:Y:S02]  /*9aa0*/  LOP3.LUT R40, R31, 0xffff0000, RZ, 0xc0, !PT ;  /* 0xffff00001f287812 */ /* 0x000fe400078ec0ff */
[----:B------:R-:W-:Y:S02]  /*9ab0*/  LOP3.LUT R28, R28, 0xffff0000, RZ, 0xc0, !PT ;  /* 0xffff00001c1c7812 */ /* 0x000fe400078ec0ff */
[----:B------:R-:W-:Y:S01]  /*9ac0*/  PRMT R70, R150, 0x5410, R70 ;  /* 0x0000541096467816 */ /* 0x000fe20000000046 */
[C---:B------:R-:W-:Y:S01]  /*9ad0*/  FMUL.FTZ R31, R40.reuse, R39 ;  /* 0x00000027281f7220 */ /* 0x040fe20000410000 */
[-C--:B------:R-:W-:Y:S01]  /*9ae0*/  FMUL.FTZ R40, R40, R29.reuse ;  /* 0x0000001d28287220 */ /* 0x080fe20000410000 */
[----:B------:R-:W-:Y:S02]  /*9af0*/  PRMT R58, R152, 0x5410, R58 ;  /* 0x00005410983a7816 */ /* 0x000fe4000000003a */
[C---:B------:R-:W-:Y:S01]  /*9b00*/  FFMA.FTZ R31, R15.reuse, R29, -R31 ;  /* 0x0000001d0f1f7223 */ /* 0x040fe2000001081f */
[----:B------:R-:W-:Y:S01]  /*9b10*/  FFMA.FTZ R40, R15, R39, R40 ;  /* 0x000000270f287223 */ /* 0x000fe20000010028 */
[C---:B------:R-:W-:Y:S01]  /*9b20*/  IMAD.U32 R29, R68.reuse, 0x10000, RZ ;  /* 0x00010000441d7824 */ /* 0x040fe200078e00ff */
[----:B------:R-:W-:Y:S01]  /*9b30*/  LOP3.LUT R68, R68, 0xffff0000, RZ, 0xc0, !PT ;  /* 0xffff000044447812 */ /* 0x000fe200078ec0ff */
[C---:B------:R-:W-:Y:S01]  /*9b40*/  IMAD.U32 R39, R56.reuse, 0x10000, RZ ;  /* 0x0001000038277824 */ /* 0x040fe200078e00ff */
[----:B------:R-:W-:Y:S01]  /*9b50*/  LOP3.LUT R56, R56, 0xffff0000, RZ, 0xc0, !PT ;  /* 0xffff000038387812 */ /* 0x000fe200078ec0ff */
[----:B------:R-:W-:Y:S01]  /*9b60*/  FMUL.FTZ R41, R42, R29 ;  /* 0x0000001d2a297220 */ /* 0x000fe20000410000 */
[----:B------:R-:W-:-:S02]  /*9b70*/  IMAD.U32 R15, R12, 0x10000, RZ ;  /* 0x000100000c0f7824 */ /* 0x000fc400078e00ff */
[-C--:B------:R-:W-:Y:S01]  /*9b80*/  FMUL.FTZ R42, R42, R39.reuse ;  /* 0x000000272a2a7220 */ /* 0x080fe20000410000 */
[----:B------:R-:W-:Y:S01]  /*9b90*/  LOP3.LUT R12, R12, 0xffff0000, RZ, 0xc0, !PT ;  /* 0xffff00000c0c7812 */ /* 0x000fe200078ec0ff */
[C---:B------:R-:W-:Y:S02]  /*9ba0*/  FFMA.FTZ R41, R15.reuse, R39, -R41 ;  /* 0x000000270f297223 */ /* 0x040fe40000010829 */
[----:B------:R-:W-:Y:S01]  /*9bb0*/  FFMA.FTZ R42, R15, R29, R42 ;  /* 0x0000001d0f2a7223 */ /* 0x000fe2000001002a */
[C---:B------:R-:W-:Y:S01]  /*9bc0*/  FMUL.FTZ R15, R28.reuse, R68 ;  /* 0x000000441c0f7220 */ /* 0x040fe20000410000 */
[-C--:B------:R-:W-:Y:S01]  /*9bd0*/  FMUL.FTZ R28, R28, R56.reuse ;  /* 0x000000381c1c7220 */ /* 0x080fe20000410000 */
[----:B------:R-:W-:Y:S01]  /*9be0*/  IMAD.U32 R29, R70, 0x10000, RZ ;  /* 0x00010000461d7824 */ /* 0x000fe200078e00ff */
[----:B------:R-:W-:Y:S01]  /*9bf0*/  LOP3.LUT R30, R30, 0xffff0000, RZ, 0xc0, !PT ;  /* 0xffff00001e1e7812 */ /* 0x000fe200078ec0ff */
[----:B------:R-:W-:Y:S02]  /*9c00*/  IMAD.U32 R39, R58, 0x10000, RZ ;  /* 0x000100003a277824 */ /* 0x000fe400078e00ff */
[C---:B------:R-:W-:Y:S01]  /*9c10*/  FFMA.FTZ R15, R12.reuse, R56, -R15 ;  /* 0x000000380c0f7223 */ /* 0x040fe2000001080f */
[----:B------:R-:W-:Y:S01]  /*9c20*/  FFMA.FTZ R28, R12, R68, R28 ;  /* 0x000000440c1c7223 */ /* 0x000fe2000001001c */
[----:B------:R-:W-:Y:S01]  /*9c30*/  SHF.L.U32 R12, R14, 0x10, RZ ;  /* 0x000000100e0c7819 */ /* 0x000fe200000006ff */
[C---:B------:R-:W-:Y:S01]  /*9c40*/  FMUL.FTZ R45, R46.reuse, R29 ;  /* 0x0000001d2e2d7220 */ /* 0x040fe20000410000 */
[----:B------:R-:W-:Y:S01]  /*9c50*/  FMUL.FTZ R46, R46, R39 ;  /* 0x000000272e2e7220 */ /* 0x000fe20000410000 */
[----:B------:R-:W-:-:S02]  /*9c60*/  LOP3.LUT R70, R70, 0xffff0000, RZ, 0xc0, !PT ;  /* 0xffff000046467812 */ /* 0x000fc400078ec0ff */
[----:B------:R-:W-:Y:S01]  /*9c70*/  LOP3.LUT R58, R58, 0xffff0000, RZ, 0xc0, !PT ;  /* 0xffff00003a3a7812 */ /* 0x000fe200078ec0ff */
[C---:B------:R-:W-:Y:S01]  /*9c80*/  FFMA.FTZ R45, R12.reuse, R39, -R45 ;  /* 0x000000270c2d7223 */ /* 0x040fe2000001082d */
[----:B------:R-:W-:Y:S01]  /*9c90*/  FFMA.FTZ R46, R12, R29, R46 ;  /* 0x0000001d0c2e7223 */ /* 0x000fe2000001002e */
[----:B------:R-:W-:Y:S01]  /*9ca0*/  LOP3.LUT R14, R14, 0xffff0000, RZ, 0xc0, !PT ;  /* 0xffff00000e0e7812 */ /* 0x000fe200078ec0ff */
[C---:B------:R-:W-:Y:S01]  /*9cb0*/  FMUL.FTZ R12, R30.reuse, R70 ;  /* 0x000000461e0c7220 */ /* 0x040fe20000410000 */
[-C--:B------:R-:W-:Y:S01]  /*9cc0*/  FMUL.FTZ R30, R30, R58.reuse ;  /* 0x0000003a1e1e7220 */ /* 0x080fe20000410000 */
[----:B------:R-:W-:Y:S02]  /*9cd0*/  F2FP.BF16.F32.PACK_AB R31, R31, R43 ;  /* 0x0000002b1f1f723e */ /* 0x000fe400000010ff */
[C---:B------:R-:W-:Y:S01]  /*9ce0*/  FFMA.FTZ R12, R14.reuse, R58, -R12 ;  /* 0x0000003a0e0c7223 */ /* 0x040fe2000001080c */
[----:B------:R-:W-:Y:S01]  /*9cf0*/  FFMA.FTZ R29, R14, R70, R30 ;  /* 0x000000460e1d7223 */ /* 0x000fe2000001001e */
[----:B------:R-:W-:Y:S01]  /*9d00*/  F2FP.BF16.F32.PACK_AB R14, R15, R41 ;  /* 0x000000290f0e723e */ /* 0x000fe200000010ff */
[----:B------:R-:W-:Y:S01]  /*9d10*/  IMAD.MOV.U32 R15, RZ, RZ, R31 ;  /* 0x000000ffff0f7224 */ /* 0x000fe200078e001f */
[----:B------:R-:W-:-:S02]  /*9d20*/  F2FP.BF16.F32.PACK_AB R11, R11, R37 ;  /* 0x000000250b0b723e */ /* 0x000fc400000010ff */
[----:B------:R-:W-:Y:S01]  /*9d30*/  F2FP.BF16.F32.PACK_AB R30, R12, R45 ;  /* 0x0000002d0c1e723e */ /* 0x000fe200000010ff */
[----:B------:R-:W-:Y:S01]  /*9d40*/  IMAD.MOV.U32 R12, RZ, RZ, R14 ;  /* 0x000000ffff0c7224 */ /* 0x000fe200078e000e */
[----:B------:R-:W-:Y:S02]  /*9d50*/  F2FP.BF16.F32.PACK_AB R40, R40, R44 ;  /* 0x0000002c2828723e */ /* 0x000fe400000010ff */
[----:B------:R-:W-:Y:S01]  /*9d60*/  F2FP.BF16.F32.PACK_AB R37, R29, R46 ;  /* 0x0000002e1d25723e */ /* 0x000fe200000010ff */
[----:B------:R-:W-:Y:S01]  /*9d70*/  IMAD.MOV.U32 R14, RZ, RZ, R30 ;  /* 0x000000ffff0e7224 */ /* 0x000fe200078e001e */
[----:B------:R-:W-:Y:S01]  /*9d80*/  F2FP.BF16.F32.PACK_AB R13, R13, R38 ;  /* 0x000000260d0d723e */ /* 0x000fe200000010ff */
[----:B------:R-:W-:Y:S01]  /*9d90*/  IMAD.MOV.U32 R29, RZ, RZ, R11 ;  /* 0x000000ffff1d7224 */ /* 0x000fe200078e000b */
[----:B------:R-:W-:Y:S01]  /*9da0*/  F2FP.BF16.F32.PACK_AB R28, R28, R42 ;  /* 0x0000002a1c1c723e */ /* 0x000fe200000010ff */
[----:B------:R-:W-:Y:S02]  /*9db0*/  IMAD.MOV.U32 R30, RZ, RZ, R37 ;  /* 0x000000ffff1e7224 */ /* 0x000fe400078e0025 */
[----:B------:R-:W-:-:S07]  /*9dc0*/  IMAD.MOV.U32 R31, RZ, RZ, R40 ;  /* 0x000000ffff1f7224 */ /* 0x000fce00078e0028 */
.L_x_544:
[----:B------:R-:W-:Y:S05]  /*9dd0*/  BSYNC B2 ;  /* 0x0000000000027941 */ /* 0x000fea0003800000 */
.L_x_543:
[----:B------:R-:W-:Y:S01]  /*9de0*/  @!P3 IMAD.WIDE R36, R36, 0x2, R32 ;  /* 0x000000022424b825 */ /* 0x000fe200078e0220 */
[----:B0-----:R2:W-:Y:S04]  /*9df0*/  ST.E.128 desc[UR56][R34.64], R12 ;  /* 0x0000000c22007985 */ /* 0x0015e8000c101d38 */
[----:B-1----:R2:W-:Y:S02]  /*9e00*/  @!P3 ST.E.128 desc[UR56][R36.64], R28 ;  /* 0x0000001c2400b985 */ /* 0x0025e4000c101d38 */
.L_x_542:
[----:B------:R-:W-:Y:S05]  /*9e10*/  BSYNC B1 ;  /* 0x0000000000017941 */ /* 0x000fea0003800000 */
.L_x_541:
[----:B------:R-:W-:-:S13]  /*9e20*/  ISETP.NE.AND P3, PT, R27, RZ, PT ;  /* 0x000000ff1b00720c */ /* 0x000fda0003f65270 */
[----:B------:R-:W-:Y:S05]  /*9e30*/  @!P3 BRA `(.L_x_493) ;  /* 0x0000000c00c8b947 */ /* 0x000fea0003800000 */
[----:B---3--:R-:W3:Y:S01]  /*9e40*/  LDL R11, [R1+0x38] ;  /* 0x00003800010b7983 */ /* 0x008ee20000100800 */
[----:B0-2---:R-:W-:Y:S01]  /*9e50*/  SHF.R.U32.HI R14, RZ, 0x3, R168 ;  /* 0x00000003ff0e7819 */ /* 0x005fe200000116a8 */
[----:B------:R-:W-:Y:S01]  /*9e60*/  BSSY B1, `(.L_x_545) ;  /* 0x0000076000017945 */ /* 0x000fe20003800000 */
[----:B------:R-:W-:-:S04]  /*9e70*/  LEA R34, P3, R8, R118, 0x1 ;  /* 0x0000007608227211 */ /* 0x000fc800078608ff */
[----:B------:R-:W-:Y:S02]  /*9e80*/  LEA.HI.X R35, R8, R115, R111, 0x1, P3 ;  /* 0x0000007308237211 */ /* 0x000fe400018f0c6f */
[----:B------:R-:W-:Y:S02]  /*9e90*/  ISETP.GE.AND P3, PT, R3, R124, PT ;  /* 0x0000007c0300720c */ /* 0x000fe40003f66270 */
[----:B---3--:R-:W-:-:S04]  /*9ea0*/  LOP3.LUT P4, RZ, R11, 0x1, RZ, 0xc0, !PT ;  /* 0x000000010bff7812 */ /* 0x008fc8000788c0ff */
[----:B------:R-:W-:-:S04]  /*9eb0*/  SEL R137, R125, R137, !P4 ;  /* 0x000000897d897207 */ /* 0x000fc80006000000 */
[----:B----4-:R-:W-:-:S04]  /*9ec0*/  SHF.R.S32.HI R12, RZ, 0x1f, R137 ;  /* 0x0000001fff0c7819 */ /* 0x010fc80000011489 */
        /* <DEDUP_REMOVED lines=19> */
[----:B------:R-:W-:Y:S01]  /*a000*/  SHF.R.U64 R41, R64, 0x10, R65 ;  /* 0x0000001040297819 */ /* 0x000fe20000001241 */
[----:B0-----:R-:W-:Y:S01]  /*a010*/  IMAD.U32 R38, R13, 0x10000, RZ ;  /* 0x000100000d267824 */ /* 0x001fe200078e00ff */
[----:B------:R-:W-:Y:S01]  /*a020*/  SHF.R.U32.HI R53, RZ, 0x10, R53 ;  /* 0x00000010ff357819 */ /* 0x000fe20000011635 */
[----:B------:R-:W-:Y:S01]  /*a030*/  IMAD.U32 R47, R31, 0x10000, RZ ;  /* 0x000100001f2f7824 */ /* 0x000fe200078e00ff */
[----:B------:R-:W-:Y:S01]  /*a040*/  SHF.R.U32.HI R65, RZ, 0x10, R65 ;  /* 0x00000010ff417819 */ /* 0x000fe20000011641 */
[----:B------:R-:W-:Y:S01]  /*a050*/  IMAD.U32 R45, R15, 0x10000, RZ ;  /* 0x000100000f2d7824 */ /* 0x000fe200078e00ff */
[----:B------:R-:W-:Y:S01]  /*a060*/  SHF.R.U64 R39, R54, 0x10, R55 ;  /* 0x0000001036277819 */ /* 0x000fe20000001237 */
[----:B------:R-:W-:Y:S01]  /*a070*/  IMAD.U32 R44, R14, 0x10000, RZ ;  /* 0x000100000e2c7824 */ /* 0x000fe200078e00ff */
[----:B------:R-:W-:-:S02]  /*a080*/  PRMT R53, R146, 0x5432, R53 ;  /* 0x0000543292357816 */ /* 0x000fc40000000035 */
[----:B------:R-:W-:Y:S02]  /*a090*/  PRMT R65, R148, 0x5432, R65 ;  /* 0x0000543294417816 */ /* 0x000fe40000000041 */
[--C-:B------:R-:W-:Y:S02]  /*a0a0*/  SHF.R.U64 R36, R66, 0x10, R67.reuse ;  /* 0x0000001042247819 */ /* 0x100fe40000001243 */
[----:B------:R-:W-:Y:S01]  /*a0b0*/  SHF.R.U32.HI R66, RZ, 0x10, R67 ;  /* 0x00000010ff427819 */ /* 0x000fe20000011643 */
[----:B------:R-:W-:Y:S01]  /*a0c0*/  IMAD.U32 R49, R65, 0x10000, RZ ;  /* 0x0001000041317824 */ /* 0x000fe200078e00ff */
[----:B------:R-:W-:Y:S01]  /*a0d0*/  PRMT R146, R146, 0x5410, R39 ;  /* 0x0000541092927816 */ /* 0x000fe20000000027 */
[----:B------:R-:W-:Y:S01]  /*a0e0*/  IMAD.U32 R39, R53, 0x10000, RZ ;  /* 0x0001000035277824 */ /* 0x000fe200078e00ff */
[----:B------:R-:W-:Y:S01]  /*a0f0*/  SHF.R.U32.HI R55, RZ, 0x10, R55 ;  /* 0x00000010ff377819 */ /* 0x000fe20000011637 */
[C---:B------:R-:W-:Y:S01]  /*a100*/  FMUL.FTZ R51, R42.reuse, R49 ;  /* 0x000000312a337220 */ /* 0x040fe20000410000 */
[----:B------:R-:W-:Y:S01]  /*a110*/  PRMT R66, R147, 0x5432, R66 ;  /* 0x0000543293427816 */ /* 0x000fe20000000042 */
[-C--:B------:R-:W-:Y:S01]  /*a120*/  FMUL.FTZ R57, R42, R39.reuse ;  /* 0x000000272a397220 */ /* 0x080fe20000410000 */
[----:B------:R-:W-:Y:S01]  /*a130*/  PRMT R148, R148, 0x5410, R41 ;  /* 0x0000541094947816 */ /* 0x000fe20000000029 */
[----:B------:R-:W-:Y:S01]  /*a140*/  FFMA.FTZ R39, R38, R39, -R51 ;  /* 0x0000002726277223 */ /* 0x000fe20000010833 */
[----:B------:R-:W-:Y:S01]  /*a150*/  LOP3.LUT R43, R29, 0xffff0000, RZ, 0xc0, !PT ;  /* 0xffff00001d2b7812 */ /* 0x000fe200078ec0ff */
[----:B------:R-:W-:Y:S01]  /*a160*/  IMAD.U32 R50, R66, 0x10000, RZ ;  /* 0x0001000042327824 */ /* 0x000fe200078e00ff */
[----:B------:R-:W-:Y:S01]  /*a170*/  LOP3.LUT R41, R65, 0xffff0000, RZ, 0xc0, !PT ;  /* 0xffff000041297812 */ /* 0x000fe200078ec0ff */
[----:B------:R-:W-:Y:S01]  /*a180*/  IMAD.U32 R29, R28, 0x10000, RZ ;  /* 0x000100001c1d7824 */ /* 0x000fe200078e00ff */
[----:B------:R-:W-:Y:S01]  /*a190*/  LOP3.LUT R42, R53, 0xffff0000, RZ, 0xc0, !PT ;  /* 0xffff0000352a7812 */ /* 0x000fe200078ec0ff */
[----:B------:R-:W-:Y:S01]  /*a1a0*/  FMUL.FTZ R54, R47, R50 ;  /* 0x000000322f367220 */ /* 0x000fe20000410000 */
[----:B------:R-:W-:Y:S01]  /*a1b0*/  PRMT R55, R144, 0x5432, R55 ;  /* 0x0000543290377816 */ /* 0x000fe20000000037 */
[-C--:B------:R-:W-:Y:S01]  /*a1c0*/  FMUL.FTZ R51, R43, R41.reuse ;  /* 0x000000292b337220 */ /* 0x080fe20000410000 */
[----:B------:R-:W-:Y:S01]  /*a1d0*/  LOP3.LUT R40, R13, 0xffff0000, RZ, 0xc0, !PT ;  /* 0xffff00000d287812 */ /* 0x000fe200078ec0ff */
[-C--:B------:R-:W-:Y:S01]  /*a1e0*/  FMUL.FTZ R43, R43, R42.reuse ;  /* 0x0000002a2b2b7220 */ /* 0x080fe20000410000 */
[----:B------:R-:W-:Y:S01]  /*a1f0*/  LOP3.LUT R31, R31, 0xffff0000, RZ, 0xc0, !PT ;  /* 0xffff00001f1f7812 */ /* 0x000fe200078ec0ff */
[----:B------:R-:W-:Y:S01]  /*a200*/  IMAD.U32 R52, R55, 0x10000, RZ ;  /* 0x0001000037347824 */ /* 0x000fe200078e00ff */
[----:B------:R-:W-:Y:S01]  /*a210*/  LOP3.LUT R48, R66, 0xffff0000, RZ, 0xc0, !PT ;  /* 0xffff000042307812 */ /* 0x000fe200078ec0ff */
[C---:B------:R-:W-:Y:S01]  /*a220*/  FFMA.FTZ R42, R40.reuse, R42, -R51 ;  /* 0x0000002a282a7223 */ /* 0x040fe20000010833 */
[----:B------:R-:W-:Y:S01]  /*a230*/  FFMA.FTZ R41, R40, R41, R43 ;  /* 0x0000002928297223 */ /* 0x000fe2000001002b */
[----:B------:R-:W-:Y:S01]  /*a240*/  PRMT R37, R144, 0x5410, R37 ;  /* 0x0000541090257816 */ /* 0x000fe20000000025 */
[-C--:B------:R-:W-:Y:S01]  /*a250*/  FMUL.FTZ R47, R47, R52.reuse ;  /* 0x000000342f2f7220 */ /* 0x080fe20000410000 */
[----:B------:R-:W-:Y:S01]  /*a260*/  FFMA.FTZ R40, R45, R52, -R54 ;  /* 0x000000342d287223 */ /* 0x000fe20000010836 */
[----:B------:R-:W-:Y:S01]  /*a270*/  LOP3.LUT R52, R55, 0xffff0000, RZ, 0xc0, !PT ;  /* 0xffff000037347812 */ /* 0x000fe200078ec0ff */
[----:B------:R-:W-:Y:S01]  /*a280*/  FMUL.FTZ R56, R31, R48 ;  /* 0x000000301f387220 */ /* 0x000fe20000410000 */
[----:B------:R-:W-:Y:S01]  /*a290*/  LOP3.LUT R15, R15, 0xffff0000, RZ, 0xc0, !PT ;  /* 0xffff00000f0f7812 */ /* 0x000fe200078ec0ff */
[----:B------:R-:W-:Y:S01]  /*a2a0*/  FFMA.FTZ R45, R45, R50, R47 ;  /* 0x000000322d2d7223 */ /* 0x000fe2000001002f */
[----:B------:R-:W-:Y:S01]  /*a2b0*/  LOP3.LUT R28, R28, 0xffff0000, RZ, 0xc0, !PT ;  /* 0xffff00001c1c7812 */ /* 0x000fe200078ec0ff */
[C---:B------:R-:W-:Y:S01]  /*a2c0*/  IMAD.U32 R54, R148.reuse, 0x10000, RZ ;  /* 0x0001000094367824 */ /* 0x040fe200078e00ff */
[----:B------:R-:W-:Y:S01]  /*a2d0*/  LOP3.LUT R43, R148, 0xffff0000, RZ, 0xc0, !PT ;  /* 0xffff0000942b7812 */ /* 0x000fe200078ec0ff */
[----:B------:R-:W-:-:S02]  /*a2e0*/  IMAD.U32 R50, R37, 0x10000, RZ ;  /* 0x0001000025327824 */ /* 0x000fc400078e00ff */
[-C--:B------:R-:W-:Y:S01]  /*a2f0*/  FMUL.FTZ R58, R31, R52.reuse ;  /* 0x000000341f3a7220 */ /* 0x080fe20000410000 */
[C---:B------:R-:W-:Y:S01]  /*a300*/  IMAD.U32 R13, R12.reuse, 0x10000, RZ ;  /* 0x000100000c0d7824 */ /* 0x040fe200078e00ff */
[----:B------:R-:W-:Y:S01]  /*a310*/  LOP3.LUT R37, R37, 0xffff0000, RZ, 0xc0, !PT ;  /* 0xffff000025257812 */ /* 0x000fe200078ec0ff */
[----:B------:R-:W-:Y:S01]  /*a320*/  FFMA.FTZ R31, R15, R52, -R56 ;  /* 0x000000340f1f7223 */ /* 0x000fe20000010838 */
[----:B------:R-:W-:Y:S01]  /*a330*/  LOP3.LUT R12, R12, 0xffff0000, RZ, 0xc0, !PT ;  /* 0xffff00000c0c7812 */ /* 0x000fe200078ec0ff */
[----:B------:R-:W-:Y:S01]  /*a340*/  FMUL.FTZ R52, R29, R54 ;  /* 0x000000361d347220 */ /* 0x000fe20000410000 */
[----:B------:R-:W-:Y:S01]  /*a350*/  PRMT R36, R147, 0x5410, R36 ;  /* 0x0000541093247816 */ /* 0x000fe20000000024 */
[----:B------:R-:W-:Y:S01]  /*a360*/  FMUL.FTZ R47, R28, R43 ;  /* 0x0000002b1c2f7220 */ /* 0x000fe20000410000 */
[----:B------:R-:W-:Y:S01]  /*a370*/  FMUL.FTZ R29, R29, R50 ;  /* 0x000000321d1d7220 */ /* 0x000fe20000410000 */
[----:B------:R-:W-:Y:S01]  /*a380*/  LOP3.LUT R46, R14, 0xffff0000, RZ, 0xc0, !PT ;  /* 0xffff00000e2e7812 */ /* 0x000fe200078ec0ff */
[----:B------:R-:W-:Y:S01]  /*a390*/  FFMA.FTZ R38, R38, R49, R57 ;  /* 0x0000003126267223 */ /* 0x000fe20000010039 */
[----:B------:R-:W-:Y:S01]  /*a3a0*/  SHF.L.U32 R14, R30, 0x10, RZ ;  /* 0x000000101e0e7819 */ /* 0x000fe200000006ff */
[----:B------:R-:W-:Y:S01]  /*a3b0*/  FFMA.FTZ R48, R15, R48, R58 ;  /* 0x000000300f307223 */ /* 0x000fe2000001003a */
[-C--:B------:R-:W-:Y:S01]  /*a3c0*/  FMUL.FTZ R51, R28, R37.reuse ;  /* 0x000000251c337220 */ /* 0x080fe20000410000 */
[----:B------:R-:W-:Y:S01]  /*a3d0*/  LOP3.LUT R30, R30, 0xffff0000, RZ, 0xc0, !PT ;  /* 0xffff00001e1e7812 */ /* 0x000fe200078ec0ff */
[C---:B------:R-:W-:Y:S01]  /*a3e0*/  FFMA.FTZ R15, R13.reuse, R50, -R52 ;  /* 0x000000320d0f7223 */ /* 0x040fe20000010834 */
[----:B------:R-:W-:Y:S01]  /*a3f0*/  FFMA.FTZ R28, R12, R37, -R47 ;  /* 0x000000250c1c7223 */ /* 0x000fe2000001082f */
[C---:B------:R-:W-:Y:S01]  /*a400*/  LOP3.LUT R49, R36.reuse, 0xffff0000, RZ, 0xc0, !PT ;  /* 0xffff000024317812 */ /* 0x040fe200078ec0ff */
[----:B------:R-:W-:Y:S01]  /*a410*/  FFMA.FTZ R13, R13, R54, R29 ;  /* 0x000000360d0d7223 */ /* 0x000fe2000001001d */
[----:B------:R-:W-:Y:S01]  /*a420*/  IMAD.U32 R47, R36, 0x10000, RZ ;  /* 0x00010000242f7824 */ /* 0x000fe200078e00ff */
[C---:B------:R-:W-:Y:S01]  /*a430*/  LOP3.LUT R37, R146.reuse, 0xffff0000, RZ, 0xc0, !PT ;  /* 0xffff000092257812 */ /* 0x040fe200078ec0ff */
[----:B------:R-:W-:-:S02]  /*a440*/  IMAD.U32 R29, R146, 0x10000, RZ ;  /* 0x00010000921d7824 */ /* 0x000fc400078e00ff */
[----:B------:R-:W-:Y:S01]  /*a450*/  FFMA.FTZ R12, R12, R43, R51 ;  /* 0x0000002b0c0c7223 */ /* 0x000fe20000010033 */
[----:B------:R-:W-:Y:S01]  /*a460*/  FMUL.FTZ R43, R14, R47 ;  /* 0x0000002f0e2b7220 */ /* 0x000fe20000410000 */
[----:B------:R-:W-:Y:S01]  /*a470*/  FMUL.FTZ R51, R30, R49 ;  /* 0x000000311e337220 */ /* 0x000fe20000410000 */
[----:B------:R-:W-:Y:S01]  /*a480*/  FMUL.FTZ R14, R14, R29 ;  /* 0x0000001d0e0e7220 */ /* 0x000fe20000410000 */
[----:B------:R-:W-:Y:S01]  /*a490*/  FMUL.FTZ R36, R30, R37 ;  /* 0x000000251e247220 */ /* 0x000fe20000410000 */
[----:B------:R-:W-:Y:S01]  /*a4a0*/  FFMA.FTZ R43, R44, R29, -R43 ;  /* 0x0000001d2c2b7223 */ /* 0x000fe2000001082b */
[----:B------:R-:W-:Y:S01]  /*a4b0*/  FFMA.FTZ R30, R46, R37, -R51 ;  /* 0x000000252e1e7223 */ /* 0x000fe20000010833 */
[----:B------:R-:W-:Y:S01]  /*a4c0*/  FFMA.FTZ R14, R44, R47, R14 ;  /* 0x0000002f2c0e7223 */ /* 0x000fe2000001000e */
[----:B------:R-:W-:Y:S01]  /*a4d0*/  FFMA.FTZ R49, R46, R49, R36 ;  /* 0x000000312e317223 */ /* 0x000fe20000010024 */
[----:B------:R-:W-:Y:S02]  /*a4e0*/  F2FP.BF16.F32.PACK_AB R31, R31, R40 ;  /* 0x000000281f1f723e */ /* 0x000fe400000010ff */
[----:B------:R-:W-:-:S02]  /*a4f0*/  F2FP.BF16.F32.PACK_AB R29, R41, R38 ;  /* 0x00000026291d723e */ /* 0x000fc400000010ff */
[----:B------:R-:W-:Y:S02]  /*a500*/  F2FP.BF16.F32.PACK_AB R30, R30, R43 ;  /* 0x0000002b1e1e723e */ /* 0x000fe400000010ff */
[----:B------:R-:W-:Y:S02]  /*a510*/  F2FP.BF16.F32.PACK_AB R39, R42, R39 ;  /* 0x000000272a27723e */ /* 0x000fe400000010ff */
[----:B------:R-:W-:Y:S02]  /*a520*/  F2FP.BF16.F32.PACK_AB R45, R48, R45 ;  /* 0x0000002d302d723e */ /* 0x000fe400000010ff */
[----:B------:R-:W-:Y:S01]  /*a530*/  F2FP.BF16.F32.PACK_AB R38, R28, R15 ;  /* 0x0000000f1c26723e */ /* 0x000fe200000010ff */
[----:B------:R-:W-:Y:S01]  /*a540*/  IMAD.MOV.U32 R15, RZ, RZ, R31 ;  /* 0x000000ffff0f7224 */ /* 0x000fe200078e001f */
[----:B------:R-:W-:Y:S01]  /*a550*/  F2FP.BF16.F32.PACK_AB R44, R49, R14 ;  /* 0x0000000e312c723e */ /* 0x000fe200000010ff */
[----:B------:R-:W-:Y:S01]  /*a560*/  IMAD.MOV.U32 R14, RZ, RZ, R30 ;  /* 0x000000ffff0e7224 */ /* 0x000fe200078e001e */
[----:B------:R-:W-:Y:S01]  /*a570*/  F2FP.BF16.F32.PACK_AB R28, R12, R13 ;  /* 0x0000000d0c1c723e */ /* 0x000fe200000010ff */
[----:B------:R-:W-:-:S02]  /*a580*/  IMAD.MOV.U32 R12, RZ, RZ, R38 ;  /* 0x000000ffff0c7224 */ /* 0x000fc400078e0026 */
[----:B------:R-:W-:Y:S02]  /*a590*/  IMAD.MOV.U32 R13, RZ, RZ, R39 ;  /* 0x000000ffff0d7224 */ /* 0x000fe400078e0027 */
[----:B------:R-:W-:Y:S02]  /*a5a0*/  IMAD.MOV.U32 R30, RZ, RZ, R44 ;  /* 0x000000ffff1e7224 */ /* 0x000fe400078e002c */
[----:B------:R-:W-:-:S07]  /*a5b0*/  IMAD.MOV.U32 R31, RZ, RZ, R45 ;  /* 0x000000ffff1f7224 */ /* 0x000fce00078e002d */
.L_x_546:
[----:B------:R-:W-:Y:S05]  /*a5c0*/  BSYNC B1 ;  /* 0x0000000000017941 */ /* 0x000fea0003800000 */
.L_x_545:
[----:B0-----:R0:W-:Y:S01]  /*a5d0*/  ST.E.128 desc[UR56][R34.64], R12 ;  /* 0x0000000c22007985 */ /* 0x0011e2000c101d38 */
[----:B------:R-:W-:-:S13]  /*a5e0*/  ISETP.GE.AND P3, PT, R11, R135, PT ;  /* 0x000000870b00720c */ /* 0x000fda0003f66270 */
[----:B------:R-:W-:Y:S05]  /*a5f0*/  @P3 BRA `(.L_x_493) ;  /* 0x0000000400d83947 */ /* 0x000fea0003800000 */
[----:B------:R-:W-:-:S05]  /*a600*/  IMAD.WIDE R32, R11, 0x2, R32 ;  /* 0x000000020b207825 */ /* 0x000fca00078e0220 */
[----:B-1----:R1:W-:Y:S01]  /*a610*/  ST.E.128 desc[UR56][R32.64], R28 ;  /* 0x0000001c20007985 */ /* 0x0023e2000c101d38 */
[----:B------:R-:W-:Y:S05]  /*a620*/  BRA `(.L_x_493) ;  /* 0x0000000400cc7947 */ /* 0x000fea0003800000 */
.L_x_458:
[----:B------:R-:W-:-:S06]  /*a630*/  UISETP.NE.AND UP0, UPT, UR58, 0x3, UPT ;  /* 0x000000033a00788c */ /* 0x000fcc000bf05270 */
[----:B------:R-:W-:-:S13]  /*a640*/  PLOP3.LUT P2, PT, PT, PT, UP0, 0x80, 0x0 ;  /* 0x000000000000781c */ /* 0x000fda0003f4f008 */
[----:B------:R-:W-:Y:S05]  /*a650*/  @!P2 BRA `(.L_x_547) ;  /* 0x000000000004a947 */ /* 0x000fea0003800000 */
[----:B------:R-:W-:Y:S01]  /*a660*/  BPT.TRAP 0x1 ;  /* 0x000000040000795c */ /* 0x000fe20000300000 */
.L_x_547:
[----:B------:R-:W-:Y:S01]  /*a670*/  IMAD R85, R18, 0x8, R2 ;  /* 0x0000000812557824 */ /* 0x000fe200078e0202 */
[----:B------:R-:W-:Y:S01]  /*a680*/  SHF.L.U32 R86, R167, 0x1f, RZ ;  /* 0x0000001fa7567819 */ /* 0x000fe200000006ff */
[----:B------:R-:W-:Y:S01]  /*a690*/  BSSY B1, `(.L_x_548) ;  /* 0x0000004000017945 */ /* 0x000fe20003800000 */
[----:B------:R-:W-:Y:S02]  /*a6a0*/  SHF.R.S32.HI R82, RZ, 0x1f, R81 ;  /* 0x0000001fff527819 */ /* 0x000fe40000011451 */
[----:B------:R-:W1:Y:S02]  /*a6b0*/  SYNCS.PHASECHK.TRANS64.TRYWAIT P3, [R85+URZ+0x2a890], R86 ;  /* 0x02a89056550075a7 */ /* 0x000e64000806017f */
[----:B-1----:R-:W-:Y:S05]  /*a6c0*/  @!P3 BRA `(.L_x_549) ;  /* 0x0000016400a8b947 */ /* 0x002fea0003800000 */
.L_x_809:
[----:B------:R-:W-:Y:S05]  /*a6d0*/  BSYNC B1 ;  /* 0x0000000000017941 */ /* 0x000fea0003800000 */
.L_x_548:
[----:B------:R-:W-:Y:S01]  /*a6e0*/  ULDC.64 UR4, c[0x0][0x300] ;  /* 0x0000c00000047ab9 */ /* 0x000fe20000000a00 */
[----:B-----5:R-:W-:Y:S01]  /*a6f0*/  SHF.R.S32.HI R83, RZ, 0x1f, R80 ;  /* 0x0000001fff537819 */ /* 0x020fe20000011450 */
[----:B------:R-:W-:Y:S01]  /*a700*/  IMAD R14, R82, UR4, RZ ;  /* 0x00000004520e7c24 */ /* 0x000fe2000f8e02ff */
[----:B------:R-:W-:Y:S01]  /*a710*/  ULDC.64 UR6, c[0x0][0x2e8] ;  /* 0x0000ba0000067ab9 */ /* 0x000fe20000000a00 */
[----:B0-----:R-:W-:-:S04]  /*a720*/  IMAD.WIDE.U32 R12, R81, UR4, RZ ;  /* 0x00000004510c7c25 */ /* 0x001fc8000f8e00ff */
[----:B------:R-:W-:Y:S01]  /*a730*/  IMAD R11, R81, UR5, R14 ;  /* 0x00000005510b7c24 */ /* 0x000fe2000f8e020e */
[----:B------:R-:W-:Y:S01]  /*a740*/  ULDC.64 UR4, c[0x0][0x310] ;  /* 0x0000c40000047ab9 */ /* 0x000fe20000000a00 */
[----:B------:R-:W-:Y:S02]  /*a750*/  IMAD R84, R24, -0x60, R25 ;  /* 0xffffffa018547824 */ /* 0x000fe400078e0219 */
[----:B------:R-:W-:Y:S02]  /*a760*/  IMAD R15, R83, UR4, RZ ;  /* 0x00000004530f7c24 */ /* 0x000fe4000f8e02ff */
[----:B------:R-:W-:Y:S01]  /*a770*/  IMAD.IADD R13, R13, 0x1, R11 ;  /* 0x000000010d0d7824 */ /* 0x000fe200078e020b */
[----:B------:R-:W-:Y:S01]  /*a780*/  VIMNMX R84, R84, 0x60, PT ;  /* 0x0000006054547848 */ /* 0x000fe20003fe0100 */
[C---:B------:R-:W-:Y:S02]  /*a790*/  IMAD R15, R80.reuse, UR5, R15 ;  /* 0x00000005500f7c24 */ /* 0x040fe4000f8e020f */
[----:B------:R-:W-:Y:S01]  /*a7a0*/  IMAD.WIDE.U32 R12, R80, UR4, R12 ;  /* 0x00000004500c7c25 */ /* 0x000fe2000f8e000c */
[----:B------:R-:W-:Y:S01]  /*a7b0*/  ULDC.64 UR4, c[0x0][0x308] ;  /* 0x0000c20000047ab9 */ /* 0x000fe20000000a00 */
[----:B------:R-:W-:-:S02]  /*a7c0*/  IADD3 R38, -R166, R84, RZ ;  /* 0x00000054a6267210 */ /* 0x000fc40007ffe1ff */
[----:B------:R-:W-:Y:S02]  /*a7d0*/  IMAD.IADD R13, R13, 0x1, R15 ;  /* 0x000000010d0d7824 */ /* 0x000fe400078e020f */
[----:B------:R-:W-:Y:S01]  /*a7e0*/  IMAD.WIDE.U32 R12, R162, UR4, R12 ;  /* 0x00000004a20c7c25 */ /* 0x000fe2000f8e000c */
[----:B------:R-:W-:-:S03]  /*a7f0*/  UMOV UR4, 0xffffffff ;  /* 0xffffffff00047882 */ /* 0x000fc60000000000 */
[----:B------:R-:W-:Y:S01]  /*a800*/  IMAD R37, R162, UR5, R13 ;  /* 0x00000005a2257c24 */ /* 0x000fe2000f8e020d */
[----:B------:R-:W-:-:S04]  /*a810*/  LEA R36, P3, R12, UR6, 0x1 ;  /* 0x000000060c247c11 */ /* 0x000fc8000f8608ff */
[----:B------:R-:W-:Y:S02]  /*a820*/  LEA.HI.X R37, R12, UR7, R37, 0x1, P3 ;  /* 0x000000070c257c11 */ /* 0x000fe400098f0c25 */
[----:B------:R-:W-:Y:S01]  /*a830*/  ISETP.GE.AND P3, PT, R38, 0x1, PT ;  /* 0x000000012600780c */ /* 0x000fe20003f66270 */
[----:B------:R-:W-:-:S12]  /*a840*/  BRA.DIV UR4, `(.L_x_550) ;  /* 0x00000166045c7947 */ /* 0x000fd8000b800000 */
[----:B------:R0:W2:Y:S04]  /*a850*/  SHFL.IDX PT, R40, R37, RZ, 0x1c1f ;  /* 0x001c1fff25287589 */ /* 0x0000a800000e0000 */
[----:B------:R0:W3:Y:S02]  /*a860*/  SHFL.IDX PT, R39, R36, RZ, 0x1c1f ;  /* 0x001c1fff24277589 */ /* 0x0000e400000e0000 */
.L_x_813:
[----:B------:R-:W-:Y:S04]  /*a870*/  BSSY B1, `(.L_x_551) ;  /* 0x0000025000017945 */ /* 0x000fe80003800000 */
[----:B------:R-:W-:Y:S05]  /*a880*/  @!P3 BRA `(.L_x_552) ;  /* 0x00000000008cb947 */ /* 0x000fea0003800000 */
[----:B------:R-:W-:Y:S02]  /*a890*/  ULDC UR4, c[0x0][0x2f4] ;  /* 0x0000bd0000047ab9 */ /* 0x000fe40000000800 */
[----:B------:R-:W-:Y:S02]  /*a8a0*/  ISETP.GE.AND P5, PT, R16, UR4, PT ;  /* 0x0000000410007c0c */ /* 0x000fe4000bfa6270 */
[----:B------:R-:W-:-:S11]  /*a8b0*/  ISETP.GE.AND P4, PT, R19, UR4, PT ;  /* 0x0000000413007c0c */ /* 0x000fd6000bf86270 */
[----:B------:R-:W4:Y:S01]  /*a8c0*/  @!P5 LDS.128 R12, [R29] ;  /* 0x000000001d0cd984 */ /* 0x000f220000000c00 */
[----:B---3--:R-:W-:-:S04]  /*a8d0*/  @!P5 LEA R34, P3, R16, R39, 0x1 ;  /* 0x000000271022d211 */ /* 0x008fc800078608ff */
[----:B--2---:R-:W-:Y:S02]  /*a8e0*/  @!P5 LEA.HI.X R35, R16, R40, R17, 0x1, P3 ;  /* 0x000000281023d211 */ /* 0x004fe400018f0c11 */
[----:B------:R-:W-:-:S04]  /*a8f0*/  @!P4 LEA R32, P3, R19, R39, 0x1 ;  /* 0x000000271320c211 */ /* 0x000fc800078608ff */
[----:B------:R-:W-:Y:S02]  /*a900*/  @!P4 LEA.HI.X R33, R19, R40, R165, 0x1, P3 ;  /* 0x000000281321c211 */ /* 0x000fe400018f0ca5 */
[----:B------:R-:W-:-:S13]  /*a910*/  ISETP.GE.AND P3, PT, R22, UR4, PT ;  /* 0x0000000416007c0c */ /* 0x000fda000bf66270 */
[----:B------:R-:W-:-:S04]  /*a920*/  @!P3 LEA R30, P6, R22, R39, 0x1 ;  /* 0x00000027161eb211 */ /* 0x000fc800078c08ff */
[----:B------:R-:W-:Y:S01]  /*a930*/  @!P3 LEA.HI.X R31, R22, R40, R176, 0x1, P6 ;  /* 0x00000028161fb211 */ /* 0x000fe200030f0cb0 */
[----:B----4-:R2:W-:Y:S01]  /*a940*/  @!P5 ST.E.128 desc[UR56][R34.64], R12 ;  /* 0x0000000c2200d985 */ /* 0x0105e2000c101d38 */
[----:B------:R-:W-:-:S13]  /*a950*/  ISETP.GE.AND P5, PT, R0, UR4, PT ;  /* 0x0000000400007c0c */ /* 0x000fda000bfa6270 */
[----:B------:R-:W3:Y:S01]  /*a960*/  @!P5 LDS.128 R12, [R28] ;  /* 0x000000001c0cd984 */ /* 0x000ee20000000c00 */
[----:B------:R-:W-:Y:S02]  /*a970*/  @!P5 IMAD.SHL.U32 R11, R163, 0x8, RZ ;  /* 0x00000008a30bd824 */ /* 0x000fe400078e00ff */
[----:B--2---:R-:W-:Y:S02]  /*a980*/  @!P5 IMAD.MOV.U32 R34, RZ, RZ, R39 ;  /* 0x000000ffff22d224 */ /* 0x004fe400078e0027 */
[----:B------:R-:W-:Y:S02]  /*a990*/  @!P5 IMAD.MOV.U32 R35, RZ, RZ, R40 ;  /* 0x000000ffff23d224 */ /* 0x000fe400078e0028 */
[----:B------:R-:W-:-:S05]  /*a9a0*/  @!P5 IMAD.WIDE R34, R11, 0x2, R34 ;  /* 0x000000020b22d825 */ /* 0x000fca00078e0222 */
[----:B---3--:R2:W-:Y:S01]  /*a9b0*/  @!P5 ST.E.128 desc[UR56][R34.64], R12 ;  /* 0x0000000c2200d985 */ /* 0x0085e2000c101d38 */
[----:B------:R-:W-:-:S13]  /*a9c0*/  ISETP.GE.AND P5, PT, R3, UR4, PT ;  /* 0x0000000403007c0c */ /* 0x000fda000bfa6270 */
[----:B------:R-:W3:Y:S01]  /*a9d0*/  @!P5 LDS.128 R12, [R29+0x3000] ;  /* 0x003000001d0cd984 */ /* 0x000ee20000000c00 */
[----:B------:R-:W-:Y:S02]  /*a9e0*/  @!P5 IMAD.SHL.U32 R11, R164, 0x8, RZ ;  /* 0x00000008a40bd824 */ /* 0x000fe400078e00ff */
[----:B--2---:R-:W-:Y:S02]  /*a9f0*/  @!P5 IMAD.MOV.U32 R34, RZ, RZ, R39 ;  /* 0x000000ffff22d224 */ /* 0x004fe400078e0027 */
[----:B------:R-:W-:Y:S02]  /*aa00*/  @!P5 IMAD.MOV.U32 R35, RZ, RZ, R40 ;  /* 0x000000ffff23d224 */ /* 0x000fe400078e0028 */
[----:B------:R-:W-:-:S05]  /*aa10*/  @!P5 IMAD.WIDE R34, R11, 0x2, R34 ;  /* 0x000000020b22d825 */ /* 0x000fca00078e0222 */
[----:B---3--:R2:W-:Y:S01]  /*aa20*/  @!P5 ST.E.128 desc[UR56][R34.64], R12 ;  /* 0x0000000c2200d985 */ /* 0x0085e2000c101d38 */
[----:B------:R-:W-:-:S03]  /*aa30*/  ISETP.GE.AND P5, PT, R23, UR4, PT ;  /* 0x0000000417007c0c */ /* 0x000fc6000bfa6270 */
[----:B------:R-:W3:Y:S10]  /*aa40*/  @!P4 LDS.128 R12, [R28+0x3000] ;  /* 0x003000001c0cc984 */ /* 0x000ef40000000c00 */
[----:B--2---:R-:W-:-:S04]  /*aa50*/  @!P5 LEA R34, P6, R23, R39, 0x1 ;  /* 0x000000271722d211 */ /* 0x004fc800078c08ff */
[----:B------:R-:W-:Y:S01]  /*aa60*/  @!P5 LEA.HI.X R35, R23, R40, R175, 0x1, P6 ;  /* 0x000000281723d211 */ /* 0x000fe200030f0caf */
[----:B---3--:R-:W-:Y:S04]  /*aa70*/  @!P4 ST.E.128 desc[UR56][R32.64], R12 ;  /* 0x0000000c2000c985 */ /* 0x008fe8000c101d38 */
[----:B------:R-:W2:Y:S04]  /*aa80*/  @!P3 LDS.128 R12, [R29+0x6000] ;  /* 0x006000001d0cb984 */ /* 0x000ea80000000c00 */
[----:B--2---:R-:W-:Y:S04]  /*aa90*/  @!P3 ST.E.128 desc[UR56][R30.64], R12 ;  /* 0x0000000c1e00b985 */ /* 0x004fe8000c101d38 */
[----:B------:R-:W2:Y:S04]  /*aaa0*/  @!P5 LDS.128 R12, [R28+0x6000] ;  /* 0x006000001c0cd984 */ /* 0x000ea80000000c00 */
[----:B--2---:R4:W-:Y:S02]  /*aab0*/  @!P5 ST.E.128 desc[UR56][R34.64], R12 ;  /* 0x0000000c2200d985 */ /* 0x0049e4000c101d38 */
.L_x_552:
[----:B------:R-:W-:Y:S05]  /*aac0*/  BSYNC B1 ;  /* 0x0000000000017941 */ /* 0x000fea0003800000 */
.L_x_551:
[----:B------:R-:W-:-:S03]  /*aad0*/  UMOV UR4, 0xffffffff ;  /* 0xffffffff00047882 */ /* 0x000fc60000000000 */
[----:B------:R-:W-:Y:S05]  /*aae0*/  BRA.DIV UR4, `(.L_x_553) ;  /* 0x0000016604007947 */ /* 0x000fea000b800000 */
[----:B--2---:R2:W0:Y:S04]  /*aaf0*/  SHFL.IDX PT, R40, R37, 0x1, 0x1c1f ;  /* 0x003c1f0025287f89 */ /* 0x00442800000e0000 */
[----:B---3--:R2:W3:Y:S02]  /*ab00*/  SHFL.IDX PT, R39, R36, 0x1, 0x1c1f ;  /* 0x003c1f0024277f89 */ /* 0x0084e400000e0000 */
.L_x_817:
[----:B------:R-:W-:-:S13]  /*ab10*/  ISETP.GE.AND P3, PT, R38, 0x41, PT ;  /* 0x000000412600780c */ /* 0x000fda0003f66270 */
[----:B------:R-:W-:Y:S05]  /*ab20*/  @!P3 BRA `(.L_x_493) ;  /* 0x00000000008cb947 */ /* 0x000fea0003800000 */
[----:B------:R-:W-:Y:S02]  /*ab30*/  ULDC UR4, c[0x0][0x2f4] ;  /* 0x0000bd0000047ab9 */ /* 0x000fe40000000800 */
[----:B------:R-:W-:Y:S02]  /*ab40*/  ISETP.GE.AND P5, PT, R16, UR4, PT ;  /* 0x0000000410007c0c */ /* 0x000fe4000bfa6270 */
[----:B------:R-:W-:-:S11]  /*ab50*/  ISETP.GE.AND P4, PT, R19, UR4, PT ;  /* 0x0000000413007c0c */ /* 0x000fd6000bf86270 */
[----:B----4-:R-:W4:Y:S01]  /*ab60*/  @!P5 LDS.128 R12, [R29+0x2000] ;  /* 0x002000001d0cd984 */ /* 0x010f220000000c00 */
[----:B---3--:R-:W-:-:S04]  /*ab70*/  @!P5 LEA R34, P3, R16, R39, 0x1 ;  /* 0x000000271022d211 */ /* 0x008fc800078608ff */
[----:B0-----:R-:W-:Y:S02]  /*ab80*/  @!P5 LEA.HI.X R35, R16, R40, R17, 0x1, P3 ;  /* 0x000000281023d211 */ /* 0x001fe400018f0c11 */
[----:B------:R-:W-:-:S04]  /*ab90*/  @!P4 LEA R32, P3, R19, R39, 0x1 ;  /* 0x000000271320c211 */ /* 0x000fc800078608ff */
[----:B------:R-:W-:Y:S02]  /*aba0*/  @!P4 LEA.HI.X R33, R19, R40, R165, 0x1, P3 ;  /* 0x000000281321c211 */ /* 0x000fe400018f0ca5 */
[----:B------:R-:W-:-:S13]  /*abb0*/  ISETP.GE.AND P3, PT, R22, UR4, PT ;  /* 0x0000000416007c0c */ /* 0x000fda000bf66270 */
[----:B------:R-:W-:-:S04]  /*abc0*/  @!P3 LEA R30, P6, R22, R39, 0x1 ;  /* 0x00000027161eb211 */ /* 0x000fc800078c08ff */
[----:B------:R-:W-:Y:S01]  /*abd0*/  @!P3 LEA.HI.X R31, R22, R40, R176, 0x1, P6 ;  /* 0x00000028161fb211 */ /* 0x000fe200030f0cb0 */
[----:B----4-:R0:W-:Y:S01]  /*abe0*/  @!P5 ST.E.128 desc[UR56][R34.64], R12 ;  /* 0x0000000c2200d985 */ /* 0x0101e2000c101d38 */
[----:B------:R-:W-:-:S13]  /*abf0*/  ISETP.GE.AND P5, PT, R0, UR4, PT ;  /* 0x0000000400007c0c */ /* 0x000fda000bfa6270 */
[----:B------:R-:W3:Y:S01]  /*ac00*/  @!P5 LDS.128 R12, [R28+0x2000] ;  /* 0x002000001c0cd984 */ /* 0x000ee20000000c00 */
[----:B------:R-:W-:Y:S02]  /*ac10*/  @!P5 IMAD.SHL.U32 R11, R163, 0x8, RZ ;  /* 0x00000008a30bd824 */ /* 0x000fe400078e00ff */
[----:B0-----:R-:W-:Y:S02]  /*ac20*/  @!P5 IMAD.MOV.U32 R34, RZ, RZ, R39 ;  /* 0x000000ffff22d224 */ /* 0x001fe400078e0027 */
[----:B------:R-:W-:Y:S02]  /*ac30*/  @!P5 IMAD.MOV.U32 R35, RZ, RZ, R40 ;  /* 0x000000ffff23d224 */ /* 0x000fe400078e0028 */
[----:B------:R-:W-:-:S05]  /*ac40*/  @!P5 IMAD.WIDE R34, R11, 0x2, R34 ;  /* 0x000000020b22d825 */ /* 0x000fca00078e0222 */
[----:B---3--:R0:W-:Y:S01]  /*ac50*/  @!P5 ST.E.128 desc[UR56][R34.64], R12 ;  /* 0x0000000c2200d985 */ /* 0x0081e2000c101d38 */
[----:B------:R-:W-:-:S13]  /*ac60*/  ISETP.GE.AND P5, PT, R3, UR4, PT ;  /* 0x0000000403007c0c */ /* 0x000fda000bfa6270 */
[----:B------:R-:W3:Y:S01]  /*ac70*/  @!P5 LDS.128 R12, [R29+0x5000] ;  /* 0x005000001d0cd984 */ /* 0x000ee20000000c00 */
[----:B------:R-:W-:Y:S02]  /*ac80*/  @!P5 IMAD.SHL.U32 R11, R164, 0x8, RZ ;  /* 0x00000008a40bd824 */ /* 0x000fe400078e00ff */
[----:B0-----:R-:W-:Y:S02]  /*ac90*/  @!P5 IMAD.MOV.U32 R34, RZ, RZ, R39 ;  /* 0x000000ffff22d224 */ /* 0x001fe400078e0027 */
[----:B------:R-:W-:Y:S02]  /*aca0*/  @!P5 IMAD.MOV.U32 R35, RZ, RZ, R40 ;  /* 0x000000ffff23d224 */ /* 0x000fe400078e0028 */
[----:B------:R-:W-:-:S05]  /*acb0*/  @!P5 IMAD.WIDE R34, R11, 0x2, R34 ;  /* 0x000000020b22d825 */ /* 0x000fca00078e0222 */
[----:B---3--:R0:W-:Y:S01]  /*acc0*/  @!P5 ST.E.128 desc[UR56][R34.64], R12 ;  /* 0x0000000c2200d985 */ /* 0x0081e2000c101d38 */
[----:B------:R-:W-:-:S03]  /*acd0*/  ISETP.GE.AND P5, PT, R23, UR4, PT ;  /* 0x0000000417007c0c */ /* 0x000fc6000bfa6270 */
[----:B------:R-:W3:Y:S10]  /*ace0*/  @!P4 LDS.128 R12, [R28+0x5000] ;  /* 0x005000001c0cc984 */ /* 0x000ef40000000c00 */
[----:B0-----:R-:W-:-:S04]  /*acf0*/  @!P5 LEA R34, P6, R23, R39, 0x1 ;  /* 0x000000271722d211 */ /* 0x001fc800078c08ff */
[----:B------:R-:W-:Y:S01]  /*ad00*/  @!P5 LEA.HI.X R35, R23, R40, R175, 0x1, P6 ;  /* 0x000000281723d211 */ /* 0x000fe200030f0caf */
[----:B---3--:R-:W-:Y:S04]  /*ad10*/  @!P4 ST.E.128 desc[UR56][R32.64], R12 ;  /* 0x0000000c2000c985 */ /* 0x008fe8000c101d38 */
[----:B------:R-:W0:Y:S04]  /*ad20*/  @!P3 LDS.128 R12, [R29+0x8000] ;  /* 0x008000001d0cb984 */ /* 0x000e280000000c00 */
[----:B0-----:R-:W-:Y:S04]  /*ad30*/  @!P3 ST.E.128 desc[UR56][R30.64], R12 ;  /* 0x0000000c1e00b985 */ /* 0x001fe8000c101d38 */
[----:B------:R-:W0:Y:S04]  /*ad40*/  @!P5 LDS.128 R12, [R28+0x8000] ;  /* 0x008000001c0cd984 */ /* 0x000e280000000c00 */
[----:B0-----:R0:W-:Y:S02]  /*ad50*/  @!P5 ST.E.128 desc[UR56][R34.64], R12 ;  /* 0x0000000c2200d985 */ /* 0x0011e4000c101d38 */
.L_x_493:
[----:B------:R-:W-:Y:S05]  /*ad60*/  BSYNC B0 ;  /* 0x0000000000007941 */ /* 0x000fea0003800000 */
.L_x_457:
[----:B---3--:R-:W3:Y:S01]  /*ad70*/  S2R R11, SR_TID.X ;  /* 0x00000000000b7919 */ /* 0x008ee20000002100 */
[----:B------:R-:W-:Y:S01]  /*ad80*/  @!PT LDS RZ, [RZ] ;  /* 0x00000000fffff984 */ /* 0x000fe20000000800 */
[----:B------:R-:W-:Y:S01]  /*ad90*/  @!PT LDS RZ, [RZ] ;  /* 0x00000000fffff984 */ /* 0x000fe20000000800 */
[----:B------:R-:W-:Y:S01]  /*ada0*/  @!PT LDS RZ, [RZ] ;  /* 0x00000000fffff984 */ /* 0x000fe20000000800 */
[----:B------:R-:W-:Y:S01]  /*adb0*/  @!PT LDS RZ, [RZ] ;  /* 0x00000000fffff984 */ /* 0x000fe20000000800 */
[----:B------:R5:W-:Y:S06]  /*adc0*/  MEMBAR.ALL.CTA ;  /* 0x0000000000007992 */ /* 0x000bec0000008000 */
[----:B-----5:R-:W5:Y:S01]  /*add0*/  FENCE.VIEW.ASYNC.S ;  /* 0x00000000000073c6 */ /* 0x020f620000000000 */
[----:B------:R-:W-:Y:S05]  /*ade0*/  WARPSYNC.ALL ;  /* 0x0000000000007948 */ /* 0x000fea0003800000 */
[----:B------:R-:W-:Y:S01]  /*adf0*/  BSSY B0, `(.L_x_554) ;  /* 0x0000009000007945 */ /* 0x000fe20003800000 */
[----:B---3--:R-:W-:Y:S01]  /*ae00*/  LOP3.LUT R11, R11, 0x7f, RZ, 0xc0, !PT ;  /* 0x0000007f0b0b7812 */ /* 0x008fe200078ec0ff */
[----:B-----5:R3:W-:Y:S03]  /*ae10*/  BAR.SYNC.DEFER_BLOCKING R218, 0x80 ;  /* 0x000200da0000751d */ /* 0x0207e60000010000 */
[----:B------:R-:W-:-:S13]  /*ae20*/  ISETP.NE.AND P3, PT, R11, RZ, PT ;  /* 0x000000ff0b00720c */ /* 0x000fda0003f65270 */
[----:B------:R-:W-:-:S05]  /*ae30*/  @!P3 VIADD R11, R85, 0x2a8a0 ;  /* 0x0002a8a0550bb836 */ /* 0x000fca0000000000 */
[----:B------:R-:W-:-:S04]  /*ae40*/  @!P3 PRMT R11, RZ, 0x654, R11 ;  /* 0x00000654ff0bb816 */ /* 0x000fc8000000000b */
[----:B------:R3:W-:Y:S01]  /*ae50*/  @!P3 SYNCS.ARRIVE.TRANS64.RED.A1T0 RZ, [R11+URZ], RZ ;  /* 0x000000ff0bffb9a7 */ /* 0x0007e2000810043f */
[----:B------:R-:W-:Y:S05]  /*ae60*/  @!P2 BRA `(.L_x_555) ;  /* 0x000000000004a947 */ /* 0x000fea0003800000 */
[----:B------:R-:W-:Y:S01]  /*ae70*/  BPT.TRAP 0x1 ;  /* 0x000000040000795c */ /* 0x000fe20000300000 */
.L_x_555:
[----:B------:R-:W-:Y:S05]  /*ae80*/  BSYNC B0 ;  /* 0x0000000000007941 */ /* 0x000fea0003800000 */
.L_x_554:
[----:B------:R-:W5:Y:S01]  /*ae90*/  SYNCS.PHASECHK.TRANS64.TRYWAIT P2, [R85+URZ+0x2a8b0], R86 ;  /* 0x02a8b056550075a7 */ /* 0x000f62000804017f */
[----:B------:R-:W-:Y:S04]  /*aea0*/  BSSY B0, `(.L_x_556) ;  /* 0x0000002000007945 */ /* 0x000fe80003800000 */
[----:B-----5:R-:W-:Y:S05]  /*aeb0*/  @!P2 BRA `(.L_x_557) ;  /* 0x000001600058a947 */ /* 0x020fea0003800000 */
.L_x_818:
[----:B------:R-:W-:Y:S05]  /*aec0*/  BSYNC B0 ;  /* 0x0000000000007941 */ /* 0x000fea0003800000 */
.L_x_556:
[----:B------:R-:W-:Y:S01]  /*aed0*/  ULDC.64 UR4, c[0x0][0x328] ;  /* 0x0000ca0000047ab9 */ /* 0x000fe20000000a00 */
[----:B------:R-:W-:Y:S01]  /*aee0*/  ULDC.64 UR6, c[0x0][0x318] ;  /* 0x0000c60000067ab9 */ /* 0x000fe20000000a00 */
[----:B------:R-:W-:Y:S01]  /*aef0*/  IMAD R82, R82, UR4, RZ ;  /* 0x0000000452527c24 */ /* 0x000fe2000f8e02ff */
[----:B------:R-:W-:Y:S01]  /*af00*/  BSSY B0, `(.L_x_558) ;  /* 0x000002b000007945 */ /* 0x000fe20003800000 */
[----:B0-2-4-:R-:W-:-:S04]  /*af10*/  IMAD.WIDE.U32 R12, R81, UR4, RZ ;  /* 0x00000004510c7c25 */ /* 0x015fc8000f8e00ff */
[----:B------:R-:W-:Y:S01]  /*af20*/  IMAD R81, R81, UR5, R82 ;  /* 0x0000000551517c24 */ /* 0x000fe2000f8e0252 */
[----:B------:R-:W-:Y:S01]  /*af30*/  ULDC.64 UR4, c[0x0][0x338] ;  /* 0x0000ce0000047ab9 */ /* 0x000fe20000000a00 */
[----:B------:R-:W-:Y:S02]  /*af40*/  IMAD.IADD R84, R84, 0x1, -R166 ;  /* 0x0000000154547824 */ /* 0x000fe400078e0aa6 */
[----:B------:R-:W-:Y:S02]  /*af50*/  IMAD R83, R83, UR4, RZ ;  /* 0x0000000453537c24 */ /* 0x000fe4000f8e02ff */
[----:B------:R-:W-:Y:S02]  /*af60*/  IMAD.IADD R13, R13, 0x1, R81 ;  /* 0x000000010d0d7824 */ /* 0x000fe400078e0251 */
[C---:B------:R-:W-:Y:S02]  /*af70*/  IMAD R83, R80.reuse, UR5, R83 ;  /* 0x0000000550537c24 */ /* 0x040fe4000f8e0253 */
[----:B------:R-:W-:Y:S01]  /*af80*/  IMAD.WIDE.U32 R12, R80, UR4, R12 ;  /* 0x00000004500c7c25 */ /* 0x000fe2000f8e000c */
[----:B------:R-:W-:-:S03]  /*af90*/  ULDC.64 UR4, c[0x0][0x330] ;  /* 0x0000cc0000047ab9 */ /* 0x000fc60000000a00 */
[----:B------:R-:W-:Y:S02]  /*afa0*/  IMAD.IADD R13, R13, 0x1, R83 ;  /* 0x000000010d0d7824 */ /* 0x000fe400078e0253 */
[----:B------:R-:W-:Y:S02]  /*afb0*/  IMAD R34, R18, 0x3000, R4 ;  /* 0x0000300012227824 */ /* 0x000fe400078e0204 */
[----:B------:R-:W-:-:S04]  /*afc0*/  IMAD.WIDE.U32 R12, R162, UR4, R12 ;  /* 0x00000004a20c7c25 */ /* 0x000fc8000f8e000c */
[----:B---3--:R-:W-:Y:S01]  /*afd0*/  IMAD R11, R162, UR5, R13 ;  /* 0x00000005a20b7c24 */ /* 0x008fe2000f8e020d */
[----:B------:R-:W-:-:S04]  /*afe0*/  LEA R35, P2, R12, UR6, 0x1 ;  /* 0x000000060c237c11 */ /* 0x000fc8000f8408ff */
[----:B------:R-:W-:Y:S01]  /*aff0*/  LEA.HI.X R36, R12, UR7, R11, 0x1, P2 ;  /* 0x000000070c247c11 */ /* 0x000fe200090f0c0b */
[----:B------:R-:W-:Y:S01]  /*b000*/  IMAD.IADD R11, R127, 0x1, R34 ;  /* 0x000000017f0b7824 */ /* 0x000fe200078e0222 */
[----:B------:R-:W-:Y:S01]  /*b010*/  ISETP.GE.AND P2, PT, R84, 0x1, PT ;  /* 0x000000015400780c */ /* 0x000fe20003f46270 */
[----:B-1----:R0:W1:Y:S01]  /*b020*/  SHFL.IDX PT, R30, R35, RZ, 0x1c1f ;  /* 0x001c1fff231e7589 */ /* 0x00206200000e0000 */
[----:B------:R-:W-:Y:S01]  /*b030*/  LEA R34, R34, R122, 0x1 ;  /* 0x0000007a22227211 */ /* 0x000fe200078e08ff */
[----:B------:R-:W-:Y:S02]  /*b040*/  IMAD R11, R11, 0x2, R122 ;  /* 0x000000020b0b7824 */ /* 0x000fe400078e027a */
[----:B------:R0:W2:Y:S08]  /*b050*/  SHFL.IDX PT, R31, R36, RZ, 0x1c1f ;  /* 0x001c1fff241f7589 */ /* 0x0000b000000e0000 */
[----:B0-----:R-:W-:Y:S05]  /*b060*/  @!P2 BRA `(.L_x_559) ;  /* 0x000000000050a947 */ /* 0x001fea0003800000 */
[----:B------:R-:W-:-:S13]  /*b070*/  ISETP.NE.AND P2, PT, R5, RZ, PT ;  /* 0x000000ff0500720c */ /* 0x000fda0003f45270 */
[----:B------:R-:W0:Y:S01]  /*b080*/  @P2 LDS.128 R12, [R34] ;  /* 0x00000000220c2984 */ /* 0x000e220000000c00 */
[----:B-1----:R-:W-:-:S04]  /*b090*/  @P2 LEA R32, P4, R16, R30, 0x1 ;  /* 0x0000001e10202211 */ /* 0x002fc800078808ff */
[----:B--2---:R-:W-:Y:S02]  /*b0a0*/  @P2 LEA.HI.X R33, R16, R31, R17, 0x1, P4 ;  /* 0x0000001f10212211 */ /* 0x004fe400020f0c11 */
[----:B------:R-:W-:-:S13]  /*b0b0*/  ISETP.NE.AND P4, PT, R21, RZ, PT ;  /* 0x000000ff1500720c */ /* 0x000fda0003f85270 */
[----:B------:R-:W-:-:S04]  /*b0c0*/  @P4 LEA R28, P5, R19, R30, 0x1 ;  /* 0x0000001e131c4211 */ /* 0x000fc800078a08ff */
[----:B------:R-:W-:Y:S01]  /*b0d0*/  @P4 LEA.HI.X R29, R19, R31, R165, 0x1, P5 ;  /* 0x0000001f131d4211 */ /* 0x000fe200028f0ca5 */
[----:B0-----:R0:W-:Y:S01]  /*b0e0*/  @P2 ST.E.128 desc[UR56][R32.64], R12 ;  /* 0x0000000c20002985 */ /* 0x0011e2000c101d38 */
[----:B------:R-:W-:-:S13]  /*b0f0*/  ISETP.NE.AND P2, PT, R10, RZ, PT ;  /* 0x000000ff0a00720c */ /* 0x000fda0003f45270 */
[----:B------:R-:W1:Y:S01]  /*b100*/  @P2 LDS.128 R12, [R11] ;  /* 0x000000000b0c2984 */ /* 0x000e620000000c00 */
[----:B------:R-:W-:-:S04]  /*b110*/  @P2 IMAD.SHL.U32 R37, R163, 0x8, RZ ;  /* 0x00000008a3252824 */ /* 0x000fc800078e00ff */
[----:B0-----:R-:W-:-:S05]  /*b120*/  @P2 IMAD.WIDE R32, R37, 0x2, R30 ;  /* 0x0000000225202825 */ /* 0x001fca00078e021e */
[----:B-1----:R-:W-:Y:S01]  /*b130*/  @P2 ST.E.128 desc[UR56][R32.64], R12 ;  /* 0x0000000c20002985 */ /* 0x002fe2000c101d38 */
[----:B------:R-:W-:-:S13]  /*b140*/  ISETP.NE.AND P2, PT, R20, RZ, PT ;  /* 0x000000ff1400720c */ /* 0x000fda0003f45270 */
[----:B------:R-:W0:Y:S01]  /*b150*/  @P2 LDS.128 R12, [R34+0x3000] ;  /* 0x00300000220c2984 */ /* 0x000e220000000c00 */
[----:B------:R-:W-:-:S04]  /*b160*/  @P2 IMAD.SHL.U32 R37, R164, 0x8, RZ ;  /* 0x00000008a4252824 */ /* 0x000fc800078e00ff */
[----:B------:R-:W-:-:S05]  /*b170*/  @P2 IMAD.WIDE R30, R37, 0x2, R30 ;  /* 0x00000002251e2825 */ /* 0x000fca00078e021e */
[----:B0-----:R-:W-:Y:S04]  /*b180*/  @P2 ST.E.128 desc[UR56][R30.64], R12 ;  /* 0x0000000c1e002985 */ /* 0x001fe8000c101d38 */
[----:B------:R-:W0:Y:S04]  /*b190*/  @P4 LDS.128 R12, [R11+0x3000] ;  /* 0x003000000b0c4984 */ /* 0x000e280000000c00 */
[----:B0-----:R0:W-:Y:S02]  /*b1a0*/  @P4 ST.E.128 desc[UR56][R28.64], R12 ;  /* 0x0000000c1c004985 */ /* 0x0011e4000c101d38 */
.L_x_559:
[----:B------:R-:W-:Y:S05]  /*b1b0*/  BSYNC B0 ;  /* 0x0000000000007941 */ /* 0x000fea0003800000 */
.L_x_558:
[----:B------:R-:W-:Y:S01]  /*b1c0*/  ISETP.GE.AND P2, PT, R84, 0x41, PT ;  /* 0x000000415400780c */ /* 0x000fe20003f46270 */
[----:B--2---:R2:W3:Y:S01]  /*b1d0*/  SHFL.IDX PT, R31, R36, 0x1, 0x1c1f ;  /* 0x003c1f00241f7f89 */ /* 0x0044e200000e0000 */
[----:B------:R-:W-:Y:S03]  /*b1e0*/  BSSY B0, `(.L_x_560) ;  /* 0x0000017000007945 */ /* 0x000fe60003800000 */
[----:B-1----:R2:W1:Y:S08]  /*b1f0*/  SHFL.IDX PT, R30, R35, 0x1, 0x1c1f ;  /* 0x003c1f00231e7f89 */ /* 0x00247000000e0000 */
[----:B--2---:R-:W-:Y:S05]  /*b200*/  @!P2 BRA `(.L_x_561) ;  /* 0x000000000050a947 */ /* 0x004fea0003800000 */
[----:B------:R-:W-:-:S13]  /*b210*/  ISETP.NE.AND P2, PT, R5, RZ, PT ;  /* 0x000000ff0500720c */ /* 0x000fda0003f45270 */
[----:B0-----:R-:W0:Y:S01]  /*b220*/  @P2 LDS.128 R12, [R34+0x2000] ;  /* 0x00200000220c2984 */ /* 0x001e220000000c00 */
[----:B-1----:R-:W-:-:S04]  /*b230*/  @P2 LEA R32, P4, R16, R30, 0x1 ;  /* 0x0000001e10202211 */ /* 0x002fc800078808ff */
[----:B---3--:R-:W-:Y:S02]  /*b240*/  @P2 LEA.HI.X R33, R16, R31, R17, 0x1, P4 ;  /* 0x0000001f10212211 */ /* 0x008fe400020f0c11 */
[----:B------:R-:W-:-:S13]  /*b250*/  ISETP.NE.AND P4, PT, R21, RZ, PT ;  /* 0x000000ff1500720c */ /* 0x000fda0003f85270 */
[----:B------:R-:W-:-:S04]  /*b260*/  @P4 LEA R28, P5, R19, R30, 0x1 ;  /* 0x0000001e131c4211 */ /* 0x000fc800078a08ff */
[----:B------:R-:W-:Y:S01]  /*b270*/  @P4 LEA.HI.X R29, R19, R31, R165, 0x1, P5 ;  /* 0x0000001f131d4211 */ /* 0x000fe200028f0ca5 */
[----:B0-----:R0:W-:Y:S01]  /*b280*/  @P2 ST.E.128 desc[UR56][R32.64], R12 ;  /* 0x0000000c20002985 */ /* 0x0011e2000c101d38 */
[----:B------:R-:W-:-:S13]  /*b290*/  ISETP.NE.AND P2, PT, R10, RZ, PT ;  /* 0x000000ff0a00720c */ /* 0x000fda0003f45270 */
[----:B------:R-:W1:Y:S01]  /*b2a0*/  @P2 LDS.128 R12, [R11+0x2000] ;  /* 0x002000000b0c2984 */ /* 0x000e620000000c00 */
        /* <DEDUP_REMOVED lines=10> */
.L_x_561:
[----:B------:R-:W-:Y:S05]  /*b350*/  BSYNC B0 ;  /* 0x0000000000007941 */ /* 0x000fea0003800000 */
.L_x_560:
[----:B------:R-:W4:Y:S01]  /*b360*/  LDL R11, [R1+0x38] ;  /* 0x00003800010b7983 */ /* 0x000f220000100800 */
[----:B------:R-:W-:Y:S01]  /*b370*/  @!P3 VIADD R85, R85, 0x2a8c0 ;  /* 0x0002a8c05555b836 */ /* 0x000fe20000000000 */
[----:B------:R-:W-:Y:S01]  /*b380*/  PLOP3.LUT P2, PT, PT, PT, PT, 0x8, 0x0 ;  /* 0x000000000000781c */ /* 0x000fe20003f4e170 */
[----:B------:R-:W-:Y:S01]  /*b390*/  VIADD R18, R18, 0x1 ;  /* 0x0000000112127836 */ /* 0x000fe20000000000 */
[----:B------:R-:W-:Y:S01]  /*b3a0*/  @!PT LDS RZ, [RZ] ;  /* 0x00000000fffff984 */ /* 0x000fe20000000800 */
[----:B------:R-:W-:Y:S01]  /*b3b0*/  @!PT LDS RZ, [RZ] ;  /* 0x00000000fffff984 */ /* 0x000fe20000000800 */
[----:B------:R-:W-:Y:S01]  /*b3c0*/  @!PT LDS RZ, [RZ] ;  /* 0x00000000fffff984 */ /* 0x000fe20000000800 */
[----:B------:R-:W-:Y:S01]  /*b3d0*/  @!PT LDS RZ, [RZ] ;  /* 0x00000000fffff984 */ /* 0x000fe20000000800 */
[----:B------:R5:W-:Y:S06]  /*b3e0*/  MEMBAR.ALL.CTA ;  /* 0x0000000000007992 */ /* 0x000bec0000008000 */
[----:B-----5:R-:W5:Y:S01]  /*b3f0*/  FENCE.VIEW.ASYNC.S ;  /* 0x00000000000073c6 */ /* 0x020f620000000000 */
[----:B------:R-:W-:Y:S01]  /*b400*/  @!P3 PRMT R85, RZ, 0x654, R85 ;  /* 0x00000654ff55b816 */ /* 0x000fe20000000055 */
[----:B-----5:R0:W-:Y:S06]  /*b410*/  BAR.SYNC.DEFER_BLOCKING R218, 0x80 ;  /* 0x000200da0000751d */ /* 0x0201ec0000010000 */
[----:B------:R1:W-:Y:S01]  /*b420*/  @!P3 SYNCS.ARRIVE.TRANS64.RED.A1T0 RZ, [R85+URZ], RZ ;  /* 0x000000ff55ffb9a7 */ /* 0x0003e2000810043f */
[----:B------:R-:W-:-:S04]  /*b430*/  ISETP.NE.AND P3, PT, R18, 0x2, PT ;  /* 0x000000021200780c */ /* 0x000fc80003f65270 */
[----:B0-2---:R-:W-:Y:S02]  /*b440*/  SEL R12, RZ, 0x1, P3 ;  /* 0x00000001ff0c7807 */ /* 0x005fe40001800000 */
[----:B------:R-:W-:Y:S02]  /*b450*/  SEL R18, R18, RZ, P3 ;  /* 0x000000ff12127207 */ /* 0x000fe40001800000 */
[----:B------:R-:W-:Y:S02]  /*b460*/  LOP3.LUT R167, R167, R12, RZ, 0x3c, !PT ;  /* 0x0000000ca7a77212 */ /* 0x000fe400078e3cff */
[----:B----4-:R-:W-:-:S13]  /*b470*/  LOP3.LUT P4, RZ, R11, 0x2, RZ, 0xc0, !PT ;  /* 0x000000020bff7812 */ /* 0x010fda000788c0ff */
[----:B-1----:R-:W-:Y:S05]  /*b480*/  @P4 BRA `(.L_x_562) ;  /* 0xffffff74009c4947 */ /* 0x002fea000383ffff */
.L_x_452:
[----:B------:R-:W-:Y:S01]  /*b490*/  BSSY B0, `(.L_x_563) ;  /* 0x0000005000007945 */ /* 0x000fe20003800000 */
[----:B------:R-:W-:-:S03]  /*b4a0*/  IMAD.MOV.U32 R3, RZ, RZ, RZ ;  /* 0x000000ffff037224 */ /* 0x000fc600078e00ff */
[----:B------:R-:W-:Y:S05]  /*b4b0*/  @P2 BRA `(.L_x_564) ;  /* 0x0000000000082947 */ /* 0x000fea0003800000 */
[----:B------:R-:W1:Y:S02]  /*b4c0*/  FENCE.VIEW.ASYNC.G ;  /* 0x00000000000073c6 */ /* 0x000e640000000100 */
[----:B-1----:R-:W-:Y:S06]  /*b4d0*/  BAR.ARV 0xc, 0x180 ;  /* 0x0306000000007b1d */ /* 0x002fec0000002000 */
.L_x_564:
[----:B------:R-:W-:Y:S05]  /*b4e0*/  BSYNC B0 ;  /* 0x0000000000007941 */ /* 0x000fea0003800000 */
.L_x_563:
[----:B------:R-:W2:Y:S01]  /*b4f0*/  LDL R0, [R1+0x38] ;  /* 0x0000380001007983 */ /* 0x000ea20000100800 */
[----:B------:R-:W-:Y:S01]  /*b500*/  BSSY B0, `(.L_x_565) ;  /* 0x0000020000007945 */ /* 0x000fe20003800000 */
[----:B--2---:R-:W-:-:S13]  /*b510*/  LOP3.LUT P0, RZ, R0, 0x4, RZ, 0xc0, !PT ;  /* 0x0000000400ff7812 */ /* 0x004fda000780c0ff */
        /* <DEDUP_REMOVED lines=30> */
.L_x_566:
[----:B------:R-:W-:Y:S05]  /*b700*/  BSYNC B0 ;  /* 0x0000000000007941 */ /* 0x000fea0003800000 */
.L_x_565:
[-C--:B------:R-:W-:Y:S01]  /*b710*/  IMAD R182, R200, R3.reuse, RZ ;  /* 0x00000003c8b67224 */ /* 0x080fe200078e02ff */
[----:B------:R-:W-:Y:S02]  /*b720*/  PLOP3.LUT P0, PT, PT, PT, PT, 0x80, 0x0 ;  /* 0x000000000000781c */ /* 0x000fe40003f0f070 */
[----:B------:R-:W-:Y:S02]  /*b730*/  CS2R R20, SRZ ;  /* 0x0000000000147805 */ /* 0x000fe4000001ff00 */
[----:B------:R-:W-:Y:S02]  /*b740*/  CS2R R86, SRZ ;  /* 0x0000000000567805 */ /* 0x000fe4000001ff00 */
[----:B------:R-:W-:Y:S02]  /*b750*/  CS2R R84, SRZ ;  /* 0x0000000000547805 */ /* 0x000fe4000001ff00 */
[----:B------:R-:W-:Y:S02]  /*b760*/  VIADDMNMX R72, R182, R3, R142, PT ;  /* 0x00000003b6487246 */ /* 0x000fe4000380018e */
[----:B------:R-:W-:-:S02]  /*b770*/  CS2R R82, SRZ ;  /* 0x0000000000527805 */ /* 0x000fc4000001ff00 */
[----:B------:R-:W-:Y:S02]  /*b780*/  CS2R R80, SRZ ;  /* 0x0000000000507805 */ /* 0x000fe4000001ff00 */
[----:B------:R-:W-:Y:S02]  /*b790*/  CS2R R78, SRZ ;  /* 0x00000000004e7805 */ /* 0x000fe4000001ff00 */
[----:B------:R-:W-:Y:S02]  /*b7a0*/  ISETP.GT.AND P1, PT, R72, R182, PT ;  /* 0x000000b64800720c */ /* 0x000fe40003f24270 */
        /* <DEDUP_REMOVED lines=28> */
[----:B------:R-:W2:Y:S01]  /*b970*/  LDL R0, [R1+0x64] ;  /* 0x0000640001007983 */ /* 0x000ea20000100800 */
[----:B------:R-:W-:-:S06]  /*b980*/  ULOP3.LUT UP0, URZ, UR59, 0x1bf, URZ, 0xc0, !UPT ;  /* 0x000001bf3b3f7892 */ /* 0x000fcc000f80c03f */
[----:B------:R-:W-:Y:S01]  /*b990*/  PLOP3.LUT P0, PT, PT, PT, UP0, 0x80, 0x0 ;  /* 0x000000000000781c */ /* 0x000fe20003f0f008 */
[----:B--2---:R-:W1:Y:S02]  /*b9a0*/  SHFL.IDX PT, R0, R0, RZ, 0x1f ;  /* 0x00001fff00007589 */ /* 0x004e6400000e0000 */
[----:B-1----:R-:W-:-:S04]  /*b9b0*/  LEA.HI R3, R0, R0, RZ, 0x1 ;  /* 0x0000000000037211 */ /* 0x002fc800078f08ff */
[----:B------:R-:W-:-:S04]  /*b9c0*/  LOP3.LUT R3, R3, 0x1e, RZ, 0xc0, !PT ;  /* 0x0000001e03037812 */ /* 0x000fc800078ec0ff */
[----:B------:R-:W-:-:S04]  /*b9d0*/  IADD3 R3, R0, -R3, RZ ;  /* 0x8000000300037210 */ /* 0x000fc80007ffe0ff */
[----:B------:R-:W-:-:S04]  /*b9e0*/  LEA R3, R3, UR59, 0xd ;  /* 0x0000003b03037c11 */ /* 0x000fc8000f8e68ff */
[----:B------:R-:W-:-:S04]  /*b9f0*/  SHF.R.U32.HI R3, RZ, 0x4, R3 ;  /* 0x00000004ff037819 */ /* 0x000fc80000011603 */
[----:B------:R-:W-:Y:S01]  /*ba00*/  LOP3.LUT R36, R3, 0x3fff, RZ, 0xc0, !PT ;  /* 0x00003fff03247812 */ /* 0x000fe200078ec0ff */
[----:B------:R-:W-:Y:S06]  /*ba10*/  @!P0 BRA `(.L_x_568) ;  /* 0x0000000000408947 */ /* 0x000fec0003800000 */
[----:B------:R-:W-:Y:S01]  /*ba20*/  MOV R14, 0x0 ;  /* 0x00000000000e7802 */ /* 0x000fe20000000f00 */
[----:B------:R-:W-:Y:S01]  /*ba30*/  ULDC.64 UR4, c[0x4][0x90] ;  /* 0x0100240000047ab9 */ /* 0x000fe20000000a00 */
[----:B------:R-:W-:Y:S01]  /*ba40*/  ULDC.64 UR6, c[0x4][0x98] ;  /* 0x0100260000067ab9 */ /* 0x000fe20000000a00 */
[----:B------:R-:W-:Y:S02]  /*ba50*/  IMAD.U32 R4, RZ, RZ, UR4 ;  /* 0x00000004ff047e24 */ /* 0x000fe4000f8e00ff */
        /* <DEDUP_REMOVED lines=8> */
[----:B------:R-:W-:Y:S02]  /*bae0*/  IMAD.MOV.U32 R12, RZ, RZ, 0x1 ;  /* 0x00000001ff0c7424 */ /* 0x000fe400078e00ff */
[----:B------:R-:W-:-:S07]  /*baf0*/  IMAD.MOV.U32 R13, RZ, RZ, RZ ;  /* 0x000000ffff0d7224 */ /* 0x000fce00078e00ff */
[----:B------:R-:W-:-:S07]  /*bb00*/  LEPC R20, `(.L_x_568) ;  /* 0x000000001014794e */ /* 0x000fce0000000000 */
[----:B-1-3-5:R-:W-:Y:S05]  /*bb10*/  CALL.ABS.NOINC R14 ;  /* 0x000000000e007343 */ /* 0x02afea0003c00000 */
.L_x_568:
[----:B------:R-:W-:Y:S02]  /*bb20*/  ULDC UR4, c[0x0][0x3f4] ;  /* 0x0000fd0000047ab9 */ /* 0x000fe40000000800 */
[----:B------:R-:W-:-:S13]  /*bb30*/  ISETP.LT.AND P0, PT, RZ, UR4, PT ;  /* 0x00000004ff007c0c */ /* 0x000fda000bf01270 */
[----:B------:R-:W-:Y:S05]  /*bb40*/  @P0 BRA `(.L_x_569) ;  /* 0x00000000003c0947 */ /* 0x000fea0003800000 */
[----:B------:R-:W-:-:S04]  /*bb50*/  LEA.HI R0, R191, R191, RZ, 0x1 ;  /* 0x000000bfbf007211 */ /* 0x000fc800078f08ff */
[----:B------:R-:W-:-:S05]  /*bb60*/  LOP3.LUT R0, R0, 0xfffffffe, RZ, 0xc0, !PT ;  /* 0xfffffffe00007812 */ /* 0x000fca00078ec0ff */
[----:B------:R-:W-:-:S05]  /*bb70*/  IMAD.IADD R0, R191, 0x1, -R0 ;  /* 0x00000001bf007824 */ /* 0x000fca00078e0a00 */
[----:B------:R-:W-:-:S04]  /*bb80*/  SHF.L.U32 R3, R0, 0x1f, RZ ;  /* 0x0000001f00037819 */ /* 0x000fc800000006ff */
[----:B------:R1:W2:Y:S03]  /*bb90*/  SYNCS.PHASECHK.TRANS64.TRYWAIT P0, [R2+URZ+0x2a800], R3 ;  /* 0x02a80003020075a7 */ /* 0x0002a6000800017f */
[----:B--2---:R-:W-:Y:S05]  /*bba0*/  @!P0 NANOSLEEP.SYNCS 0x989680 ;  /* 0x009896800000895d */ /* 0x004fea0003900000 */
[----:B------:R-:W2:Y:S01]  /*bbb0*/  @!P0 SYNCS.PHASECHK.TRANS64 P0, [R2+URZ+0x2a800], R3 ;  /* 0x02a80003020085a7 */ /* 0x000ea2000800007f */
[----:B------:R-:W-:Y:S04]  /*bbc0*/  BSSY B0, `(.L_x_570) ;  /* 0x0000006000007945 */ /* 0x000fe80003800000 */
[----:B--2---:R-:W-:Y:S05]  /*bbd0*/  @P0 BRA `(.L_x_571) ;  /* 0x0000000000100947 */ /* 0x004fea0003800000 */
.L_x_572:
[----:B--2---:R2:W4:Y:S02]  /*bbe0*/  SYNCS.PHASECHK.TRANS64.TRYWAIT P0, [R2+URZ+0x2a800], R3 ;  /* 0x02a80003020075a7 */ /* 0x004524000800017f */
[----:B----4-:R-:W-:Y:S05]  /*bbf0*/  @!P0 NANOSLEEP.SYNCS 0x989680 ;  /* 0x009896800000895d */ /* 0x010fea0003900000 */
[----:B------:R-:W4:Y:S02]  /*bc00*/  @!P0 SYNCS.PHASECHK.TRANS64 P0, [R2+URZ+0x2a800], R3 ;  /* 0x02a80003020085a7 */ /* 0x000f24000800007f */
[----:B----4-:R-:W-:Y:S05]  /*bc10*/  @!P0 BRA `(.L_x_572) ;  /* 0xfffffffc00f08947 */ /* 0x010fea000383ffff */
.L_x_571:
[----:B------:R-:W-:Y:S05]  /*bc20*/  BSYNC B0 ;  /* 0x0000000000007941 */ /* 0x000fea0003800000 */
.L_x_570:
[----:B------:R-:W-:Y:S05]  /*bc30*/  BRA `(.L_x_573) ;  /* 0x0000005800747947 */ /* 0x000fea0003800000 */
.L_x_569:
[----:B-----5:R-:W-:Y:S01]  /*bc40*/  SHF.R.S32.HI R0, RZ, 0x1f, R141 ;  /* 0x0000001fff007819 */ /* 0x020fe2000001148d */
[----:B------:R-:W-:Y:S01]  /*bc50*/  ULOP3.LUT UP0, URZ, UR59, 0x3ff, URZ, 0xc0, !UPT ;  /* 0x000003ff3b3f7892 */ /* 0x000fe2000f80c03f */
[----:B------:R-:W-:Y:S01]  /*bc60*/  ULDC.64 UR4, c[0x0][0x3f8] ;  /* 0x0000fe0000047ab9 */ /* 0x000fe20000000a00 */
[----:B------:R-:W-:Y:S02]  /*bc70*/  ULDC.64 UR6, c[0x0][0x408] ;  /* 0x0001020000067ab9 */ /* 0x000fe40000000a00 */
[C---:B------:R-:W-:Y:S02]  /*bc80*/  IMAD R4, R0.reuse, UR4, RZ ;  /* 0x0000000400047c24 */ /* 0x040fe4000f8e02ff */
[----:B------:R-:W-:Y:S01]  /*bc90*/  IMAD R0, R0, UR6, RZ ;  /* 0x0000000600007c24 */ /* 0x000fe2000f8e02ff */
[----:B------:R-:W-:Y:S01]  /*bca0*/  PLOP3.LUT P2, PT, PT, PT, UP0, 0x80, 0x0 ;  /* 0x000000000000781c */ /* 0x000fe20003f4f008 */
[C---:B------:R-:W-:Y:S02]  /*bcb0*/  IMAD R3, R141.reuse, UR5, R4 ;  /* 0x000000058d037c24 */ /* 0x040fe4000f8e0204 */
[----:B------:R-:W-:Y:S01]  /*bcc0*/  IMAD.WIDE.U32 R42, R141, UR4, RZ ;  /* 0x000000048d2a7c25 */ /* 0x000fe2000f8e00ff */
[----:B------:R-:W-:-:S03]  /*bcd0*/  ULDC.64 UR4, c[0x0][0x3e8] ;  /* 0x0000fa0000047ab9 */ /* 0x000fc60000000a00 */
[C---:B------:R-:W-:Y:S01]  /*bce0*/  IMAD R37, R141.reuse, UR7, R0 ;  /* 0x000000078d257c24 */ /* 0x040fe2000f8e0200 */
[----:B------:R-:W-:Y:S01]  /*bcf0*/  LEA R39, P0, R42, UR4, 0x1 ;  /* 0x000000042a277c11 */ /* 0x000fe2000f8008ff */
[----:B------:R-:W-:Y:S01]  /*bd00*/  IMAD.WIDE.U32 R4, R141, UR6, RZ ;  /* 0x000000068d047c25 */ /* 0x000fe2000f8e00ff */
[----:B------:R-:W-:-:S03]  /*bd10*/  ULDC.64 UR6, c[0x0][0x400] ;  /* 0x0001000000067ab9 */ /* 0x000fc60000000a00 */
[----:B------:R-:W-:Y:S01]  /*bd20*/  IMAD.IADD R3, R3, 0x1, R43 ;  /* 0x0000000103037824 */ /* 0x000fe200078e022b */
[----:B------:R-:W-:Y:S01]  /*bd30*/  LEA R40, P1, R4, UR6, 0x1 ;  /* 0x0000000604287c11 */ /* 0x000fe2000f8208ff */
[----:B------:R-:W-:-:S03]  /*bd40*/  IMAD.IADD R37, R37, 0x1, R5 ;  /* 0x0000000125257824 */ /* 0x000fc600078e0205 */
[----:B------:R-:W-:Y:S02]  /*bd50*/  LEA.HI.X R42, R42, UR5, R3, 0x1, P0 ;  /* 0x000000052a2a7c11 */ /* 0x000fe400080f0c03 */
[----:B------:R-:W-:Y:S01]  /*bd60*/  LEA.HI.X R37, R4, UR7, R37, 0x1, P1 ;  /* 0x0000000704257c11 */ /* 0x000fe200088f0c25 */
        /* <DEDUP_REMOVED lines=8> */
[----:B0-----:R-:W-:Y:S01]  /*bdf0*/  IMAD.U32 R6, RZ, RZ, UR6 ;  /* 0x00000006ff067e24 */ /* 0x001fe2000f8e00ff */
[----:B------:R-:W-:Y:S01]  /*be00*/  MOV R11, UR5 ;  /* 0x00000005000b7c02 */ /* 0x000fe20008000f00 */
[----:B------:R-:W-:-:S02]  /*be10*/  IMAD.U32 R7, RZ, RZ, UR7 ;  /* 0x00000007ff077e24 */ /* 0x000fc4000f8e00ff */
[----:B------:R-:W-:Y:S02]  /*be20*/  IMAD.U32 R10, RZ, RZ, UR4 ;  /* 0x00000004ff0a7e24 */ /* 0x000fe4000f8e00ff */
[----:B------:R-:W-:Y:S02]  /*be30*/  IMAD.MOV.U32 R8, RZ, RZ, 0x70 ;  /* 0x00000070ff087424 */ /* 0x000fe400078e00ff */
[----:B------:R-:W-:Y:S02]  /*be40*/  IMAD.MOV.U32 R12, RZ, RZ, 0x1 ;  /* 0x00000001ff0c7424 */ /* 0x000fe400078e00ff */
[----:B------:R-:W-:-:S07]  /*be50*/  IMAD.MOV.U32 R13, RZ, RZ, RZ ;  /* 0x000000ffff0d7224 */ /* 0x000fce00078e00ff */
[----:B------:R-:W-:-:S07]  /*be60*/  LEPC R20, `(.L_x_574) ;  /* 0x000000001014794e */ /* 0x000fce0000000000 */
[----:B-1-3--:R-:W-:Y:S05]  /*be70*/  CALL.ABS.NOINC R14 ;  /* 0x000000000e007343 */ /* 0x00afea0003c00000 */
.L_x_574:
[----:B------:R-:W-:Y:S01]  /*be80*/  ULDC.U8 UR4, c[0x0][0x410] ;  /* 0x0001040000047ab9 */ /* 0x000fe20000000000 */
[----:B------:R-:W-:Y:S01]  /*be90*/  BSSY B0, `(.L_x_575) ;  /* 0x000056f000007945 */ /* 0x000fe20003800000 */
[----:B------:R-:W-:Y:S01]  /*bea0*/  ISETP.NE.AND P0, PT, RZ, UR4, PT ;  /* 0x00000004ff007c0c */ /* 0x000fe2000bf05270 */
[----:B0-----:R-:W-:-:S12]  /*beb0*/  IMAD R6, R145, 0x80, R166 ;  /* 0x0000008091067824 */ /* 0x001fd800078e02a6 */
[----:B------:R-:W-:Y:S05]  /*bec0*/  @!P0 BRA `(.L_x_576) ;  /* 0x0000002800a88947 */ /* 0x000fea0003800000 */
[----:B------:R-:W-:-:S03]  /*bed0*/  UMOV UR4, 0xffffffff ;  /* 0xffffffff00047882 */ /* 0x000fc60000000000 */
[----:B------:R-:W-:Y:S05]  /*bee0*/  BRA.DIV UR4, `(.L_x_577) ;  /* 0x0000015204607947 */ /* 0x000fea000b800000 */
[----:B------:R-:W0:Y:S04]  /*bef0*/  SHFL.IDX PT, R42, R42, RZ, 0x1c1f ;  /* 0x001c1fff2a2a7589 */ /* 0x000e2800000e0000 */
[----:B------:R-:W1:Y:S04]  /*bf00*/  SHFL.IDX PT, R39, R39, RZ, 0x1c1f ;  /* 0x001c1fff27277589 */ /* 0x000e6800000e0000 */
[----:B------:R2:W4:Y:S04]  /*bf10*/  SHFL.IDX PT, R44, R37, RZ, 0x1c1f ;  /* 0x001c1fff252c7589 */ /* 0x00052800000e0000 */
[----:B------:R2:W0:Y:S02]  /*bf20*/  SHFL.IDX PT, R41, R40, RZ, 0x1c1f ;  /* 0x001c1fff28297589 */ /* 0x00042400000e0000 */
.L_x_824:
[----:B------:R-:W-:Y:S01]  /*bf30*/  ULDC UR4, c[0x0][0x448] ;  /* 0x0001120000047ab9 */ /* 0x000fe20000000800 */
[----:B------:R-:W-:Y:S01]  /*bf40*/  LOP3.LUT R3, R177, 0x18, R16, 0xf8, !PT ;  /* 0x00000018b1037812 */ /* 0x000fe200078ef810 */
[----:B--2---:R-:W-:Y:S01]  /*bf50*/  IMAD R37, R143, UR4, RZ ;  /* 0x000000048f257c24 */ /* 0x004fe2000f8e02ff */
[----:B------:R-:W-:Y:S01]  /*bf60*/  BSSY B1, `(.L_x_578) ;  /* 0x0000050000017945 */ /* 0x000fe20003800000 */
[----:B------:R-:W-:Y:S02]  /*bf70*/  LOP3.LUT P0, RZ, R219, 0x4, RZ, 0xc0, !PT ;  /* 0x00000004dbff7812 */ /* 0x000fe4000780c0ff */
[----:B------:R-:W-:Y:S02]  /*bf80*/  CS2R R4, SRZ ;  /* 0x0000000000047805 */ /* 0x000fe4000001ff00 */
[----:B------:R-:W-:Y:S02]  /*bf90*/  LOP3.LUT R0, R3, R178, RZ, 0x3c, !PT ;  /* 0x000000b203007212 */ /* 0x000fe400078e3cff */
[----:B------:R-:W-:-:S02]  /*bfa0*/  CS2R R8, SRZ ;  /* 0x0000000000087805 */ /* 0x000fc4000001ff00 */
[----:B------:R-:W-:Y:S01]  /*bfb0*/  ISETP.GE.AND P1, PT, R6, R37, PT ;  /* 0x000000250600720c */ /* 0x000fe20003f26270 */
[----:B------:R-:W-:Y:S01]  /*bfc0*/  IMAD R37, R145, -0x80, R37 ;  /* 0xffffff8091257824 */ /* 0x000fe200078e0225 */
[----:B------:R-:W-:Y:S01]  /*bfd0*/  CS2R R6, SRZ ;  /* 0x0000000000067805 */ /* 0x000fe2000001ff00 */
[----:B------:R-:W-:Y:S01]  /*bfe0*/  IMAD.IADD R3, R179, 0x1, R0 ;  /* 0x00000001b3037824 */ /* 0x000fe200078e0200 */
[----:B------:R-:W-:Y:S02]  /*bff0*/  CS2R R10, SRZ ;  /* 0x00000000000a7805 */ /* 0x000fe4000001ff00 */
[----:B------:R-:W-:Y:S02]  /*c000*/  CS2R R12, SRZ ;  /* 0x00000000000c7805 */ /* 0x000fe4000001ff00 */
[----:B------:R-:W-:Y:S01]  /*c010*/  CS2R R14, SRZ ;  /* 0x00000000000e7805 */ /* 0x000fe2000001ff00 */
[----:B------:R-:W-:Y:S01]  /*c020*/  IMAD R3, R3, 0x2, R2 ;  /* 0x0000000203037824 */ /* 0x000fe200078e0202 */
[----:B------:R-:W-:-:S02]  /*c030*/  CS2R R20, SRZ ;  /* 0x0000000000147805 */ /* 0x000fc4000001ff00 */
[----:B------:R-:W-:Y:S02]  /*c040*/  CS2R R24, SRZ ;  /* 0x0000000000187805 */ /* 0x000fe4000001ff00 */
[----:B------:R-:W-:Y:S02]  /*c050*/  CS2R R26, SRZ ;  /* 0x00000000001a7805 */ /* 0x000fe4000001ff00 */
[----:B------:R-:W-:Y:S02]  /*c060*/  CS2R R28, SRZ ;  /* 0x00000000001c7805 */ /* 0x000fe4000001ff00 */
[----:B---3--:R-:W-:Y:S01]  /*c070*/  CS2R R30, SRZ ;  /* 0x00000000001e7805 */ /* 0x008fe2000001ff00 */
[C---:B------:R-:W-:Y:S01]  /*c080*/  VIADD R43, R3.reuse, 0xc400 ;  /* 0x0000c400032b7836 */ /* 0x040fe20000000000 */
[----:B------:R-:W-:Y:S01]  /*c090*/  CS2R R32, SRZ ;  /* 0x0000000000207805 */ /* 0x000fe2000001ff00 */
[----:B------:R-:W-:Y:S01]  /*c0a0*/  VIADD R0, R3, 0xc440 ;  /* 0x0000c44003007836 */ /* 0x000fe20000000000 */
[----:B------:R-:W-:Y:S06]  /*c0b0*/  @P1 BRA `(.L_x_579) ;  /* 0x0000000000e81947 */ /* 0x000fec0003800000 */
[----:B------:R-:W2:Y:S01]  /*c0c0*/  LDL R40, [R1+0x3c] ;  /* 0x00003c0001287983 */ /* 0x000ea20000100800 */
[----:B------:R-:W-:Y:S01]  /*c0d0*/  ULDC UR4, c[0x0][0x3f4] ;  /* 0x0000fd0000047ab9 */ /* 0x000fe20000000800 */
[----:B------:R-:W-:Y:S02]  /*c0e0*/  CS2R R20, SRZ ;  /* 0x0000000000147805 */ /* 0x000fe4000001ff00 */
[----:B------:R-:W-:Y:S02]  /*c0f0*/  ISETP.GE.AND P2, PT, R160, UR4, PT ;  /* 0x00000004a0007c0c */ /* 0x000fe4000bf46270 */
[----:B------:R-:W-:Y:S02]  /*c100*/  CS2R R4, SRZ ;  /* 0x0000000000047805 */ /* 0x000fe4000001ff00 */
[----:B------:R-:W-:Y:S02]  /*c110*/  ISETP.GE.AND P3, PT, R170, UR4, PT ;  /* 0x00000004aa007c0c */ /* 0x000fe4000bf66270 */
[----:B------:R-:W-:-:S02]  /*c120*/  CS2R R24, SRZ ;  /* 0x0000000000187805 */ /* 0x000fc4000001ff00 */
[----:B------:R-:W-:-:S05]  /*c130*/  ISETP.GE.AND P4, PT, R169, UR4, PT ;  /* 0x00000004a9007c0c */ /* 0x000fca000bf86270 */
[----:B-1----:R-:W-:Y:S02]  /*c140*/  @!P2 IMAD.MOV.U32 R8, RZ, RZ, R39 ;  /* 0x000000ffff08a224 */ /* 0x002fe400078e0027 */
[----:B0-----:R-:W-:Y:S02]  /*c150*/  @!P2 IMAD.MOV.U32 R9, RZ, RZ, R42 ;  /* 0x000000ffff09a224 */ /* 0x001fe400078e002a */
[----:B------:R-:W-:Y:S01]  /*c160*/  @!P3 IADD3 R28, P1, R39, R222, RZ ;  /* 0x000000de271cb210 */ /* 0x000fe20007f3e0ff */
[----:B------:R-:W-:Y:S02]  /*c170*/  @!P2 IMAD.MOV.U32 R6, RZ, RZ, R41 ;  /* 0x000000ffff06a224 */ /* 0x000fe400078e0029 */
[----:B----4-:R-:W-:Y:S02]  /*c180*/  @!P2 IMAD.MOV.U32 R7, RZ, RZ, R44 ;  /* 0x000000ffff07a224 */ /* 0x010fe400078e002c */
[----:B------:R-:W-:-:S04]  /*c190*/  @!P2 IMAD.WIDE R8, R160, 0x2, R8 ;  /* 0x00000002a008a825 */ /* 0x000fc800078e0208 */
[----:B------:R-:W-:Y:S01]  /*c1a0*/  @!P2 IMAD.WIDE R30, R160, 0x2, R6 ;  /* 0x00000002a01ea825 */ /* 0x000fe200078e0206 */
[----:B------:R0:W5:Y:S03]  /*c1b0*/  @!P2 LD.E.64 R20, desc[UR56][R8.64] ;  /* 0x000000380814a980 */ /* 0x000166000c101b00 */
[--C-:B------:R-:W-:Y:S01]  /*c1c0*/  @!P3 IMAD.X R29, R42, 0x1, R221.reuse, P1 ;  /* 0x000000012a1db824 */ /* 0x100fe200008e06dd */
[----:B------:R-:W-:Y:S01]  /*c1d0*/  @!P3 IADD3 R10, P1, R41, R222, RZ ;  /* 0x000000de290ab210 */ /* 0x000fe20007f3e0ff */
[----:B------:R-:W5:Y:S01]  /*c1e0*/  @!P2 LD.E.64 R4, desc[UR56][R30.64] ;  /* 0x000000381e04a980 */ /* 0x000f62000c101b00 */
[----:B------:R-:W-:Y:S02]  /*c1f0*/  ISETP.GE.AND P2, PT, R172, UR4, PT ;  /* 0x00000004ac007c0c */ /* 0x000fe4000bf46270 */
[----:B------:R-:W-:Y:S02]  /*c200*/  CS2R R6, SRZ ;  /* 0x0000000000067805 */ /* 0x000fe4000001ff00 */
[-C--:B------:R-:W-:Y:S01]  /*c210*/  @!P4 IADD3 R12, P5, R39, R224.reuse, RZ ;  /* 0x000000e0270cc210 */ /* 0x080fe20007fbe0ff */
[----:B------:R-:W-:Y:S01]  /*c220*/  @!P3 IMAD.X R11, R44, 0x1, R221, P1 ;  /* 0x000000012c0bb824 */ /* 0x000fe200008e06dd */
[----:B------:R-:W-:-:S02]  /*c230*/  @!P4 IADD3 R14, P6, R41, R224, RZ ;  /* 0x000000e0290ec210 */ /* 0x000fc40007fde0ff */
[----:B------:R-:W-:Y:S02]  /*c240*/  CS2R R26, SRZ ;  /* 0x00000000001a7805 */ /* 0x000fe4000001ff00 */
[----:B------:R-:W-:Y:S02]  /*c250*/  ISETP.GE.AND P1, PT, R171, UR4, PT ;  /* 0x00000004ab007c0c */ /* 0x000fe4000bf26270 */
[----:B0-----:R-:W-:Y:S01]  /*c260*/  CS2R R8, SRZ ;  /* 0x0000000000087805 */ /* 0x001fe2000001ff00 */
[--C-:B------:R-:W-:Y:S01]  /*c270*/  @!P4 IMAD.X R13, R42, 0x1, R223.reuse, P5 ;  /* 0x000000012a0dc824 */ /* 0x100fe200028e06df */
[----:B------:R0:W5:Y:S01]  /*c280*/  @!P3 LD.E.64 R24, desc[UR56][R28.64] ;  /* 0x000000381c18b980 */ /* 0x000162000c101b00 */
[----:B------:R-:W-:-:S03]  /*c290*/  @!P4 IMAD.X R15, R44, 0x1, R223, P6 ;  /* 0x000000012c0fc824 */ /* 0x000fc600030e06df */
[----:B------:R-:W5:Y:S01]  /*c2a0*/  @!P3 LD.E.64 R6, desc[UR56][R10.64] ;  /* 0x000000380a06b980 */ /* 0x000f62000c101b00 */
[----:B------:R-:W-:-:S03]  /*c2b0*/  ISETP.GE.AND P3, PT, R173, UR4, PT ;  /* 0x00000004ad007c0c */ /* 0x000fc6000bf66270 */
[----:B------:R1:W5:Y:S04]  /*c2c0*/  @!P4 LD.E.64 R26, desc[UR56][R12.64] ;  /* 0x000000380c1ac980 */ /* 0x000368000c101b00 */
[----:B------:R3:W5:Y:S01]  /*c2d0*/  @!P4 LD.E.64 R8, desc[UR56][R14.64] ;  /* 0x000000380e08c980 */ /* 0x000762000c101b00 */
[----:B0-----:R-:W-:Y:S02]  /*c2e0*/  CS2R R28, SRZ ;  /* 0x00000000001c7805 */ /* 0x001fe4000001ff00 */
[C---:B------:R-:W-:Y:S02]  /*c2f0*/  @!P1 IADD3 R32, P6, R39.reuse, R228, RZ ;  /* 0x000000e427209210 */ /* 0x040fe40007fde0ff */
[----:B-1----:R-:W-:Y:S02]  /*c300*/  @!P2 IADD3 R12, P4, R39, R226, RZ ;  /* 0x000000e2270ca210 */ /* 0x002fe40007f9e0ff */
[----:B------:R-:W-:-:S02]  /*c310*/  CS2R R10, SRZ ;  /* 0x00000000000a7805 */ /* 0x000fc4000001ff00 */
[----:B---3--:R-:W-:Y:S01]  /*c320*/  @!P2 IADD3 R14, P5, R41, R226, RZ ;  /* 0x000000e2290ea210 */ /* 0x008fe20007fbe0ff */
[----:B------:R-:W-:-:S03]  /*c330*/  @!P2 IMAD.X R13, R42, 0x1, R225, P4 ;  /* 0x000000012a0da824 */ /* 0x000fc600020e06e1 */
[----:B------:R-:W-:Y:S02]  /*c340*/  @!P2 IADD3.X R15, R44, R225, RZ, P5, !PT ;  /* 0x000000e12c0fa210 */ /* 0x000fe40002ffe4ff */
[----:B------:R-:W-:Y:S01]  /*c350*/  CS2R R30, SRZ ;  /* 0x00000000001e7805 */ /* 0x000fe2000001ff00 */
[----:B------:R-:W-:Y:S01]  /*c360*/  @!P1 IMAD.X R33, R42, 0x1, R227, P6 ;  /* 0x000000012a219824 */ /* 0x000fe200030e06e3 */
[----:B------:R0:W5:Y:S04]  /*c370*/  @!P2 LD.E.64 R28, desc[UR56][R12.64] ;  /* 0x000000380c1ca980 */ /* 0x000168000c101b00 */
[----:B------:R1:W5:Y:S01]  /*c380*/  @!P2 LD.E.64 R10, desc[UR56][R14.64] ;  /* 0x000000380e0aa980 */ /* 0x000362000c101b00 */
[----:B------:R-:W-:-:S03]  /*c390*/  @!P1 IADD3 R34, P2, R41, R228, RZ ;  /* 0x000000e429229210 */ /* 0x000fc60007f5e0ff */
[----:B------:R3:W5:Y:S01]  /*c3a0*/  @!P1 LD.E.64 R30, desc[UR56][R32.64] ;  /* 0x00000038201e9980 */ /* 0x000762000c101b00 */
[----:B0-----:R-:W-:Y:S01]  /*c3b0*/  CS2R R12, SRZ ;  /* 0x00000000000c7805 */ /* 0x001fe2000001ff00 */
[----:B------:R-:W-:Y:S01]  /*c3c0*/  @!P1 IMAD.X R35, R44, 0x1, R227, P2 ;  /* 0x000000012c239824 */ /* 0x000fe200010e06e3 */
[----:B-1----:R-:W-:-:S04]  /*c3d0*/  CS2R R14, SRZ ;  /* 0x00000000000e7805 */ /* 0x002fc8000001ff00 */
[----:B------:R0:W5:Y:S01]  /*c3e0*/  @!P1 LD.E.64 R12, desc[UR56][R34.64] ;  /* 0x00000038220c9980 */ /* 0x000162000c101b00 */
[----:B---3--:R-:W-:Y:S02]  /*c3f0*/  CS2R R32, SRZ ;  /* 0x0000000000207805 */ /* 0x008fe4000001ff00 */
[-C--:B--2---:R-:W-:Y:S02]  /*c400*/  @!P3 IADD3 R38, P4, R39, R40.reuse, RZ ;  /* 0x000000282726b210 */ /* 0x084fe40007f9e0ff */
[----:B------:R-:W-:-:S03]  /*c410*/  @!P3 IADD3 R40, P5, R41, R40, RZ ;  /* 0x000000282928b210 */ /* 0x000fc60007fbe0ff */
[--C-:B------:R-:W-:Y:S02]  /*c420*/  @!P3 IMAD.X R39, R42, 0x1, R229.reuse, P4 ;  /* 0x000000012a27b824 */ /* 0x100fe400020e06e5 */
[----:B------:R-:W-:-:S03]  /*c430*/  @!P3 IMAD.X R41, R44, 0x1, R229, P5 ;  /* 0x000000012c29b824 */ /* 0x000fc600028e06e5 */
[----:B------:R0:W5:Y:S04]  /*c440*/  @!P3 LD.E.64 R32, desc[UR56][R38.64] ;  /* 0x000000382620b980 */ /* 0x000168000c101b00 */
[----:B------:R0:W5:Y:S02]  /*c450*/  @!P3 LD.E.64 R14, desc[UR56][R40.64] ;  /* 0x00000038280eb980 */ /* 0x000164000c101b00 */
.L_x_579:
[----:B------:R-:W-:Y:S05]  /*c460*/  BSYNC B1 ;  /* 0x0000000000017941 */ /* 0x000fea0003800000 */
.L_x_578:
[----:B0----5:R-:W-:Y:S01]  /*c470*/  IMAD.MOV.U32 R34, RZ, RZ, R20 ;  /* 0x000000ffff227224 */ /* 0x021fe200078e0014 */
[----:B------:R-:W-:Y:S01]  /*c480*/  SHF.R.U64 R69, R20, 0x10, R21 ;  /* 0x0000001014457819 */ /* 0x000fe20000001215 */
[----:B------:R-:W-:Y:S01]  /*c490*/  IMAD.MOV.U32 R20, RZ, RZ, R24 ;  /* 0x000000ffff147224 */ /* 0x000fe200078e0018 */
[----:B------:R-:W-:Y:S01]  /*c4a0*/  SHF.R.U64 R67, R24, 0x10, R25 ;  /* 0x0000001018437819 */ /* 0x000fe20000001219 */
[----:B------:R-:W-:Y:S01]  /*c4b0*/  IMAD.MOV.U32 R35, RZ, RZ, R21 ;  /* 0x000000ffff237224 */ /* 0x000fe200078e0015 */
[----:B------:R-:W-:Y:S01]  /*c4c0*/  LEA.HI R24, R191, R191, RZ, 0x1 ;  /* 0x000000bfbf187211 */ /* 0x000fe200078f08ff */
[----:B------:R-:W-:Y:S01]  /*c4d0*/  IMAD.MOV.U32 R38, RZ, RZ, R5 ;  /* 0x000000ffff267224 */ /* 0x000fe200078e0005 */
[----:B------:R-:W-:Y:S01]  /*c4e0*/  SHF.R.U32.HI R66, RZ, 0x10, R21 ;  /* 0x00000010ff427819 */ /* 0x000fe20000011615 */
[--C-:B------:R-:W-:Y:S01]  /*c4f0*/  IMAD.MOV.U32 R21, RZ, RZ, R25.reuse ;  /* 0x000000ffff157224 */ /* 0x100fe200078e0019 */
[----:B------:R-:W-:Y:S01]  /*c500*/  LOP3.LUT R24, R24, 0xfffffffe, RZ, 0xc0, !PT ;  /* 0xfffffffe18187812 */ /* 0x000fe200078ec0ff */
[----:B------:R-:W-:Y:S01]  /*c510*/  @P0 VIADD R0, R43, 0xffffffc0 ;  /* 0xffffffc02b000836 */ /* 0x000fe20000000000 */
[----:B------:R-:W-:Y:S01]  /*c520*/  SHF.R.U32.HI R64, RZ, 0x10, R25 ;  /* 0x00000010ff407819 */ /* 0x000fe20000011619 */
[----:B-1----:R-:W-:Y:S01]  /*c530*/  IMAD.MOV.U32 R39, RZ, RZ, R26 ;  /* 0x000000ffff277224 */ /* 0x002fe200078e001a */
[----:B------:R-:W-:Y:S01]  /*c540*/  IADD3 R25, R191, -R24, RZ ;  /* 0x80000018bf197210 */ /* 0x000fe20007ffe0ff */
[----:B------:R-:W-:Y:S01]  /*c550*/  IMAD.MOV.U32 R41, RZ, RZ, R28 ;  /* 0x000000ffff297224 */ /* 0x000fe200078e001c */
[----:B------:R-:W-:Y:S01]  /*c560*/  SHF.R.U64 R59, R4, 0x10, R5 ;  /* 0x00000010043b7819 */ /* 0x000fe20000001205 */
[----:B------:R-:W-:Y:S01]  /*c570*/  IMAD.MOV.U32 R42, RZ, RZ, R29 ;  /* 0x000000ffff2a7224 */ /* 0x000fe200078e001d */
[----:B------:R-:W-:Y:S01]  /*c580*/  SHF.R.U32.HI R57, RZ, 0x10, R5 ;  /* 0x00000010ff397819 */ /* 0x000fe20000011605 */
[----:B------:R-:W-:Y:S01]  /*c590*/  IMAD.MOV.U32 R45, RZ, RZ, R32 ;  /* 0x000000ffff2d7224 */ /* 0x000fe200078e0020 */
[----:B------:R-:W-:Y:S01]  /*c5a0*/  SHF.L.U32 R5, R25, 0x1f, RZ ;  /* 0x0000001f19057819 */ /* 0x000fe200000006ff */
[----:B------:R-:W-:Y:S01]  /*c5b0*/  IMAD.MOV.U32 R46, RZ, RZ, R33 ;  /* 0x000000ffff2e7224 */ /* 0x000fe200078e0021 */
[----:B------:R-:W-:Y:S01]  /*c5c0*/  SHF.R.U64 R26, R26, 0x10, R27 ;  /* 0x000000101a1a7819 */ /* 0x000fe2000000121b */
[----:B------:R-:W-:Y:S01]  /*c5d0*/  IMAD.MOV.U32 R24, RZ, RZ, R4 ;  /* 0x000000ffff187224 */ /* 0x000fe200078e0004 */
[----:B------:R-:W0:Y:S01]  /*c5e0*/  SYNCS.PHASECHK.TRANS64.TRYWAIT P0, [R2+URZ+0x2a800], R5 ;  /* 0x02a80005020075a7 */ /* 0x000e22000800017f */
[----:B------:R-:W-:Y:S01]  /*c5f0*/  SHF.R.U64 R62, R28, 0x10, R29 ;  /* 0x000000101c3e7819 */ /* 0x000fe2000000121d */
[----:B------:R-:W-:Y:S01]  /*c600*/  IMAD.MOV.U32 R40, RZ, RZ, R27 ;  /* 0x000000ffff287224 */ /* 0x000fe200078e001b */
[----:B------:R-:W-:Y:S01]  /*c610*/  SHF.R.U32.HI R65, RZ, 0x10, R29 ;  /* 0x00000010ff417819 */ /* 0x000fe2000001161d */
[----:B------:R-:W-:Y:S01]  /*c620*/  IMAD.MOV.U32 R43, RZ, RZ, R30 ;  /* 0x000000ffff2b7224 */ /* 0x000fe200078e001e */
[----:B------:R-:W-:Y:S01]  /*c630*/  SHF.R.U64 R58, R32, 0x10, R33 ;  /* 0x00000010203a7819 */ /* 0x000fe20000001221 */
[----:B----4-:R-:W-:Y:S01]  /*c640*/  IMAD.MOV.U32 R44, RZ, RZ, R31 ;  /* 0x000000ffff2c7224 */ /* 0x010fe200078e001f */
[----:B------:R-:W-:Y:S01]  /*c650*/  SHF.R.U32.HI R61, RZ, 0x10, R33 ;  /* 0x00000010ff3d7819 */ /* 0x000fe20000011621 */
[----:B------:R-:W-:Y:S01]  /*c660*/  IMAD.MOV.U32 R32, RZ, RZ, R6 ;  /* 0x000000ffff207224 */ /* 0x000fe200078e0006 */
[----:B------:R-:W-:Y:S01]  /*c670*/  PRMT R26, R39, 0x5410, R26 ;  /* 0x00005410271a7816 */ /* 0x000fe2000000001a */
[----:B------:R-:W-:Y:S01]  /*c680*/  IMAD.MOV.U32 R33, RZ, RZ, R7 ;  /* 0x000000ffff217224 */ /* 0x000fe200078e0007 */
[----:B------:R-:W-:Y:S01]  /*c690*/  SHF.R.U32.HI R27, RZ, 0x10, R27 ;  /* 0x00000010ff1b7819 */ /* 0x000fe2000001161b */
[----:B------:R-:W-:Y:S01]  /*c6a0*/  IMAD.MOV.U32 R28, RZ, RZ, R8 ;  /* 0x000000ffff1c7224 */ /* 0x000fe200078e0008 */
[----:B------:R-:W-:Y:S01]  /*c6b0*/  SHF.R.U64 R60, R30, 0x10, R31 ;  /* 0x000000101e3c7819 */ /* 0x000fe2000000121f */
[----:B------:R-:W-:Y:S01]  /*c6c0*/  IMAD.MOV.U32 R29, RZ, RZ, R9 ;  /* 0x000000ffff1d7224 */ /* 0x000fe200078e0009 */
[----:B------:R-:W-:Y:S01]  /*c6d0*/  SHF.R.U32.HI R63, RZ, 0x10, R31 ;  /* 0x00000010ff3f7819 */ /* 0x000fe2000001161f */
[----:B------:R-:W-:Y:S01]  /*c6e0*/  IMAD.MOV.U32 R4, RZ, RZ, R10 ;  /* 0x000000ffff047224 */ /* 0x000fe200078e000a */
[----:B------:R-:W-:Y:S01]  /*c6f0*/  SHF.R.U64 R55, R6, 0x10, R7 ;  /* 0x0000001006377819 */ /* 0x000fe20000001207 */
[----:B------:R-:W-:Y:S01]  /*c700*/  IMAD.MOV.U32 R25, RZ, RZ, R11 ;  /* 0x000000ffff197224 */ /* 0x000fe200078e000b */
[----:B------:R-:W-:Y:S01]  /*c710*/  SHF.R.U32.HI R56, RZ, 0x10, R7 ;  /* 0x00000010ff387819 */ /* 0x000fe20000011607 */
[----:B------:R-:W-:Y:S01]  /*c720*/  BSSY B1, `(.L_x_580) ;  /* 0x0000023000017945 */ /* 0x000fe20003800000 */
[--C-:B------:R-:W-:Y:S01]  /*c730*/  SHF.R.U64 R53, R8, 0x10, R9.reuse ;  /* 0x0000001008357819 */ /* 0x100fe20000001209 */
[----:B------:R-:W-:Y:S01]  /*c740*/  IMAD.MOV.U32 R6, RZ, RZ, R12 ;  /* 0x000000ffff067224 */ /* 0x000fe200078e000c */
[----:B------:R-:W-:Y:S01]  /*c750*/  SHF.R.U32.HI R54, RZ, 0x10, R9 ;  /* 0x00000010ff367819 */ /* 0x000fe20000011609 */
[----:B------:R-:W-:Y:S01]  /*c760*/  IMAD.MOV.U32 R7, RZ, RZ, R13 ;  /* 0x000000ffff077224 */ /* 0x000fe200078e000d */
[--C-:B------:R-:W-:Y:S01]  /*c770*/  SHF.R.U64 R51, R10, 0x10, R11.reuse ;  /* 0x000000100a337819 */ /* 0x100fe2000000120b */
[----:B------:R-:W-:Y:S01]  /*c780*/  IMAD.MOV.U32 R10, RZ, RZ, R14 ;  /* 0x000000ffff0a7224 */ /* 0x000fe200078e000e */
[----:B------:R-:W-:Y:S01]  /*c790*/  SHF.R.U32.HI R52, RZ, 0x10, R11 ;  /* 0x00000010ff347819 */ /* 0x000fe2000001160b */
[----:B------:R-:W-:Y:S01]  /*c7a0*/  IMAD.MOV.U32 R11, RZ, RZ, R15 ;  /* 0x000000ffff0b7224 */ /* 0x000fe200078e000f */
[----:B------:R-:W-:-:S02]  /*c7b0*/  VIMNMX R39, R37, 0x80, PT ;  /* 0x0000008025277848 */ /* 0x000fc40003fe0100 */
[--C-:B------:R-:W-:Y:S02]  /*c7c0*/  SHF.R.U64 R49, R12, 0x10, R13.reuse ;  /* 0x000000100c317819 */ /* 0x100fe4000000120d */
[----:B------:R-:W-:Y:S02]  /*c7d0*/  SHF.R.U32.HI R50, RZ, 0x10, R13 ;  /* 0x00000010ff327819 */ /* 0x000fe4000001160d */
[----:B------:R-:W-:Y:S02]  /*c7e0*/  PRMT R30, R20, 0x5410, R67 ;  /* 0x00005410141e7816 */ /* 0x000fe40000000043 */
[----:B------:R-:W-:Y:S02]  /*c7f0*/  PRMT R31, R21, 0x5410, R64 ;  /* 0x00005410151f7816 */ /* 0x000fe40000000040 */
[----:B------:R-:W-:Y:S02]  /*c800*/  PRMT R37, R24, 0x5410, R59 ;  /* 0x0000541018257816 */ /* 0x000fe4000000003b */
[----:B------:R-:W-:-:S02]  /*c810*/  SHF.R.U64 R47, R14, 0x10, R15 ;  /* 0x000000100e2f7819 */ /* 0x000fc4000000120f */
[----:B------:R-:W-:Y:S02]  /*c820*/  SHF.R.U32.HI R48, RZ, 0x10, R15 ;  /* 0x00000010ff307819 */ /* 0x000fe4000001160f */
[----:B------:R-:W-:Y:S02]  /*c830*/  PRMT R34, R34, 0x5410, R69 ;  /* 0x0000541022227816 */ /* 0x000fe40000000045 */
[----:B------:R-:W-:Y:S02]  /*c840*/  PRMT R35, R35, 0x5410, R66 ;  /* 0x0000541023237816 */ /* 0x000fe40000000042 */
[----:B------:R-:W-:Y:S02]  /*c850*/  PRMT R27, R40, 0x5410, R27 ;  /* 0x00005410281b7816 */ /* 0x000fe4000000001b */
[----:B------:R-:W-:Y:S02]  /*c860*/  PRMT R20, R41, 0x5410, R62 ;  /* 0x0000541029147816 */ /* 0x000fe4000000003e */
[----:B------:R-:W-:-:S02]  /*c870*/  PRMT R21, R42, 0x5410, R65 ;  /* 0x000054102a157816 */ /* 0x000fc40000000041 */
[----:B------:R-:W-:Y:S02]  /*c880*/  PRMT R12, R43, 0x5410, R60 ;  /* 0x000054102b0c7816 */ /* 0x000fe4000000003c */
[----:B------:R-:W-:Y:S02]  /*c890*/  PRMT R13, R44, 0x5410, R63 ;  /* 0x000054102c0d7816 */ /* 0x000fe4000000003f */
[----:B------:R-:W-:Y:S02]  /*c8a0*/  PRMT R8, R45, 0x5410, R58 ;  /* 0x000054102d087816 */ /* 0x000fe4000000003a */
[----:B------:R-:W-:Y:S02]  /*c8b0*/  PRMT R9, R46, 0x5410, R61 ;  /* 0x000054102e097816 */ /* 0x000fe4000000003d */
[----:B------:R-:W-:Y:S02]  /*c8c0*/  ISETP.GE.AND P1, PT, R166, R39, PT ;  /* 0x00000027a600720c */ /* 0x000fe40003f26270 */
[----:B------:R-:W-:-:S02]  /*c8d0*/  PRMT R38, R38, 0x5410, R57 ;  /* 0x0000541026267816 */ /* 0x000fc40000000039 */
[----:B------:R-:W-:Y:S02]  /*c8e0*/  PRMT R32, R32, 0x5410, R55 ;  /* 0x0000541020207816 */ /* 0x000fe40000000037 */
[----:B------:R-:W-:Y:S02]  /*c8f0*/  PRMT R33, R33, 0x5410, R56 ;  /* 0x0000541021217816 */ /* 0x000fe40000000038 */
[----:B------:R-:W-:Y:S02]  /*c900*/  PRMT R28, R28, 0x5410, R53 ;  /* 0x000054101c1c7816 */ /* 0x000fe40000000035 */
[----:B------:R-:W-:Y:S02]  /*c910*/  PRMT R29, R29, 0x5410, R54 ;  /* 0x000054101d1d7816 */ /* 0x000fe40000000036 */
[----:B------:R-:W-:Y:S02]  /*c920*/  PRMT R24, R4, 0x5410, R51 ;  /* 0x0000541004187816 */ /* 0x000fe40000000033 */
[----:B------:R-:W-:Y:S01]  /*c930*/  PRMT R25, R25, 0x5410, R52 ;  /* 0x0000541019197816 */ /* 0x000fe20000000034 */
[----:B0-----:R-:W-:Y:S06]  /*c940*/  @!P0 BRA `(.L_x_581) ;  /* 0x00000148003c8947 */ /* 0x001fec0003800000 */
.L_x_825:
[----:B------:R-:W-:Y:S05]  /*c950*/  BSYNC B1 ;  /* 0x0000000000017941 */ /* 0x000fea0003800000 */
.L_x_580:
[----:B------:R-:W-:Y:S01]  /*c960*/  BSSY B1, `(.L_x_582) ;  /* 0x0000101000017945 */ /* 0x000fe20003800000 */
[----:B------:R-:W-:Y:S02]  /*c970*/  PRMT R14, R6, 0x5410, R49 ;  /* 0x00005410060e7816 */ /* 0x000fe40000000031 */
[----:B------:R-:W-:Y:S02]  /*c980*/  PRMT R15, R7, 0x5410, R50 ;  /* 0x00005410070f7816 */ /* 0x000fe40000000032 */
[----:B------:R-:W-:Y:S02]  /*c990*/  PRMT R10, R10, 0x5410, R47 ;  /* 0x000054100a0a7816 */ /* 0x000fe4000000002f */
[----:B------:R-:W-:Y:S01]  /*c9a0*/  PRMT R11, R11, 0x5410, R48 ;  /* 0x000054100b0b7816 */ /* 0x000fe20000000030 */
[----:B------:R-:W-:Y:S06]  /*c9b0*/  @P1 BRA `(.L_x_583) ;  /* 0x0000000c00ec1947 */ /* 0x000fec0003800000 */
[----:B------:R-:W1:Y:S01]  /*c9c0*/  LDC R4, c[0x0][0x3f4] ;  /* 0x0000fd00ff047b82 */ /* 0x000e620000000800 */
[----:B------:R-:W-:Y:S01]  /*c9d0*/  BSSY B2, `(.L_x_584) ;  /* 0x000002e000027945 */ /* 0x000fe20003800000 */
[-C--:B-1----:R-:W-:Y:S02]  /*c9e0*/  ISETP.GE.AND P0, PT, R160, R4.reuse, PT ;  /* 0x00000004a000720c */ /* 0x082fe40003f06270 */
[-C--:B------:R-:W-:Y:S02]  /*c9f0*/  ISETP.GE.AND P1, PT, R170, R4.reuse, PT ;  /* 0x00000004aa00720c */ /* 0x080fe40003f26270 */
[-C--:B------:R-:W-:Y:S02]  /*ca00*/  ISETP.GE.AND P2, PT, R169, R4.reuse, PT ;  /* 0x00000004a900720c */ /* 0x080fe40003f46270 */
[-C--:B------:R-:W-:Y:S02]  /*ca10*/  ISETP.GE.AND P3, PT, R172, R4.reuse, PT ;  /* 0x00000004ac00720c */ /* 0x080fe40003f66270 */
[----:B------:R-:W-:-:S02]  /*ca20*/  ISETP.GE.AND P4, PT, R171, R4, PT ;  /* 0x00000004ab00720c */ /* 0x000fc40003f86270 */
[----:B------:R-:W-:-:S03]  /*ca30*/  ISETP.GE.AND P5, PT, R173, R4, PT ;  /* 0x00000004ad00720c */ /* 0x000fc60003fa6270 */
[----:B------:R-:W-:Y:S10]  /*ca40*/  @P0 BRA `(.L_x_585) ;  /* 0x0000000000980947 */ /* 0x000ff40003800000 */
[----:B0-----:R-:W0:Y:S01]  /*ca50*/  LDS.128 R4, [R3+0xc400] ;  /* 0x00c4000003047984 */ /* 0x001e220000000c00 */
[C---:B------:R-:W-:Y:S01]  /*ca60*/  IMAD.U32 R47, R37.reuse, 0x10000, RZ ;  /* 0x00010000252f7824 */ /* 0x040fe200078e00ff */
[----:B------:R-:W-:Y:S01]  /*ca70*/  LOP3.LUT R46, R37, 0xffff0000, RZ, 0xc0, !PT ;  /* 0xffff0000252e7812 */ /* 0x000fe200078ec0ff */
[C---:B------:R-:W-:Y:S01]  /*ca80*/  IMAD.U32 R45, R34.reuse, 0x10000, RZ ;  /* 0x00010000222d7824 */ /* 0x040fe200078e00ff */
[----:B------:R-:W-:Y:S01]  /*ca90*/  LOP3.LUT R44, R34, 0xffff0000, RZ, 0xc0, !PT ;  /* 0xffff0000222c7812 */ /* 0x000fe200078ec0ff */
[C---:B0-----:R-:W-:Y:S01]  /*caa0*/  IMAD.U32 R40, R4.reuse, 0x10000, RZ ;  /* 0x0001000004287824 */ /* 0x041fe200078e00ff */
[----:B------:R-:W-:Y:S01]  /*cab0*/  LOP3.LUT R4, R4, 0xffff0000, RZ, 0xc0, !PT ;  /* 0xffff000004047812 */ /* 0x000fe200078ec0ff */
[C---:B------:R-:W-:Y:S01]  /*cac0*/  IMAD.U32 R41, R5.reuse, 0x10000, RZ ;  /* 0x0001000005297824 */ /* 0x040fe200078e00ff */
[----:B------:R-:W-:Y:S01]  /*cad0*/  LOP3.LUT R5, R5, 0xffff0000, RZ, 0xc0, !PT ;  /* 0xffff000005057812 */ /* 0x000fe200078ec0ff */
[----:B------:R-:W-:Y:S01]  /*cae0*/  IMAD.U32 R42, R6, 0x10000, RZ ;  /* 0x00010000062a7824 */ /* 0x000fe200078e00ff */
[----:B------:R-:W-:Y:S01]  /*caf0*/  SHF.L.U32 R43, R7, 0x10, RZ ;  /* 0x00000010072b7819 */ /* 0x000fe200000006ff */
[C---:B------:R-:W-:Y:S01]  /*cb00*/  FMUL.FTZ R49, R4.reuse, R47 ;  /* 0x0000002f04317220 */ /* 0x040fe20000410000 */
[-C--:B------:R-:W-:Y:S01]  /*cb10*/  FMUL.FTZ R4, R4, R45.reuse ;  /* 0x0000002d04047220 */ /* 0x080fe20000410000 */
[----:B------:R-:W-:Y:S01]  /*cb20*/  FMUL.FTZ R50, R5, R46 ;  /* 0x0000002e05327220 */ /* 0x000fe20000410000 */
[----:B------:R-:W-:Y:S01]  /*cb30*/  LOP3.LUT R6, R6, 0xffff0000, RZ, 0xc0, !PT ;  /* 0xffff000006067812 */ /* 0x000fe200078ec0ff */
[C---:B------:R-:W-:Y:S01]  /*cb40*/  FFMA.FTZ R49, R40.reuse, R45, -R49 ;  /* 0x0000002d28317223 */ /* 0x040fe20000010831 */
[----:B------:R-:W-:Y:S01]  /*cb50*/  FFMA.FTZ R48, R40, R47, R4 ;  /* 0x0000002f28307223 */ /* 0x000fe20000010004 */
[----:B------:R-:W-:Y:S01]  /*cb60*/  LOP3.LUT R7, R7, 0xffff0000, RZ, 0xc0, !PT ;  /* 0xffff000007077812 */ /* 0x000fe200078ec0ff */
[----:B------:R-:W-:Y:S01]  /*cb70*/  FMUL.FTZ R52, R5, R44 ;  /* 0x0000002c05347220 */ /* 0x000fe20000410000 */
[C---:B------:R-:W-:Y:S01]  /*cb80*/  LOP3.LUT R40, R38.reuse, 0xffff0000, RZ, 0xc0, !PT ;  /* 0xffff000026287812 */ /* 0x040fe200078ec0ff */
[----:B------:R-:W-:Y:S01]  /*cb90*/  IMAD.U32 R45, R38, 0x10000, RZ ;  /* 0x00010000262d7824 */ /* 0x000fe200078e00ff */
[C---:B------:R-:W-:Y:S01]  /*cba0*/  LOP3.LUT R4, R35.reuse, 0xffff0000, RZ, 0xc0, !PT ;  /* 0xffff000023047812 */ /* 0x040fe200078ec0ff */
[----:B------:R-:W-:-:S02]  /*cbb0*/  IMAD.U32 R5, R35, 0x10000, RZ ;  /* 0x0001000023057824 */ /* 0x000fc400078e00ff */
[C---:B------:R-:W-:Y:S01]  /*cbc0*/  FFMA.FTZ R50, R41.reuse, R44, -R50 ;  /* 0x0000002c29327223 */ /* 0x040fe20000010832 */
[----:B------:R-:W-:Y:S01]  /*cbd0*/  FFMA.FTZ R41, R41, R46, R52 ;  /* 0x0000002e29297223 */ /* 0x000fe20000010034 */
[C---:B------:R-:W-:Y:S01]  /*cbe0*/  FMUL.FTZ R47, R6.reuse, R45 ;  /* 0x0000002d062f7220 */ /* 0x040fe20000410000 */
[-C--:B------:R-:W-:Y:S01]  /*cbf0*/  FMUL.FTZ R44, R6, R5.reuse ;  /* 0x00000005062c7220 */ /* 0x080fe20000410000 */
[C---:B------:R-:W-:Y:S01]  /*cc00*/  FMUL.FTZ R46, R7.reuse, R40 ;  /* 0x00000028072e7220 */ /* 0x040fe20000410000 */
[-C--:B------:R-:W-:Y:S01]  /*cc10*/  FMUL.FTZ R51, R7, R4.reuse ;  /* 0x0000000407337220 */ /* 0x080fe20000410000 */
[C---:B------:R-:W-:Y:S01]  /*cc20*/  FFMA.FTZ R6, R42.reuse, R5, -R47 ;  /* 0x000000052a067223 */ /* 0x040fe2000001082f */
[----:B------:R-:W-:Y:S01]  /*cc30*/  FFMA.FTZ R45, R42, R45, R44 ;  /* 0x0000002d2a2d7223 */ /* 0x000fe2000001002c */
[C---:B------:R-:W-:Y:S01]  /*cc40*/  FFMA.FTZ R7, R43.reuse, R4, -R46 ;  /* 0x000000042b077223 */ /* 0x040fe2000001082e */
[----:B------:R-:W-:Y:S01]  /*cc50*/  FFMA.FTZ R40, R43, R40, R51 ;  /* 0x000000282b287223 */ /* 0x000fe20000010033 */
[----:B------:R-:W-:-:S02]  /*cc60*/  F2FP.BF16.F32.PACK_AB R4, R48, R49 ;  /* 0x000000313004723e */ /* 0x000fc400000010ff */
[----:B------:R-:W-:Y:S02]  /*cc70*/  F2FP.BF16.F32.PACK_AB R5, R41, R50 ;  /* 0x000000322905723e */ /* 0x000fe400000010ff */
[----:B------:R-:W-:Y:S02]  /*cc80*/  F2FP.BF16.F32.PACK_AB R6, R45, R6 ;  /* 0x000000062d06723e */ /* 0x000fe400000010ff */
[----:B------:R-:W-:-:S05]  /*cc90*/  F2FP.BF16.F32.PACK_AB R7, R40, R7 ;  /* 0x000000072807723e */ /* 0x000fca00000010ff */
[----:B------:R1:W-:Y:S02]  /*cca0*/  STS.128 [R3+0xc400], R4 ;  /* 0x00c4000403007388 */ /* 0x0003e40000000c00 */
.L_x_585:
[----:B------:R-:W-:Y:S05]  /*ccb0*/  BSYNC B2 ;  /* 0x0000000000027941 */ /* 0x000fea0003800000 */
.L_x_584:
[----:B------:R-:W-:Y:S04]  /*ccc0*/  BSSY B2, `(.L_x_586) ;  /* 0x0000028000027945 */ /* 0x000fe80003800000 */
[----:B------:R-:W-:Y:S05]  /*ccd0*/  @P1 BRA `(.L_x_587) ;  /* 0x0000000000981947 */ /* 0x000fea0003800000 */
[----:B01----:R-:W0:Y:S01]  /*cce0*/  LDS.128 R4, [R0] ;  /* 0x0000000000047984 */ /* 0x003e220000000c00 */
        /* <DEDUP_REMOVED lines=8> */
[C---:B------:R-:W-:Y:S01]  /*cd70*/  IMAD.U32 R42, R6.reuse, 0x10000, RZ ;  /* 0x00010000062a7824 */ /* 0x040fe200078e00ff */
[----:B------:R-:W-:Y:S01]  /*cd80*/  LOP3.LUT R6, R6, 0xffff0000, RZ, 0xc0, !PT ;  /* 0xffff000006067812 */ /* 0x000fe200078ec0ff */
[C---:B------:R-:W-:Y:S01]  /*cd90*/  FMUL.FTZ R49, R4.reuse, R47 ;  /* 0x0000002f04317220 */ /* 0x040fe20000410000 */
[----:B------:R-:W-:Y:S01]  /*cda0*/  FMUL.FTZ R4, R4, R45 ;  /* 0x0000002d04047220 */ /* 0x000fe20000410000 */
[----:B------:R-:W-:-:S02]  /*cdb0*/  IMAD.U32 R43, R7, 0x10000, RZ ;  /* 0x00010000072b7824 */ /* 0x000fc400078e00ff */
[----:B------:R-:W-:Y:S01]  /*cdc0*/  FMUL.FTZ R50, R5, R46 ;  /* 0x0000002e05327220 */ /* 0x000fe20000410000 */
[C---:B------:R-:W-:Y:S01]  /*cdd0*/  FFMA.FTZ R49, R40.reuse, R45, -R49 ;  /* 0x0000002d28317223 */ /* 0x040fe20000010831 */
[----:B------:R-:W-:Y:S01]  /*cde0*/  FFMA.FTZ R48, R40, R47, R4 ;  /* 0x0000002f28307223 */ /* 0x000fe20000010004 */
[----:B------:R-:W-:Y:S01]  /*cdf0*/  LOP3.LUT R7, R7, 0xffff0000, RZ, 0xc0, !PT ;  /* 0xffff000007077812 */ /* 0x000fe200078ec0ff */
[-C--:B------:R-:W-:Y:S01]  /*ce00*/  FMUL.FTZ R52, R5, R44.reuse ;  /* 0x0000002c05347220 */ /* 0x080fe20000410000 */
[C---:B------:R-:W-:Y:S01]  /*ce10*/  LOP3.LUT R40, R33.reuse, 0xffff0000, RZ, 0xc0, !PT ;  /* 0xffff000021287812 */ /* 0x040fe200078ec0ff */
[----:B------:R-:W-:Y:S01]  /*ce20*/  IMAD.U32 R45, R33, 0x10000, RZ ;  /* 0x00010000212d7824 */ /* 0x000fe200078e00ff */
[C---:B------:R-:W-:Y:S01]  /*ce30*/  LOP3.LUT R4, R31.reuse, 0xffff0000, RZ, 0xc0, !PT ;  /* 0xffff00001f047812 */ /* 0x040fe200078ec0ff */
[----:B------:R-:W-:Y:S02]  /*ce40*/  IMAD.U32 R5, R31, 0x10000, RZ ;  /* 0x000100001f057824 */ /* 0x000fe400078e00ff */
        /* <DEDUP_REMOVED lines=14> */
[----:B------:R2:W-:Y:S02]  /*cf30*/  STS.128 [R0], R4 ;  /* 0x0000000400007388 */ /* 0x0005e40000000c00 */
.L_x_587:
[----:B------:R-:W-:Y:S05]  /*cf40*/  BSYNC B2 ;  /* 0x0000000000027941 */ /* 0x000fea0003800000 */
.L_x_586:
[----:B------:R-:W-:Y:S04]  /*cf50*/  BSSY B2, `(.L_x_588) ;  /* 0x0000028000027945 */ /* 0x000fe80003800000 */
[----:B------:R-:W-:Y:S05]  /*cf60*/  @P2 BRA `(.L_x_589) ;  /* 0x0000000000982947 */ /* 0x000fea0003800000 */
[----:B012---:R-:W0:Y:S01]  /*cf70*/  LDS.128 R4, [R3+0x10400] ;  /* 0x0104000003047984 */ /* 0x007e220000000c00 */
[----:B------:R-:W-:Y:S01]  /*cf80*/  IMAD.U32 R47, R28, 0x10000, RZ ;  /* 0x000100001c2f7824 */ /* 0x000fe200078e00ff */
[C---:B------:R-:W-:Y:S01]  /*cf90*/  LOP3.LUT R44, R26.reuse, 0xffff0000, RZ, 0xc0, !PT ;  /* 0xffff00001a2c7812 */ /* 0x040fe200078ec0ff */
[----:B------:R-:W-:Y:S01]  /*cfa0*/  IMAD.U32 R45, R26, 0x10000, RZ ;  /* 0x000100001a2d7824 */ /* 0x000fe200078e00ff */
        /* <DEDUP_REMOVED lines=10> */
[C---:B------:R-:W-:Y:S01]  /*d050*/  FMUL.FTZ R50, R5.reuse, R46 ;  /* 0x0000002e05327220 */ /* 0x040fe20000410000 */
[C---:B------:R-:W-:Y:S01]  /*d060*/  FFMA.FTZ R49, R40.reuse, R45, -R49 ;  /* 0x0000002d28317223 */ /* 0x040fe20000010831 */
[----:B------:R-:W-:Y:S01]  /*d070*/  FFMA.FTZ R48, R40, R47, R4 ;  /* 0x0000002f28307223 */ /* 0x000fe20000010004 */
[-C--:B------:R-:W-:Y:S01]  /*d080*/  FMUL.FTZ R52, R5, R44.reuse ;  /* 0x0000002c05347220 */ /* 0x080fe20000410000 */
[----:B------:R-:W-:Y:S01]  /*d090*/  LOP3.LUT R7, R7, 0xffff0000, RZ, 0xc0, !PT ;  /* 0xffff000007077812 */ /* 0x000fe200078ec0ff */
[----:B------:R-:W-:Y:S01]  /*d0a0*/  IMAD.U32 R45, R29, 0x10000, RZ ;  /* 0x000100001d2d7824 */ /* 0x000fe200078e00ff */
[----:B------:R-:W-:Y:S01]  /*d0b0*/  SHF.L.U32 R5, R27, 0x10, RZ ;  /* 0x000000101b057819 */ /* 0x000fe200000006ff */
[----:B------:R-:W-:Y:S01]  /*d0c0*/  FFMA.FTZ R50, R41, R44, -R50 ;  /* 0x0000002c29327223 */ /* 0x000fe20000010832 */
[----:B------:R-:W-:Y:S01]  /*d0d0*/  LOP3.LUT R40, R29, 0xffff0000, RZ, 0xc0, !PT ;  /* 0xffff00001d287812 */ /* 0x000fe200078ec0ff */
[----:B------:R-:W-:Y:S01]  /*d0e0*/  FFMA.FTZ R41, R41, R46, R52 ;  /* 0x0000002e29297223 */ /* 0x000fe20000010034 */
[----:B------:R-:W-:Y:S01]  /*d0f0*/  LOP3.LUT R4, R27, 0xffff0000, RZ, 0xc0, !PT ;  /* 0xffff00001b047812 */ /* 0x000fe200078ec0ff */
[C---:B------:R-:W-:Y:S01]  /*d100*/  FMUL.FTZ R47, R6.reuse, R45 ;  /* 0x0000002d062f7220 */ /* 0x040fe20000410000 */
[----:B------:R-:W-:Y:S01]  /*d110*/  FMUL.FTZ R44, R6, R5 ;  /* 0x00000005062c7220 */ /* 0x000fe20000410000 */
[----:B------:R-:W-:-:S02]  /*d120*/  FMUL.FTZ R46, R7, R40 ;  /* 0x00000028072e7220 */ /* 0x000fc40000410000 */
[-C--:B------:R-:W-:Y:S01]  /*d130*/  FMUL.FTZ R51, R7, R4.reuse ;  /* 0x0000000407337220 */ /* 0x080fe20000410000 */
[C---:B------:R-:W-:Y:S01]  /*d140*/  FFMA.FTZ R6, R42.reuse, R5, -R47 ;  /* 0x000000052a067223 */ /* 0x040fe2000001082f */
[----:B------:R-:W-:Y:S01]  /*d150*/  FFMA.FTZ R45, R42, R45, R44 ;  /* 0x0000002d2a2d7223 */ /* 0x000fe2000001002c */
[C---:B------:R-:W-:Y:S01]  /*d160*/  FFMA.FTZ R7, R43.reuse, R4, -R46 ;  /* 0x000000042b077223 */ /* 0x040fe2000001082e */
[----:B------:R-:W-:Y:S01]  /*d170*/  FFMA.FTZ R40, R43, R40, R51 ;  /* 0x000000282b287223 */ /* 0x000fe20000010033 */
[----:B------:R-:W-:Y:S02]  /*d180*/  F2FP.BF16.F32.PACK_AB R4, R48, R49 ;  /* 0x000000313004723e */ /* 0x000fe400000010ff */
[----:B------:R-:W-:Y:S02]  /*d190*/  F2FP.BF16.F32.PACK_AB R5, R41, R50 ;  /* 0x000000322905723e */ /* 0x000fe400000010ff */
[----:B------:R-:W-:Y:S02]  /*d1a0*/  F2FP.BF16.F32.PACK_AB R6, R45, R6 ;  /* 0x000000062d06723e */ /* 0x000fe400000010ff */
[----:B------:R-:W-:-:S05]  /*d1b0*/  F2FP.BF16.F32.PACK_AB R7, R40, R7 ;  /* 0x000000072807723e */ /* 0x000fca00000010ff */
[----:B------:R3:W-:Y:S02]  /*d1c0*/  STS.128 [R3+0x10400], R4 ;  /* 0x0104000403007388 */ /* 0x0007e40000000c00 */
.L_x_589:
[----:B------:R-:W-:Y:S05]  /*d1d0*/  BSYNC B2 ;  /* 0x0000000000027941 */ /* 0x000fea0003800000 */
.L_x_588:
[----:B------:R-:W-:Y:S04]  /*d1e0*/  BSSY B2, `(.L_x_590) ;  /* 0x0000028000027945 */ /* 0x000fe80003800000 */
[----:B------:R-:W-:Y:S05]  /*d1f0*/  @P3 BRA `(.L_x_591) ;  /* 0x0000000000983947 */ /* 0x000fea0003800000 */
[----:B0123--:R-:W0:Y:S01]  /*d200*/  LDS.128 R4, [R0+0x4000] ;  /* 0x0040000000047984 */ /* 0x00fe220000000c00 */
        /* <DEDUP_REMOVED lines=37> */
.L_x_591:
[----:B------:R-:W-:Y:S05]  /*d460*/  BSYNC B2 ;  /* 0x0000000000027941 */ /* 0x000fea0003800000 */
.L_x_590:
[----:B------:R-:W-:Y:S04]  /*d470*/  BSSY B2, `(.L_x_592) ;  /* 0x0000028000027945 */ /* 0x000fe80003800000 */
[----:B------:R-:W-:Y:S05]  /*d480*/  @P4 BRA `(.L_x_593) ;  /* 0x0000000000984947 */ /* 0x000fea0003800000 */
[----:B01234-:R-:W0:Y:S01]  /*d490*/  LDS.128 R4, [R3+0x14400] ;  /* 0x0144000003047984 */ /* 0x01fe220000000c00 */
        /* <DEDUP_REMOVED lines=37> */
.L_x_593:
[----:B------:R-:W-:Y:S05]  /*d6f0*/  BSYNC B2 ;  /* 0x0000000000027941 */ /* 0x000fea0003800000 */
.L_x_592:
        /* <DEDUP_REMOVED lines=8> */
[----:B------:R-:W-:Y:S01]  /*d780*/  IMAD.U32 R42, R6, 0x10000, RZ ;  /* 0x00010000062a7824 */ /* 0x000fe200078e00ff */
[----:B------:R-:W-:Y:S01]  /*d790*/  SHF.L.U32 R41, R5, 0x10, RZ ;  /* 0x0000001005297819 */ /* 0x000fe200000006ff */
[----:B------:R-:W-:Y:S01]  /*d7a0*/  IMAD.U32 R43, R7, 0x10000, RZ ;  /* 0x00010000072b7824 */ /* 0x000fe200078e00ff */
[----:B------:R-:W-:Y:S01]  /*d7b0*/  LOP3.LUT R5, R5, 0xffff0000, RZ, 0xc0, !PT ;  /* 0xffff000005057812 */ /* 0x000fe200078ec0ff */
[C---:B------:R-:W-:Y:S01]  /*d7c0*/  FMUL.FTZ R49, R4.reuse, R47 ;  /* 0x0000002f04317220 */ /* 0x040fe20000410000 */
[----:B------:R-:W-:Y:S01]  /*d7d0*/  FMUL.FTZ R4, R4, R45 ;  /* 0x0000002d04047220 */ /* 0x000fe20000410000 */
[----:B------:R-:W-:-:S02]  /*d7e0*/  LOP3.LUT R6, R6, 0xffff0000, RZ, 0xc0, !PT ;  /* 0xffff000006067812 */ /* 0x000fc400078ec0ff */
        /* <DEDUP_REMOVED lines=24> */
.L_x_583:
[----:B------:R-:W-:Y:S05]  /*d970*/  BSYNC B1 ;  /* 0x0000000000017941 */ /* 0x000fea0003800000 */
.L_x_582:
[----:B01234-:R-:W-:-:S05]  /*d980*/  VIADD R4, R166, 0x40 ;  /* 0x00000040a6047836 */ /* 0x01ffca0000000000 */
[----:B------:R-:W-:-:S13]  /*d990*/  ISETP.GE.AND P0, PT, R4, R39, PT ;  /* 0x000000270400720c */ /* 0x000fda0003f06270 */
[----:B------:R-:W-:Y:S05]  /*d9a0*/  @P0 BRA `(.L_x_594) ;  /* 0x0000003800f40947 */ /* 0x000fea0003800000 */
[----:B------:R-:W0:Y:S01]  /*d9b0*/  LDC R4, c[0x0][0x3f4] ;  /* 0x0000fd00ff047b82 */ /* 0x000e220000000800 */
[----:B------:R-:W-:Y:S01]  /*d9c0*/  BSSY B1, `(.L_x_595) ;  /* 0x000002e000017945 */ /* 0x000fe20003800000 */
[-C--:B0-----:R-:W-:Y:S02]  /*d9d0*/  ISETP.GE.AND P0, PT, R160, R4.reuse, PT ;  /* 0x00000004a000720c */ /* 0x081fe40003f06270 */
[-C--:B------:R-:W-:Y:S02]  /*d9e0*/  ISETP.GE.AND P1, PT, R170, R4.reuse, PT ;  /* 0x00000004aa00720c */ /* 0x080fe40003f26270 */
[-C--:B------:R-:W-:Y:S02]  /*d9f0*/  ISETP.GE.AND P2, PT, R169, R4.reuse, PT ;  /* 0x00000004a900720c */ /* 0x080fe40003f46270 */
[-C--:B------:R-:W-:Y:S02]  /*da00*/  ISETP.GE.AND P3, PT, R172, R4.reuse, PT ;  /* 0x00000004ac00720c */ /* 0x080fe40003f66270 */
[----:B------:R-:W-:-:S02]  /*da10*/  ISETP.GE.AND P4, PT, R171, R4, PT ;  /* 0x00000004ab00720c */ /* 0x000fc40003f86270 */
[----:B------:R-:W-:-:S03]  /*da20*/  ISETP.GE.AND P5, PT, R173, R4, PT ;  /* 0x00000004ad00720c */ /* 0x000fc60003fa6270 */
[----:B------:R-:W-:Y:S10]  /*da30*/  @P0 BRA `(.L_x_596) ;  /* 0x0000000000980947 */ /* 0x000ff40003800000 */
[----:B------:R-:W0:Y:S01]  /*da40*/  LDS.128 R4, [R3+0xe400] ;  /* 0x00e4000003047984 */ /* 0x000e220000000c00 */
[C---:B------:R-:W-:Y:S01]  /*da50*/  IMAD.U32 R45, R37.reuse, 0x10000, RZ ;  /* 0x00010000252d7824 */ /* 0x040fe200078e00ff */
[----:B------:R-:W-:Y:S01]  /*da60*/  LOP3.LUT R48, R37, 0xffff0000, RZ, 0xc0, !PT ;  /* 0xffff000025307812 */ /* 0x000fe200078ec0ff */
[C---:B------:R-:W-:Y:S01]  /*da70*/  IMAD.U32 R43, R34.reuse, 0x10000, RZ ;  /* 0x00010000222b7824 */ /* 0x040fe200078e00ff */
[----:B------:R-:W-:Y:S02]  /*da80*/  LOP3.LUT R46, R34, 0xffff0000, RZ, 0xc0, !PT ;  /* 0xffff0000222e7812 */ /* 0x000fe400078ec0ff */
[----:B------:R-:W-:Y:S01]  /*da90*/  LOP3.LUT R47, R38, 0xffff0000, RZ, 0xc0, !PT ;  /* 0xffff0000262f7812 */ /* 0x000fe200078ec0ff */
[C---:B0-----:R-:W-:Y:S01]  /*daa0*/  IMAD.U32 R39, R4.reuse, 0x10000, RZ ;  /* 0x0001000004277824 */ /* 0x041fe200078e00ff */
[----:B------:R-:W-:Y:S01]  /*dab0*/  LOP3.LUT R4, R4, 0xffff0000, RZ, 0xc0, !PT ;  /* 0xffff000004047812 */ /* 0x000fe200078ec0ff */
[C---:B------:R-:W-:Y:S01]  /*dac0*/  IMAD.U32 R40, R5.reuse, 0x10000, RZ ;  /* 0x0001000005287824 */ /* 0x040fe200078e00ff */
[----:B------:R-:W-:Y:S01]  /*dad0*/  LOP3.LUT R5, R5, 0xffff0000, RZ, 0xc0, !PT ;  /* 0xffff000005057812 */ /* 0x000fe200078ec0ff */
[C---:B------:R-:W-:Y:S01]  /*dae0*/  IMAD.U32 R34, R6.reuse, 0x10000, RZ ;  /* 0x0001000006227824 */ /* 0x040fe200078e00ff */
[----:B------:R-:W-:Y:S01]  /*daf0*/  LOP3.LUT R6, R6, 0xffff0000, RZ, 0xc0, !PT ;  /* 0xffff000006067812 */ /* 0x000fe200078ec0ff */
[-C--:B------:R-:W-:Y:S01]  /*db00*/  FMUL.FTZ R42, R45, R4.reuse ;  /* 0x000000042d2a7220 */ /* 0x080fe20000410000 */
[----:B------:R-:W-:Y:S01]  /*db10*/  FMUL.FTZ R44, R43, R4 ;  /* 0x000000042b2c7220 */ /* 0x000fe20000410000 */
[----:B------:R-:W-:Y:S01]  /*db20*/  FMUL.FTZ R41, R48, R5 ;  /* 0x0000000530297220 */ /* 0x000fe20000410000 */
[----:B------:R-:W-:-:S02]  /*db30*/  IMAD.U32 R37, R7, 0x10000, RZ ;  /* 0x0001000007257824 */ /* 0x000fc400078e00ff */
[-C--:B------:R-:W-:Y:S01]  /*db40*/  FFMA.FTZ R4, R43, R39.reuse, -R42 ;  /* 0x000000272b047223 */ /* 0x080fe2000001082a */
[----:B------:R-:W-:Y:S01]  /*db50*/  FFMA.FTZ R39, R45, R39, R44 ;  /* 0x000000272d277223 */ /* 0x000fe2000001002c */
[C---:B------:R-:W-:Y:S01]  /*db60*/  FMUL.FTZ R43, R46.reuse, R5 ;  /* 0x000000052e2b7220 */ /* 0x040fe20000410000 */
[----:B------:R-:W-:Y:S01]  /*db70*/  LOP3.LUT R7, R7, 0xffff0000, RZ, 0xc0, !PT ;  /* 0xffff000007077812 */ /* 0x000fe200078ec0ff */
[-C--:B------:R-:W-:Y:S01]  /*db80*/  FFMA.FTZ R5, R46, R40.reuse, -R41 ;  /* 0x000000282e057223 */ /* 0x080fe20000010829 */
[C---:B------:R-:W-:Y:S01]  /*db90*/  LOP3.LUT R45, R35.reuse, 0xffff0000, RZ, 0xc0, !PT ;  /* 0xffff0000232d7812 */ /* 0x040fe200078ec0ff */
[----:B------:R-:W-:Y:S02]  /*dba0*/  IMAD.U32 R46, R38, 0x10000, RZ ;  /* 0x00010000262e7824 */ /* 0x000fe400078e00ff */
[----:B------:R-:W-:Y:S01]  /*dbb0*/  FFMA.FTZ R40, R48, R40, R43 ;  /* 0x0000002830287223 */ /* 0x000fe2000001002b */
[----:B------:R-:W-:Y:S02]  /*dbc0*/  IMAD.U32 R44, R35, 0x10000, RZ ;  /* 0x00010000232c7824 */ /* 0x000fe400078e00ff */
[-C--:B------:R-:W-:Y:S01]  /*dbd0*/  FMUL.FTZ R38, R47, R7.reuse ;  /* 0x000000072f267220 */ /* 0x080fe20000410000 */
[-C--:B------:R-:W-:Y:S01]  /*dbe0*/  FMUL.FTZ R35, R46, R6.reuse ;  /* 0x000000062e237220 */ /* 0x080fe20000410000 */
[C---:B------:R-:W-:Y:S01]  /*dbf0*/  FMUL.FTZ R42, R45.reuse, R7 ;  /* 0x000000072d2a7220 */ /* 0x040fe20000410000 */
[C---:B------:R-:W-:Y:S01]  /*dc00*/  FMUL.FTZ R41, R44.reuse, R6 ;  /* 0x000000062c297220 */ /* 0x040fe20000410000 */
[-C--:B------:R-:W-:Y:S01]  /*dc10*/  FFMA.FTZ R7, R45, R37.reuse, -R38 ;  /* 0x000000252d077223 */ /* 0x080fe20000010826 */
[-C--:B------:R-:W-:Y:S01]  /*dc20*/  FFMA.FTZ R6, R44, R34.reuse, -R35 ;  /* 0x000000222c067223 */ /* 0x080fe20000010823 */
[----:B------:R-:W-:Y:S01]  /*dc30*/  FFMA.FTZ R42, R47, R37, R42 ;  /* 0x000000252f2a7223 */ /* 0x000fe2000001002a */
[----:B------:R-:W-:Y:S01]  /*dc40*/  FFMA.FTZ R41, R46, R34, R41 ;  /* 0x000000222e297223 */ /* 0x000fe20000010029 */
[----:B------:R-:W-:-:S02]  /*dc50*/  F2FP.BF16.F32.PACK_AB R4, R39, R4 ;  /* 0x000000042704723e */ /* 0x000fc400000010ff */
[----:B------:R-:W-:Y:S02]  /*dc60*/  F2FP.BF16.F32.PACK_AB R5, R40, R5 ;  /* 0x000000052805723e */ /* 0x000fe400000010ff */
[----:B------:R-:W-:Y:S02]  /*dc70*/  F2FP.BF16.F32.PACK_AB R6, R41, R6 ;  /* 0x000000062906723e */ /* 0x000fe400000010ff */
[----:B------:R-:W-:-:S05]  /*dc80*/  F2FP.BF16.F32.PACK_AB R7, R42, R7 ;  /* 0x000000072a07723e */ /* 0x000fca00000010ff */
[----:B------:R0:W-:Y:S02]  /*dc90*/  STS.128 [R3+0xe400], R4 ;  /* 0x00e4000403007388 */ /* 0x0001e40000000c00 */
.L_x_596:
[----:B------:R-:W-:Y:S05]  /*dca0*/  BSYNC B1 ;  /* 0x0000000000017941 */ /* 0x000fea0003800000 */
.L_x_595:
[----:B------:R-:W-:Y:S04]  /*dcb0*/  BSSY B1, `(.L_x_597) ;  /* 0x0000028000017945 */ /* 0x000fe80003800000 */
[----:B------:R-:W-:Y:S05]  /*dcc0*/  @P1 BRA `(.L_x_598) ;  /* 0x0000000000981947 */ /* 0x000fea0003800000 */
[----:B0-----:R-:W0:Y:S01]  /*dcd0*/  LDS.128 R4, [R0+0x2000] ;  /* 0x0020000000047984 */ /* 0x001e220000000c00 */
[----:B------:R-:W-:Y:S01]  /*dce0*/  SHF.L.U32 R40, R30, 0x10, RZ ;  /* 0x000000101e287819 */ /* 0x000fe200000006ff */
[C---:B------:R-:W-:Y:S01]  /*dcf0*/  IMAD.U32 R42, R32.reuse, 0x10000, RZ ;  /* 0x00010000202a7824 */ /* 0x040fe200078e00ff */
[----:B------:R-:W-:Y:S02]  /*dd00*/  LOP3.LUT R43, R32, 0xffff0000, RZ, 0xc0, !PT ;  /* 0xffff0000202b7812 */ /* 0x000fe400078ec0ff */
        /* <DEDUP_REMOVED lines=17> */
[----:B------:R-:W-:Y:S01]  /*de20*/  LOP3.LUT R40, R31, 0xffff0000, RZ, 0xc0, !PT ;  /* 0xffff00001f287812 */ /* 0x000fe200078ec0ff */
[----:B------:R-:W-:Y:S02]  /*de30*/  IMAD.U32 R42, R33, 0x10000, RZ ;  /* 0x00010000212a7824 */ /* 0x000fe400078e00ff */
[----:B------:R-:W-:Y:S01]  /*de40*/  FFMA.FTZ R34, R43, R35, R34 ;  /* 0x000000232b227223 */ /* 0x000fe20000010022 */
[----:B------:R-:W-:Y:S02]  /*de50*/  IMAD.U32 R38, R31, 0x10000, RZ ;  /* 0x000100001f267824 */ /* 0x000fe400078e00ff */
[-C--:B------:R-:W-:Y:S01]  /*de60*/  FMUL.FTZ R35, R44, R7.reuse ;  /* 0x000000072c237220 */ /* 0x080fe20000410000 */
[-C--:B------:R-:W-:Y:S01]  /*de70*/  FMUL.FTZ R31, R42, R6.reuse ;  /* 0x000000062a1f7220 */ /* 0x080fe20000410000 */
[----:B------:R-:W-:Y:S01]  /*de80*/  FMUL.FTZ R37, R40, R7 ;  /* 0x0000000728257220 */ /* 0x000fe20000410000 */
[----:B------:R-:W-:Y:S01]  /*de90*/  FMUL.FTZ R33, R38, R6 ;  /* 0x0000000626217220 */ /* 0x000fe20000410000 */
[----:B------:R-:W-:Y:S01]  /*dea0*/  FFMA.FTZ R7, R40, R32, -R35 ;  /* 0x0000002028077223 */ /* 0x000fe20000010823 */
[----:B------:R-:W-:Y:S01]  /*deb0*/  FFMA.FTZ R6, R38, R30, -R31 ;  /* 0x0000001e26067223 */ /* 0x000fe2000001081f */
[----:B------:R-:W-:Y:S01]  /*dec0*/  FFMA.FTZ R32, R44, R32, R37 ;  /* 0x000000202c207223 */ /* 0x000fe20000010025 */
[----:B------:R-:W-:Y:S01]  /*ded0*/  FFMA.FTZ R33, R42, R30, R33 ;  /* 0x0000001e2a217223 */ /* 0x000fe20000010021 */
[----:B------:R-:W-:-:S02]  /*dee0*/  F2FP.BF16.F32.PACK_AB R4, R39, R4 ;  /* 0x000000042704723e */ /* 0x000fc400000010ff */
[----:B------:R-:W-:Y:S02]  /*def0*/  F2FP.BF16.F32.PACK_AB R5, R34, R5 ;  /* 0x000000052205723e */ /* 0x000fe400000010ff */
[----:B------:R-:W-:Y:S02]  /*df00*/  F2FP.BF16.F32.PACK_AB R6, R33, R6 ;  /* 0x000000062106723e */ /* 0x000fe400000010ff */
[----:B------:R-:W-:-:S05]  /*df10*/  F2FP.BF16.F32.PACK_AB R7, R32, R7 ;  /* 0x000000072007723e */ /* 0x000fca00000010ff */
[----:B------:R1:W-:Y:S02]  /*df20*/  STS.128 [R0+0x2000], R4 ;  /* 0x0020000400007388 */ /* 0x0003e40000000c00 */
.L_x_598:
[----:B------:R-:W-:Y:S05]  /*df30*/  BSYNC B1 ;  /* 0x0000000000017941 */ /* 0x000fea0003800000 */
.L_x_597:
[----:B------:R-:W-:Y:S04]  /*df40*/  BSSY B1, `(.L_x_599) ;  /* 0x0000028000017945 */ /* 0x000fe80003800000 */
[----:B------:R-:W-:Y:S05]  /*df50*/  @P2 BRA `(.L_x_600) ;  /* 0x0000000000982947 */ /* 0x000fea0003800000 */
[----:B01----:R-:W0:Y:S01]  /*df60*/  LDS.128 R4, [R3+0x12400] ;  /* 0x0124000003047984 */ /* 0x003e220000000c00 */
[----:B------:R-:W-:Y:S01]  /*df70*/  IMAD.U32 R34, R26, 0x10000, RZ ;  /* 0x000100001a227824 */ /* 0x000fe200078e00ff */
[C---:B------:R-:W-:Y:S01]  /*df80*/  LOP3.LUT R39, R28.reuse, 0xffff0000, RZ, 0xc0, !PT ;  /* 0xffff00001c277812 */ /* 0x040fe200078ec0ff */
[----:B------:R-:W-:Y:S01]  /*df90*/  IMAD.U32 R38, R28, 0x10000, RZ ;  /* 0x000100001c267824 */ /* 0x000fe200078e00ff */
        /* <DEDUP_REMOVED lines=34> */
.L_x_600:
[----:B------:R-:W-:Y:S05]  /*e1c0*/  BSYNC B1 ;  /* 0x0000000000017941 */ /* 0x000fea0003800000 */
.L_x_599:
[----:B------:R-:W-:Y:S04]  /*e1d0*/  BSSY B1, `(.L_x_601) ;  /* 0x0000028000017945 */ /* 0x000fe80003800000 */
[----:B------:R-:W-:Y:S05]  /*e1e0*/  @P3 BRA `(.L_x_602) ;  /* 0x0000000000983947 */ /* 0x000fea0003800000 */
[----:B012---:R-:W0:Y:S01]  /*e1f0*/  LDS.128 R4, [R0+0x6000] ;  /* 0x0060000000047984 */ /* 0x007e220000000c00 */
[----:B------:R-:W-:Y:S01]  /*e200*/  SHF.L.U32 R32, R24, 0x10, RZ ;  /* 0x0000001018207819 */ /* 0x000fe200000006ff */
[----:B------:R-:W-:Y:S01]  /*e210*/  IMAD.U32 R30, R20, 0x10000, RZ ;  /* 0x00010000141e7824 */ /* 0x000fe200078e00ff */
        /* <DEDUP_REMOVED lines=35> */
.L_x_602:
[----:B------:R-:W-:Y:S05]  /*e450*/  BSYNC B1 ;  /* 0x0000000000017941 */ /* 0x000fea0003800000 */
.L_x_601:
[----:B------:R-:W-:Y:S04]  /*e460*/  BSSY B1, `(.L_x_603) ;  /* 0x0000028000017945 */ /* 0x000fe80003800000 */
[----:B------:R-:W-:Y:S05]  /*e470*/  @P4 BRA `(.L_x_604) ;  /* 0x0000000000984947 */ /* 0x000fea0003800000 */
[----:B0123--:R-:W0:Y:S01]  /*e480*/  LDS.128 R4, [R3+0x16400] ;  /* 0x0164000003047984 */ /* 0x00fe220000000c00 */
        /* <DEDUP_REMOVED lines=37> */
.L_x_604:
[----:B------:R-:W-:Y:S05]  /*e6e0*/  BSYNC B1 ;  /* 0x0000000000017941 */ /* 0x000fea0003800000 */
.L_x_603:
[----:B------:R-:W-:Y:S05]  /*e6f0*/  @P5 BRA `(.L_x_594) ;  /* 0x0000002c00a05947 */ /* 0x000fea0003800000 */
[----:B01234-:R-:W0:Y:S01]  /*e700*/  LDS.128 R4, [R0+0xa000] ;  /* 0x00a0000000047984 */ /* 0x01fe220000000c00 */
        /* <DEDUP_REMOVED lines=9> */
[----:B------:R-:W-:Y:S01]  /*e7a0*/  IMAD.U32 R10, R7, 0x10000, RZ ;  /* 0x00010000070a7824 */ /* 0x000fe200078e00ff */
[----:B------:R-:W-:Y:S01]  /*e7b0*/  SHF.L.U32 R8, R6, 0x10, RZ ;  /* 0x0000001006087819 */ /* 0x000fe200000006ff */
[-C--:B------:R-:W-:Y:S01]  /*e7c0*/  FMUL.FTZ R14, R21, R4.reuse ;  /* 0x00000004150e7220 */ /* 0x080fe20000410000 */
[----:B------:R-:W-:Y:S01]  /*e7d0*/  FMUL.FTZ R20, R15, R4 ;  /* 0x000000040f147220 */ /* 0x000fe20000410000 */
[----:B------:R-:W-:Y:S01]  /*e7e0*/  FMUL.FTZ R13, R26, R5 ;  /* 0x000000051a0d7220 */ /* 0x000fe20000410000 */
[----:B------:R-:W-:Y:S01]  /*e7f0*/  LOP3.LUT R7, R7, 0xffff0000, RZ, 0xc0, !PT ;  /* 0xffff000007077812 */ /* 0x000fe200078ec0ff */
[-C--:B------:R-:W-:Y:S01]  /*e800*/  FFMA.FTZ R4, R15, R3.reuse, -R14 ;  /* 0x000000030f047223 */ /* 0x080fe2000001080e */
[----:B------:R-:W-:Y:S01]  /*e810*/  FFMA.FTZ R3, R21, R3, R20 ;  /* 0x0000000315037223 */ /* 0x000fe20000010014 */
[----:B------:R-:W-:Y:S01]  /*e820*/  FMUL.FTZ R15, R24, R5 ;  /* 0x00000005180f7220 */ /* 0x000fe20000410000 */
[----:B------:R-:W-:Y:S01]  /*e830*/  LOP3.LUT R6, R6, 0xffff0000, RZ, 0xc0, !PT ;  /* 0xffff000006067812 */ /* 0x000fe200078ec0ff */
[----:B------:R-:W-:Y:S01]  /*e840*/  FFMA.FTZ R5, R24, R12, -R13 ;  /* 0x0000000c18057223 */ /* 0x000fe2000001080d */
[----:B------:R-:W-:Y:S01]  /*e850*/  LOP3.LUT R20, R9, 0xffff0000, RZ, 0xc0, !PT ;  /* 0xffff000009147812 */ /* 0x000fe200078ec0ff */
[----:B------:R-:W-:-:S02]  /*e860*/  IMAD.U32 R24, R11, 0x10000, RZ ;  /* 0x000100000b187824 */ /* 0x000fc400078e00ff */
        /* <DEDUP_REMOVED lines=14> */
[----:B------:R0:W-:Y:S01]  /*e950*/  STS.128 [R0+0xa000], R4 ;  /* 0x00a0000400007388 */ /* 0x0001e20000000c00 */
[----:B------:R-:W-:Y:S05]  /*e960*/  BRA `(.L_x_594) ;  /* 0x0000002c00047947 */ /* 0x000fea0003800000 */
.L_x_576:
[----:B------:R-:W-:-:S03]  /*e970*/  UMOV UR4, 0xffffffff ;  /* 0xffffffff00047882 */ /* 0x000fc60000000000 */
[----:B------:R-:W-:Y:S05]  /*e980*/  BRA.DIV UR4, `(.L_x_605) ;  /* 0x0000012a04407947 */ /* 0x000fea000b800000 */
[----:B------:R0:W1:Y:S04]  /*e990*/  SHFL.IDX PT, R3, R42, RZ, 0x1c1f ;  /* 0x001c1fff2a037589 */ /* 0x00006800000e0000 */
[----:B------:R0:W2:Y:S04]  /*e9a0*/  SHFL.IDX PT, R0, R39, RZ, 0x1c1f ;  /* 0x001c1fff27007589 */ /* 0x0000a800000e0000 */
[----:B------:R-:W4:Y:S04]  /*e9b0*/  SHFL.IDX PT, R37, R37, RZ, 0x1c1f ;  /* 0x001c1fff25257589 */ /* 0x000f2800000e0000 */
[----:B------:R-:W0:Y:S02]  /*e9c0*/  SHFL.IDX PT, R40, R40, RZ, 0x1c1f ;  /* 0x001c1fff28287589 */ /* 0x000e2400000e0000 */
.L_x_831:
[----:B------:R-:W-:Y:S01]  /*e9d0*/  ULDC UR4, c[0x0][0x448] ;  /* 0x0001120000047ab9 */ /* 0x000fe20000000800 */
[----:B------:R-:W-:Y:S01]  /*e9e0*/  BSSY B1, `(.L_x_606) ;  /* 0x0000039000017945 */ /* 0x000fe20003800000 */
[----:B0-----:R-:W-:Y:S01]  /*e9f0*/  IMAD R42, R143, UR4, RZ ;  /* 0x000000048f2a7c24 */ /* 0x001fe2000f8e02ff */
[----:B------:R-:W-:Y:S02]  /*ea00*/  CS2R R4, SRZ ;  /* 0x0000000000047805 */ /* 0x000fe4000001ff00 */
[----:B------:R-:W-:Y:S02]  /*ea10*/  CS2R R8, SRZ ;  /* 0x0000000000087805 */ /* 0x000fe4000001ff00 */
[----:B------:R-:W-:Y:S02]  /*ea20*/  CS2R R10, SRZ ;  /* 0x00000000000a7805 */ /* 0x000fe4000001ff00 */
[----:B------:R-:W-:Y:S02]  /*ea30*/  CS2R R12, SRZ ;  /* 0x00000000000c7805 */ /* 0x000fe4000001ff00 */
[----:B------:R-:W-:Y:S01]  /*ea40*/  ISETP.GE.AND P0, PT, R6, R42, PT ;  /* 0x0000002a0600720c */ /* 0x000fe20003f06270 */
[----:B------:R-:W-:Y:S01]  /*ea50*/  IMAD R42, R145, -0x80, R42 ;  /* 0xffffff80912a7824 */ /* 0x000fe200078e022a */
[----:B------:R-:W-:-:S02]  /*ea60*/  CS2R R6, SRZ ;  /* 0x0000000000067805 */ /* 0x000fc4000001ff00 */
[----:B------:R-:W-:Y:S02]  /*ea70*/  CS2R R14, SRZ ;  /* 0x00000000000e7805 */ /* 0x000fe4000001ff00 */
[----:B------:R-:W-:Y:S02]  /*ea80*/  CS2R R24, SRZ ;  /* 0x0000000000187805 */ /* 0x000fe4000001ff00 */
[----:B------:R-:W-:Y:S02]  /*ea90*/  CS2R R26, SRZ ;  /* 0x00000000001a7805 */ /* 0x000fe4000001ff00 */
[----:B------:R-:W-:Y:S02]  /*eaa0*/  CS2R R28, SRZ ;  /* 0x00000000001c7805 */ /* 0x000fe4000001ff00 */
[----:B---3--:R-:W-:Y:S02]  /*eab0*/  CS2R R30, SRZ ;  /* 0x00000000001e7805 */ /* 0x008fe4000001ff00 */
[----:B------:R-:W-:-:S02]  /*eac0*/  CS2R R32, SRZ ;  /* 0x0000000000207805 */ /* 0x000fc4000001ff00 */
[----:B------:R-:W-:Y:S01]  /*ead0*/  CS2R R34, SRZ ;  /* 0x0000000000227805 */ /* 0x000fe2000001ff00 */
[----:B------:R-:W-:Y:S06]  /*eae0*/  @P0 BRA `(.L_x_607) ;  /* 0x0000000000a00947 */ /* 0x000fec0003800000 */
[C---:B------:R-:W-:Y:S01]  /*eaf0*/  VIADD R4, R16.reuse, 0x20 ;  /* 0x0000002010047836 */ /* 0x040fe20000000000 */
[----:B------:R-:W-:Y:S01]  /*eb00*/  ULDC UR4, c[0x0][0x3f4] ;  /* 0x0000fd0000047ab9 */ /* 0x000fe20000000800 */
[C---:B------:R-:W-:Y:S01]  /*eb10*/  VIADD R5, R16.reuse, 0x40 ;  /* 0x0000004010057836 */ /* 0x040fe20000000000 */
[----:B------:R-:W-:Y:S01]  /*eb20*/  ISETP.GE.AND P2, PT, R16, UR4, PT ;  /* 0x0000000410007c0c */ /* 0x000fe2000bf46270 */
[----:B--2---:R-:W-:Y:S01]  /*eb30*/  IMAD.MOV.U32 R6, RZ, RZ, R0 ;  /* 0x000000ffff067224 */ /* 0x004fe200078e0000 */
[----:B------:R-:W-:Y:S01]  /*eb40*/  ISETP.GE.AND P3, PT, R4, UR4, PT ;  /* 0x0000000404007c0c */ /* 0x000fe2000bf66270 */
[----:B-1----:R-:W-:Y:S01]  /*eb50*/  IMAD.MOV.U32 R7, RZ, RZ, R3 ;  /* 0x000000ffff077224 */ /* 0x002fe200078e0003 */
[----:B------:R-:W-:Y:S01]  /*eb60*/  ISETP.GE.AND P4, PT, R5, UR4, PT ;  /* 0x0000000405007c0c */ /* 0x000fe2000bf86270 */
[----:B------:R-:W-:Y:S01]  /*eb70*/  IMAD.MOV.U32 R8, RZ, RZ, R40 ;  /* 0x000000ffff087224 */ /* 0x000fe200078e0028 */
[----:B------:R-:W-:Y:S01]  /*eb80*/  CS2R R28, SRZ ;  /* 0x00000000001c7805 */ /* 0x000fe2000001ff00 */
[----:B----4-:R-:W-:Y:S01]  /*eb90*/  IMAD.MOV.U32 R9, RZ, RZ, R37 ;  /* 0x000000ffff097224 */ /* 0x010fe200078e0025 */
[----:B------:R-:W-:-:S02]  /*eba0*/  CS2R R30, SRZ ;  /* 0x00000000001e7805 */ /* 0x000fc4000001ff00 */
[----:B------:R-:W-:Y:S02]  /*ebb0*/  CS2R R10, SRZ ;  /* 0x00000000000a7805 */ /* 0x000fe4000001ff00 */
[----:B------:R-:W-:Y:S02]  /*ebc0*/  CS2R R32, SRZ ;  /* 0x0000000000207805 */ /* 0x000fe4000001ff00 */
[----:B------:R-:W-:Y:S01]  /*ebd0*/  CS2R R34, SRZ ;  /* 0x0000000000227805 */ /* 0x000fe2000001ff00 */
[----:B------:R-:W-:Y:S02]  /*ebe0*/  @!P2 IMAD.SHL.U32 R39, R16, 0x2, RZ ;  /* 0x000000021027a824 */ /* 0x000fe400078e00ff */
[----:B------:R-:W-:Y:S02]  /*ebf0*/  @!P3 IMAD.SHL.U32 R13, R163, 0x8, RZ ;  /* 0x00000008a30db824 */ /* 0x000fe400078e00ff */
[----:B------:R-:W-:Y:S01]  /*ec00*/  @!P4 IMAD.SHL.U32 R41, R164, 0x8, RZ ;  /* 0x00000008a429c824 */ /* 0x000fe200078e00ff */
[-C--:B------:R-:W-:Y:S01]  /*ec10*/  @!P2 IADD3 R38, P1, R40, R39.reuse, RZ ;  /* 0x000000272826a210 */ /* 0x080fe20007f3e0ff */
[----:B------:R-:W-:Y:S01]  /*ec20*/  @!P3 IMAD.WIDE R4, R13, 0x2, R6 ;  /* 0x000000020d04b825 */ /* 0x000fe200078e0206 */
[----:B------:R-:W-:-:S02]  /*ec30*/  @!P2 IADD3 R20, P0, R0, R39, RZ ;  /* 0x000000270014a210 */ /* 0x000fc40007f1e0ff */
[----:B------:R-:W-:Y:S01]  /*ec40*/  @!P2 SHF.L.U64.HI R0, R16, 0x1, R17 ;  /* 0x000000011000a819 */ /* 0x000fe20000010211 */
[----:B------:R-:W-:Y:S01]  /*ec50*/  @!P4 IMAD.WIDE R6, R41, 0x2, R6 ;  /* 0x000000022906c825 */ /* 0x000fe200078e0206 */
[----:B------:R0:W5:Y:S03]  /*ec60*/  @!P3 LD.E.128 R28, desc[UR56][R4.64] ;  /* 0x00000038041cb980 */ /* 0x000166000c101d00 */
[--C-:B------:R-:W-:Y:S01]  /*ec70*/  @!P3 IMAD.WIDE R12, R13, 0x2, R8.reuse ;  /* 0x000000020d0cb825 */ /* 0x100fe200078e0208 */
[----:B------:R1:W5:Y:S03]  /*ec80*/  @!P4 LD.E.128 R32, desc[UR56][R6.64] ;  /* 0x000000380620c980 */ /* 0x000366000c101d00 */
[----:B------:R-:W-:Y:S01]  /*ec90*/  @!P4 IMAD.WIDE R40, R41, 0x2, R8 ;  /* 0x000000022928c825 */ /* 0x000fe200078e0208 */
[----:B------:R-:W-:-:S02]  /*eca0*/  CS2R R8, SRZ ;  /* 0x0000000000087805 */ /* 0x000fc4000001ff00 */
[----:B------:R-:W-:Y:S02]  /*ecb0*/  CS2R R14, SRZ ;  /* 0x00000000000e7805 */ /* 0x000fe4000001ff00 */
[----:B------:R-:W-:Y:S02]  /*ecc0*/  CS2R R24, SRZ ;  /* 0x0000000000187805 */ /* 0x000fe4000001ff00 */
[----:B------:R-:W-:Y:S02]  /*ecd0*/  CS2R R26, SRZ ;  /* 0x00000000001a7805 */ /* 0x000fe4000001ff00 */
[----:B0-----:R-:W-:Y:S01]  /*ece0*/  CS2R R4, SRZ ;  /* 0x0000000000047805 */ /* 0x001fe2000001ff00 */
[--C-:B------:R-:W-:Y:S01]  /*ecf0*/  @!P2 IMAD.X R21, R3, 0x1, R0.reuse, P0 ;  /* 0x000000010315a824 */ /* 0x100fe200000e0600 */
[----:B------:R0:W5:Y:S01]  /*ed00*/  @!P3 LD.E.128 R8, desc[UR56][R12.64] ;  /* 0x000000380c08b980 */ /* 0x000162000c101d00 */
[----:B-1----:R-:W-:Y:S01]  /*ed10*/  CS2R R6, SRZ ;  /* 0x0000000000067805 */ /* 0x002fe2000001ff00 */
[----:B------:R-:W-:-:S02]  /*ed20*/  @!P2 IMAD.X R39, R37, 0x1, R0, P1 ;  /* 0x000000012527a824 */ /* 0x000fc400008e0600 */
[----:B------:R3:W5:Y:S04]  /*ed30*/  @!P2 LD.E.128 R24, desc[UR56][R20.64] ;  /* 0x000000381418a980 */ /* 0x000768000c101d00 */
[----:B------:R3:W5:Y:S01]  /*ed40*/  @!P2 LD.E.128 R4, desc[UR56][R38.64] ;  /* 0x000000382604a980 */ /* 0x000762000c101d00 */
[----:B0-----:R-:W-:-:S06]  /*ed50*/  CS2R R12, SRZ ;  /* 0x00000000000c7805 */ /* 0x001fcc000001ff00 */
[----:B------:R3:W5:Y:S02]  /*ed60*/  @!P4 LD.E.128 R12, desc[UR56][R40.64] ;  /* 0x00000038280cc980 */ /* 0x000764000c101d00 */
.L_x_607:
[----:B------:R-:W-:Y:S05]  /*ed70*/  BSYNC B1 ;  /* 0x0000000000017941 */ /* 0x000fea0003800000 */
.L_x_606:
[C---:B--2---:R-:W-:Y:S01]  /*ed80*/  LEA.HI R0, R191.reuse, R191, RZ, 0x1 ;  /* 0x000000bfbf007211 */ /* 0x044fe200078f08ff */
[----:B---3-5:R-:W-:Y:S01]  /*ed90*/  IMAD.MOV.U32 R20, RZ, RZ, R24 ;  /* 0x000000ffff147224 */ /* 0x028fe200078e0018 */
[--C-:B------:R-:W-:Y:S01]  /*eda0*/  SHF.R.U64 R65, R24, 0x10, R25.reuse ;  /* 0x0000001018417819 */ /* 0x100fe20000001219 */
[----:B------:R-:W-:Y:S01]  /*edb0*/  IMAD.MOV.U32 R41, RZ, RZ, R30 ;  /* 0x000000ffff297224 */ /* 0x000fe200078e001e */
[----:B------:R-:W-:Y:S01]  /*edc0*/  LOP3.LUT R0, R0, 0xfffffffe, RZ, 0xc0, !PT ;  /* 0xfffffffe00007812 */ /* 0x000fe200078ec0ff */
[----:B------:R-:W-:Y:S01]  /*edd0*/  IMAD.MOV.U32 R21, RZ, RZ, R25 ;  /* 0x000000ffff157224 */ /* 0x000fe200078e0019 */
[----:B------:R-:W-:Y:S01]  /*ede0*/  MOV R24, R26 ;  /* 0x0000001a00187202 */ /* 0x000fe20000000f00 */
[----:B------:R-:W-:Y:S01]  /*edf0*/  IMAD.MOV.U32 R46, RZ, RZ, R34 ;  /* 0x000000ffff2e7224 */ /* 0x000fe200078e0022 */
[----:B------:R-:W-:Y:S01]  /*ee00*/  SHF.R.U64 R63, R26, 0x10, R27 ;  /* 0x000000101a3f7819 */ /* 0x000fe2000000121b */
[----:B------:R-:W-:Y:S01]  /*ee10*/  IMAD.IADD R0, R191, 0x1, -R0 ;  /* 0x00000001bf007824 */ /* 0x000fe200078e0a00 */
[----:B------:R-:W-:Y:S01]  /*ee20*/  SHF.R.U64 R61, R28, 0x10, R29 ;  /* 0x000000101c3d7819 */ /* 0x000fe2000000121d */
[----:B------:R-:W-:Y:S01]  /*ee30*/  IMAD.MOV.U32 R26, RZ, RZ, R28 ;  /* 0x000000ffff1a7224 */ /* 0x000fe200078e001c */
[--C-:B------:R-:W-:Y:S01]  /*ee40*/  SHF.R.U64 R60, R30, 0x10, R31.reuse ;  /* 0x000000101e3c7819 */ /* 0x100fe2000000121f */
[----:B------:R-:W-:Y:S01]  /*ee50*/  IMAD.MOV.U32 R43, RZ, RZ, R31 ;  /* 0x000000ffff2b7224 */ /* 0x000fe200078e001f */
[----:B-1----:R-:W-:Y:S01]  /*ee60*/  SHF.L.U32 R3, R0, 0x1f, RZ ;  /* 0x0000001f00037819 */ /* 0x002fe200000006ff */
[----:B------:R-:W-:Y:S01]  /*ee70*/  IMAD.MOV.U32 R44, RZ, RZ, R32 ;  /* 0x000000ffff2c7224 */ /* 0x000fe200078e0020 */
[----:B------:R-:W-:Y:S01]  /*ee80*/  SHF.R.U32.HI R66, RZ, 0x10, R25 ;  /* 0x00000010ff427819 */ /* 0x000fe20000011619 */
[----:B------:R-:W-:Y:S01]  /*ee90*/  IMAD.MOV.U32 R25, RZ, RZ, R27 ;  /* 0x000000ffff197224 */ /* 0x000fe200078e001b */
[----:B------:R-:W0:Y:S01]  /*eea0*/  SYNCS.PHASECHK.TRANS64.TRYWAIT P0, [R2+URZ+0x2a800], R3 ;  /* 0x02a80003020075a7 */ /* 0x000e22000800017f */
[----:B------:R-:W-:Y:S01]  /*eeb0*/  SHF.R.U64 R57, R34, 0x10, R35 ;  /* 0x0000001022397819 */ /* 0x000fe20000001223 */
[----:B------:R-:W-:Y:S01]  /*eec0*/  IMAD.MOV.U32 R45, RZ, RZ, R33 ;  /* 0x000000ffff2d7224 */ /* 0x000fe200078e0021 */
[----:B------:R-:W-:Y:S01]  /*eed0*/  SHF.R.U32.HI R64, RZ, 0x10, R27 ;  /* 0x00000010ff407819 */ /* 0x000fe2000001161b */
[----:B------:R-:W-:Y:S01]  /*eee0*/  IMAD.MOV.U32 R27, RZ, RZ, R29 ;  /* 0x000000ffff1b7224 */ /* 0x000fe200078e001d */
[----:B------:R-:W-:Y:S01]  /*eef0*/  PRMT R34, R24, 0x5410, R63 ;  /* 0x0000541018227816 */ /* 0x000fe2000000003f */
[----:B------:R-:W-:Y:S01]  /*ef00*/  IMAD.MOV.U32 R47, RZ, RZ, R35 ;  /* 0x000000ffff2f7224 */ /* 0x000fe200078e0023 */
[----:B------:R-:W-:Y:S01]  /*ef10*/  SHF.R.U32.HI R62, RZ, 0x10, R29 ;  /* 0x00000010ff3e7819 */ /* 0x000fe2000001161d */
[----:B----4-:R-:W-:Y:S01]  /*ef20*/  IMAD.MOV.U32 R37, RZ, RZ, R4 ;  /* 0x000000ffff257224 */ /* 0x010fe200078e0004 */
[----:B------:R-:W-:Y:S01]  /*ef30*/  SHF.R.U32.HI R58, RZ, 0x10, R31 ;  /* 0x00000010ff3a7819 */ /* 0x000fe2000001161f */
[----:B------:R-:W-:Y:S01]  /*ef40*/  IMAD.MOV.U32 R38, RZ, RZ, R5 ;  /* 0x000000ffff267224 */ /* 0x000fe200078e0005 */
[----:B------:R-:W-:Y:S01]  /*ef50*/  PRMT R24, R26, 0x5410, R61 ;  /* 0x000054101a187816 */ /* 0x000fe2000000003d */
[----:B------:R-:W-:Y:S01]  /*ef60*/  IMAD.MOV.U32 R39, RZ, RZ, R6 ;  /* 0x000000ffff277224 */ /* 0x000fe200078e0006 */
[----:B------:R-:W-:Y:S01]  /*ef70*/  MOV R30, R10 ;  /* 0x0000000a001e7202 */ /* 0x000fe20000000f00 */
[----:B------:R-:W-:Y:S01]  /*ef80*/  IMAD.MOV.U32 R40, RZ, RZ, R7 ;  /* 0x000000ffff287224 */ /* 0x000fe200078e0007 */
[----:B------:R-:W-:Y:S01]  /*ef90*/  SHF.R.U64 R49, R10, 0x10, R11 ;  /* 0x000000100a317819 */ /* 0x000fe2000000120b */
[----:B------:R-:W-:Y:S01]  /*efa0*/  IMAD.MOV.U32 R28, RZ, RZ, R8 ;  /* 0x000000ffff1c7224 */ /* 0x000fe200078e0008 */
[----:B------:R-:W-:Y:S01]  /*efb0*/  PRMT R26, R41, 0x5410, R60 ;  /* 0x00005410291a7816 */ /* 0x000fe2000000003c */
[----:B------:R-:W-:Y:S01]  /*efc0*/  IMAD.MOV.U32 R29, RZ, RZ, R9 ;  /* 0x000000ffff1d7224 */ /* 0x000fe200078e0009 */
[----:B------:R-:W-:Y:S01]  /*efd0*/  SHF.R.U64 R59, R32, 0x10, R33 ;  /* 0x00000010203b7819 */ /* 0x000fe20000001221 */
[----:B------:R-:W-:Y:S01]  /*efe0*/  IMAD.MOV.U32 R31, RZ, RZ, R11 ;  /* 0x000000ffff1f7224 */ /* 0x000fe200078e000b */
[----:B------:R-:W-:Y:S01]  /*eff0*/  SHF.R.U32.HI R56, RZ, 0x10, R33 ;  /* 0x00000010ff387819 */ /* 0x000fe20000011621 */
[----:B------:R-:W-:Y:S01]  /*f000*/  BSSY B1, `(.L_x_608) ;  /* 0x0000025000017945 */ /* 0x000fe20003800000 */
        /* <DEDUP_REMOVED lines=8> */
[----:B------:R-:W-:-:S02]  /*f090*/  SHF.R.U32.HI R53, RZ, 0x10, R7 ;  /* 0x00000010ff357819 */ /* 0x000fc40000011607 */
[--C-:B------:R-:W-:Y:S02]  /*f0a0*/  SHF.R.U64 R51, R8, 0x10, R9.reuse ;  /* 0x0000001008337819 */ /* 0x100fe40000001209 */
[----:B------:R-:W-:Y:S02]  /*f0b0*/  SHF.R.U32.HI R48, RZ, 0x10, R9 ;  /* 0x00000010ff307819 */ /* 0x000fe40000011609 */
[----:B------:R-:W-:Y:S02]  /*f0c0*/  SHF.R.U32.HI R10, RZ, 0x10, R11 ;  /* 0x00000010ff0a7819 */ /* 0x000fe4000001160b */
[----:B------:R-:W-:Y:S02]  /*f0d0*/  VIMNMX R41, R42, 0x80, PT ;  /* 0x000000802a297848 */ /* 0x000fe40003fe0100 */
[----:B------:R-:W-:Y:S02]  /*f0e0*/  PRMT R35, R25, 0x5410, R64 ;  /* 0x0000541019237816 */ /* 0x000fe40000000040 */
[----:B------:R-:W-:-:S02]  /*f0f0*/  SHF.R.U64 R8, R14, 0x10, R15 ;  /* 0x000000100e087819 */ /* 0x000fc4000000120f */
[----:B------:R-:W-:Y:S02]  /*f100*/  SHF.R.U32.HI R7, RZ, 0x10, R15 ;  /* 0x00000010ff077819 */ /* 0x000fe4000001160f */
[----:B------:R-:W-:Y:S02]  /*f110*/  PRMT R32, R20, 0x5410, R65 ;  /* 0x0000541014207816 */ /* 0x000fe40000000041 */
[----:B------:R-:W-:Y:S02]  /*f120*/  PRMT R33, R21, 0x5410, R66 ;  /* 0x0000541015217816 */ /* 0x000fe40000000042 */
[----:B------:R-:W-:Y:S02]  /*f130*/  PRMT R25, R27, 0x5410, R62 ;  /* 0x000054101b197816 */ /* 0x000fe4000000003e */
[--C-:B------:R-:W-:Y:S02]  /*f140*/  SHF.R.U64 R11, R12, 0x10, R13.reuse ;  /* 0x000000100c0b7819 */ /* 0x100fe4000000120d */
[----:B------:R-:W-:-:S02]  /*f150*/  SHF.R.U32.HI R9, RZ, 0x10, R13 ;  /* 0x00000010ff097819 */ /* 0x000fc4000001160d */
[----:B------:R-:W-:Y:S02]  /*f160*/  PRMT R27, R43, 0x5410, R58 ;  /* 0x000054102b1b7816 */ /* 0x000fe4000000003a */
[----:B------:R-:W-:Y:S02]  /*f170*/  PRMT R21, R44, 0x5410, R59 ;  /* 0x000054102c157816 */ /* 0x000fe4000000003b */
[----:B------:R-:W-:Y:S02]  /*f180*/  PRMT R20, R45, 0x5410, R56 ;  /* 0x000054102d147816 */ /* 0x000fe40000000038 */
[----:B------:R-:W-:Y:S02]  /*f190*/  PRMT R15, R46, 0x5410, R57 ;  /* 0x000054102e0f7816 */ /* 0x000fe40000000039 */
[----:B------:R-:W-:Y:S02]  /*f1a0*/  PRMT R14, R47, 0x5410, R54 ;  /* 0x000054102f0e7816 */ /* 0x000fe40000000036 */
[----:B------:R-:W-:-:S02]  /*f1b0*/  PRMT R37, R37, 0x5410, R52 ;  /* 0x0000541025257816 */ /* 0x000fc40000000034 */
[----:B------:R-:W-:Y:S02]  /*f1c0*/  ISETP.GE.AND P1, PT, R166, R41, PT ;  /* 0x00000029a600720c */ /* 0x000fe40003f26270 */
[----:B------:R-:W-:Y:S02]  /*f1d0*/  PRMT R38, R38, 0x5410, R55 ;  /* 0x0000541026267816 */ /* 0x000fe40000000037 */
[----:B------:R-:W-:Y:S02]  /*f1e0*/  PRMT R39, R39, 0x5410, R50 ;  /* 0x0000541027277816 */ /* 0x000fe40000000032 */
[----:B------:R-:W-:Y:S02]  /*f1f0*/  PRMT R40, R40, 0x5410, R53 ;  /* 0x0000541028287816 */ /* 0x000fe40000000035 */
[----:B------:R-:W-:Y:S02]  /*f200*/  PRMT R28, R28, 0x5410, R51 ;  /* 0x000054101c1c7816 */ /* 0x000fe40000000033 */
[----:B------:R-:W-:-:S02]  /*f210*/  PRMT R29, R29, 0x5410, R48 ;  /* 0x000054101d1d7816 */ /* 0x000fc40000000030 */
[----:B------:R-:W-:Y:S02]  /*f220*/  PRMT R30, R30, 0x5410, R49 ;  /* 0x000054101e1e7816 */ /* 0x000fe40000000031 */
[----:B------:R-:W-:Y:S01]  /*f230*/  PRMT R31, R31, 0x5410, R10 ;  /* 0x000054101f1f7816 */ /* 0x000fe2000000000a */
[----:B0-----:R-:W-:Y:S06]  /*f240*/  @!P0 BRA `(.L_x_609) ;  /* 0x0000012000848947 */ /* 0x001fec0003800000 */
.L_x_832:
[----:B------:R-:W-:Y:S05]  /*f250*/  BSYNC B1 ;  /* 0x0000000000017941 */ /* 0x000fea0003800000 */
.L_x_608:
[----:B------:R-:W-:Y:S01]  /*f260*/  BSSY B1, `(.L_x_610) ;  /* 0x000011b000017945 */ /* 0x000fe20003800000 */
[----:B------:R-:W-:Y:S02]  /*f270*/  PRMT R13, R0, 0x5410, R11 ;  /* 0x00005410000d7816 */ /* 0x000fe4000000000b */
[----:B------:R-:W-:Y:S02]  /*f280*/  PRMT R12, R4, 0x5410, R9 ;  /* 0x00005410040c7816 */ /* 0x000fe40000000009 */
[----:B0-----:R-:W-:Y:S02]  /*f290*/  PRMT R3, R5, 0x5410, R8 ;  /* 0x0000541005037816 */ /* 0x001fe40000000008 */
[----:B------:R-:W-:Y:S01]  /*f2a0*/  PRMT R0, R6, 0x5410, R7 ;  /* 0x0000541006007816 */ /* 0x000fe20000000007 */
[----:B------:R-:W-:Y:S06]  /*f2b0*/  @P1 BRA `(.L_x_611) ;  /* 0x0000001000541947 */ /* 0x000fec0003800000 */
[----:B------:R-:W0:Y:S01]  /*f2c0*/  LDC R43, c[0x0][0x3f4] ;  /* 0x0000fd00ff2b7b82 */ /* 0x000e220000000800 */
[C---:B------:R-:W-:Y:S01]  /*f2d0*/  VIADD R4, R16.reuse, 0x20 ;  /* 0x0000002010047836 */ /* 0x040fe20000000000 */
[----:B------:R-:W-:Y:S01]  /*f2e0*/  BSSY B2, `(.L_x_612) ;  /* 0x0000060000027945 */ /* 0x000fe20003800000 */
[C---:B------:R-:W-:Y:S01]  /*f2f0*/  VIADD R6, R16.reuse, 0x40 ;  /* 0x0000004010067836 */ /* 0x040fe20000000000 */
[-C--:B0-----:R-:W-:Y:S02]  /*f300*/  ISETP.GE.AND P0, PT, R16, R43.reuse, PT ;  /* 0x0000002b1000720c */ /* 0x081fe40003f06270 */
[-C--:B------:R-:W-:Y:S02]  /*f310*/  ISETP.GE.AND P1, PT, R4, R43.reuse, PT ;  /* 0x0000002b0400720c */ /* 0x080fe40003f26270 */
[----:B------:R-:W-:-:S09]  /*f320*/  ISETP.GE.AND P2, PT, R6, R43, PT ;  /* 0x0000002b0600720c */ /* 0x000fd20003f46270 */
[----:B------:R-:W-:Y:S05]  /*f330*/  @P0 BRA `(.L_x_613) ;  /* 0x0000000400680947 */ /* 0x000fea0003800000 */
[----:B------:R-:W-:Y:S01]  /*f340*/  LEA.HI R6, R43, R214, RZ, 0x1d ;  /* 0x000000d62b067211 */ /* 0x000fe200078fe8ff */
[----:B------:R-:W-:Y:S01]  /*f350*/  IMAD.U32 R52, R37, 0x10000, RZ ;  /* 0x0001000025347824 */ /* 0x000fe200078e00ff */
[----:B------:R-:W-:Y:S01]  /*f360*/  LOP3.LUT R5, R177, 0x38, R16, 0xf8, !PT ;  /* 0x00000038b1057812 */ /* 0x000fe200078ef810 */
[----:B------:R-:W-:Y:S01]  /*f370*/  IMAD.U32 R51, R32, 0x10000, RZ ;  /* 0x0001000020337824 */ /* 0x000fe200078e00ff */
[----:B------:R-:W-:Y:S01]  /*f380*/  SHF.R.S32.HI R7, RZ, 0x1f, R6 ;  /* 0x0000001fff077819 */ /* 0x000fe20000011406 */
[----:B------:R-:W-:Y:S01]  /*f390*/  IMAD.SHL.U32 R8, R6, 0x8, RZ ;  /* 0x0000000806087824 */ /* 0x000fe200078e00ff */
[----:B------:R-:W-:Y:S02]  /*f3a0*/  LOP3.LUT R4, R5, R178, RZ, 0x3c, !PT ;  /* 0x000000b205047212 */ /* 0x000fe400078e3cff */
[----:B------:R-:W-:Y:S02]  /*f3b0*/  LEA.HI R6, R7, R6, RZ, 0x3 ;  /* 0x0000000607067211 */ /* 0x000fe400078f18ff */
[----:B------:R-:W-:Y:S01]  /*f3c0*/  LOP3.LUT R7, R177, 0x38, R8, 0xf8, !PT ;  /* 0x00000038b1077812 */ /* 0x000fe200078ef808 */
[----:B------:R-:W-:Y:S01]  /*f3d0*/  IMAD.IADD R5, R179, 0x1, R4 ;  /* 0x00000001b3057824 */ /* 0x000fe200078e0204 */
[----:B------:R-:W-:Y:S01]  /*f3e0*/  LOP3.LUT R53, R37, 0xffff0000, RZ, 0xc0, !PT ;  /* 0xffff000025357812 */ /* 0x000fe200078ec0ff */
[----:B------:R-:W-:Y:S01]  /*f3f0*/  IMAD.SHL.U32 R6, R6, 0x400, RZ ;  /* 0x0000040006067824 */ /* 0x000fe200078e00ff */
[----:B------:R-:W-:Y:S01]  /*f400*/  LOP3.LUT R7, R7, R178, RZ, 0x3c, !PT ;  /* 0x000000b207077212 */ /* 0x000fe200078e3cff */
[----:B------:R-:W-:-:S03]  /*f410*/  IMAD R60, R5, 0x2, R2 ;  /* 0x00000002053c7824 */ /* 0x000fc600078e0202 */
[----:B------:R-:W-:-:S04]  /*f420*/  LOP3.LUT R6, R6, 0x7fffe000, RZ, 0xc0, !PT ;  /* 0x7fffe00006067812 */ /* 0x000fc800078ec0ff */
[----:B------:R-:W-:Y:S02]  /*f430*/  IADD3 R9, R7, R6, R179 ;  /* 0x0000000607097210 */ /* 0x000fe40007ffe0b3 */
[----:B------:R-:W0:Y:S03]  /*f440*/  LDS.128 R4, [R60+0xc400] ;  /* 0x00c400003c047984 */ /* 0x000e260000000c00 */
[----:B------:R-:W-:-:S05]  /*f450*/  IMAD R62, R9, 0x2, R2 ;  /* 0x00000002093e7824 */ /* 0x000fca00078e0202 */
[----:B------:R-:W1:Y:S01]  /*f460*/  LDS.128 R8, [R62+0xc400] ;  /* 0x00c400003e087984 */ /* 0x000e620000000c00 */
[C---:B0-----:R-:W-:Y:S01]  /*f470*/  IMAD.U32 R42, R4.reuse, 0x10000, RZ ;  /* 0x00010000042a7824 */ /* 0x041fe200078e00ff */
[----:B------:R-:W-:Y:S01]  /*f480*/  LOP3.LUT R4, R4, 0xffff0000, RZ, 0xc0, !PT ;  /* 0xffff000004047812 */ /* 0x000fe200078ec0ff */
[C---:B------:R-:W-:Y:S01]  /*f490*/  IMAD.U32 R44, R5.reuse, 0x10000, RZ ;  /* 0x00010000052c7824 */ /* 0x040fe200078e00ff */
[----:B------:R-:W-:Y:S01]  /*f4a0*/  LOP3.LUT R5, R5, 0xffff0000, RZ, 0xc0, !PT ;  /* 0xffff000005057812 */ /* 0x000fe200078ec0ff */
[C---:B------:R-:W-:Y:S01]  /*f4b0*/  IMAD.U32 R45, R6.reuse, 0x10000, RZ ;  /* 0x00010000062d7824 */ /* 0x040fe200078e00ff */
[----:B------:R-:W-:Y:S01]  /*f4c0*/  LOP3.LUT R6, R6, 0xffff0000, RZ, 0xc0, !PT ;  /* 0xffff000006067812 */ /* 0x000fe200078ec0ff */
[C---:B------:R-:W-:Y:S01]  /*f4d0*/  IMAD.U32 R46, R7.reuse, 0x10000, RZ ;  /* 0x00010000072e7824 */ /* 0x040fe200078e00ff */
[----:B------:R-:W-:Y:S01]  /*f4e0*/  LOP3.LUT R7, R7, 0xffff0000, RZ, 0xc0, !PT ;  /* 0xffff000007077812 */ /* 0x000fe200078ec0ff */
[----:B-1----:R-:W-:Y:S01]  /*f4f0*/  IMAD.U32 R48, R9, 0x10000, RZ ;  /* 0x0001000009307824 */ /* 0x002fe200078e00ff */
[----:B------:R-:W-:Y:S01]  /*f500*/  SHF.L.U32 R47, R8, 0x10, RZ ;  /* 0x00000010082f7819 */ /* 0x000fe200000006ff */
[----:B------:R-:W-:Y:S01]  /*f510*/  IMAD.U32 R49, R10, 0x10000, RZ ;  /* 0x000100000a317824 */ /* 0x000fe200078e00ff */
[----:B------:R-:W-:Y:S01]  /*f520*/  LOP3.LUT R8, R8, 0xffff0000, RZ, 0xc0, !PT ;  /* 0xffff000008087812 */ /* 0x000fe200078ec0ff */
[----:B------:R-:W-:Y:S01]  /*f530*/  IMAD.U32 R50, R11, 0x10000, RZ ;  /* 0x000100000b327824 */ /* 0x000fe200078e00ff */
[----:B------:R-:W-:Y:S01]  /*f540*/  LOP3.LUT R10, R10, 0xffff0000, RZ, 0xc0, !PT ;  /* 0xffff00000a0a7812 */ /* 0x000fe200078ec0ff */
[C---:B------:R-:W-:Y:S01]  /*f550*/  FMUL.FTZ R55, R47.reuse, R52 ;  /* 0x000000342f377220 */ /* 0x040fe20000410000 */
[----:B------:R-:W-:Y:S01]  /*f560*/  FMUL.FTZ R57, R47, R51 ;  /* 0x000000332f397220 */ /* 0x000fe20000410000 */
[----:B------:R-:W-:Y:S01]  /*f570*/  LOP3.LUT R47, R32, 0xffff0000, RZ, 0xc0, !PT ;  /* 0xffff0000202f7812 */ /* 0x000fe200078ec0ff */
[----:B------:R-:W-:Y:S01]  /*f580*/  FMUL.FTZ R59, R8, R53 ;  /* 0x00000035083b7220 */ /* 0x000fe20000410000 */
[----:B------:R-:W-:Y:S01]  /*f590*/  FFMA.FTZ R54, R42, R51, -R55 ;  /* 0x000000332a367223 */ /* 0x000fe20000010837 */
[----:B------:R-:W-:-:S02]  /*f5a0*/  IMAD.U32 R55, R38, 0x10000, RZ ;  /* 0x0001000026377824 */ /* 0x000fc400078e00ff */
[----:B------:R-:W-:Y:S01]  /*f5b0*/  FFMA.FTZ R57, R42, R52, R57 ;  /* 0x000000342a397223 */ /* 0x000fe20000010039 */
[----:B------:R-:W-:Y:S02]  /*f5c0*/  IMAD.U32 R51, R33, 0x10000, RZ ;  /* 0x0001000021337824 */ /* 0x000fe400078e00ff */
[-C--:B------:R-:W-:Y:S01]  /*f5d0*/  FMUL.FTZ R61, R8, R47.reuse ;  /* 0x0000002f083d7220 */ /* 0x080fe20000410000 */
[----:B------:R-:W-:Y:S01]  /*f5e0*/  FFMA.FTZ R59, R4, R47, -R59 ;  /* 0x0000002f043b7223 */ /* 0x000fe2000001083b */
[C---:B------:R-:W-:Y:S01]  /*f5f0*/  FMUL.FTZ R47, R48.reuse, R55 ;  /* 0x00000037302f7220 */ /* 0x040fe20000410000 */
[----:B------:R-:W-:Y:S01]  /*f600*/  FMUL.FTZ R52, R48, R51 ;  /* 0x0000003330347220 */ /* 0x000fe20000410000 */
[----:B------:R-:W-:Y:S01]  /*f610*/  FFMA.FTZ R42, R4, R53, R61 ;  /* 0x00000035042a7223 */ /* 0x000fe2000001003d */
[C---:B------:R-:W-:Y:S02]  /*f620*/  IMAD.U32 R8, R39.reuse, 0x10000, RZ ;  /* 0x0001000027087824 */ /* 0x040fe400078e00ff */
[----:B------:R-:W-:Y:S01]  /*f630*/  FFMA.FTZ R48, R44, R51, -R47 ;  /* 0x000000332c307223 */ /* 0x000fe2000001082f */
[----:B------:R-:W-:Y:S01]  /*f640*/  LOP3.LUT R51, R39, 0xffff0000, RZ, 0xc0, !PT ;  /* 0xffff000027337812 */ /* 0x000fe200078ec0ff */
[C---:B------:R-:W-:Y:S01]  /*f650*/  IMAD.U32 R4, R34.reuse, 0x10000, RZ ;  /* 0x0001000022047824 */ /* 0x040fe200078e00ff */
[----:B------:R-:W-:Y:S01]  /*f660*/  LOP3.LUT R47, R34, 0xffff0000, RZ, 0xc0, !PT ;  /* 0xffff0000222f7812 */ /* 0x000fe200078ec0ff */
[----:B------:R-:W-:Y:S01]  /*f670*/  FFMA.FTZ R52, R44, R55, R52 ;  /* 0x000000372c347223 */ /* 0x000fe20000010034 */
[C---:B------:R-:W-:Y:S01]  /*f680*/  FMUL.FTZ R44, R49.reuse, R8 ;  /* 0x00000008312c7220 */ /* 0x040fe20000410000 */
[C---:B------:R-:W-:Y:S01]  /*f690*/  FMUL.FTZ R61, R10.reuse, R51 ;  /* 0x000000330a3d7220 */ /* 0x040fe20000410000 */
[----:B------:R-:W-:Y:S01]  /*f6a0*/  FMUL.FTZ R56, R49, R4 ;  /* 0x0000000431387220 */ /* 0x000fe20000410000 */
[----:B------:R-:W-:Y:S01]  /*f6b0*/  FMUL.FTZ R10, R10, R47 ;  /* 0x0000002f0a0a7220 */ /* 0x000fe20000410000 */
[----:B------:R-:W-:-:S02]  /*f6c0*/  IMAD.U32 R53, R40, 0x10000, RZ ;  /* 0x0001000028357824 */ /* 0x000fc400078e00ff */
[----:B------:R-:W-:Y:S01]  /*f6d0*/  FFMA.FTZ R55, R45, R4, -R44 ;  /* 0x000000042d377223 */ /* 0x000fe2000001082c */
[----:B------:R-:W-:Y:S02]  /*f6e0*/  IMAD.U32 R49, R35, 0x10000, RZ ;  /* 0x0001000023317824 */ /* 0x000fe400078e00ff */
[----:B------:R-:W-:Y:S01]  /*f6f0*/  FFMA.FTZ R56, R45, R8, R56 ;  /* 0x000000082d387223 */ /* 0x000fe20000010038 */
[C---:B------:R-:W-:Y:S01]  /*f700*/  FFMA.FTZ R58, R6.reuse, R47, -R61 ;  /* 0x0000002f063a7223 */ /* 0x040fe2000001083d */
[----:B------:R-:W-:Y:S01]  /*f710*/  FFMA.FTZ R51, R6, R51, R10 ;  /* 0x0000003306337223 */ /* 0x000fe2000001000a */
[----:B------:R-:W-:Y:S01]  /*f720*/  LOP3.LUT R9, R9, 0xffff0000, RZ, 0xc0, !PT ;  /* 0xffff000009097812 */ /* 0x000fe200078ec0ff */
[C---:B------:R-:W-:Y:S01]  /*f730*/  FMUL.FTZ R45, R50.reuse, R53 ;  /* 0x00000035322d7220 */ /* 0x040fe20000410000 */
[----:B------:R-:W-:Y:S01]  /*f740*/  LOP3.LUT R11, R11, 0xffff0000, RZ, 0xc0, !PT ;  /* 0xffff00000b0b7812 */ /* 0x000fe200078ec0ff */
[-C--:B------:R-:W-:Y:S01]  /*f750*/  FMUL.FTZ R47, R50, R49.reuse ;  /* 0x00000031322f7220 */ /* 0x080fe20000410000 */
[----:B------:R-:W-:Y:S01]  /*f760*/  LOP3.LUT R8, R38, 0xffff0000, RZ, 0xc0, !PT ;  /* 0xffff000026087812 */ /* 0x000fe200078ec0ff */
[----:B------:R-:W-:Y:S01]  /*f770*/  FFMA.FTZ R49, R46, R49, -R45 ;  /* 0x000000312e317223 */ /* 0x000fe2000001082d */
[----:B------:R-:W-:Y:S01]  /*f780*/  LOP3.LUT R10, R40, 0xffff0000, RZ, 0xc0, !PT ;  /* 0xffff0000280a7812 */ /* 0x000fe200078ec0ff */
[----:B------:R-:W-:Y:S01]  /*f790*/  FFMA.FTZ R47, R46, R53, R47 ;  /* 0x000000352e2f7223 */ /* 0x000fe2000001002f */
[----:B------:R-:W-:Y:S01]  /*f7a0*/  LOP3.LUT R4, R33, 0xffff0000, RZ, 0xc0, !PT ;  /* 0xffff000021047812 */ /* 0x000fe200078ec0ff */
[----:B------:R-:W-:Y:S01]  /*f7b0*/  FMUL.FTZ R44, R9, R8 ;  /* 0x00000008092c7220 */ /* 0x000fe20000410000 */
[----:B------:R-:W-:Y:S01]  /*f7c0*/  LOP3.LUT R6, R35, 0xffff0000, RZ, 0xc0, !PT ;  /* 0xffff000023067812 */ /* 0x000fe200078ec0ff */
[----:B------:R-:W-:-:S02]  /*f7d0*/  FMUL.FTZ R46, R11, R10 ;  /* 0x0000000a0b2e7220 */ /* 0x000fc40000410000 */
[-C--:B------:R-:W-:Y:S01]  /*f7e0*/  FMUL.FTZ R45, R9, R4.reuse ;  /* 0x00000004092d7220 */ /* 0x080fe20000410000 */
[----:B------:R-:W-:Y:S01]  /*f7f0*/  FFMA.FTZ R9, R5, R4, -R44 ;  /* 0x0000000405097223 */ /* 0x000fe2000001082c */
[-C--:B------:R-:W-:Y:S01]  /*f800*/  FMUL.FTZ R11, R11, R6.reuse ;  /* 0x000000060b0b7220 */ /* 0x080fe20000410000 */
[----:B------:R-:W-:Y:S01]  /*f810*/  FFMA.FTZ R46, R7, R6, -R46 ;  /* 0x00000006072e7223 */ /* 0x000fe2000001082e */
[----:B------:R-:W-:Y:S01]  /*f820*/  FFMA.FTZ R45, R5, R8, R45 ;  /* 0x00000008052d7223 */ /* 0x000fe2000001002d */
[----:B------:R-:W-:Y:S01]  /*f830*/  F2FP.BF16.F32.PACK_AB R6, R58, R55 ;  /* 0x000000373a06723e */ /* 0x000fe200000010ff */
[----:B------:R-:W-:Y:S01]  /*f840*/  FFMA.FTZ R44, R7, R10, R11 ;  /* 0x0000000a072c7223 */ /* 0x000fe2000001000b */
[----:B------:R-:W-:Y:S02]  /*f850*/  F2FP.BF16.F32.PACK_AB R4, R59, R54 ;  /* 0x000000363b04723e */ /* 0x000fe400000010ff */
[----:B------:R-:W-:Y:S02]  /*f860*/  F2FP.BF16.F32.PACK_AB R5, R9, R48 ;  /* 0x000000300905723e */ /* 0x000fe400000010ff */
[----:B------:R-:W-:-:S02]  /*f870*/  F2FP.BF16.F32.PACK_AB R7, R46, R49 ;  /* 0x000000312e07723e */ /* 0x000fc400000010ff */
[----:B------:R-:W-:Y:S02]  /*f880*/  F2FP.BF16.F32.PACK_AB R10, R51, R56 ;  /* 0x00000038330a723e */ /* 0x000fe400000010ff */
[----:B------:R-:W-:Y:S01]  /*f890*/  F2FP.BF16.F32.PACK_AB R8, R42, R57 ;  /* 0x000000392a08723e */ /* 0x000fe200000010ff */
[----:B------:R0:W-:Y:S01]  /*f8a0*/  STS.128 [R60+0xc400], R4 ;  /* 0x00c400043c007388 */ /* 0x0001e20000000c00 */
[----:B------:R-:W-:Y:S02]  /*f8b0*/  F2FP.BF16.F32.PACK_AB R9, R45, R52 ;  /* 0x000000342d09723e */ /* 0x000fe400000010ff */
[----:B------:R-:W-:-:S05]  /*f8c0*/  F2FP.BF16.F32.PACK_AB R11, R44, R47 ;  /* 0x0000002f2c0b723e */ /* 0x000fca00000010ff */
[----:B------:R0:W-:Y:S02]  /*f8d0*/  STS.128 [R62+0xc400], R8 ;  /* 0x00c400083e007388 */ /* 0x0001e40000000c00 */
.L_x_613:
[----:B------:R-:W-:Y:S05]  /*f8e0*/  BSYNC B2 ;  /* 0x0000000000027941 */ /* 0x000fea0003800000 */
.L_x_612:
[----:B------:R-:W-:Y:S04]  /*f8f0*/  BSSY B2, `(.L_x_614) ;  /* 0x0000059000027945 */ /* 0x000fe80003800000 */
[----:B------:R-:W-:Y:S05]  /*f900*/  @P1 BRA `(.L_x_615) ;  /* 0x00000004005c1947 */ /* 0x000fea0003800000 */
[----:B0-----:R-:W2:Y:S01]  /*f910*/  LDL R60, [R1+0x60] ;  /* 0x00006000013c7983 */ /* 0x001ea20000100800 */
[----:B------:R-:W-:Y:S01]  /*f920*/  LEA.HI R4, R43, R163, RZ, 0x1d ;  /* 0x000000a32b047211 */ /* 0x000fe200078fe8ff */
[C---:B------:R-:W-:Y:S01]  /*f930*/  IMAD.U32 R55, R28.reuse, 0x10000, RZ ;  /* 0x000100001c377824 */ /* 0x040fe200078e00ff */
[----:B------:R-:W-:Y:S01]  /*f940*/  LOP3.LUT R57, R28, 0xffff0000, RZ, 0xc0, !PT ;  /* 0xffff00001c397812 */ /* 0x000fe200078ec0ff */
[----:B------:R-:W-:Y:S01]  /*f950*/  IMAD.U32 R53, R24, 0x10000, RZ ;  /* 0x0001000018357824 */ /* 0x000fe200078e00ff */
[----:B------:R-:W-:Y:S01]  /*f960*/  SHF.R.S32.HI R5, RZ, 0x1f, R4 ;  /* 0x0000001fff057819 */ /* 0x000fe20000011404 */
[----:B------:R-:W-:-:S03]  /*f970*/  IMAD.SHL.U32 R6, R4, 0x8, RZ ;  /* 0x0000000804067824 */ /* 0x000fc600078e00ff */
[----:B------:R-:W-:Y:S02]  /*f980*/  LEA.HI R4, R5, R4, RZ, 0x3 ;  /* 0x0000000405047211 */ /* 0x000fe400078f18ff */
[----:B------:R-:W-:-:S03]  /*f990*/  LOP3.LUT R5, R177, 0x38, R6, 0xf8, !PT ;  /* 0x00000038b1057812 */ /* 0x000fc600078ef806 */
[----:B------:R-:W-:Y:S01]  /*f9a0*/  IMAD.SHL.U32 R4, R4, 0x400, RZ ;  /* 0x0000040004047824 */ /* 0x000fe200078e00ff */
[----:B------:R-:W-:-:S04]  /*f9b0*/  LOP3.LUT R5, R5, R178, RZ, 0x3c, !PT ;  /* 0x000000b205057212 */ /* 0x000fc800078e3cff */
[----:B------:R-:W-:-:S04]  /*f9c0*/  LOP3.LUT R4, R4, 0x7fffe000, RZ, 0xc0, !PT ;  /* 0x7fffe00004047812 */ /* 0x000fc800078ec0ff */
[----:B------:R-:W-:-:S05]  /*f9d0*/  IADD3 R9, R5, R4, R179 ;  /* 0x0000000405097210 */ /* 0x000fca0007ffe0b3 */
[----:B------:R-:W-:-:S05]  /*f9e0*/  IMAD R42, R9, 0x2, R2 ;  /* 0x00000002092a7824 */ /* 0x000fca00078e0202 */
[----:B------:R-:W0:Y:S02]  /*f9f0*/  LDS.128 R8, [R42+0xc400] ;  /* 0x00c400002a087984 */ /* 0x000e240000000c00 */
[C---:B0-----:R-:W-:Y:S01]  /*fa00*/  IMAD.U32 R48, R8.reuse, 0x10000, RZ ;  /* 0x0001000008307824 */ /* 0x041fe200078e00ff */
[----:B------:R-:W-:Y:S01]  /*fa10*/  LOP3.LUT R8, R8, 0xffff0000, RZ, 0xc0, !PT ;  /* 0xffff000008087812 */ /* 0x000fe200078ec0ff */
[C---:B------:R-:W-:Y:S01]  /*fa20*/  IMAD.U32 R49, R9.reuse, 0x10000, RZ ;  /* 0x0001000009317824 */ /* 0x040fe200078e00ff */
[----:B------:R-:W-:Y:S01]  /*fa30*/  LOP3.LUT R9, R9, 0xffff0000, RZ, 0xc0, !PT ;  /* 0xffff000009097812 */ /* 0x000fe200078ec0ff */
[C---:B------:R-:W-:Y:S01]  /*fa40*/  FMUL.FTZ R59, R48.reuse, R55 ;  /* 0x00000037303b7220 */ /* 0x040fe20000410000 */
[----:B------:R-:W-:Y:S01]  /*fa50*/  FMUL.FTZ R61, R48, R53 ;  /* 0x00000035303d7220 */ /* 0x000fe20000410000 */
[----:B------:R-:W-:Y:S01]  /*fa60*/  FMUL.FTZ R63, R8, R57 ;  /* 0x00000039083f7220 */ /* 0x000fe20000410000 */
[----:B------:R-:W-:Y:S02]  /*fa70*/  IMAD.U32 R48, R29, 0x10000, RZ ;  /* 0x000100001d307824 */ /* 0x000fe400078e00ff */
[C---:B------:R-:W-:Y:S01]  /*fa80*/  IMAD.U32 R50, R10.reuse, 0x10000, RZ ;  /* 0x000100000a327824 */ /* 0x040fe200078e00ff */
[----:B------:R-:W-:Y:S01]  /*fa90*/  LOP3.LUT R10, R10, 0xffff0000, RZ, 0xc0, !PT ;  /* 0xffff00000a0a7812 */ /* 0x000fe200078ec0ff */
[C---:B------:R-:W-:Y:S01]  /*faa0*/  IMAD.U32 R51, R11.reuse, 0x10000, RZ ;  /* 0x000100000b337824 */ /* 0x040fe200078e00ff */
[----:B------:R-:W-:Y:S01]  /*fab0*/  LOP3.LUT R11, R11, 0xffff0000, RZ, 0xc0, !PT ;  /* 0xffff00000b0b7812 */ /* 0x000fe200078ec0ff */
[----:B--2---:R-:W0:Y:S02]  /*fac0*/  LDS.128 R4, [R60] ;  /* 0x000000003c047984 */ /* 0x004e240000000c00 */
[C---:B0-----:R-:W-:Y:S01]  /*fad0*/  IMAD.U32 R44, R4.reuse, 0x10000, RZ ;  /* 0x00010000042c7824 */ /* 0x041fe200078e00ff */
[----:B------:R-:W-:Y:S01]  /*fae0*/  LOP3.LUT R4, R4, 0xffff0000, RZ, 0xc0, !PT ;  /* 0xffff000004047812 */ /* 0x000fe200078ec0ff */
[----:B------:R-:W-:Y:S01]  /*faf0*/  IMAD.U32 R45, R5, 0x10000, RZ ;  /* 0x00010000052d7824 */ /* 0x000fe200078e00ff */
[----:B------:R-:W-:Y:S01]  /*fb00*/  SHF.L.U32 R46, R6, 0x10, RZ ;  /* 0x00000010062e7819 */ /* 0x000fe200000006ff */
[----:B------:R-:W-:Y:S01]  /*fb10*/  FFMA.FTZ R59, R44, R53, -R59 ;  /* 0x000000352c3b7223 */ /* 0x000fe2000001083b */
[----:B------:R-:W-:Y:S01]  /*fb20*/  LOP3.LUT R53, R24, 0xffff0000, RZ, 0xc0, !PT ;  /* 0xffff000018357812 */ /* 0x000fe200078ec0ff */
[----:B------:R-:W-:Y:S01]  /*fb30*/  FFMA.FTZ R61, R44, R55, R61 ;  /* 0x000000372c3d7223 */ /* 0x000fe2000001003d */
[----:B------:R-:W-:Y:S01]  /*fb40*/  IMAD.U32 R44, R25, 0x10000, RZ ;  /* 0x00010000192c7824 */ /* 0x000fe200078e00ff */
[----:B------:R-:W-:Y:S01]  /*fb50*/  LOP3.LUT R6, R6, 0xffff0000, RZ, 0xc0, !PT ;  /* 0xffff000006067812 */ /* 0x000fe200078ec0ff */
[----:B------:R-:W-:-:S02]  /*fb60*/  IMAD.U32 R47, R7, 0x10000, RZ ;  /* 0x00010000072f7824 */ /* 0x000fc400078e00ff */
[-C--:B------:R-:W-:Y:S01]  /*fb70*/  FMUL.FTZ R55, R8, R53.reuse ;  /* 0x0000003508377220 */ /* 0x080fe20000410000 */
[----:B------:R-:W-:Y:S01]  /*fb80*/  FFMA.FTZ R52, R4, R53, -R63 ;  /* 0x0000003504347223 */ /* 0x000fe2000001083f */
[C---:B------:R-:W-:Y:S01]  /*fb90*/  FMUL.FTZ R8, R49.reuse, R48 ;  /* 0x0000003031087220 */ /* 0x040fe20000410000 */
[----:B------:R-:W-:Y:S02]  /*fba0*/  IMAD.U32 R53, R30, 0x10000, RZ ;  /* 0x000100001e357824 */ /* 0x000fe400078e00ff */
[-C--:B------:R-:W-:Y:S01]  /*fbb0*/  FMUL.FTZ R63, R49, R44.reuse ;  /* 0x0000002c313f7220 */ /* 0x080fe20000410000 */
[----:B------:R-:W-:Y:S01]  /*fbc0*/  FFMA.FTZ R54, R4, R57, R55 ;  /* 0x0000003904367223 */ /* 0x000fe20000010037 */
[C---:B------:R-:W-:Y:S01]  /*fbd0*/  FFMA.FTZ R56, R45.reuse, R44, -R8 ;  /* 0x0000002c2d387223 */ /* 0x040fe20000010808 */
[----:B------:R-:W-:Y:S02]  /*fbe0*/  IMAD.U32 R49, R26, 0x10000, RZ ;  /* 0x000100001a317824 */ /* 0x000fe400078e00ff */
[----:B------:R-:W-:Y:S01]  /*fbf0*/  FFMA.FTZ R63, R45, R48, R63 ;  /* 0x000000302d3f7223 */ /* 0x000fe2000001003f */
[----:B------:R-:W-:Y:S01]  /*fc00*/  FMUL.FTZ R57, R50, R53 ;  /* 0x0000003532397220 */ /* 0x000fe20000410000 */
[----:B------:R-:W-:Y:S01]  /*fc10*/  LOP3.LUT R55, R30, 0xffff0000, RZ, 0xc0, !PT ;  /* 0xffff00001e377812 */ /* 0x000fe200078ec0ff */
[----:B------:R-:W-:Y:S01]  /*fc20*/  IMAD.U32 R44, R31, 0x10000, RZ ;  /* 0x000100001f2c7824 */ /* 0x000fe200078e00ff */
[----:B------:R-:W-:Y:S01]  /*fc30*/  LOP3.LUT R45, R26, 0xffff0000, RZ, 0xc0, !PT ;  /* 0xffff00001a2d7812 */ /* 0x000fe200078ec0ff */
[-C--:B------:R-:W-:Y:S01]  /*fc40*/  FMUL.FTZ R65, R50, R49.reuse ;  /* 0x0000003132417220 */ /* 0x080fe20000410000 */
[----:B------:R-:W-:Y:S01]  /*fc50*/  FFMA.FTZ R57, R46, R49, -R57 ;  /* 0x000000312e397223 */ /* 0x000fe20000010839 */
[----:B------:R-:W-:Y:S01]  /*fc60*/  FMUL.FTZ R49, R10, R55 ;  /* 0x000000370a317220 */ /* 0x000fe20000410000 */
[----:B------:R-:W-:-:S02]  /*fc70*/  IMAD.U32 R4, R27, 0x10000, RZ ;  /* 0x000100001b047824 */ /* 0x000fc400078e00ff */
[----:B------:R-:W-:Y:S01]  /*fc80*/  FMUL.FTZ R10, R10, R45 ;  /* 0x0000002d0a0a7220 */ /* 0x000fe20000410000 */
[----:B------:R-:W-:Y:S01]  /*fc90*/  FMUL.FTZ R8, R51, R44 ;  /* 0x0000002c33087220 */ /* 0x000fe20000410000 */
[----:B------:R-:W-:Y:S01]  /*fca0*/  FFMA.FTZ R65, R46, R53, R65 ;  /* 0x000000352e417223 */ /* 0x000fe20000010041 */
[C---:B------:R-:W-:Y:S01]  /*fcb0*/  FFMA.FTZ R46, R6.reuse, R45, -R49 ;  /* 0x0000002d062e7223 */ /* 0x040fe20000010831 */
[----:B------:R-:W-:Y:S01]  /*fcc0*/  FFMA.FTZ R48, R6, R55, R10 ;  /* 0x0000003706307223 */ /* 0x000fe2000001000a */
[-C--:B------:R-:W-:Y:S01]  /*fcd0*/  FFMA.FTZ R49, R47, R4.reuse, -R8 ;  /* 0x000000042f317223 */ /* 0x080fe20000010808 */
[----:B------:R-:W-:Y:S01]  /*fce0*/  FMUL.FTZ R50, R51, R4 ;  /* 0x0000000433327220 */ /* 0x000fe20000410000 */
[----:B------:R-:W-:Y:S02]  /*fcf0*/  LOP3.LUT R8, R29, 0xffff0000, RZ, 0xc0, !PT ;  /* 0xffff00001d087812 */ /* 0x000fe400078ec0ff */
[----:B------:R-:W-:Y:S01]  /*fd00*/  LOP3.LUT R10, R31, 0xffff0000, RZ, 0xc0, !PT ;  /* 0xffff00001f0a7812 */ /* 0x000fe200078ec0ff */
[----:B------:R-:W-:Y:S01]  /*fd10*/  FFMA.FTZ R50, R47, R44, R50 ;  /* 0x0000002c2f327223 */ /* 0x000fe20000010032 */
[----:B------:R-:W-:Y:S01]  /*fd20*/  LOP3.LUT R4, R25, 0xffff0000, RZ, 0xc0, !PT ;  /* 0xffff000019047812 */ /* 0x000fe200078ec0ff */
[----:B------:R-:W-:Y:S01]  /*fd30*/  FMUL.FTZ R44, R9, R8 ;  /* 0x00000008092c7220 */ /* 0x000fe20000410000 */
[----:B------:R-:W-:Y:S01]  /*fd40*/  LOP3.LUT R6, R27, 0xffff0000, RZ, 0xc0, !PT ;  /* 0xffff00001b067812 */ /* 0x000fe200078ec0ff */
[----:B------:R-:W-:Y:S01]  /*fd50*/  FMUL.FTZ R58, R11, R10 ;  /* 0x0000000a0b3a7220 */ /* 0x000fe20000410000 */
[----:B------:R-:W-:Y:S01]  /*fd60*/  LOP3.LUT R5, R5, 0xffff0000, RZ, 0xc0, !PT ;  /* 0xffff000005057812 */ /* 0x000fe200078ec0ff */
[----:B------:R-:W-:Y:S01]  /*fd70*/  FMUL.FTZ R45, R9, R4 ;  /* 0x00000004092d7220 */ /* 0x000fe20000410000 */
[----:B------:R-:W-:Y:S01]  /*fd80*/  LOP3.LUT R7, R7, 0xffff0000, RZ, 0xc0, !PT ;  /* 0xffff000007077812 */ /* 0x000fe200078ec0ff */
[----:B------:R-:W-:-:S02]  /*fd90*/  FMUL.FTZ R11, R11, R6 ;  /* 0x000000060b0b7220 */ /* 0x000fc40000410000 */
[C---:B------:R-:W-:Y:S01]  /*fda0*/  FFMA.FTZ R9, R5.reuse, R4, -R44 ;  /* 0x0000000405097223 */ /* 0x040fe2000001082c */
[----:B------:R-:W-:Y:S01]  /*fdb0*/  FFMA.FTZ R44, R5, R8, R45 ;  /* 0x00000008052c7223 */ /* 0x000fe2000001002d */
[C---:B------:R-:W-:Y:S01]  /*fdc0*/  FFMA.FTZ R58, R7.reuse, R6, -R58 ;  /* 0x00000006073a7223 */ /* 0x040fe2000001083a */
[----:B------:R-:W-:Y:S01]  /*fdd0*/  FFMA.FTZ R11, R7, R10, R11 ;  /* 0x0000000a070b7223 */ /* 0x000fe2000001000b */
[----:B------:R-:W-:Y:S02]  /*fde0*/  F2FP.BF16.F32.PACK_AB R6, R46, R57 ;  /* 0x000000392e06723e */ /* 0x000fe400000010ff */
[----:B------:R-:W-:Y:S02]  /*fdf0*/  F2FP.BF16.F32.PACK_AB R4, R52, R59 ;  /* 0x0000003b3404723e */ /* 0x000fe400000010ff */
[----:B------:R-:W-:Y:S02]  /*fe00*/  F2FP.BF16.F32.PACK_AB R5, R9, R56 ;  /* 0x000000380905723e */ /* 0x000fe400000010ff */
[----:B------:R-:W-:-:S02]  /*fe10*/  F2FP.BF16.F32.PACK_AB R7, R58, R49 ;  /* 0x000000313a07723e */ /* 0x000fc400000010ff */
[----:B------:R-:W-:Y:S02]  /*fe20*/  F2FP.BF16.F32.PACK_AB R10, R48, R65 ;  /* 0x00000041300a723e */ /* 0x000fe400000010ff */
[----:B------:R-:W-:Y:S01]  /*fe30*/  F2FP.BF16.F32.PACK_AB R8, R54, R61 ;  /* 0x0000003d3608723e */ /* 0x000fe200000010ff */
[----:B------:R1:W-:Y:S01]  /*fe40*/  STS.128 [R60], R4 ;  /* 0x000000043c007388 */ /* 0x0003e20000000c00 */
[----:B------:R-:W-:Y:S02]  /*fe50*/  F2FP.BF16.F32.PACK_AB R9, R44, R63 ;  /* 0x0000003f2c09723e */ /* 0x000fe400000010ff */
[----:B------:R-:W-:-:S05]  /*fe60*/  F2FP.BF16.F32.PACK_AB R11, R11, R50 ;  /* 0x000000320b0b723e */ /* 0x000fca00000010ff */
[----:B------:R1:W-:Y:S02]  /*fe70*/  STS.128 [R42+0xc400], R8 ;  /* 0x00c400082a007388 */ /* 0x0003e40000000c00 */
.L_x_615:
[----:B------:R-:W-:Y:S05]  /*fe80*/  BSYNC B2 ;  /* 0x0000000000027941 */ /* 0x000fea0003800000 */
.L_x_614:
[----:B------:R-:W-:Y:S05]  /*fe90*/  @P2 BRA `(.L_x_611) ;  /* 0x00000004005c2947 */ /* 0x000fea0003800000 */
[----:B------:R-:W2:Y:S01]  /*fea0*/  LDL R61, [R1+0x4c] ;  /* 0x00004c00013d7983 */ /* 0x000ea20000100800 */
[----:B------:R-:W-:Y:S01]  /*feb0*/  LEA.HI R43, R43, R164, RZ, 0x1d ;  /* 0x000000a42b2b7211 */ /* 0x000fe200078fe8ff */
[C---:B------:R-:W-:Y:S01]  /*fec0*/  IMAD.U32 R54, R13.reuse, 0x10000, RZ ;  /* 0x000100000d367824 */ /* 0x040fe200078e00ff */
[----:B------:R-:W-:Y:S01]  /*fed0*/  LOP3.LUT R51, R13, 0xffff0000, RZ, 0xc0, !PT ;  /* 0xffff00000d337812 */ /* 0x000fe200078ec0ff */
[----:B------:R-:W-:Y:S01]  /*fee0*/  IMAD.U32 R52, R21, 0x10000, RZ ;  /* 0x0001000015347824 */ /* 0x000fe200078e00ff */
[----:B01----:R-:W-:Y:S01]  /*fef0*/  SHF.R.S32.HI R6, RZ, 0x1f, R43 ;  /* 0x0000001fff067819 */ /* 0x003fe2000001142b */
[----:B------:R-:W-:Y:S02]  /*ff00*/  IMAD.SHL.U32 R4, R43, 0x8, RZ ;  /* 0x000000082b047824 */ /* 0x000fe400078e00ff */
[----:B------:R-:W-:Y:S01]  /*ff10*/  IMAD.U32 R53, R12, 0x10000, RZ ;  /* 0x000100000c357824 */ /* 0x000fe200078e00ff */
        /* <DEDUP_REMOVED lines=14> */
[----:B------:R-:W-:Y:S01]  /*10000*/  LOP3.LUT R47, R21, 0xffff0000, RZ, 0xc0, !PT ;  /* 0xffff0000152f7812 */ /* 0x000fe200078ec0ff */
[----:B------:R-:W-:Y:S01]  /*10010*/  FMUL.FTZ R55, R8, R51 ;  /* 0x0000003308377220 */ /* 0x000fe20000410000 */
[C---:B------:R-:W-:Y:S01]  /*10020*/  IMAD.U32 R49, R10.reuse, 0x10000, RZ ;  /* 0x000100000a317824 */ /* 0x040fe200078e00ff */
[----:B------:R-:W-:Y:S01]  /*10030*/  LOP3.LUT R10, R10, 0xffff0000, RZ, 0xc0, !PT ;  /* 0xffff00000a0a7812 */ /* 0x000fe200078ec0ff */
[----:B------:R-:W-:-:S02]  /*10040*/  IMAD.U32 R50, R11, 0x10000, RZ ;  /* 0x000100000b327824 */ /* 0x000fc400078e00ff */
[----:B------:R-:W-:Y:S01]  /*10050*/  FMUL.FTZ R57, R8, R47 ;  /* 0x0000002f08397220 */ /* 0x000fe20000410000 */
[----:B------:R-:W-:Y:S01]  /*10060*/  IMAD.U32 R8, R3, 0x10000, RZ ;  /* 0x0001000003087824 */ /* 0x000fe200078e00ff */
[----:B------:R-:W-:Y:S01]  /*10070*/  LOP3.LUT R11, R11, 0xffff0000, RZ, 0xc0, !PT ;  /* 0xffff00000b0b7812 */ /* 0x000fe200078ec0ff */
[----:B--2---:R-:W0:Y:S02]  /*10080*/  LDS.128 R4, [R61] ;  /* 0x000000003d047984 */ /* 0x004e240000000c00 */
[C---:B0-----:R-:W-:Y:S01]  /*10090*/  SHF.L.U32 R43, R4.reuse, 0x10, RZ ;  /* 0x00000010042b7819 */ /* 0x041fe200000006ff */
[----:B------:R-:W-:Y:S01]  /*100a0*/  IMAD.U32 R44, R5, 0x10000, RZ ;  /* 0x00010000052c7824 */ /* 0x000fe200078e00ff */
[----:B------:R-:W-:Y:S01]  /*100b0*/  LOP3.LUT R4, R4, 0xffff0000, RZ, 0xc0, !PT ;  /* 0xffff000004047812 */ /* 0x000fe200078ec0ff */
[C---:B------:R-:W-:Y:S01]  /*100c0*/  IMAD.U32 R45, R6.reuse, 0x10000, RZ ;  /* 0x00010000062d7824 */ /* 0x040fe200078e00ff */
[----:B------:R-:W-:Y:S01]  /*100d0*/  LOP3.LUT R6, R6, 0xffff0000, RZ, 0xc0, !PT ;  /* 0xffff000006067812 */ /* 0x000fe200078ec0ff */
[C---:B------:R-:W-:Y:S01]  /*100e0*/  FFMA.FTZ R56, R43.reuse, R52, -R56 ;  /* 0x000000342b387223 */ /* 0x040fe20000010838 */
[----:B------:R-:W-:Y:S01]  /*100f0*/  FFMA.FTZ R58, R43, R54, R58 ;  /* 0x000000362b3a7223 */ /* 0x000fe2000001003a */
[----:B------:R-:W-:-:S02]  /*10100*/  IMAD.U32 R43, R20, 0x10000, RZ ;  /* 0x00010000142b7824 */ /* 0x000fc400078e00ff */
[----:B------:R-:W-:Y:S01]  /*10110*/  FFMA.FTZ R55, R4, R47, -R55 ;  /* 0x0000002f04377223 */ /* 0x000fe20000010837 */
[----:B------:R-:W-:Y:S01]  /*10120*/  FMUL.FTZ R47, R48, R53 ;  /* 0x00000035302f7220 */ /* 0x000fe20000410000 */
[----:B------:R-:W-:Y:S01]  /*10130*/  FFMA.FTZ R57, R4, R51, R57 ;  /* 0x0000003304397223 */ /* 0x000fe20000010039 */
[-C--:B------:R-:W-:Y:S01]  /*10140*/  FMUL.FTZ R52, R48, R43.reuse ;  /* 0x0000002b30347220 */ /* 0x080fe20000410000 */
[----:B------:R-:W-:Y:S01]  /*10150*/  LOP3.LUT R51, R3, 0xffff0000, RZ, 0xc0, !PT ;  /* 0xffff000003337812 */ /* 0x000fe200078ec0ff */
[C---:B------:R-:W-:Y:S01]  /*10160*/  FFMA.FTZ R48, R44.reuse, R43, -R47 ;  /* 0x0000002b2c307223 */ /* 0x040fe2000001082f */
[C---:B------:R-:W-:Y:S01]  /*10170*/  LOP3.LUT R43, R15.reuse, 0xffff0000, RZ, 0xc0, !PT ;  /* 0xffff00000f2b7812 */ /* 0x040fe200078ec0ff */
[----:B------:R-:W-:Y:S02]  /*10180*/  IMAD.U32 R4, R15, 0x10000, RZ ;  /* 0x000100000f047824 */ /* 0x000fe400078e00ff */
[----:B------:R-:W-:Y:S01]  /*10190*/  FFMA.FTZ R52, R44, R53, R52 ;  /* 0x000000352c347223 */ /* 0x000fe20000010034 */
[C---:B------:R-:W-:Y:S01]  /*101a0*/  FMUL.FTZ R59, R10.reuse, R51 ;  /* 0x000000330a3b7220 */ /* 0x040fe20000410000 */
[C---:B------:R-:W-:Y:S01]  /*101b0*/  FMUL.FTZ R44, R49.reuse, R8 ;  /* 0x00000008312c7220 */ /* 0x040fe20000410000 */
[----:B------:R-:W-:Y:S01]  /*101c0*/  FMUL.FTZ R54, R49, R4 ;  /* 0x0000000431367220 */ /* 0x000fe20000410000 */
[----:B------:R-:W-:Y:S01]  /*101d0*/  FMUL.FTZ R10, R10, R43 ;  /* 0x0000002b0a0a7220 */ /* 0x000fe20000410000 */
[----:B------:R-:W-:-:S02]  /*101e0*/  IMAD.U32 R49, R0, 0x10000, RZ ;  /* 0x0001000000317824 */ /* 0x000fc400078e00ff */
[C---:B------:R-:W-:Y:S01]  /*101f0*/  FFMA.FTZ R53, R45.reuse, R4, -R44 ;  /* 0x000000042d357223 */ /* 0x040fe2000001082c */
[----:B------:R-:W-:Y:S02]  /*10200*/  IMAD.U32 R47, R14, 0x10000, RZ ;  /* 0x000100000e2f7824 */ /* 0x000fe400078e00ff */
[----:B------:R-:W-:Y:S01]  /*10210*/  FFMA.FTZ R54, R45, R8, R54 ;  /* 0x000000082d367223 */ /* 0x000fe20000010036 */
[----:B------:R-:W-:Y:S01]  /*10220*/  FFMA.FTZ R51, R6, R51, R10 ;  /* 0x0000003306337223 */ /* 0x000fe2000001000a */
[----:B------:R-:W-:Y:S02]  /*10230*/  IMAD.U32 R46, R7, 0x10000, RZ ;  /* 0x00010000072e7824 */ /* 0x000fe400078e00ff */
[----:B------:R-:W-:Y:S01]  /*10240*/  FMUL.FTZ R45, R50, R49 ;  /* 0x00000031322d7220 */ /* 0x000fe20000410000 */
[----:B------:R-:W-:Y:S01]  /*10250*/  FFMA.FTZ R60, R6, R43, -R59 ;  /* 0x0000002b063c7223 */ /* 0x000fe2000001083b */
        /* <DEDUP_REMOVED lines=12> */
[----:B------:R-:W-:Y:S01]  /*10320*/  FMUL.FTZ R11, R11, R6 ;  /* 0x000000060b0b7220 */ /* 0x000fe20000410000 */
[----:B------:R-:W-:Y:S01]  /*10330*/  FFMA.FTZ R9, R5, R4, -R44 ;  /* 0x0000000405097223 */ /* 0x000fe2000001082c */
[----:B------:R-:W-:Y:S01]  /*10340*/  F2FP.BF16.F32.PACK_AB R4, R55, R56 ;  /* 0x000000383704723e */ /* 0x000fe200000010ff */
[----:B------:R-:W-:Y:S01]  /*10350*/  FFMA.FTZ R50, R7, R6, -R50 ;  /* 0x0000000607327223 */ /* 0x000fe20000010832 */
[----:B------:R-:W-:Y:S01]  /*10360*/  FFMA.FTZ R43, R5, R8, R43 ;  /* 0x00000008052b7223 */ /* 0x000fe2000001002b */
[----:B------:R-:W-:Y:S01]  /*10370*/  FFMA.FTZ R11, R7, R10, R11 ;  /* 0x0000000a070b7223 */ /* 0x000fe2000001000b */
[----:B------:R-:W-:-:S02]  /*10380*/  F2FP.BF16.F32.PACK_AB R6, R60, R53 ;  /* 0x000000353c06723e */ /* 0x000fc400000010ff */
[----:B------:R-:W-:Y:S02]  /*10390*/  F2FP.BF16.F32.PACK_AB R5, R9, R48 ;  /* 0x000000300905723e */ /* 0x000fe400000010ff */
[----:B------:R-:W-:Y:S02]  /*103a0*/  F2FP.BF16.F32.PACK_AB R7, R50, R45 ;  /* 0x0000002d3207723e */ /* 0x000fe400000010ff */
[----:B------:R-:W-:Y:S02]  /*103b0*/  F2FP.BF16.F32.PACK_AB R10, R51, R54 ;  /* 0x00000036330a723e */ /* 0x000fe400000010ff */
[----:B------:R-:W-:Y:S01]  /*103c0*/  F2FP.BF16.F32.PACK_AB R8, R57, R58 ;  /* 0x0000003a3908723e */ /* 0x000fe200000010ff */
[----:B------:R2:W-:Y:S01]  /*103d0*/  STS.128 [R61], R4 ;  /* 0x000000043d007388 */ /* 0x0005e20000000c00 */
[----:B------:R-:W-:Y:S02]  /*103e0*/  F2FP.BF16.F32.PACK_AB R9, R43, R52 ;  /* 0x000000342b09723e */ /* 0x000fe400000010ff */
[----:B------:R-:W-:-:S05]  /*103f0*/  F2FP.BF16.F32.PACK_AB R11, R11, R46 ;  /* 0x0000002e0b0b723e */ /* 0x000fca00000010ff */
[----:B------:R2:W-:Y:S02]  /*10400*/  STS.128 [R42+0xc400], R8 ;  /* 0x00c400082a007388 */ /* 0x0005e40000000c00 */
.L_x_611:
[----:B------:R-:W-:Y:S05]  /*10410*/  BSYNC B1 ;  /* 0x0000000000017941 */ /* 0x000fea0003800000 */
.L_x_610:
[----:B012---:R-:W-:-:S05]  /*10420*/  VIADD R4, R166, 0x40 ;  /* 0x00000040a6047836 */ /* 0x007fca0000000000 */
[----:B------:R-:W-:-:S13]  /*10430*/  ISETP.GE.AND P0, PT, R4, R41, PT ;  /* 0x000000290400720c */ /* 0x000fda0003f06270 */
[----:B------:R-:W-:Y:S05]  /*10440*/  @P0 BRA `(.L_x_594) ;  /* 0x00000010004c0947 */ /* 0x000fea0003800000 */
[----:B------:R-:W0:Y:S01]  /*10450*/  LDC R41, c[0x0][0x3f4] ;  /* 0x0000fd00ff297b82 */ /* 0x000e220000000800 */
[C---:B------:R-:W-:Y:S01]  /*10460*/  VIADD R6, R16.reuse, 0x40 ;  /* 0x0000004010067836 */ /* 0x040fe20000000000 */
[C---:B------:R-:W-:Y:S01]  /*10470*/  IADD3 R4, R16.reuse, 0x20, RZ ;  /* 0x0000002010047810 */ /* 0x040fe20007ffe0ff */
[----:B------:R-:W-:Y:S01]  /*10480*/  BSSY B1, `(.L_x_616) ;  /* 0x000005d000017945 */ /* 0x000fe20003800000 */
[----:B------:R-:W-:Y:S02]  /*10490*/  SHF.R.U32.HI R59, RZ, 0x3, R168 ;  /* 0x00000003ff3b7819 */ /* 0x000fe400000116a8 */
[-C--:B0-----:R-:W-:Y:S02]  /*104a0*/  ISETP.GE.AND P0, PT, R16, R41.reuse, PT ;  /* 0x000000291000720c */ /* 0x081fe40003f06270 */
[-C--:B------:R-:W-:Y:S02]  /*104b0*/  ISETP.GE.AND P1, PT, R4, R41.reuse, PT ;  /* 0x000000290400720c */ /* 0x080fe40003f26270 */
[----:B------:R-:W-:-:S09]  /*104c0*/  ISETP.GE.AND P2, PT, R6, R41, PT ;  /* 0x000000290600720c */ /* 0x000fd20003f46270 */
[----:B------:R-:W-:Y:S05]  /*104d0*/  @P0 BRA `(.L_x_617) ;  /* 0x00000004005c0947 */ /* 0x000fea0003800000 */
[----:B------:R-:W2:Y:S01]  /*104e0*/  LDL R61, [R1+0x50] ;  /* 0x00005000013d7983 */ /* 0x000ea20000100800 */
[----:B------:R-:W-:Y:S01]  /*104f0*/  LEA.HI R4, R41, R214, RZ, 0x1d ;  /* 0x000000d629047211 */ /* 0x000fe200078fe8ff */
[C---:B------:R-:W-:Y:S01]  /*10500*/  IMAD.U32 R53, R37.reuse, 0x10000, RZ ;  /* 0x0001000025357824 */ /* 0x040fe200078e00ff */
[----:B------:R-:W-:Y:S01]  /*10510*/  LOP3.LUT R58, R37, 0xffff0000, RZ, 0xc0, !PT ;  /* 0xffff0000253a7812 */ /* 0x000fe200078ec0ff */
[----:B------:R-:W-:Y:S01]  /*10520*/  IMAD.U32 R51, R32, 0x10000, RZ ;  /* 0x0001000020337824 */ /* 0x000fe200078e00ff */
[----:B------:R-:W-:Y:S01]  /*10530*/  SHF.R.S32.HI R7, RZ, 0x1f, R4 ;  /* 0x0000001fff077819 */ /* 0x000fe20000011404 */
[----:B------:R-:W-:Y:S01]  /*10540*/  IMAD.SHL.U32 R5, R4, 0x8, RZ ;  /* 0x0000000804057824 */ /* 0x000fe200078e00ff */
[----:B------:R-:W-:Y:S01]  /*10550*/  LOP3.LUT R32, R32, 0xffff0000, RZ, 0xc0, !PT ;  /* 0xffff000020207812 */ /* 0x000fe200078ec0ff */
[----:B------:R-:W-:Y:S01]  /*10560*/  IMAD.U32 R60, R38, 0x10000, RZ ;  /* 0x00010000263c7824 */ /* 0x000fe200078e00ff */
[----:B------:R-:W-:Y:S01]  /*10570*/  LEA.HI R7, R7, R4, RZ, 0x3 ;  /* 0x0000000407077211 */ /* 0x000fe200078f18ff */
[----:B------:R-:W-:Y:S01]  /*10580*/  IMAD.U32 R56, R33, 0x10000, RZ ;  /* 0x0001000021387824 */ /* 0x000fe200078e00ff */
[----:B------:R-:W-:-:S02]  /*10590*/  LOP3.LUT R4, R168, 0x38, R5, 0xf8, !PT ;  /* 0x00000038a8047812 */ /* 0x000fc400078ef805 */
[----:B------:R-:W-:Y:S01]  /*105a0*/  SHF.L.U32 R55, R39, 0x10, RZ ;  /* 0x0000001027377819 */ /* 0x000fe200000006ff */
[----:B------:R-:W-:Y:S01]  /*105b0*/  IMAD.SHL.U32 R7, R7, 0x400, RZ ;  /* 0x0000040007077824 */ /* 0x000fe200078e00ff */
[----:B------:R-:W-:Y:S02]  /*105c0*/  LOP3.LUT R5, R4, R59, RZ, 0x3c, !PT ;  /* 0x0000003b04057212 */ /* 0x000fe400078e3cff */
[----:B------:R-:W-:Y:S02]  /*105d0*/  LOP3.LUT R57, R40, 0xffff0000, RZ, 0xc0, !PT ;  /* 0xffff000028397812 */ /* 0x000fe400078ec0ff */
[----:B------:R-:W-:Y:S02]  /*105e0*/  LOP3.LUT R7, R7, 0x7fffe000, RZ, 0xc0, !PT ;  /* 0x7fffe00007077812 */ /* 0x000fe400078ec0ff */
[----:B------:R-:W-:Y:S02]  /*105f0*/  LOP3.LUT R33, R33, 0xffff0000, RZ, 0xc0, !PT ;  /* 0xffff000021217812 */ /* 0x000fe400078ec0ff */
[----:B------:R-:W-:-:S05]  /*10600*/  IADD3 R9, R5, R7, R180 ;  /* 0x0000000705097210 */ /* 0x000fca0007ffe0b4 */
[----:B------:R-:W-:-:S05]  /*10610*/  IMAD R42, R9, 0x2, R2 ;  /* 0x00000002092a7824 */ /* 0x000fca00078e0202 */
[----:B------:R-:W0:Y:S02]  /*10620*/  LDS.128 R8, [R42+0xc400] ;  /* 0x00c400002a087984 */ /* 0x000e240000000c00 */
[C---:B0-----:R-:W-:Y:S01]  /*10630*/  IMAD.U32 R47, R8.reuse, 0x10000, RZ ;  /* 0x00010000082f7824 */ /* 0x041fe200078e00ff */
[----:B------:R-:W-:Y:S01]  /*10640*/  LOP3.LUT R8, R8, 0xffff0000, RZ, 0xc0, !PT ;  /* 0xffff000008087812 */ /* 0x000fe200078ec0ff */
[C---:B------:R-:W-:Y:S01]  /*10650*/  IMAD.U32 R48, R9.reuse, 0x10000, RZ ;  /* 0x0001000009307824 */ /* 0x040fe200078e00ff */
[----:B------:R-:W-:Y:S01]  /*10660*/  LOP3.LUT R9, R9, 0xffff0000, RZ, 0xc0, !PT ;  /* 0xffff000009097812 */ /* 0x000fe200078ec0ff */
[-C--:B------:R-:W-:Y:S01]  /*10670*/  FMUL.FTZ R52, R53, R47.reuse ;  /* 0x0000002f35347220 */ /* 0x080fe20000410000 */
[----:B------:R-:W-:Y:S01]  /*10680*/  FMUL.FTZ R54, R51, R47 ;  /* 0x0000002f33367220 */ /* 0x000fe20000410000 */
[----:B------:R-:W-:Y:S01]  /*10690*/  FMUL.FTZ R47, R60, R48 ;  /* 0x000000303c2f7220 */ /* 0x000fe20000410000 */
[----:B------:R-:W-:Y:S01]  /*106a0*/  FMUL.FTZ R37, R58, R8 ;  /* 0x000000083a257220 */ /* 0x000fe20000410000 */
[C---:B------:R-:W-:Y:S01]  /*106b0*/  IMAD.U32 R49, R10.reuse, 0x10000, RZ ;  /* 0x000100000a317824 */ /* 0x040fe200078e00ff */
[----:B------:R-:W-:Y:S01]  /*106c0*/  LOP3.LUT R10, R10, 0xffff0000, RZ, 0xc0, !PT ;  /* 0xffff00000a0a7812 */ /* 0x000fe200078ec0ff */
[C---:B------:R-:W-:Y:S01]  /*106d0*/  IMAD.U32 R50, R11.reuse, 0x10000, RZ ;  /* 0x000100000b327824 */ /* 0x040fe200078e00ff */
[----:B------:R-:W-:Y:S01]  /*106e0*/  LOP3.LUT R11, R11, 0xffff0000, RZ, 0xc0, !PT ;  /* 0xffff00000b0b7812 */ /* 0x000fe200078ec0ff */
[----:B--2---:R-:W0:Y:S02]  /*106f0*/  LDS.128 R4, [R61] ;  /* 0x000000003d047984 */ /* 0x004e240000000c00 */
[C---:B0-----:R-:W-:Y:S01]  /*10700*/  IMAD.U32 R43, R4.reuse, 0x10000, RZ ;  /* 0x00010000042b7824 */ /* 0x041fe200078e00ff */
[----:B------:R-:W-:Y:S01]  /*10710*/  LOP3.LUT R4, R4, 0xffff0000, RZ, 0xc0, !PT ;  /* 0xffff000004047812 */ /* 0x000fe200078ec0ff */
[C---:B------:R-:W-:Y:S01]  /*10720*/  IMAD.U32 R44, R5.reuse, 0x10000, RZ ;  /* 0x00010000052c7824 */ /* 0x040fe200078e00ff */
[----:B------:R-:W-:Y:S01]  /*10730*/  LOP3.LUT R5, R5, 0xffff0000, RZ, 0xc0, !PT ;  /* 0xffff000005057812 */ /* 0x000fe200078ec0ff */
[-C--:B------:R-:W-:Y:S01]  /*10740*/  FFMA.FTZ R52, R51, R43.reuse, -R52 ;  /* 0x0000002b33347223 */ /* 0x080fe20000010834 */
[----:B------:R-:W-:Y:S01]  /*10750*/  FMUL.FTZ R51, R56, R48 ;  /* 0x0000003038337220 */ /* 0x000fe20000410000 */
[----:B------:R-:W-:Y:S01]  /*10760*/  FFMA.FTZ R54, R53, R43, R54 ;  /* 0x0000002b35367223 */ /* 0x000fe20000010036 */
[----:B------:R-:W-:Y:S01]  /*10770*/  FMUL.FTZ R43, R32, R8 ;  /* 0x00000008202b7220 */ /* 0x000fe20000410000 */
[----:B------:R-:W-:-:S02]  /*10780*/  IMAD.U32 R53, R34, 0x10000, RZ ;  /* 0x0001000022357824 */ /* 0x000fc400078e00ff */
[-C--:B------:R-:W-:Y:S01]  /*10790*/  FFMA.FTZ R47, R56, R44.reuse, -R47 ;  /* 0x0000002c382f7223 */ /* 0x080fe2000001082f */
[----:B------:R-:W-:Y:S01]  /*107a0*/  FFMA.FTZ R51, R60, R44, R51 ;  /* 0x0000002c3c337223 */ /* 0x000fe20000010033 */
[----:B------:R-:W-:Y:S01]  /*107b0*/  LOP3.LUT R34, R34, 0xffff0000, RZ, 0xc0, !PT ;  /* 0xffff000022227812 */ /* 0x000fe200078ec0ff */
[-C--:B------:R-:W-:Y:S01]  /*107c0*/  FFMA.FTZ R37, R32, R4.reuse, -R37 ;  /* 0x0000000420257223 */ /* 0x080fe20000010825 */
[----:B------:R-:W-:Y:S01]  /*107d0*/  LOP3.LUT R44, R39, 0xffff0000, RZ, 0xc0, !PT ;  /* 0xffff0000272c7812 */ /* 0x000fe200078ec0ff */
[----:B------:R-:W-:Y:S01]  /*107e0*/  FFMA.FTZ R43, R58, R4, R43 ;  /* 0x000000043a2b7223 */ /* 0x000fe2000001002b */
[----:B------:R-:W-:Y:S02]  /*107f0*/  IMAD.U32 R45, R6, 0x10000, RZ ;  /* 0x00010000062d7824 */ /* 0x000fe400078e00ff */
[-C--:B------:R-:W-:Y:S01]  /*10800*/  FMUL.FTZ R4, R55, R49.reuse ;  /* 0x0000003137047220 */ /* 0x080fe20000410000 */
[----:B------:R-:W-:Y:S01]  /*10810*/  FMUL.FTZ R32, R53, R49 ;  /* 0x0000003135207220 */ /* 0x000fe20000410000 */
[----:B------:R-:W-:-:S02]  /*10820*/  IMAD.U32 R48, R40, 0x10000, RZ ;  /* 0x0001000028307824 */ /* 0x000fc400078e00ff */
[-C--:B------:R-:W-:Y:S01]  /*10830*/  FMUL.FTZ R39, R44, R10.reuse ;  /* 0x0000000a2c277220 */ /* 0x080fe20000410000 */
[----:B------:R-:W-:Y:S01]  /*10840*/  FMUL.FTZ R49, R34, R10 ;  /* 0x0000000a22317220 */ /* 0x000fe20000410000 */
[-C--:B------:R-:W-:Y:S01]  /*10850*/  FFMA.FTZ R8, R53, R45.reuse, -R4 ;  /* 0x0000002d35087223 */ /* 0x080fe20000010804 */
[----:B------:R-:W-:Y:S01]  /*10860*/  FFMA.FTZ R10, R55, R45, R32 ;  /* 0x0000002d370a7223 */ /* 0x000fe20000010020 */
[----:B------:R-:W-:Y:S01]  /*10870*/  LOP3.LUT R6, R6, 0xffff0000, RZ, 0xc0, !PT ;  /* 0xffff000006067812 */ /* 0x000fe200078ec0ff */
[----:B------:R-:W-:Y:S02]  /*10880*/  IMAD.U32 R46, R7, 0x10000, RZ ;  /* 0x00010000072e7824 */ /* 0x000fe400078e00ff */
[----:B------:R-:W-:Y:S01]  /*10890*/  FMUL.FTZ R45, R48, R50 ;  /* 0x00000032302d7220 */ /* 0x000fe20000410000 */
[C---:B------:R-:W-:Y:S01]  /*108a0*/  IMAD.U32 R4, R35.reuse, 0x10000, RZ ;  /* 0x0001000023047824 */ /* 0x040fe200078e00ff */
[----:B------:R-:W-:Y:S01]  /*108b0*/  LOP3.LUT R55, R38, 0xffff0000, RZ, 0xc0, !PT ;  /* 0xffff000026377812 */ /* 0x000fe200078ec0ff */
[----:B------:R-:W-:Y:S01]  /*108c0*/  FFMA.FTZ R39, R34, R6, -R39 ;  /* 0x0000000622277223 */ /* 0x000fe20000010827 */
[----:B------:R-:W-:Y:S01]  /*108d0*/  LOP3.LUT R35, R35, 0xffff0000, RZ, 0xc0, !PT ;  /* 0xffff000023237812 */ /* 0x000fe200078ec0ff */
[C---:B------:R-:W-:Y:S01]  /*108e0*/  FMUL.FTZ R53, R4.reuse, R50 ;  /* 0x0000003204357220 */ /* 0x040fe20000410000 */
[----:B------:R-:W-:Y:S01]  /*108f0*/  LOP3.LUT R7, R7, 0xffff0000, RZ, 0xc0, !PT ;  /* 0xffff000007077812 */ /* 0x000fe200078ec0ff */
[----:B------:R-:W-:Y:S01]  /*10900*/  FFMA.FTZ R45, R4, R46, -R45 ;  /* 0x0000002e042d7223 */ /* 0x000fe2000001082d */
        /* <DEDUP_REMOVED lines=9> */
[----:B------:R-:W-:Y:S01]  /*109a0*/  FFMA.FTZ R40, R57, R7, R40 ;  /* 0x0000000739287223 */ /* 0x000fe20000010028 */
[----:B------:R-:W-:-:S02]  /*109b0*/  F2FP.BF16.F32.PACK_AB R6, R39, R8 ;  /* 0x000000082706723e */ /* 0x000fc400000010ff */
[----:B------:R-:W-:Y:S02]  /*109c0*/  F2FP.BF16.F32.PACK_AB R4, R37, R52 ;  /* 0x000000342504723e */ /* 0x000fe400000010ff */
[----:B------:R-:W-:Y:S02]  /*109d0*/  F2FP.BF16.F32.PACK_AB R5, R32, R47 ;  /* 0x0000002f2005723e */ /* 0x000fe400000010ff */
[----:B------:R-:W-:Y:S02]  /*109e0*/  F2FP.BF16.F32.PACK_AB R7, R38, R45 ;  /* 0x0000002d2607723e */ /* 0x000fe400000010ff */
[----:B------:R-:W-:Y:S02]  /*109f0*/  F2FP.BF16.F32.PACK_AB R10, R49, R10 ;  /* 0x0000000a310a723e */ /* 0x000fe400000010ff */
[----:B------:R-:W-:Y:S01]  /*10a00*/  F2FP.BF16.F32.PACK_AB R8, R43, R54 ;  /* 0x000000362b08723e */ /* 0x000fe200000010ff */
[----:B------:R0:W-:Y:S01]  /*10a10*/  STS.128 [R61], R4 ;  /* 0x000000043d007388 */ /* 0x0001e20000000c00 */
[----:B------:R-:W-:-:S02]  /*10a20*/  F2FP.BF16.F32.PACK_AB R9, R34, R51 ;  /* 0x000000332209723e */ /* 0x000fc400000010ff */
[----:B------:R-:W-:-:S05]  /*10a30*/  F2FP.BF16.F32.PACK_AB R11, R40, R53 ;  /* 0x00000035280b723e */ /* 0x000fca00000010ff */
[----:B------:R0:W-:Y:S02]  /*10a40*/  STS.128 [R42+0xc400], R8 ;  /* 0x00c400082a007388 */ /* 0x0001e40000000c00 */
.L_x_617:
[----:B------:R-:W-:Y:S05]  /*10a50*/  BSYNC B1 ;  /* 0x0000000000017941 */ /* 0x000fea0003800000 */
.L_x_616:
[----:B------:R-:W-:Y:S04]  /*10a60*/  BSSY B1, `(.L_x_618) ;  /* 0x0000059000017945 */ /* 0x000fe80003800000 */
[----:B------:R-:W-:Y:S05]  /*10a70*/  @P1 BRA `(.L_x_619) ;  /* 0x00000004005c1947 */ /* 0x000fea0003800000 */
[----:B------:R-:W2:Y:S01]  /*10a80*/  LDL R50, [R1+0x48] ;  /* 0x0000480001327983 */ /* 0x000ea20000100800 */
[----:B0-----:R-:W-:Y:S01]  /*10a90*/  LEA.HI R4, R41, R163, RZ, 0x1d ;  /* 0x000000a329047211 */ /* 0x001fe200078fe8ff */
        /* <DEDUP_REMOVED lines=9> */
[----:B------:R-:W-:Y:S01]  /*10b30*/  LOP3.LUT R4, R168, 0x38, R5, 0xf8, !PT ;  /* 0x00000038a8047812 */ /* 0x000fe200078ef805 */
[----:B------:R-:W-:Y:S01]  /*10b40*/  IMAD.U32 R55, R31, 0x10000, RZ ;  /* 0x000100001f377824 */ /* 0x000fe200078e00ff */
[----:B------:R-:W-:Y:S01]  /*10b50*/  SHF.L.U32 R48, R29, 0x10, RZ ;  /* 0x000000101d307819 */ /* 0x000fe200000006ff */
[----:B------:R-:W-:Y:S01]  /*10b60*/  IMAD.SHL.U32 R7, R7, 0x400, RZ ;  /* 0x0000040007077824 */ /* 0x000fe200078e00ff */
[----:B------:R-:W-:Y:S01]  /*10b70*/  LOP3.LUT R5, R4, R59, RZ, 0x3c, !PT ;  /* 0x0000003b04057212 */ /* 0x000fe200078e3cff */
[----:B------:R-:W-:Y:S01]  /*10b80*/  IMAD.U32 R28, R25, 0x10000, RZ ;  /* 0x00010000191c7824 */ /* 0x000fe200078e00ff */
[----:B------:R-:W-:Y:S01]  /*10b90*/  LOP3.LUT R26, R26, 0xffff0000, RZ, 0xc0, !PT ;  /* 0xffff00001a1a7812 */ /* 0x000fe200078ec0ff */
[----:B------:R-:W-:Y:S01]  /*10ba0*/  IMAD.U32 R51, R27, 0x10000, RZ ;  /* 0x000100001b337824 */ /* 0x000fe200078e00ff */
[----:B------:R-:W-:-:S02]  /*10bb0*/  LOP3.LUT R7, R7, 0x7fffe000, RZ, 0xc0, !PT ;  /* 0x7fffe00007077812 */ /* 0x000fc400078ec0ff */
[----:B------:R-:W-:Y:S02]  /*10bc0*/  LOP3.LUT R30, R30, 0xffff0000, RZ, 0xc0, !PT ;  /* 0xffff00001e1e7812 */ /* 0x000fe400078ec0ff */
[----:B------:R-:W-:Y:S02]  /*10bd0*/  IADD3 R9, R5, R7, R180 ;  /* 0x0000000705097210 */ /* 0x000fe40007ffe0b4 */
[----:B------:R-:W-:Y:S02]  /*10be0*/  LOP3.LUT R29, R29, 0xffff0000, RZ, 0xc0, !PT ;  /* 0xffff00001d1d7812 */ /* 0x000fe400078ec0ff */
[----:B------:R-:W-:Y:S01]  /*10bf0*/  LOP3.LUT R31, R31, 0xffff0000, RZ, 0xc0, !PT ;  /* 0xffff00001f1f7812 */ /* 0x000fe200078ec0ff */
[----:B------:R-:W-:Y:S01]  /*10c00*/  IMAD R32, R9, 0x2, R2 ;  /* 0x0000000209207824 */ /* 0x000fe200078e0202 */
[----:B------:R-:W-:Y:S02]  /*10c10*/  LOP3.LUT R25, R25, 0xffff0000, RZ, 0xc0, !PT ;  /* 0xffff000019197812 */ /* 0x000fe400078ec0ff */
[----:B------:R-:W-:-:S02]  /*10c20*/  LOP3.LUT R27, R27, 0xffff0000, RZ, 0xc0, !PT ;  /* 0xffff00001b1b7812 */ /* 0x000fc400078ec0ff */
[----:B------:R-:W0:Y:S02]  /*10c30*/  LDS.128 R8, [R32+0xc400] ;  /* 0x00c4000020087984 */ /* 0x000e240000000c00 */
[C---:B0-----:R-:W-:Y:S01]  /*10c40*/  IMAD.U32 R38, R8.reuse, 0x10000, RZ ;  /* 0x0001000008267824 */ /* 0x041fe200078e00ff */
[----:B------:R-:W-:Y:S01]  /*10c50*/  LOP3.LUT R8, R8, 0xffff0000, RZ, 0xc0, !PT ;  /* 0xffff000008087812 */ /* 0x000fe200078ec0ff */
[C---:B------:R-:W-:Y:S01]  /*10c60*/  IMAD.U32 R40, R10.reuse, 0x10000, RZ ;  /* 0x000100000a287824 */ /* 0x040fe200078e00ff */
[----:B------:R-:W-:Y:S01]  /*10c70*/  LOP3.LUT R10, R10, 0xffff0000, RZ, 0xc0, !PT ;  /* 0xffff00000a0a7812 */ /* 0x000fe200078ec0ff */
[-C--:B------:R-:W-:Y:S01]  /*10c80*/  FMUL.FTZ R44, R45, R38.reuse ;  /* 0x000000262d2c7220 */ /* 0x080fe20000410000 */
[----:B------:R-:W-:Y:S01]  /*10c90*/  FMUL.FTZ R38, R43, R38 ;  /* 0x000000262b267220 */ /* 0x000fe20000410000 */
[C---:B------:R-:W-:Y:S01]  /*10ca0*/  IMAD.U32 R39, R9.reuse, 0x10000, RZ ;  /* 0x0001000009277824 */ /* 0x040fe200078e00ff */
[----:B------:R-:W-:Y:S01]  /*10cb0*/  LOP3.LUT R9, R9, 0xffff0000, RZ, 0xc0, !PT ;  /* 0xffff000009097812 */ /* 0x000fe200078ec0ff */
[C---:B------:R-:W-:Y:S01]  /*10cc0*/  IMAD.U32 R42, R11.reuse, 0x10000, RZ ;  /* 0x000100000b2a7824 */ /* 0x040fe200078e00ff */
[----:B------:R-:W-:Y:S01]  /*10cd0*/  LOP3.LUT R11, R11, 0xffff0000, RZ, 0xc0, !PT ;  /* 0xffff00000b0b7812 */ /* 0x000fe200078ec0ff */
[----:B------:R-:W-:Y:S01]  /*10ce0*/  FMUL.FTZ R49, R26, R10 ;  /* 0x0000000a1a317220 */ /* 0x000fe20000410000 */
[----:B--2---:R-:W0:Y:S02]  /*10cf0*/  LDS.128 R4, [R50] ;  /* 0x0000000032047984 */ /* 0x004e240000000c00 */
[C---:B0-----:R-:W-:Y:S01]  /*10d00*/  IMAD.U32 R33, R4.reuse, 0x10000, RZ ;  /* 0x0001000004217824 */ /* 0x041fe200078e00ff */
[----:B------:R-:W-:Y:S01]  /*10d10*/  LOP3.LUT R4, R4, 0xffff0000, RZ, 0xc0, !PT ;  /* 0xffff000004047812 */ /* 0x000fe200078ec0ff */
[C---:B------:R-:W-:Y:S01]  /*10d20*/  IMAD.U32 R35, R6.reuse, 0x10000, RZ ;  /* 0x0001000006237824 */ /* 0x040fe200078e00ff */
[----:B------:R-:W-:Y:S01]  /*10d30*/  LOP3.LUT R6, R6, 0xffff0000, RZ, 0xc0, !PT ;  /* 0xffff000006067812 */ /* 0x000fe200078ec0ff */
[-C--:B------:R-:W-:Y:S01]  /*10d40*/  FFMA.FTZ R44, R43, R33.reuse, -R44 ;  /* 0x000000212b2c7223 */ /* 0x080fe2000001082c */
[----:B------:R-:W-:Y:S01]  /*10d50*/  FFMA.FTZ R38, R45, R33, R38 ;  /* 0x000000212d267223 */ /* 0x000fe20000010026 */
[-C--:B------:R-:W-:Y:S01]  /*10d60*/  FMUL.FTZ R43, R46, R8.reuse ;  /* 0x000000082e2b7220 */ /* 0x080fe20000410000 */
[----:B------:R-:W-:Y:S01]  /*10d70*/  FMUL.FTZ R33, R24, R8 ;  /* 0x0000000818217220 */ /* 0x000fe20000410000 */
[----:B------:R-:W-:-:S02]  /*10d80*/  IMAD.U32 R34, R5, 0x10000, RZ ;  /* 0x0001000005227824 */ /* 0x000fc400078e00ff */
[-C--:B------:R-:W-:Y:S01]  /*10d90*/  FMUL.FTZ R45, R48, R39.reuse ;  /* 0x00000027302d7220 */ /* 0x080fe20000410000 */
[-C--:B------:R-:W-:Y:S01]  /*10da0*/  FFMA.FTZ R43, R24, R4.reuse, -R43 ;  /* 0x00000004182b7223 */ /* 0x080fe2000001082b */
[----:B------:R-:W-:Y:S01]  /*10db0*/  FFMA.FTZ R33, R46, R4, R33 ;  /* 0x000000042e217223 */ /* 0x000fe20000010021 */
[-C--:B------:R-:W-:Y:S01]  /*10dc0*/  FMUL.FTZ R4, R53, R40.reuse ;  /* 0x0000002835047220 */ /* 0x080fe20000410000 */
[----:B------:R-:W-:Y:S02]  /*10dd0*/  IMAD.U32 R37, R7, 0x10000, RZ ;  /* 0x0001000007257824 */ /* 0x000fe400078e00ff */
[C---:B------:R-:W-:Y:S01]  /*10de0*/  FMUL.FTZ R40, R47.reuse, R40 ;  /* 0x000000282f287220 */ /* 0x040fe20000410000 */
[----:B------:R-:W-:Y:S01]  /*10df0*/  FMUL.FTZ R39, R28, R39 ;  /* 0x000000271c277220 */ /* 0x000fe20000410000 */
[----:B------:R-:W-:Y:S01]  /*10e00*/  FFMA.FTZ R8, R47, R35, -R4 ;  /* 0x000000232f087223 */ /* 0x000fe20000010804 */
[----:B------:R-:W-:Y:S01]  /*10e10*/  FMUL.FTZ R4, R55, R42 ;  /* 0x0000002a37047220 */ /* 0x000fe20000410000 */
[----:B------:R-:W-:Y:S01]  /*10e20*/  FMUL.FTZ R47, R30, R10 ;  /* 0x0000000a1e2f7220 */ /* 0x000fe20000410000 */
[----:B------:R-:W-:Y:S01]  /*10e30*/  FFMA.FTZ R45, R28, R34, -R45 ;  /* 0x000000221c2d7223 */ /* 0x000fe2000001082d */
[----:B------:R-:W-:Y:S01]  /*10e40*/  LOP3.LUT R5, R5, 0xffff0000, RZ, 0xc0, !PT ;  /* 0xffff000005057812 */ /* 0x000fe200078ec0ff */
[----:B------:R-:W-:Y:S01]  /*10e50*/  FFMA.FTZ R49, R30, R6, R49 ;  /* 0x000000061e317223 */ /* 0x000fe20000010031 */
[----:B------:R-:W-:Y:S01]  /*10e60*/  LOP3.LUT R7, R7, 0xffff0000, RZ, 0xc0, !PT ;  /* 0xffff000007077812 */ /* 0x000fe200078ec0ff */
[----:B------:R-:W-:Y:S01]  /*10e70*/  FFMA.FTZ R28, R51, R37, -R4 ;  /* 0x00000025331c7223 */ /* 0x000fe20000010804 */
[----:B------:R-:W-:Y:S01]  /*10e80*/  FFMA.FTZ R39, R48, R34, R39 ;  /* 0x0000002230277223 */ /* 0x000fe20000010027 */
[----:B------:R-:W-:Y:S01]  /*10e90*/  FFMA.FTZ R47, R26, R6, -R47 ;  /* 0x000000061a2f7223 */ /* 0x000fe2000001082f */
[----:B------:R-:W-:Y:S01]  /*10ea0*/  FMUL.FTZ R4, R29, R9 ;  /* 0x000000091d047220 */ /* 0x000fe20000410000 */
        /* <DEDUP_REMOVED lines=20> */
.L_x_619:
[----:B------:R-:W-:Y:S05]  /*10ff0*/  BSYNC B1 ;  /* 0x0000000000017941 */ /* 0x000fea0003800000 */
.L_x_618:
[----:B------:R-:W-:Y:S05]  /*11000*/  @P2 BRA `(.L_x_594) ;  /* 0x00000004005c2947 */ /* 0x000fea0003800000 */
[----:B------:R-:W2:Y:S01]  /*11010*/  LDL R43, [R1+0x44] ;  /* 0x00004400012b7983 */ /* 0x000ea20000100800 */
[----:B------:R-:W-:Y:S01]  /*11020*/  LEA.HI R41, R41, R164, RZ, 0x1d ;  /* 0x000000a429297211 */ /* 0x000fe200078fe8ff */
[C---:B------:R-:W-:Y:S01]  /*11030*/  IMAD.U32 R35, R13.reuse, 0x10000, RZ ;  /* 0x000100000d237824 */ /* 0x040fe200078e00ff */
[----:B------:R-:W-:Y:S01]  /*11040*/  LOP3.LUT R44, R13, 0xffff0000, RZ, 0xc0, !PT ;  /* 0xffff00000d2c7812 */ /* 0x000fe200078ec0ff */
[----:B------:R-:W-:Y:S01]  /*11050*/  IMAD.U32 R33, R21, 0x10000, RZ ;  /* 0x0001000015217824 */ /* 0x000fe200078e00ff */
[----:B01----:R-:W-:Y:S01]  /*11060*/  SHF.R.S32.HI R4, RZ, 0x1f, R41 ;  /* 0x0000001fff047819 */ /* 0x003fe20000011429 */
[----:B------:R-:W-:Y:S01]  /*11070*/  IMAD.SHL.U32 R5, R41, 0x8, RZ ;  /* 0x0000000829057824 */ /* 0x000fe200078e00ff */
[----:B------:R-:W-:Y:S01]  /*11080*/  LOP3.LUT R40, R21, 0xffff0000, RZ, 0xc0, !PT ;  /* 0xffff000015287812 */ /* 0x000fe200078ec0ff */
[----:B------:R-:W-:Y:S01]  /*11090*/  IMAD.U32 R46, R12, 0x10000, RZ ;  /* 0x000100000c2e7824 */ /* 0x000fe200078e00ff */
[----:B------:R-:W-:Y:S01]  /*110a0*/  LEA.HI R41, R4, R41, RZ, 0x3 ;  /* 0x0000002904297211 */ /* 0x000fe200078f18ff */
[----:B------:R-:W-:Y:S01]  /*110b0*/  IMAD.U32 R42, R20, 0x10000, RZ ;  /* 0x00010000142a7824 */ /* 0x000fe200078e00ff */
[----:B------:R-:W-:-:S02]  /*110c0*/  LOP3.LUT R4, R168, 0x38, R5, 0xf8, !PT ;  /* 0x00000038a8047812 */ /* 0x000fc400078ef805 */
[----:B------:R-:W-:Y:S01]  /*110d0*/  LOP3.LUT R37, R12, 0xffff0000, RZ, 0xc0, !PT ;  /* 0xffff00000c257812 */ /* 0x000fe200078ec0ff */
[----:B------:R-:W-:Y:S01]  /*110e0*/  IMAD.SHL.U32 R41, R41, 0x400, RZ ;  /* 0x0000040029297824 */ /* 0x000fe200078e00ff */
[----:B------:R-:W-:Y:S02]  /*110f0*/  LOP3.LUT R5, R4, R59, RZ, 0x3c, !PT ;  /* 0x0000003b04057212 */ /* 0x000fe400078e3cff */
[----:B------:R-:W-:Y:S02]  /*11100*/  LOP3.LUT R39, R0, 0xffff0000, RZ, 0xc0, !PT ;  /* 0xffff000000277812 */ /* 0x000fe400078ec0ff */
[----:B------:R-:W-:-:S04]  /*11110*/  LOP3.LUT R9, R41, 0x7fffe000, RZ, 0xc0, !PT ;  /* 0x7fffe00029097812 */ /* 0x000fc800078ec0ff */
[----:B------:R-:W-:-:S05]  /*11120*/  IADD3 R9, R5, R9, R180 ;  /* 0x0000000905097210 */ /* 0x000fca0007ffe0b4 */
[----:B------:R-:W-:-:S05]  /*11130*/  IMAD R24, R9, 0x2, R2 ;  /* 0x0000000209187824 */ /* 0x000fca00078e0202 */
[----:B------:R-:W0:Y:S02]  /*11140*/  LDS.128 R8, [R24+0xc400] ;  /* 0x00c4000018087984 */ /* 0x000e240000000c00 */
[C---:B0-----:R-:W-:Y:S01]  /*11150*/  IMAD.U32 R29, R8.reuse, 0x10000, RZ ;  /* 0x00010000081d7824 */ /* 0x041fe200078e00ff */
[----:B------:R-:W-:Y:S01]  /*11160*/  LOP3.LUT R8, R8, 0xffff0000, RZ, 0xc0, !PT ;  /* 0xffff000008087812 */ /* 0x000fe200078ec0ff */
[----:B------:R-:W-:Y:S01]  /*11170*/  IMAD.U32 R30, R9, 0x10000, RZ ;  /* 0x00010000091e7824 */ /* 0x000fe200078e00ff */
[----:B------:R-:W-:Y:S01]  /*11180*/  SHF.L.U32 R31, R10, 0x10, RZ ;  /* 0x000000100a1f7819 */ /* 0x000fe200000006ff */
[-C--:B------:R-:W-:Y:S01]  /*11190*/  FMUL.FTZ R34, R35, R29.reuse ;  /* 0x0000001d23227220 */ /* 0x080fe20000410000 */
[----:B------:R-:W-:Y:S01]  /*111a0*/  FMUL.FTZ R38, R33, R29 ;  /* 0x0000001d21267220 */ /* 0x000fe20000410000 */
[----:B------:R-:W-:Y:S01]  /*111b0*/  FMUL.FTZ R29, R42, R30 ;  /* 0x0000001e2a1d7220 */ /* 0x000fe20000410000 */
[-C--:B------:R-:W-:Y:S01]  /*111c0*/  FMUL.FTZ R13, R44, R8.reuse ;  /* 0x000000082c0d7220 */ /* 0x080fe20000410000 */
[----:B------:R-:W-:Y:S01]  /*111d0*/  FMUL.FTZ R21, R40, R8 ;  /* 0x0000000828157220 */ /* 0x000fe20000410000 */
[----:B------:R-:W-:Y:S01]  /*111e0*/  LOP3.LUT R10, R10, 0xffff0000, RZ, 0xc0, !PT ;  /* 0xffff00000a0a7812 */ /* 0x000fe200078ec0ff */
[----:B------:R-:W-:Y:S01]  /*111f0*/  IMAD.U32 R32, R11, 0x10000, RZ ;  /* 0x000100000b207824 */ /* 0x000fe200078e00ff */
[----:B------:R-:W-:-:S02]  /*11200*/  LOP3.LUT R9, R9, 0xffff0000, RZ, 0xc0, !PT ;  /* 0xffff000009097812 */ /* 0x000fc400078ec0ff */
[----:B------:R-:W-:Y:S01]  /*11210*/  LOP3.LUT R11, R11, 0xffff0000, RZ, 0xc0, !PT ;  /* 0xffff00000b0b7812 */ /* 0x000fe200078ec0ff */
[----:B--2---:R-:W0:Y:S02]  /*11220*/  LDS.128 R4, [R43] ;  /* 0x000000002b047984 */ /* 0x004e240000000c00 */
[C---:B0-----:R-:W-:Y:S01]  /*11230*/  IMAD.U32 R25, R4.reuse, 0x10000, RZ ;  /* 0x0001000004197824 */ /* 0x041fe200078e00ff */
[----:B------:R-:W-:Y:S01]  /*11240*/  LOP3.LUT R4, R4, 0xffff0000, RZ, 0xc0, !PT ;  /* 0xffff000004047812 */ /* 0x000fe200078ec0ff */
[C---:B------:R-:W-:Y:S01]  /*11250*/  IMAD.U32 R26, R5.reuse, 0x10000, RZ ;  /* 0x00010000051a7824 */ /* 0x040fe200078e00ff */
[----:B------:R-:W-:Y:S01]  /*11260*/  LOP3.LUT R5, R5, 0xffff0000, RZ, 0xc0, !PT ;  /* 0xffff000005057812 */ /* 0x000fe200078ec0ff */
[-C--:B------:R-:W-:Y:S01]  /*11270*/  FFMA.FTZ R34, R33, R25.reuse, -R34 ;  /* 0x0000001921227223 */ /* 0x080fe20000010822 */
[----:B------:R-:W-:Y:S01]  /*11280*/  FFMA.FTZ R38, R35, R25, R38 ;  /* 0x0000001923267223 */ /* 0x000fe20000010026 */
[----:B------:R-:W-:Y:S01]  /*11290*/  FMUL.FTZ R25, R46, R30 ;  /* 0x0000001e2e197220 */ /* 0x000fe20000410000 */
[----:B------:R-:W-:-:S02]  /*112a0*/  IMAD.U32 R35, R3, 0x10000, RZ ;  /* 0x0001000003237824 */ /* 0x000fc400078e00ff */
[-C--:B------:R-:W-:Y:S01]  /*112b0*/  FFMA.FTZ R29, R46, R26.reuse, R29 ;  /* 0x0000001a2e1d7223 */ /* 0x080fe2000001001d */
[C---:B------:R-:W-:Y:S02]  /*112c0*/  IMAD.U32 R33, R15.reuse, 0x10000, RZ ;  /* 0x000100000f217824 */ /* 0x040fe400078e00ff */
[----:B------:R-:W-:Y:S01]  /*112d0*/  FFMA.FTZ R25, R42, R26, -R25 ;  /* 0x0000001a2a197223 */ /* 0x000fe20000010819 */
[-C--:B------:R-:W-:Y:S01]  /*112e0*/  FFMA.FTZ R13, R40, R4.reuse, -R13 ;  /* 0x00000004280d7223 */ /* 0x080fe2000001080d */
[----:B------:R-:W-:Y:S01]  /*112f0*/  FFMA.FTZ R21, R44, R4, R21 ;  /* 0x000000042c157223 */ /* 0x000fe20000010015 */
[----:B------:R-:W-:Y:S01]  /*11300*/  LOP3.LUT R26, R15, 0xffff0000, RZ, 0xc0, !PT ;  /* 0xffff00000f1a7812 */ /* 0x000fe200078ec0ff */
[----:B------:R-:W-:Y:S01]  /*11310*/  IMAD.U32 R27, R6, 0x10000, RZ ;  /* 0x00010000061b7824 */ /* 0x000fe200078e00ff */
[----:B------:R-:W-:Y:S01]  /*11320*/  LOP3.LUT R30, R3, 0xffff0000, RZ, 0xc0, !PT ;  /* 0xffff0000031e7812 */ /* 0x000fe200078ec0ff */
[-C--:B------:R-:W-:Y:S01]  /*11330*/  FMUL.FTZ R4, R35, R31.reuse ;  /* 0x0000001f23047220 */ /* 0x080fe20000410000 */
[C---:B------:R-:W-:Y:S01]  /*11340*/  FMUL.FTZ R8, R33.reuse, R31 ;  /* 0x0000001f21087220 */ /* 0x040fe20000410000 */
[----:B------:R-:W-:Y:S01]  /*11350*/  IMAD.U32 R40, R0, 0x10000, RZ ;  /* 0x0001000000287824 */ /* 0x000fe200078e00ff */
[----:B------:R-:W-:Y:S01]  /*11360*/  LOP3.LUT R6, R6, 0xffff0000, RZ, 0xc0, !PT ;  /* 0xffff000006067812 */ /* 0x000fe200078ec0ff */
[-C--:B------:R-:W-:Y:S01]  /*11370*/  FFMA.FTZ R3, R33, R27.reuse, -R4 ;  /* 0x0000001b21037223 */ /* 0x080fe20000010804 */
[-C--:B------:R-:W-:Y:S01]  /*11380*/  FMUL.FTZ R15, R30, R10.reuse ;  /* 0x0000000a1e0f7220 */ /* 0x080fe20000410000 */
[----:B------:R-:W-:Y:S01]  /*11390*/  FMUL.FTZ R31, R26, R10 ;  /* 0x0000000a1a1f7220 */ /* 0x000fe20000410000 */
[----:B------:R-:W-:Y:S01]  /*113a0*/  FFMA.FTZ R8, R35, R27, R8 ;  /* 0x0000001b23087223 */ /* 0x000fe20000010008 */
[----:B------:R-:W-:-:S02]  /*113b0*/  IMAD.U32 R28, R7, 0x10000, RZ ;  /* 0x00010000071c7824 */ /* 0x000fc400078e00ff */
[----:B------:R-:W-:Y:S01]  /*113c0*/  FMUL.FTZ R27, R40, R32 ;  /* 0x00000020281b7220 */ /* 0x000fe20000410000 */
[----:B------:R-:W-:Y:S01]  /*113d0*/  IMAD.U32 R4, R14, 0x10000, RZ ;  /* 0x000100000e047824 */ /* 0x000fe200078e00ff */
[----:B------:R-:W-:Y:S01]  /*113e0*/  LOP3.LUT R33, R20, 0xffff0000, RZ, 0xc0, !PT ;  /* 0xffff000014217812 */ /* 0x000fe200078ec0ff */
[-C--:B------:R-:W-:Y:S01]  /*113f0*/  FFMA.FTZ R10, R26, R6.reuse, -R15 ;  /* 0x000000061a0a7223 */ /* 0x080fe2000001080f */
[----:B------:R-:W-:Y:S01]  /*11400*/  LOP3.LUT R35, R14, 0xffff0000, RZ, 0xc0, !PT ;  /* 0xffff00000e237812 */ /* 0x000fe200078ec0ff */
[----:B------:R-:W-:Y:S01]  /*11410*/  FFMA.FTZ R31, R30, R6, R31 ;  /* 0x000000061e1f7223 */ /* 0x000fe2000001001f */
[----:B------:R-:W-:Y:S01]  /*11420*/  LOP3.LUT R7, R7, 0xffff0000, RZ, 0xc0, !PT ;  /* 0xffff000007077812 */ /* 0x000fe200078ec0ff */
[C---:B------:R-:W-:Y:S01]  /*11430*/  FMUL.FTZ R15, R4.reuse, R32 ;  /* 0x00000020040f7220 */ /* 0x040fe20000410000 */
[-C--:B------:R-:W-:Y:S01]  /*11440*/  FFMA.FTZ R27, R4, R28.reuse, -R27 ;  /* 0x0000001c041b7223 */ /* 0x080fe2000001081b */
        /* <DEDUP_REMOVED lines=14> */
[----:B------:R-:W-:Y:S02]  /*11530*/  F2FP.BF16.F32.PACK_AB R8, R21, R38 ;  /* 0x000000261508723e */ /* 0x000fe400000010ff */
[----:B------:R-:W-:Y:S01]  /*11540*/  F2FP.BF16.F32.PACK_AB R9, R12, R29 ;  /* 0x0000001d0c09723e */ /* 0x000fe200000010ff */
[----:B------:R2:W-:Y:S01]  /*11550*/  STS.128 [R43], R4 ;  /* 0x000000042b007388 */ /* 0x0005e20000000c00 */
[----:B------:R-:W-:-:S05]  /*11560*/  F2FP.BF16.F32.PACK_AB R11, R20, R15 ;  /* 0x0000000f140b723e */ /* 0x000fca00000010ff */
[----:B------:R2:W-:Y:S02]  /*11570*/  STS.128 [R24+0xc400], R8 ;  /* 0x00c4000818007388 */ /* 0x0005e40000000c00 */
.L_x_594:
[----:B------:R-:W-:Y:S05]  /*11580*/  BSYNC B0 ;  /* 0x0000000000007941 */ /* 0x000fea0003800000 */
.L_x_575:
[----:B------:R-:W-:Y:S01]  /*11590*/  @!PT LDS RZ, [RZ] ;  /* 0x00000000fffff984 */ /* 0x000fe20000000800 */
[----:B------:R-:W-:Y:S01]  /*115a0*/  @!PT LDS RZ, [RZ] ;  /* 0x00000000fffff984 */ /* 0x000fe20000000800 */
[----:B------:R-:W-:Y:S01]  /*115b0*/  @!PT LDS RZ, [RZ] ;  /* 0x00000000fffff984 */ /* 0x000fe20000000800 */
[----:B------:R-:W-:Y:S01]  /*115c0*/  @!PT LDS RZ, [RZ] ;  /* 0x00000000fffff984 */ /* 0x000fe20000000800 */
[----:B------:R5:W-:Y:S06]  /*115d0*/  MEMBAR.ALL.CTA ;  /* 0x0000000000007992 */ /* 0x000bec0000008000 */
[----:B-----5:R-:W5:Y:S01]  /*115e0*/  FENCE.VIEW.ASYNC.S ;  /* 0x00000000000073c6 */ /* 0x020f620000000000 */
[----:B------:R-:W-:Y:S05]  /*115f0*/  WARPSYNC.ALL ;  /* 0x0000000000007948 */ /* 0x000fea0003800000 */
[----:B-----5:R-:W-:Y:S06]  /*11600*/  BAR.SYNC.DEFER_BLOCKING 0xd, 0x100 ;  /* 0x0344000000007b1d */ /* 0x020fec0000010000 */
.L_x_573:
[----:B01-3--:R-:W-:-:S05]  /*11610*/  IMAD.U32 R0, RZ, RZ, UR58 ;  /* 0x0000003aff007e24 */ /* 0x00bfca000f8e00ff */
[----:B------:R-:W-:-:S13]  /*11620*/  ISETP.NE.AND P0, PT, R0, 0x3, PT ;  /* 0x000000030000780c */ /* 0x000fda0003f05270 */
[----:B------:R-:W-:Y:S05]  /*11630*/  @!P0 BRA `(.L_x_620) ;  /* 0x0000000000048947 */ /* 0x000fea0003800000 */
[----:B------:R-:W-:Y:S01]  /*11640*/  BPT.TRAP 0x1 ;  /* 0x000000040000795c */ /* 0x000fe20000300000 */
.L_x_620:
[----:B--2---:R-:W-:Y:S01]  /*11650*/  IMAD R9, R174, 0x8, R2 ;  /* 0x00000008ae097824 */ /* 0x004fe200078e0202 */
[----:B------:R-:W-:-:S04]  /*11660*/  SHF.L.U32 R0, R181, 0x1f, RZ ;  /* 0x0000001fb5007819 */ /* 0x000fc800000006ff */
[----:B------:R0:W1:Y:S01]  /*11670*/  SYNCS.PHASECHK.TRANS64.TRYWAIT P1, [R9+URZ+0x2a830], R0 ;  /* 0x02a83000090075a7 */ /* 0x000062000802017f */
[----:B------:R-:W-:Y:S05]  /*11680*/  @!P0 BRA `(.L_x_621) ;  /* 0x0000000000048947 */ /* 0x000fea0003800000 */
[----:B------:R-:W-:Y:S01]  /*11690*/  BPT.TRAP 0x1 ;  /* 0x000000040000795c */ /* 0x000fe20000300000 */
.L_x_621:
[----:B------:R-:W-:Y:S01]  /*116a0*/  IMAD.MOV.U32 R87, RZ, RZ, RZ ;  /* 0x000000ffff577224 */ /* 0x000fe200078e00ff */
[----:B-1----:R-:W-:Y:S06]  /*116b0*/  @P1 BRA `(.L_x_622) ;  /* 0x0000000000081947 */ /* 0x002fec0003800000 */
[----:B------:R-:W1:Y:S02]  /*116c0*/  SYNCS.PHASECHK.TRANS64.TRYWAIT P1, [R9+URZ+0x2a830], R0 ;  /* 0x02a83000090075a7 */ /* 0x000e64000802017f */
[----:B-1----:R-:W-:Y:S05]  /*116d0*/  @!P1 BRA `(.L_x_623) ;  /* 0x000000fc00749947 */ /* 0x002fea0003800000 */
.L_x_622:
[----:B------:R-:W-:Y:S05]  /*116e0*/  WARPSYNC.ALL ;  /* 0x0000000000007948 */ /* 0x000fea0003800000 */
[----:B01----:R-:W-:Y:S01]  /*116f0*/  VIADD R0, R2, 0x18400 ;  /* 0x0001840002007836 */ /* 0x003fe20000000000 */
[----:B------:R-:W-:Y:S01]  /*11700*/  R2UR UR4, R36 ;  /* 0x00000000240472ca */ /* 0x000fe200000e0000 */
[----:B----4-:R-:W-:Y:S01]  /*11710*/  IMAD.MOV.U32 R5, RZ, RZ, 0x40000040 ;  /* 0x40000040ff057424 */ /* 0x010fe200078e00ff */
[----:B------:R-:W-:Y:S01]  /*11720*/  WARPGROUP.ARRIVE ;  /* 0x00000000000079c5 */ /* 0x000fe20000000000 */
[----:B------:R-:W-:Y:S01]  /*11730*/  UMOV UR9, 0x40000040 ;  /* 0x4000004000097882 */ /* 0x000fe20000000000 */
[----:B------:R-:W-:Y:S01]  /*11740*/  SHF.R.U32.HI R0, RZ, 0x4, R0 ;  /* 0x00000004ff007819 */ /* 0x000fe20000011600 */
[----:B------:R-:W-:Y:S01]  /*11750*/  IMAD.MOV.U32 R7, RZ, RZ, 0x40000040 ;  /* 0x40000040ff077424 */ /* 0x000fe200078e00ff */
[----:B------:R-:W-:Y:S01]  /*11760*/  R2UR UR11, R5 ;  /* 0x00000000050b72ca */ /* 0x000fe200000e0000 */
[----:B------:R-:W-:Y:S01]  /*11770*/  IMAD.U32 R11, RZ, RZ, UR9 ;  /* 0x00000009ff0b7e24 */ /* 0x000fe2000f8e00ff */
[----:B------:R-:W-:Y:S01]  /*11780*/  LOP3.LUT R0, R0, 0x3fff, RZ, 0xc0, !PT ;  /* 0x00003fff00007812 */ /* 0x000fe200078ec0ff */
[----:B------:R-:W-:Y:S01]  /*11790*/  UMOV UR53, 0x40000040 ;  /* 0x4000004000357882 */ /* 0x000fe20000000000 */
[----:B------:R-:W-:Y:S01]  /*117a0*/  UMOV UR49, 0x40000040 ;  /* 0x4000004000317882 */ /* 0x000fe20000000000 */
[----:B------:R-:W-:Y:S01]  /*117b0*/  UMOV UR45, 0x40000040 ;  /* 0x40000040002d7882 */ /* 0x000fe20000000000 */
[----:B------:R-:W-:Y:S01]  /*117c0*/  LOP3.LUT R8, R0, 0x10000, RZ, 0xfc, !PT ;  /* 0x0001000000087812 */ /* 0x000fe200078efcff */
[----:B------:R-:W-:Y:S01]  /*117d0*/  ULOP3.LUT UR4, UR4, 0x10000, URZ, 0xfc, !UPT ;  /* 0x0001000004047892 */ /* 0x000fe2000f8efc3f */
[----:B------:R-:W-:Y:S01]  /*117e0*/  IMAD.MOV.U32 R5, RZ, RZ, 0x40000040 ;  /* 0x40000040ff057424 */ /* 0x000fe200078e00ff */
[----:B------:R-:W-:Y:S01]  /*117f0*/  UMOV UR41, 0x40000040 ;  /* 0x4000004000297882 */ /* 0x000fe20000000000 */
[----:B------:R-:W-:Y:S01]  /*11800*/  UMOV UR37, 0x40000040 ;  /* 0x4000004000257882 */ /* 0x000fe20000000000 */
[----:B------:R-:W-:Y:S01]  /*11810*/  IMAD R4, R174, 0x900, R8 ;  /* 0x00000900ae047824 */ /* 0x000fe200078e0208 */
[----:B------:R-:W-:Y:S01]  /*11820*/  UIADD3 UR5, UR4, 0x2, URZ ;  /* 0x0000000204057890 */ /* 0x000fe2000fffe03f */
[----:B------:R-:W-:Y:S01]  /*11830*/  R2UR UR39, R5 ;  /* 0x00000000052772ca */ /* 0x000fe200000e0000 */
[----:B------:R-:W-:Y:S01]  /*11840*/  UMOV UR8, UR4 ;  /* 0x0000000400087c82 */ /* 0x000fe20008000000 */
[C---:B------:R-:W-:Y:S01]  /*11850*/  VIADD R6, R4.reuse, 0x2 ;  /* 0x0000000204067836 */ /* 0x040fe20000000000 */
[----:B------:R-:W-:Y:S01]  /*11860*/  R2UR UR10, R4 ;  /* 0x00000000040a72ca */ /* 0x000fe200000e0000 */
[----:B------:R-:W-:Y:S01]  /*11870*/  IMAD.U32 R10, RZ, RZ, UR8 ;  /* 0x00000008ff0a7e24 */ /* 0x000fe2000f8e00ff */
[----:B------:R-:W-:-:S02]  /*11880*/  UIADD3 UR52, UR4, 0x406, URZ ;  /* 0x0000040604347890 */ /* 0x000fc4000fffe03f */
[----:B------:R-:W-:Y:S02]  /*11890*/  UIADD3 UR48, UR4, 0x800, URZ ;  /* 0x0000080004307890 */ /* 0x000fe4000fffe03f */
[----:B------:R0:W-:Y:S01]  /*118a0*/  STL.64 [R1+0x30], R10 ;  /* 0x0000300a01007387 */ /* 0x0001e20000100a00 */
[----:B------:R-:W-:Y:S02]  /*118b0*/  UIADD3 UR44, UR4, 0x802, URZ ;  /* 0x00000802042c7890 */ /* 0x000fe4000fffe03f */
[----:B------:R-:W-:Y:S02]  /*118c0*/  UIADD3 UR40, UR4, 0x804, URZ ;  /* 0x0000080404287890 */ /* 0x000fe4000fffe03f */
[----:B------:R-:W-:Y:S02]  /*118d0*/  UIADD3 UR36, UR4, 0x806, URZ ;  /* 0x0000080604247890 */ /* 0x000fe4000fffe03f */
[----:B------:R-:W-:Y:S01]  /*118e0*/  HGMMA.64x96x16.F32.BF16 R24, gdesc[UR8], RZ, !UPT, gsb0 ;  /* 0x01600000081879f0 */ /* 0x000fe2000c0018ff */
[----:B------:R-:W-:Y:S01]  /*118f0*/  R2UR UR10, R6 ;  /* 0x00000000060a72ca */ /* 0x000fe200000e0000 */
[----:B------:R-:W-:Y:S01]  /*11900*/  UMOV UR8, UR5 ;  /* 0x0000000500087c82 */ /* 0x000fe20008000000 */
[----:B------:R-:W-:Y:S01]  /*11910*/  R2UR UR11, R7 ;  /* 0x00000000070b72ca */ /* 0x000fe200000e0000 */
[----:B------:R-:W-:Y:S01]  /*11920*/  UMOV UR9, 0x40000040 ;  /* 0x4000004000097882 */ /* 0x000fe20000000000 */
[----:B------:R-:W-:Y:S01]  /*11930*/  VIADD R6, R4, 0x4 ;  /* 0x0000000404067836 */ /* 0x000fe20000000000 */
[----:B------:R-:W-:Y:S01]  /*11940*/  UIADD3 UR5, UR4, 0x4, URZ ;  /* 0x0000000404057890 */ /* 0x000fe2000fffe03f */
[----:B------:R-:W-:Y:S01]  /*11950*/  IMAD.MOV.U32 R7, RZ, RZ, 0x40000040 ;  /* 0x40000040ff077424 */ /* 0x000fe200078e00ff */
[----:B0-----:R-:W-:Y:S01]  /*11960*/  MOV R10, UR8 ;  /* 0x00000008000a7c02 */ /* 0x001fe20008000f00 */
[----:B------:R-:W-:-:S05]  /*11970*/  IMAD.U32 R11, RZ, RZ, UR9 ;  /* 0x00000009ff0b7e24 */ /* 0x000fca000f8e00ff */
[----:B------:R0:W-:Y:S01]  /*11980*/  STL.64 [R1+0x28], R10 ;  /* 0x0000280a01007387 */ /* 0x0001e20000100a00 */
[----:B------:R-:W-:Y:S02]  /*11990*/  WARPGROUP.DEPBAR.LE gsb0, 0x0 ;  /* 0x00008000000079c5 */ /* 0x000fe40000010000 */
[----:B------:R-:W-:-:S06]  /*119a0*/  WARPGROUP.ARRIVE ;  /* 0x00000000000079c5 */ /* 0x000fcc0000000000 */
[----:B------:R-:W-:Y:S01]  /*119b0*/  HGMMA.64x96x16.F32.BF16 R24, gdesc[UR8], R24, gsb0 ;  /* 0x01600000081879f0 */ /* 0x000fe20008001818 */
[----:B------:R-:W-:Y:S01]  /*119c0*/  R2UR UR10, R6 ;  /* 0x00000000060a72ca */ /* 0x000fe200000e0000 */
[----:B------:R-:W-:Y:S01]  /*119d0*/  UMOV UR8, UR5 ;  /* 0x0000000500087c82 */ /* 0x000fe20008000000 */
[----:B------:R-:W-:Y:S01]  /*119e0*/  R2UR UR11, R7 ;  /* 0x00000000070b72ca */ /* 0x000fe200000e0000 */
[----:B------:R-:W-:Y:S01]  /*119f0*/  UMOV UR9, 0x40000040 ;  /* 0x4000004000097882 */ /* 0x000fe20000000000 */
[----:B------:R-:W-:Y:S01]  /*11a00*/  VIADD R6, R4, 0x6 ;  /* 0x0000000604067836 */ /* 0x000fe20000000000 */
[----:B------:R-:W-:Y:S01]  /*11a10*/  UIADD3 UR5, UR4, 0x6, URZ ;  /* 0x0000000604057890 */ /* 0x000fe2000fffe03f */
[----:B------:R-:W-:Y:S02]  /*11a20*/  IMAD.MOV.U32 R7, RZ, RZ, 0x40000040 ;  /* 0x40000040ff077424 */ /* 0x000fe400078e00ff */
[----:B0-----:R-:W-:Y:S02]  /*11a30*/  IMAD.U32 R10, RZ, RZ, UR8 ;  /* 0x00000008ff0a7e24 */ /* 0x001fe4000f8e00ff */
        /* <DEDUP_REMOVED lines=48> */
[----:B------:R-:W-:Y:S02]  /*11d40*/  VIADD R6, R4, 0x306 ;  /* 0x0000030604067836 */ /* 0x000fe40000000000 */
[----:B------:R-:W-:Y:S02]  /*11d50*/  IMAD.MOV.U32 R7, RZ, RZ, 0x40000040 ;  /* 0x40000040ff077424 */ /* 0x000fe400078e00ff */
[----:B0-----:R-:W-:Y:S01]  /*11d60*/  IMAD.U32 R10, RZ, RZ, UR8 ;  /* 0x00000008ff0a7e24 */ /* 0x001fe2000f8e00ff */
[----:B------:R-:W-:Y:S01]  /*11d70*/  R2UR UR54, R6 ;  /* 0x00000000063672ca */ /* 0x000fe200000e0000 */
[----:B------:R-:W-:Y:S01]  /*11d80*/  VIADD R6, R4, 0x600 ;  /* 0x0000060004067836 */ /* 0x000fe20000000000 */
[----:B------:R-:W-:Y:S01]  /*11d90*/  R2UR UR55, R7 ;  /* 0x00000000073772ca */ /* 0x000fe200000e0000 */
[----:B------:R-:W-:-:S02]  /*11da0*/  IMAD.MOV.U32 R7, RZ, RZ, 0x40000040 ;  /* 0x40000040ff077424 */ /* 0x000fc400078e00ff */
[----:B------:R-:W-:Y:S01]  /*11db0*/  IMAD.U32 R11, RZ, RZ, UR9 ;  /* 0x00000009ff0b7e24 */ /* 0x000fe2000f8e00ff */
[----:B------:R-:W-:Y:S01]  /*11dc0*/  R2UR UR50, R6 ;  /* 0x00000000063272ca */ /* 0x000fe200000e0000 */
[----:B------:R-:W-:Y:S01]  /*11dd0*/  VIADD R6, R4, 0x602 ;  /* 0x0000060204067836 */ /* 0x000fe20000000000 */
[----:B------:R-:W-:Y:S01]  /*11de0*/  R2UR UR51, R7 ;  /* 0x00000000073372ca */ /* 0x000fe200000e0000 */
[----:B------:R-:W-:Y:S01]  /*11df0*/  IMAD.MOV.U32 R7, RZ, RZ, 0x40000040 ;  /* 0x40000040ff077424 */ /* 0x000fe200078e00ff */
[----:B------:R0:W-:Y:S02]  /*11e00*/  STL.64 [R1], R10 ;  /* 0x0000000a01007387 */ /* 0x0001e40000100a00 */
[----:B------:R-:W-:Y:S01]  /*11e10*/  R2UR UR46, R6 ;  /* 0x00000000062e72ca */ /* 0x000fe200000e0000 */
[----:B------:R-:W-:Y:S01]  /*11e20*/  VIADD R6, R4, 0x604 ;  /* 0x0000060404067836 */ /* 0x000fe20000000000 */
[----:B------:R-:W-:Y:S01]  /*11e30*/  R2UR UR47, R7 ;  /* 0x00000000072f72ca */ /* 0x000fe200000e0000 */
[----:B------:R-:W-:-:S02]  /*11e40*/  IMAD.MOV.U32 R7, RZ, RZ, 0x40000040 ;  /* 0x40000040ff077424 */ /* 0x000fc400078e00ff */
[----:B------:R-:W-:Y:S01]  /*11e50*/  VIADD R4, R4, 0x606 ;  /* 0x0000060604047836 */ /* 0x000fe20000000000 */
[----:B------:R-:W-:Y:S02]  /*11e60*/  R2UR UR42, R6 ;  /* 0x00000000062a72ca */ /* 0x000fe400000e0000 */
[----:B------:R-:W-:Y:S02]  /*11e70*/  R2UR UR43, R7 ;  /* 0x00000000072b72ca */ /* 0x000fe400000e0000 */
[----:B------:R-:W-:Y:S01]  /*11e80*/  R2UR UR38, R4 ;  /* 0x00000000042672ca */ /* 0x000fe200000e0000 */
        /* <DEDUP_REMOVED lines=19> */
[----:B0-----:R-:W-:Y:S05]  /*11fc0*/  @!P0 BRA `(.L_x_624) ;  /* 0x0000000000048947 */ /* 0x001fea0003800000 */
[----:B------:R-:W-:Y:S01]  /*11fd0*/  BPT.TRAP 0x1 ;  /* 0x000000040000795c */ /* 0x000fe20000300000 */
.L_x_624:
[----:B------:R-:W-:Y:S01]  /*11fe0*/  IADD3 R215, R215, 0x60, -R199 ;  /* 0x00000060d7d77810 */ /* 0x000fe20007ffe8c7 */
[----:B------:R-:W-:Y:S01]  /*11ff0*/  ULDC UR4, c[0x0][0x988] ;  /* 0x0002620000047ab9 */ /* 0x000fe20000000800 */
[----:B------:R-:W-:Y:S01]  /*12000*/  P2R R6, PR, RZ, 0x1 ;  /* 0x00000001ff067803 */ /* 0x000fe20000000000 */
[----:B------:R-:W-:Y:S01]  /*12010*/  ULDC UR38, c[0x0][0x988] ;  /* 0x0002620000267ab9 */ /* 0x000fe20000000800 */
[----:B------:R-:W-:Y:S01]  /*12020*/  BSSY B0, `(.L_x_625) ;  /* 0x00003a7000007945 */ /* 0x000fe20003800000 */
[----:B------:R-:W-:Y:S02]  /*12030*/  IMAD R215, R72, -0x60, R215 ;  /* 0xffffffa048d77824 */ /* 0x000fe400078e02d7 */
[--C-:B------:R-:W-:Y:S02]  /*12040*/  IMAD.MOV.U32 R86, RZ, RZ, R87.reuse ;  /* 0x000000ffff567224 */ /* 0x100fe400078e0057 */
[--C-:B------:R-:W-:Y:S01]  /*12050*/  IMAD.MOV.U32 R84, RZ, RZ, R87.reuse ;  /* 0x000000ffff547224 */ /* 0x100fe200078e0057 */
[C---:B------:R-:W-:Y:S01]  /*12060*/  ISETP.GT.AND P6, PT, R215.reuse, RZ, PT ;  /* 0x000000ffd700720c */ /* 0x040fe20003fc4270 */
[--C-:B------:R-:W-:Y:S01]  /*12070*/  IMAD.MOV.U32 R82, RZ, RZ, R87.reuse ;  /* 0x000000ffff527224 */ /* 0x100fe200078e0057 */
[C---:B------:R-:W-:Y:S01]  /*12080*/  ISETP.GT.AND P5, PT, R215.reuse, 0x1, PT ;  /* 0x00000001d700780c */ /* 0x040fe20003fa4270 */
[--C-:B------:R-:W-:Y:S01]  /*12090*/  IMAD.MOV.U32 R80, RZ, RZ, R87.reuse ;  /* 0x000000ffff507224 */ /* 0x100fe200078e0057 */
[----:B------:R-:W-:Y:S01]  /*120a0*/  ISETP.GT.AND P4, PT, R215, 0x8, PT ;  /* 0x00000008d700780c */ /* 0x000fe20003f84270 */
[--C-:B------:R-:W-:Y:S01]  /*120b0*/  IMAD.MOV.U32 R78, RZ, RZ, R87.reuse ;  /* 0x000000ffff4e7224 */ /* 0x100fe200078e0057 */
[----:B------:R-:W-:Y:S01]  /*120c0*/  FSEL R24, R24, -INF , P6 ;  /* 0xff80000018187808 */ /* 0x000fe20003000000 */
[--C-:B------:R-:W-:Y:S01]  /*120d0*/  IMAD.MOV.U32 R76, RZ, RZ, R87.reuse ;  /* 0x000000ffff4c7224 */ /* 0x100fe200078e0057 */
[----:B------:R-:W-:Y:S01]  /*120e0*/  FSEL R91, R25, -INF , P5 ;  /* 0xff800000195b7808 */ /* 0x000fe20002800000 */
[----:B------:R-:W-:Y:S01]  /*120f0*/  IMAD.MOV.U32 R74, RZ, RZ, R87 ;  /* 0x000000ffff4a7224 */ /* 0x000fe200078e0057 */
        /* <DEDUP_REMOVED lines=26> */
[----:B------:R-:W-:Y:S02]  /*122a0*/  FSEL R13, R34, -INF , P2 ;  /* 0xff800000220d7808 */ /* 0x000fe40001000000 */
[----:B------:R-:W-:Y:S02]  /*122b0*/  ISETP.GT.AND P2, PT, R215, 0x28, PT ;  /* 0x00000028d700780c */ /* 0x000fe40003f44270 */
[----:B------:R-:W-:Y:S02]  /*122c0*/  FSEL R41, R41, -INF , P3 ;  /* 0xff80000029297808 */ /* 0x000fe40001800000 */
[----:B------:R-:W-:Y:S02]  /*122d0*/  FMNMX.FTZ R0, R79, R0, !PT ;  /* 0x000000004f007209 */ /* 0x000fe40007810000 */
[----:B------:R-:W-:Y:S02]  /*122e0*/  FSEL R35, R35, -INF , P1 ;  /* 0xff80000023237808 */ /* 0x000fe40000800000 */
[----:B------:R-:W-:-:S02]  /*122f0*/  ISETP.GT.AND P1, PT, R215, 0x29, PT ;  /* 0x00000029d700780c */ /* 0x000fc40003f24270 */
[----:B------:R-:W-:Y:S01]  /*12300*/  FSEL R83, R44, -INF , P2 ;  /* 0xff8000002c537808 */ /* 0x000fe20001000000 */
[----:B------:R-:W-:Y:S01]  /*12310*/  IMAD.MOV.U32 R44, RZ, RZ, R87 ;  /* 0x000000ffff2c7224 */ /* 0x000fe200078e0057 */
[----:B------:R-:W-:Y:S02]  /*12320*/  FMNMX.FTZ R0, R41, R0, !PT ;  /* 0x0000000029007209 */ /* 0x000fe40007810000 */
[----:B------:R-:W-:Y:S02]  /*12330*/  FSEL R15, R38, -INF , P6 ;  /* 0xff800000260f7808 */ /* 0x000fe40003000000 */
        /* <DEDUP_REMOVED lines=59> */
[----:B------:R-:W-:Y:S02]  /*126f0*/  FMNMX.FTZ R0, R105, R0, !PT ;  /* 0x0000000069007209 */ /* 0x000fe40007810000 */
[----:B------:R-:W-:Y:S02]  /*12700*/  FSEL R67, R67, -INF , P3 ;  /* 0xff80000043437808 */ /* 0x000fe40001800000 */
[----:B------:R-:W-:Y:S01]  /*12710*/  FMNMX.FTZ R10, R69, R0, !PT ;  /* 0x00000000450a7209 */ /* 0x000fe20007810000 */
[----:B------:R-:W-:Y:S01]  /*12720*/  IMAD.U32 R0, RZ, RZ, UR4 ;  /* 0x00000004ff007e24 */ /* 0x000fe2000f8e00ff */
[----:B------:R-:W-:-:S03]  /*12730*/  FSEL R71, R71, -INF , P1 ;  /* 0xff80000047477808 */ /* 0x000fc60000800000 */
[----:B------:R-:W0:Y:S02]  /*12740*/  SHFL.BFLY PT, R5, R10, 0x2, 0x1f ;  /* 0x0c401f000a057f89 */ /* 0x000e2400000e0000 */
[----:B0-----:R-:W-:-:S05]  /*12750*/  FMNMX.FTZ R12, R10, R5, !PT ;  /* 0x000000050a0c7209 */ /* 0x001fca0007810000 */
[----:B------:R-:W0:Y:S02]  /*12760*/  SHFL.BFLY PT, R5, R12, 0x1, 0x1f ;  /* 0x0c201f000c057f89 */ /* 0x000e2400000e0000 */
[----:B0-----:R-:W-:-:S04]  /*12770*/  FMNMX.FTZ R5, R12, R5, !PT ;  /* 0x000000050c057209 */ /* 0x001fc80007810000 */
[C---:B------:R-:W-:Y:S01]  /*12780*/  FSETP.NEU.FTZ.AND P0, PT, R5.reuse, -INF , PT ;  /* 0xff8000000500780b */ /* 0x040fe20003f1d000 */
[----:B------:R-:W-:-:S05]  /*12790*/  FMUL.FTZ R4, R5, R0 ;  /* 0x0000000005047220 */ /* 0x000fca0000410000 */
[----:B------:R-:W-:Y:S02]  /*127a0*/  FSEL R4, R4, RZ, P0 ;  /* 0x000000ff04047208 */ /* 0x000fe40000000000 */
[----:B------:R-:W-:Y:S02]  /*127b0*/  ISETP.NE.AND P0, PT, R6, RZ, PT ;  /* 0x000000ff0600720c */ /* 0x000fe40003f05270 */
[----:B------:R-:W-:Y:S01]  /*127c0*/  FMNMX.FTZ R6, R7, R27, !PT ;  /* 0x0000001b07067209 */ /* 0x000fe20007810000 */
[-CC-:B------:R-:W-:Y:S01]  /*127d0*/  FFMA.FTZ R61, R75, R0.reuse, -R4.reuse ;  /* 0x000000004b3d7223 */ /* 0x180fe20000010804 */
[----:B------:R-:W-:Y:S01]  /*127e0*/  FSEL R75, R62, -INF , P6 ;  /* 0xff8000003e4b7808 */ /* 0x000fe20003000000 */
[--C-:B------:R-:W-:Y:S01]  /*127f0*/  FFMA.FTZ R138, R77, R0, -R4.reuse ;  /* 0x000000004d8a7223 */ /* 0x100fe20000010804 */
[----:B------:R-:W-:Y:S01]  /*12800*/  FMNMX.FTZ R6, R11, R6, !PT ;  /* 0x000000060b067209 */ /* 0x000fe20007810000 */
[-CC-:B------:R-:W-:Y:S01]  /*12810*/  FFMA.FTZ R136, R3, R0.reuse, -R4.reuse ;  /* 0x0000000003887223 */ /* 0x180fe20000010804 */
[----:B------:R-:W-:Y:S01]  /*12820*/  FSEL R77, R63, -INF , P5 ;  /* 0xff8000003f4d7808 */ /* 0x000fe20002800000 */
[--C-:B------:R-:W-:Y:S01]  /*12830*/  FFMA.FTZ R3, R81, R0, -R4.reuse ;  /* 0x0000000051037223 */ /* 0x100fe20000010804 */
[----:B------:R-:W-:Y:S01]  /*12840*/  FMNMX.FTZ R6, R31, R6, !PT ;  /* 0x000000061f067209 */ /* 0x000fe20007810000 */
[--C-:B------:R-:W-:Y:S01]  /*12850*/  FFMA.FTZ R140, R79, R0, -R4.reuse ;  /* 0x000000004f8c7223 */ /* 0x100fe20000010804 */
[----:B------:R-:W-:Y:S01]  /*12860*/  FSEL R81, R66, -INF , P4 ;  /* 0xff80000042517808 */ /* 0x000fe20002000000 */
[----:B------:R0:W-:Y:S01]  /*12870*/  MUFU.EX2 R63, R3 ;  /* 0x00000003003f7308 */ /* 0x0001e20000000800 */
[----:B------:R-:W-:Y:S01]  /*12880*/  FMNMX.FTZ R6, R13, R6, !PT ;  /* 0x000000060d067209 */ /* 0x000fe20007810000 */
[-CC-:B------:R-:W-:Y:S01]  /*12890*/  FFMA.FTZ R156, R24, R0.reuse, -R4.reuse ;  /* 0x00000000189c7223 */ /* 0x180fe20000010804 */
[----:B------:R-:W-:Y:S01]  /*128a0*/  FSEL R79, R70, -INF , P2 ;  /* 0xff800000464f7808 */ /* 0x000fe20001000000 */
[--C-:B------:R-:W-:Y:S01]  /*128b0*/  FFMA.FTZ R53, R91, R0, -R4.reuse ;  /* 0x000000005b357223 */ /* 0x100fe20000010804 */
[----:B------:R-:W-:Y:S01]  /*128c0*/  FMNMX.FTZ R6, R35, R6, !PT ;  /* 0x0000000623067209 */ /* 0x000fe20007810000 */
[-CC-:B------:R-:W-:Y:S01]  /*128d0*/  FFMA.FTZ R158, R85, R0.reuse, -R4.reuse ;  /* 0x00000000559e7223 */ /* 0x180fe20000010804 */
[--C-:B------:R-:W-:Y:S01]  /*128e0*/  FFMA.FTZ R142, R83, R0, -R4.reuse ;  /* 0x00000000538e7223 */ /* 0x100fe20000010804 */
[----:B------:R-:W-:Y:S01]  /*128f0*/  MUFU.EX2 R156, R156 ;  /* 0x0000009c009c7308 */ /* 0x000fe20000000800 */
[----:B------:R-:W-:Y:S01]  /*12900*/  FMNMX.FTZ R6, R15, R6, !PT ;  /* 0x000000060f067209 */ /* 0x000fe20007810000 */
[-CC-:B------:R-:W-:Y:S01]  /*12910*/  FFMA.FTZ R73, R73, R0.reuse, -R4.reuse ;  /* 0x0000000049497223 */ /* 0x180fe20000010804 */
[-CC-:B------:R-:W-:Y:S01]  /*12920*/  FFMA.FTZ R41, R41, R0.reuse, -R4.reuse ;  /* 0x0000000029297223 */ /* 0x180fe20000010804 */
[--C-:B------:R-:W-:Y:S01]  /*12930*/  FFMA.FTZ R45, R45, R0, -R4.reuse ;  /* 0x000000002d2d7223 */ /* 0x100fe20000010804 */
[----:B------:R-:W-:Y:S01]  /*12940*/  FMNMX.FTZ R6, R39, R6, !PT ;  /* 0x0000000627067209 */ /* 0x000fe20007810000 */
[-CC-:B------:R-:W-:Y:S01]  /*12950*/  FFMA.FTZ R144, R89, R0.reuse, -R4.reuse ;  /* 0x0000000059907223 */ /* 0x180fe20000010804 */
[--C-:B------:R-:W-:Y:S01]  /*12960*/  FFMA.FTZ R49, R49, R0, -R4.reuse ;  /* 0x0000000031317223 */ /* 0x100fe20000010804 */
[----:B------:R-:W1:Y:S01]  /*12970*/  MUFU.EX2 R53, R53 ;  /* 0x0000003500357308 */ /* 0x000e620000000800 */
[----:B------:R-:W-:Y:S01]  /*12980*/  FMNMX.FTZ R6, R21, R6, !PT ;  /* 0x0000000615067209 */ /* 0x000fe20007810000 */
[-CC-:B------:R-:W-:Y:S01]  /*12990*/  FFMA.FTZ R146, R93, R0.reuse, -R4.reuse ;  /* 0x000000005d927223 */ /* 0x180fe20000010804 */
[-CC-:B------:R-:W-:Y:S01]  /*129a0*/  FFMA.FTZ R83, R95, R0.reuse, -R4.reuse ;  /* 0x000000005f537223 */ /* 0x180fe20000010804 */
[--C-:B------:R-:W-:Y:S01]  /*129b0*/  FFMA.FTZ R148, R97, R0, -R4.reuse ;  /* 0x0000000061947223 */ /* 0x100fe20000010804 */
[----:B------:R-:W-:Y:S01]  /*129c0*/  FMNMX.FTZ R6, R43, R6, !PT ;  /* 0x000000062b067209 */ /* 0x000fe20007810000 */
[-CC-:B------:R-:W-:Y:S01]  /*129d0*/  FFMA.FTZ R57, R57, R0.reuse, -R4.reuse ;  /* 0x0000000039397223 */ /* 0x180fe20000010804 */
[--C-:B------:R-:W-:Y:S01]  /*129e0*/  FFMA.FTZ R150, R99, R0, -R4.reuse ;  /* 0x0000000063967223 */ /* 0x100fe20000010804 */
[----:B------:R-:W2:Y:S01]  /*129f0*/  MUFU.EX2 R158, R158 ;  /* 0x0000009e009e7308 */ /* 0x000ea20000000800 */
[----:B------:R-:W-:Y:S01]  /*12a00*/  FMNMX.FTZ R6, R25, R6, !PT ;  /* 0x0000000619067209 */ /* 0x000fe20007810000 */
[-CC-:B------:R-:W-:Y:S01]  /*12a10*/  FFMA.FTZ R85, R101, R0.reuse, -R4.reuse ;  /* 0x0000000065557223 */ /* 0x180fe20000010804 */
[-CC-:B------:R-:W-:Y:S01]  /*12a20*/  FFMA.FTZ R152, R103, R0.reuse, -R4.reuse ;  /* 0x0000000067987223 */ /* 0x180fe20000010804 */
[--C-:B------:R-:W-:Y:S01]  /*12a30*/  FFMA.FTZ R65, R65, R0, -R4.reuse ;  /* 0x0000000041417223 */ /* 0x100fe20000010804 */
[----:B------:R-:W-:Y:S01]  /*12a40*/  FMNMX.FTZ R6, R47, R6, !PT ;  /* 0x000000062f067209 */ /* 0x000fe20007810000 */
[-CC-:B------:R-:W-:Y:S01]  /*12a50*/  FFMA.FTZ R154, R105, R0.reuse, -R4.reuse ;  /* 0x00000000699a7223 */ /* 0x180fe20000010804 */
[----:B------:R-:W-:Y:S01]  /*12a60*/  FFMA.FTZ R69, R69, R0, -R4 ;  /* 0x0000000045457223 */ /* 0x000fe20000010804 */
[----:B------:R-:W3:Y:S01]  /*12a70*/  MUFU.EX2 R61, R61 ;  /* 0x0000003d003d7308 */ /* 0x000ee20000000800 */
[----:B------:R-:W-:Y:S01]  /*12a80*/  FMNMX.FTZ R6, R29, R6, !PT ;  /* 0x000000061d067209 */ /* 0x000fe20007810000 */
[----:B------:R-:W-:-:S02]  /*12a90*/  IMAD.MOV.U32 R70, RZ, RZ, R87 ;  /* 0x000000ffff467224 */ /* 0x000fc400078e0057 */
[--C-:B------:R-:W-:Y:S01]  /*12aa0*/  IMAD.MOV.U32 R66, RZ, RZ, R87.reuse ;  /* 0x000000ffff427224 */ /* 0x100fe200078e0057 */
[----:B------:R-:W-:Y:S01]  /*12ab0*/  FMNMX.FTZ R6, R51, R6, !PT ;  /* 0x0000000633067209 */ /* 0x000fe20007810000 */
[----:B------:R-:W-:Y:S02]  /*12ac0*/  IMAD.MOV.U32 R62, RZ, RZ, R87 ;  /* 0x000000ffff3e7224 */ /* 0x000fe400078e0057 */
[----:B------:R-:W4:Y:S01]  /*12ad0*/  MUFU.EX2 R136, R136 ;  /* 0x0000008800887308 */ /* 0x000f220000000800 */
[----:B------:R-:W-:-:S04]  /*12ae0*/  FMNMX.FTZ R6, R33, R6, !PT ;  /* 0x0000000621067209 */ /* 0x000fc80007810000 */
[----:B------:R-:W-:-:S03]  /*12af0*/  FMNMX.FTZ R6, R55, R6, !PT ;  /* 0x0000000637067209 */ /* 0x000fc60007810000 */
[----:B------:R-:W4:Y:S01]  /*12b00*/  MUFU.EX2 R73, R73 ;  /* 0x0000004900497308 */ /* 0x000f220000000800 */
[----:B------:R-:W-:-:S04]  /*12b10*/  FMNMX.FTZ R6, R37, R6, !PT ;  /* 0x0000000625067209 */ /* 0x000fc80007810000 */
[----:B------:R-:W-:-:S03]  /*12b20*/  FMNMX.FTZ R6, R59, R6, !PT ;  /* 0x000000063b067209 */ /* 0x000fc60007810000 */
[----:B------:R-:W4:Y:S01]  /*12b30*/  MUFU.EX2 R138, R138 ;  /* 0x0000008a008a7308 */ /* 0x000f220000000800 */
[----:B------:R-:W-:-:S04]  /*12b40*/  FMNMX.FTZ R6, R75, R6, !PT ;  /* 0x000000064b067209 */ /* 0x000fc80007810000 */
[----:B------:R-:W-:-:S03]  /*12b50*/  FMNMX.FTZ R6, R77, R6, !PT ;  /* 0x000000064d067209 */ /* 0x000fc60007810000 */
[----:B------:R-:W-:Y:S01]  /*12b60*/  MUFU.EX2 R140, R140 ;  /* 0x0000008c008c7308 */ /* 0x000fe20000000800 */
[----:B------:R-:W-:-:S04]  /*12b70*/  FMNMX.FTZ R6, R81, R6, !PT ;  /* 0x0000000651067209 */ /* 0x000fc80007810000 */
[----:B------:R-:W-:-:S03]  /*12b80*/  FMNMX.FTZ R6, R67, R6, !PT ;  /* 0x0000000643067209 */ /* 0x000fc60007810000 */
[----:B------:R-:W-:Y:S01]  /*12b90*/  MUFU.EX2 R41, R41 ;  /* 0x0000002900297308 */ /* 0x000fe20000000800 */
[----:B------:R-:W-:-:S04]  /*12ba0*/  FMNMX.FTZ R6, R79, R6, !PT ;  /* 0x000000064f067209 */ /* 0x000fc80007810000 */
[----:B------:R-:W-:-:S03]  /*12bb0*/  FMNMX.FTZ R6, R71, R6, !PT ;  /* 0x0000000647067209 */ /* 0x000fc60007810000 */
[----:B------:R-:W-:Y:S02]  /*12bc0*/  MUFU.EX2 R142, R142 ;  /* 0x0000008e008e7308 */ /* 0x000fe40000000800 */
[----:B0-----:R-:W0:Y:S06]  /*12bd0*/  SHFL.BFLY PT, R3, R6, 0x2, 0x1f ;  /* 0x0c401f0006037f89 */ /* 0x001e2c00000e0000 */
[----:B------:R-:W-:Y:S08]  /*12be0*/  MUFU.EX2 R45, R45 ;  /* 0x0000002d002d7308 */ /* 0x000ff00000000800 */
[----:B------:R-:W-:Y:S08]  /*12bf0*/  MUFU.EX2 R144, R144 ;  /* 0x0000009000907308 */ /* 0x000ff00000000800 */
[----:B------:R-:W-:Y:S01]  /*12c00*/  MUFU.EX2 R49, R49 ;  /* 0x0000003100317308 */ /* 0x000fe20000000800 */
[----:B0-----:R-:W-:-:S05]  /*12c10*/  FMNMX.FTZ R10, R6, R3, !PT ;  /* 0x00000003060a7209 */ /* 0x001fca0007810000 */
[----:B------:R-:W0:Y:S02]  /*12c20*/  SHFL.BFLY PT, R3, R10, 0x1, 0x1f ;  /* 0x0c201f000a037f89 */ /* 0x000e2400000e0000 */
[----:B------:R-:W-:Y:S08]  /*12c30*/  MUFU.EX2 R146, R146 ;  /* 0x0000009200927308 */ /* 0x000ff00000000800 */
[----:B------:R-:W-:Y:S08]  /*12c40*/  MUFU.EX2 R83, R83 ;  /* 0x0000005300537308 */ /* 0x000ff00000000800 */
[----:B------:R-:W-:Y:S01]  /*12c50*/  MUFU.EX2 R148, R148 ;  /* 0x0000009400947308 */ /* 0x000fe20000000800 */
[----:B0-----:R-:W-:-:S07]  /*12c60*/  FMNMX.FTZ R3, R10, R3, !PT ;  /* 0x000000030a037209 */ /* 0x001fce0007810000 */
[----:B------:R-:W-:Y:S01]  /*12c70*/  MUFU.EX2 R57, R57 ;  /* 0x0000003900397308 */ /* 0x000fe20000000800 */
[C---:B------:R-:W-:Y:S01]  /*12c80*/  FSETP.NEU.FTZ.AND P1, PT, R3.reuse, -INF , PT ;  /* 0xff8000000300780b */ /* 0x040fe20003f3d000 */
[----:B------:R-:W-:-:S06]  /*12c90*/  FMUL.FTZ R20, R3, R0 ;  /* 0x0000000003147220 */ /* 0x000fcc0000410000 */
[----:B------:R-:W-:Y:S01]  /*12ca0*/  MUFU.EX2 R150, R150 ;  /* 0x0000009600967308 */ /* 0x000fe20000000800 */
[----:B------:R-:W-:-:S05]  /*12cb0*/  FSEL R20, R20, RZ, P1 ;  /* 0x000000ff14147208 */ /* 0x000fca0000800000 */
[-CC-:B------:R-:W-:Y:S01]  /*12cc0*/  FFMA.FTZ R157, R7, R0.reuse, -R20.reuse ;  /* 0x00000000079d7223 */ /* 0x180fe20000010814 */
[-CC-:B------:R-:W-:Y:S01]  /*12cd0*/  FFMA.FTZ R4, R27, R0.reuse, -R20.reuse ;  /* 0x000000001b047223 */ /* 0x180fe20000010814 */
[-CC-:B------:R-:W-:Y:S01]  /*12ce0*/  FFMA.FTZ R159, R11, R0.reuse, -R20.reuse ;  /* 0x000000000b9f7223 */ /* 0x180fe20000010814 */
[-CC-:B------:R-:W-:Y:S01]  /*12cf0*/  FFMA.FTZ R6, R31, R0.reuse, -R20.reuse ;  /* 0x000000001f067223 */ /* 0x180fe20000010814 */
[----:B-1----:R-:W-:Y:S01]  /*12d00*/  FADD.FTZ R7, R156, R53 ;  /* 0x000000359c077221 */ /* 0x002fe20000010000 */
[-CC-:B------:R-:W-:Y:S01]  /*12d10*/  FFMA.FTZ R137, R13, R0.reuse, -R20.reuse ;  /* 0x000000000d897223 */ /* 0x180fe20000010814 */
[----:B------:R-:W-:Y:S01]  /*12d20*/  MUFU.EX2 R157, R157 ;  /* 0x0000009d009d7308 */ /* 0x000fe20000000800 */
[-CC-:B------:R-:W-:Y:S01]  /*12d30*/  FFMA.FTZ R10, R35, R0.reuse, -R20.reuse ;  /* 0x00000000230a7223 */ /* 0x180fe20000010814 */
[----:B--2---:R-:W-:Y:S01]  /*12d40*/  FADD.FTZ R28, R158, R7 ;  /* 0x000000079e1c7221 */ /* 0x004fe20000010000 */
[-CC-:B------:R-:W-:Y:S01]  /*12d50*/  FFMA.FTZ R139, R15, R0.reuse, -R20.reuse ;  /* 0x000000000f8b7223 */ /* 0x180fe20000010814 */
[-CC-:B------:R-:W-:Y:S01]  /*12d60*/  FFMA.FTZ R12, R39, R0.reuse, -R20.reuse ;  /* 0x00000000270c7223 */ /* 0x180fe20000010814 */
[-C--:B-----5:R-:W-:Y:S01]  /*12d70*/  FFMA.FTZ R141, R21, R0.reuse, -R20 ;  /* 0x00000000158d7223 */ /* 0x0a0fe20000010814 */
[----:B---3--:R-:W-:Y:S01]  /*12d80*/  FADD.FTZ R7, R61, R28 ;  /* 0x0000001c3d077221 */ /* 0x008fe20000010000 */
[-CC-:B------:R-:W-:Y:S01]  /*12d90*/  FFMA.FTZ R14, R43, R0.reuse, -R20.reuse ;  /* 0x000000002b0e7223 */ /* 0x180fe20000010814 */
[----:B------:R-:W0:Y:S01]  /*12da0*/  MUFU.EX2 R4, R4 ;  /* 0x0000000400047308 */ /* 0x000e220000000800 */
[-CC-:B------:R-:W-:Y:S01]  /*12db0*/  FFMA.FTZ R143, R25, R0.reuse, -R20.reuse ;  /* 0x00000000198f7223 */ /* 0x180fe20000010814 */
[----:B----4-:R-:W-:Y:S01]  /*12dc0*/  FADD.FTZ R28, R136, R7 ;  /* 0x00000007881c7221 */ /* 0x010fe20000010000 */
[-CC-:B------:R-:W-:Y:S01]  /*12dd0*/  FFMA.FTZ R24, R47, R0.reuse, -R20.reuse ;  /* 0x000000002f187223 */ /* 0x180fe20000010814 */
[-CC-:B------:R-:W-:Y:S01]  /*12de0*/  FFMA.FTZ R145, R29, R0.reuse, -R20.reuse ;  /* 0x000000001d917223 */ /* 0x180fe20000010814 */
[-C--:B------:R-:W-:Y:S01]  /*12df0*/  FFMA.FTZ R26, R51, R0.reuse, -R20 ;  /* 0x00000000331a7223 */ /* 0x080fe20000010814 */
[----:B------:R-:W-:Y:S01]  /*12e00*/  FADD.FTZ R11, R73, R28 ;  /* 0x0000001c490b7221 */ /* 0x000fe20000010000 */
[-CC-:B------:R-:W-:Y:S01]  /*12e10*/  FFMA.FTZ R147, R33, R0.reuse, -R20.reuse ;  /* 0x0000000021937223 */ /* 0x180fe20000010814 */
[----:B------:R-:W1:Y:S01]  /*12e20*/  MUFU.EX2 R159, R159 ;  /* 0x0000009f009f7308 */ /* 0x000e620000000800 */
[-CC-:B------:R-:W-:Y:S01]  /*12e30*/  FFMA.FTZ R28, R55, R0.reuse, -R20.reuse ;  /* 0x00000000371c7223 */ /* 0x180fe20000010814 */
[----:B------:R-:W-:Y:S01]  /*12e40*/  FADD.FTZ R32, R138, R11 ;  /* 0x0000000b8a207221 */ /* 0x000fe20000010000 */
[-CC-:B------:R-:W-:Y:S01]  /*12e50*/  FFMA.FTZ R149, R37, R0.reuse, -R20.reuse ;  /* 0x0000000025957223 */ /* 0x180fe20000010814 */
[-CC-:B------:R-:W-:Y:S01]  /*12e60*/  FFMA.FTZ R59, R59, R0.reuse, -R20.reuse ;  /* 0x000000003b3b7223 */ /* 0x180fe20000010814 */
[-C--:B------:R-:W-:Y:S01]  /*12e70*/  FFMA.FTZ R75, R75, R0.reuse, -R20 ;  /* 0x000000004b4b7223 */ /* 0x080fe20000010814 */
[----:B------:R-:W-:Y:S01]  /*12e80*/  FADD.FTZ R11, R63, R32 ;  /* 0x000000203f0b7221 */ /* 0x000fe20000010000 */
[-C--:B------:R-:W-:Y:S01]  /*12e90*/  FFMA.FTZ R77, R77, R0.reuse, -R20 ;  /* 0x000000004d4d7223 */ /* 0x080fe20000010814 */
[----:B------:R-:W2:Y:S01]  /*12ea0*/  MUFU.EX2 R6, R6 ;  /* 0x0000000600067308 */ /* 0x000ea20000000800 */
[----:B0-----:R-:W-:Y:S01]  /*12eb0*/  FADD.FTZ R30, R157, R4 ;  /* 0x000000049d1e7221 */ /* 0x001fe20000010000 */
[-CC-:B------:R-:W-:Y:S01]  /*12ec0*/  FFMA.FTZ R81, R81, R0.reuse, -R20.reuse ;  /* 0x0000000051517223 */ /* 0x180fe20000010814 */
[-CC-:B------:R-:W-:Y:S01]  /*12ed0*/  FFMA.FTZ R67, R67, R0.reuse, -R20.reuse ;  /* 0x0000000043437223 */ /* 0x180fe20000010814 */
[-CC-:B------:R-:W-:Y:S01]  /*12ee0*/  FFMA.FTZ R79, R79, R0.reuse, -R20.reuse ;  /* 0x000000004f4f7223 */ /* 0x180fe20000010814 */
[----:B------:R-:W-:Y:S01]  /*12ef0*/  FFMA.FTZ R71, R71, R0, -R20 ;  /* 0x0000000047477223 */ /* 0x000fe20000010814 */
[----:B------:R-:W-:Y:S01]  /*12f00*/  F2FP.BF16.F32.PACK_AB R157, R4, R157 ;  /* 0x0000009d049d723e */ /* 0x000fe200000010ff */
[--C-:B------:R-:W-:Y:S01]  /*12f10*/  IMAD.MOV.U32 R51, RZ, RZ, R87.reuse ;  /* 0x000000ffff337224 */ /* 0x100fe200078e0057 */
[----:B------:R-:W0:Y:S01]  /*12f20*/  MUFU.EX2 R137, R137 ;  /* 0x0000008900897308 */ /* 0x000e220000000800 */
[----:B-1----:R-:W-:Y:S01]  /*12f30*/  FADD.FTZ R7, R159, R30 ;  /* 0x0000001e9f077221 */ /* 0x002fe20000010000 */
[----:B------:R-:W-:Y:S01]  /*12f40*/  F2FP.BF16.F32.PACK_AB R156, R53, R156 ;  /* 0x0000009c359c723e */ /* 0x000fe200000010ff */
[--C-:B------:R-:W-:Y:S01]  /*12f50*/  IMAD.MOV.U32 R53, RZ, RZ, R87.reuse ;  /* 0x000000ffff357224 */ /* 0x100fe200078e0057 */
[----:B------:R-:W-:Y:S01]  /*12f60*/  F2FP.BF16.F32.PACK_AB R158, R61, R158 ;  /* 0x0000009e3d9e723e */ /* 0x000fe200000010ff */
[--C-:B------:R-:W-:Y:S01]  /*12f70*/  IMAD.MOV.U32 R61, RZ, RZ, R87.reuse ;  /* 0x000000ffff3d7224 */ /* 0x100fe200078e0057 */
[----:B------:R-:W-:Y:S01]  /*12f80*/  F2FP.BF16.F32.PACK_AB R136, R73, R136 ;  /* 0x000000884988723e */ /* 0x000fe200000010ff */
[----:B------:R-:W-:Y:S01]  /*12f90*/  IMAD.MOV.U32 R73, RZ, RZ, R87 ;  /* 0x000000ffff497224 */ /* 0x000fe200078e0057 */
[----:B------:R-:W1:Y:S01]  /*12fa0*/  MUFU.EX2 R10, R10 ;  /* 0x0000000a000a7308 */ /* 0x000e620000000800 */
[C---:B--2---:R-:W-:Y:S01]  /*12fb0*/  FADD.FTZ R30, R6.reuse, R7 ;  /* 0x00000007061e7221 */ /* 0x044fe20000010000 */
[----:B------:R-:W-:Y:S01]  /*12fc0*/  F2FP.BF16.F32.PACK_AB R159, R6, R159 ;  /* 0x0000009f069f723e */ /* 0x000fe200000010ff */
[--C-:B------:R-:W-:Y:S01]  /*12fd0*/  IMAD.MOV.U32 R47, RZ, RZ, R87.reuse ;  /* 0x000000ffff2f7224 */ /* 0x100fe200078e0057 */
[----:B------:R-:W-:Y:S01]  /*12fe0*/  F2FP.BF16.F32.PACK_AB R138, R63, R138 ;  /* 0x0000008a3f8a723e */ /* 0x000fe200000010ff */
[--C-:B------:R-:W-:Y:S01]  /*12ff0*/  IMAD.MOV.U32 R63, RZ, RZ, R87.reuse ;  /* 0x000000ffff3f7224 */ /* 0x100fe200078e0057 */
[----:B------:R-:W-:Y:S01]  /*13000*/  MOV R55, R87 ;  /* 0x0000005700377202 */ /* 0x000fe20000000f00 */
[----:B------:R-:W-:Y:S01]  /*13010*/  IMAD.MOV.U32 R43, RZ, RZ, R87 ;  /* 0x000000ffff2b7224 */ /* 0x000fe200078e0057 */
[----:B------:R-:W2:Y:S01]  /*13020*/  MUFU.EX2 R139, R139 ;  /* 0x0000008b008b7308 */ /* 0x000ea20000000800 */
[----:B0-----:R-:W-:Y:S01]  /*13030*/  FADD.FTZ R7, R137, R30 ;  /* 0x0000001e89077221 */ /* 0x001fe20000010000 */
[----:B------:R-:W-:Y:S01]  /*13040*/  FADD.FTZ R30, R140, R11 ;  /* 0x0000000b8c1e7221 */ /* 0x000fe20000010000 */
[----:B------:R-:W-:Y:S01]  /*13050*/  F2FP.BF16.F32.PACK_AB R140, R41, R140 ;  /* 0x0000008c298c723e */ /* 0x000fe200000010ff */
[----:B------:R-:W-:-:S02]  /*13060*/  IMAD.MOV.U32 R39, RZ, RZ, R87 ;  /* 0x000000ffff277224 */ /* 0x000fc400078e0057 */
[----:B------:R-:W-:Y:S02]  /*13070*/  IMAD.MOV.U32 R37, RZ, RZ, R87 ;  /* 0x000000ffff257224 */ /* 0x000fe400078e0057 */
[----:B------:R-:W0:Y:S01]  /*13080*/  MUFU.EX2 R12, R12 ;  /* 0x0000000c000c7308 */ /* 0x000e220000000800 */
[C---:B-1----:R-:W-:Y:S01]  /*13090*/  FADD.FTZ R32, R10.reuse, R7 ;  /* 0x000000070a207221 */ /* 0x042fe20000010000 */
[----:B------:R-:W-:Y:S01]  /*130a0*/  FADD.FTZ R7, R41, R30 ;  /* 0x0000001e29077221 */ /* 0x000fe20000010000 */
[----:B------:R-:W-:Y:S01]  /*130b0*/  VIADD R30, R9, 0x2a840 ;  /* 0x0002a840091e7836 */ /* 0x000fe20000000000 */
[----:B------:R-:W-:Y:S01]  /*130c0*/  F2FP.BF16.F32.PACK_AB R137, R10, R137 ;  /* 0x000000890a89723e */ /* 0x000fe200000010ff */
[----:B------:R-:W-:Y:S02]  /*130d0*/  IMAD.MOV.U32 R41, RZ, RZ, R87 ;  /* 0x000000ffff297224 */ /* 0x000fe400078e0057 */
[----:B------:R-:W-:Y:S01]  /*130e0*/  FADD.FTZ R34, R142, R7 ;  /* 0x000000078e227221 */ /* 0x000fe20000010000 */
[----:B------:R-:W-:Y:S01]  /*130f0*/  F2FP.BF16.F32.PACK_AB R142, R45, R142 ;  /* 0x0000008e2d8e723e */ /* 0x000fe200000010ff */
[----:B------:R-:W1:Y:S01]  /*13100*/  MUFU.EX2 R141, R141 ;  /* 0x0000008d008d7308 */ /* 0x000e620000000800 */
[----:B--2---:R-:W-:Y:S01]  /*13110*/  FADD.FTZ R9, R139, R32 ;  /* 0x000000208b097221 */ /* 0x004fe20000010000 */
[----:B------:R-:W-:Y:S01]  /*13120*/  PRMT R7, R183, 0x654, R30 ;  /* 0x00000654b7077816 */ /* 0x000fe2000000001e */
[----:B------:R-:W-:-:S02]  /*13130*/  IMAD.MOV.U32 R35, RZ, RZ, R87 ;  /* 0x000000ffff237224 */ /* 0x000fc400078e0057 */
[--C-:B------:R-:W-:Y:S01]  /*13140*/  IMAD.MOV.U32 R33, RZ, RZ, R87.reuse ;  /* 0x000000ffff217224 */ /* 0x100fe200078e0057 */
[----:B------:R1:W-:Y:S01]  /*13150*/  SYNCS.ARRIVE.TRANS64.RED.A1T0 RZ, [R7+URZ], RZ ;  /* 0x000000ff07ff79a7 */ /* 0x0003e2000810043f */
[----:B------:R-:W-:Y:S01]  /*13160*/  IMAD.MOV.U32 R31, RZ, RZ, R87 ;  /* 0x000000ffff1f7224 */ /* 0x000fe200078e0057 */
[----:B------:R-:W2:Y:S01]  /*13170*/  MUFU.EX2 R14, R14 ;  /* 0x0000000e000e7308 */ /* 0x000ea20000000800 */
[C---:B0-----:R-:W-:Y:S01]  /*13180*/  FADD.FTZ R32, R12.reuse, R9 ;  /* 0x000000090c207221 */ /* 0x041fe20000010000 */
[----:B------:R-:W-:Y:S01]  /*13190*/  FADD.FTZ R9, R45, R34 ;  /* 0x000000222d097221 */ /* 0x000fe20000010000 */
[----:B------:R-:W-:Y:S01]  /*131a0*/  F2FP.BF16.F32.PACK_AB R139, R12, R139 ;  /* 0x0000008b0c8b723e */ /* 0x000fe200000010ff */
[----:B------:R-:W-:Y:S01]  /*131b0*/  IMAD.MOV.U32 R45, RZ, RZ, R87 ;  /* 0x000000ffff2d7224 */ /* 0x000fe200078e0057 */
[----:B------:R-:W-:Y:S01]  /*131c0*/  IADD3 R12, R72, -0x2, RZ ;  /* 0xfffffffe480c7810 */ /* 0x000fe20007ffe0ff */
[----:B------:R-:W-:Y:S01]  /*131d0*/  FADD.FTZ R34, R144, R9 ;  /* 0x0000000990227221 */ /* 0x000fe20000010000 */
[----:B------:R-:W-:Y:S01]  /*131e0*/  F2FP.BF16.F32.PACK_AB R144, R49, R144 ;  /* 0x000000903190723e */ /* 0x000fe200000010ff */
[----:B------:R-:W0:Y:S01]  /*131f0*/  MUFU.EX2 R143, R143 ;  /* 0x0000008f008f7308 */ /* 0x000e220000000800 */
[----:B-1----:R-:W-:Y:S01]  /*13200*/  FADD.FTZ R7, R141, R32 ;  /* 0x000000208d077221 */ /* 0x002fe20000010000 */
[----:B------:R-:W-:Y:S01]  /*13210*/  FADD.FTZ R9, R49, R34 ;  /* 0x0000002231097221 */ /* 0x000fe20000010000 */
[----:B------:R-:W-:Y:S01]  /*13220*/  ISETP.GE.AND P1, PT, R12, R182, PT ;  /* 0x000000b60c00720c */ /* 0x000fe20003f26270 */
[----:B------:R-:W-:Y:S01]  /*13230*/  IMAD.MOV.U32 R49, RZ, RZ, R87 ;  /* 0x000000ffff317224 */ /* 0x000fe200078e0057 */
[----:B------:R-:W-:Y:S01]  /*13240*/  MOV R72, R87 ;  /* 0x0000005700487202 */ /* 0x000fe20000000f00 */
[----:B------:R-:W-:Y:S01]  /*13250*/  FADD.FTZ R36, R146, R9 ;  /* 0x0000000992247221 */ /* 0x000fe20000010000 */
[C---:B------:R-:W-:Y:S01]  /*13260*/  F2FP.BF16.F32.PACK_AB R146, R83.reuse, R146 ;  /* 0x000000925392723e */ /* 0x040fe200000010ff */
[----:B------:R-:W1:Y:S01]  /*13270*/  MUFU.EX2 R24, R24 ;  /* 0x0000001800187308 */ /* 0x000e620000000800 */
[C---:B--2---:R-:W-:Y:S01]  /*13280*/  FADD.FTZ R32, R14.reuse, R7 ;  /* 0x000000070e207221 */ /* 0x044fe20000010000 */
[----:B------:R-:W-:Y:S01]  /*13290*/  FADD.FTZ R9, R83, R36 ;  /* 0x0000002453097221 */ /* 0x000fe20000010000 */
[----:B------:R-:W-:Y:S01]  /*132a0*/  F2FP.BF16.F32.PACK_AB R141, R14, R141 ;  /* 0x0000008d0e8d723e */ /* 0x000fe200000010ff */
[----:B------:R-:W-:-:S02]  /*132b0*/  IMAD.MOV.U32 R83, RZ, RZ, R87 ;  /* 0x000000ffff537224 */ /* 0x000fc400078e0057 */
[--C-:B------:R-:W-:Y:S02]  /*132c0*/  IMAD.MOV.U32 R29, RZ, RZ, R87.reuse ;  /* 0x000000ffff1d7224 */ /* 0x100fe400078e0057 */
[----:B------:R-:W2:Y:S01]  /*132d0*/  MUFU.EX2 R145, R145 ;  /* 0x0000009100917308 */ /* 0x000ea20000000800 */
[----:B0-----:R-:W-:Y:S01]  /*132e0*/  FADD.FTZ R7, R143, R32 ;  /* 0x000000208f077221 */ /* 0x001fe20000010000 */
[--C-:B------:R-:W-:Y:S02]  /*132f0*/  IMAD.MOV.U32 R27, RZ, RZ, R87.reuse ;  /* 0x000000ffff1b7224 */ /* 0x100fe400078e0057 */
[----:B------:R-:W-:-:S04]  /*13300*/  IMAD.MOV.U32 R25, RZ, RZ, R87 ;  /* 0x000000ffff197224 */ /* 0x000fc800078e0057 */
[----:B------:R-:W0:Y:S01]  /*13310*/  MUFU.EX2 R26, R26 ;  /* 0x0000001a001a7308 */ /* 0x000e220000000800 */
[C---:B-1----:R-:W-:Y:S01]  /*13320*/  FADD.FTZ R34, R24.reuse, R7 ;  /* 0x0000000718227221 */ /* 0x042fe20000010000 */
[----:B------:R-:W-:Y:S01]  /*13330*/  F2FP.BF16.F32.PACK_AB R143, R24, R143 ;  /* 0x0000008f188f723e */ /* 0x000fe200000010ff */
[----:B------:R-:W-:-:S05]  /*13340*/  IMAD.MOV.U32 R24, RZ, RZ, R87 ;  /* 0x000000ffff187224 */ /* 0x000fca00078e0057 */
[----:B------:R-:W1:Y:S01]  /*13350*/  MUFU.EX2 R147, R147 ;  /* 0x0000009300937308 */ /* 0x000e620000000800 */
[----:B--2---:R-:W-:Y:S01]  /*13360*/  FADD.FTZ R7, R145, R34 ;  /* 0x0000002291077221 */ /* 0x004fe20000010000 */
[----:B------:R-:W-:Y:S01]  /*13370*/  FADD.FTZ R34, R148, R9 ;  /* 0x0000000994227221 */ /* 0x000fe20000010000 */
[----:B------:R-:W-:-:S03]  /*13380*/  F2FP.BF16.F32.PACK_AB R148, R57, R148 ;  /* 0x000000943994723e */ /* 0x000fc600000010ff */
[----:B------:R-:W-:Y:S01]  /*13390*/  FADD.FTZ R9, R57, R34 ;  /* 0x0000002239097221 */ /* 0x000fe20000010000 */
[----:B------:R-:W-:Y:S01]  /*133a0*/  IMAD.MOV.U32 R57, RZ, RZ, R87 ;  /* 0x000000ffff397224 */ /* 0x000fe200078e0057 */
[----:B------:R-:W2:Y:S01]  /*133b0*/  MUFU.EX2 R28, R28 ;  /* 0x0000001c001c7308 */ /* 0x000ea20000000800 */
[----:B0-----:R-:W-:Y:S01]  /*133c0*/  FADD.FTZ R20, R26, R7 ;  /* 0x000000071a147221 */ /* 0x001fe20000010000 */
[----:B------:R-:W-:Y:S01]  /*133d0*/  FADD.FTZ R36, R150, R9 ;  /* 0x0000000996247221 */ /* 0x000fe20000010000 */
[----:B------:R-:W-:Y:S01]  /*133e0*/  F2FP.BF16.F32.PACK_AB R145, R26, R145 ;  /* 0x000000911a91723e */ /* 0x000fe200000010ff */
[----:B------:R-:W-:-:S04]  /*133f0*/  IMAD.MOV.U32 R26, RZ, RZ, R87 ;  /* 0x000000ffff1a7224 */ /* 0x000fc800078e0057 */
[----:B------:R-:W0:Y:S01]  /*13400*/  MUFU.EX2 R149, R149 ;  /* 0x0000009500957308 */ /* 0x000e220000000800 */
[----:B-1----:R-:W-:-:S07]  /*13410*/  FADD.FTZ R7, R147, R20 ;  /* 0x0000001493077221 */ /* 0x002fce0000010000 */
[----:B------:R-:W1:Y:S01]  /*13420*/  MUFU.EX2 R85, R85 ;  /* 0x0000005500557308 */ /* 0x000e620000000800 */
[C---:B--2---:R-:W-:Y:S01]  /*13430*/  FADD.FTZ R34, R28.reuse, R7 ;  /* 0x000000071c227221 */ /* 0x044fe20000010000 */
[----:B------:R-:W-:Y:S01]  /*13440*/  F2FP.BF16.F32.PACK_AB R147, R28, R147 ;  /* 0x000000931c93723e */ /* 0x000fe200000010ff */
[----:B------:R-:W-:-:S05]  /*13450*/  IMAD.MOV.U32 R28, RZ, RZ, R87 ;  /* 0x000000ffff1c7224 */ /* 0x000fca00078e0057 */
[----:B------:R2:W3:Y:S01]  /*13460*/  MUFU.EX2 R30, R59 ;  /* 0x0000003b001e7308 */ /* 0x0004e20000000800 */
[----:B0-----:R-:W-:-:S07]  /*13470*/  FADD.FTZ R7, R149, R34 ;  /* 0x0000002295077221 */ /* 0x001fce0000010000 */
[----:B------:R-:W0:Y:S01]  /*13480*/  MUFU.EX2 R152, R152 ;  /* 0x0000009800987308 */ /* 0x000e220000000800 */
[C---:B-1----:R-:W-:Y:S01]  /*13490*/  FADD.FTZ R9, R85.reuse, R36 ;  /* 0x0000002455097221 */ /* 0x042fe20000010000 */
[----:B------:R-:W-:Y:S01]  /*134a0*/  F2FP.BF16.F32.PACK_AB R150, R85, R150 ;  /* 0x000000965596723e */ /* 0x000fe200000010ff */
[--C-:B------:R-:W-:Y:S02]  /*134b0*/  IMAD.MOV.U32 R85, RZ, RZ, R87.reuse ;  /* 0x000000ffff557224 */ /* 0x100fe400078e0057 */
[----:B--2---:R-:W-:-:S03]  /*134c0*/  IMAD.MOV.U32 R59, RZ, RZ, R87 ;  /* 0x000000ffff3b7224 */ /* 0x004fc600078e0057 */
[----:B------:R-:W1:Y:S01]  /*134d0*/  MUFU.EX2 R75, R75 ;  /* 0x0000004b004b7308 */ /* 0x000e620000000800 */
[C---:B---3--:R-:W-:Y:S01]  /*134e0*/  FADD.FTZ R34, R30.reuse, R7 ;  /* 0x000000071e227221 */ /* 0x048fe20000010000 */
[----:B------:R-:W-:Y:S01]  /*134f0*/  F2FP.BF16.F32.PACK_AB R149, R30, R149 ;  /* 0x000000951e95723e */ /* 0x000fe200000010ff */
[----:B------:R-:W-:-:S05]  /*13500*/  IMAD.MOV.U32 R30, RZ, RZ, R87 ;  /* 0x000000ffff1e7224 */ /* 0x000fca00078e0057 */
[----:B------:R-:W2:Y:S01]  /*13510*/  MUFU.EX2 R65, R65 ;  /* 0x0000004100417308 */ /* 0x000ea20000000800 */
[----:B0-----:R-:W-:-:S07]  /*13520*/  FADD.FTZ R36, R152, R9 ;  /* 0x0000000998247221 */ /* 0x001fce0000010000 */
[----:B------:R0:W3:Y:S01]  /*13530*/  MUFU.EX2 R32, R77 ;  /* 0x0000004d00207308 */ /* 0x0000e20000000800 */
[----:B-1----:R-:W-:-:S07]  /*13540*/  FADD.FTZ R7, R75, R34 ;  /* 0x000000224b077221 */ /* 0x002fce0000010000 */
[----:B------:R-:W1:Y:S01]  /*13550*/  MUFU.EX2 R154, R154 ;  /* 0x0000009a009a7308 */ /* 0x000e620000000800 */
[C---:B--2---:R-:W-:Y:S01]  /*13560*/  FADD.FTZ R9, R65.reuse, R36 ;  /* 0x0000002441097221 */ /* 0x044fe20000010000 */
[----:B------:R-:W-:Y:S01]  /*13570*/  F2FP.BF16.F32.PACK_AB R152, R65, R152 ;  /* 0x000000984198723e */ /* 0x000fe200000010ff */
[--C-:B0-----:R-:W-:Y:S02]  /*13580*/  IMAD.MOV.U32 R77, RZ, RZ, R87.reuse ;  /* 0x000000ffff4d7224 */ /* 0x101fe400078e0057 */
[----:B------:R-:W-:-:S03]  /*13590*/  IMAD.MOV.U32 R65, RZ, RZ, R87 ;  /* 0x000000ffff417224 */ /* 0x000fc600078e0057 */
[----:B------:R-:W0:Y:S01]  /*135a0*/  MUFU.EX2 R81, R81 ;  /* 0x0000005100517308 */ /* 0x000e220000000800 */
[C---:B---3--:R-:W-:Y:S01]  /*135b0*/  FADD.FTZ R36, R32.reuse, R7 ;  /* 0x0000000720247221 */ /* 0x048fe20000010000 */
[----:B------:R-:W-:Y:S01]  /*135c0*/  F2FP.BF16.F32.PACK_AB R151, R32, R75 ;  /* 0x0000004b2097723e */ /* 0x000fe200000010ff */
[--C-:B------:R-:W-:Y:S02]  /*135d0*/  IMAD.MOV.U32 R75, RZ, RZ, R87.reuse ;  /* 0x000000ffff4b7224 */ /* 0x100fe400078e0057 */
[----:B------:R-:W-:-:S03]  /*135e0*/  IMAD.MOV.U32 R32, RZ, RZ, R87 ;  /* 0x000000ffff207224 */ /* 0x000fc600078e0057 */
[----:B------:R2:W3:Y:S01]  /*135f0*/  MUFU.EX2 R20, R67 ;  /* 0x0000004300147308 */ /* 0x0004e20000000800 */
[----:B-1----:R-:W-:-:S07]  /*13600*/  FADD.FTZ R38, R154, R9 ;  /* 0x000000099a267221 */ /* 0x002fce0000010000 */
[----:B------:R-:W1:Y:S01]  /*13610*/  MUFU.EX2 R79, R79 ;  /* 0x0000004f004f7308 */ /* 0x000e620000000800 */
[----:B0-----:R-:W-:Y:S01]  /*13620*/  FADD.FTZ R9, R81, R36 ;  /* 0x0000002451097221 */ /* 0x001fe20000010000 */
[--C-:B--2---:R-:W-:Y:S02]  /*13630*/  IMAD.MOV.U32 R67, RZ, RZ, R87.reuse ;  /* 0x000000ffff437224 */ /* 0x104fe400078e0057 */
[----:B------:R-:W-:-:S04]  /*13640*/  IMAD.MOV.U32 R36, RZ, RZ, R87 ;  /* 0x000000ffff247224 */ /* 0x000fc800078e0057 */
[----:B------:R-:W0:Y:S01]  /*13650*/  MUFU.EX2 R69, R69 ;  /* 0x0000004500457308 */ /* 0x000e220000000800 */
[C---:B---3--:R-:W-:Y:S01]  /*13660*/  FADD.FTZ R4, R20.reuse, R9 ;  /* 0x0000000914047221 */ /* 0x048fe20000010000 */
[----:B------:R-:W-:Y:S01]  /*13670*/  F2FP.BF16.F32.PACK_AB R153, R20, R81 ;  /* 0x000000511499723e */ /* 0x000fe200000010ff */
[----:B------:R-:W-:-:S05]  /*13680*/  IMAD.MOV.U32 R81, RZ, RZ, R87 ;  /* 0x000000ffff517224 */ /* 0x000fca00078e0057 */
[----:B------:R2:W3:Y:S01]  /*13690*/  MUFU.EX2 R34, R71 ;  /* 0x0000004700227308 */ /* 0x0004e20000000800 */
[----:B-1----:R-:W-:Y:S01]  /*136a0*/  FADD.FTZ R9, R79, R4 ;  /* 0x000000044f097221 */ /* 0x002fe20000010000 */
[----:B------:R-:W-:Y:S02]  /*136b0*/  IMAD.MOV.U32 R4, RZ, RZ, 0x3f800000 ;  /* 0x3f800000ff047424 */ /* 0x000fe400078e00ff */
[C---:B0-----:R-:W-:Y:S01]  /*136c0*/  FADD.FTZ R7, R69.reuse, R38 ;  /* 0x0000002645077221 */ /* 0x041fe20000010000 */
[----:B------:R-:W-:Y:S01]  /*136d0*/  F2FP.BF16.F32.PACK_AB R154, R69, R154 ;  /* 0x0000009a459a723e */ /* 0x000fe200000010ff */
[--C-:B--2---:R-:W-:Y:S01]  /*136e0*/  IMAD.MOV.U32 R71, RZ, RZ, R87.reuse ;  /* 0x000000ffff477224 */ /* 0x104fe200078e0057 */
[----:B------:R-:W-:Y:S01]  /*136f0*/  MOV R38, R87 ;  /* 0x0000005700267202 */ /* 0x000fe20000000f00 */
[----:B------:R-:W-:Y:S02]  /*13700*/  IMAD.MOV.U32 R69, RZ, RZ, R87 ;  /* 0x000000ffff457224 */ /* 0x000fe400078e0057 */
[C---:B---3--:R-:W-:Y:S01]  /*13710*/  FADD.FTZ R6, R34.reuse, R9 ;  /* 0x0000000922067221 */ /* 0x048fe20000010000 */
[----:B------:R-:W-:Y:S01]  /*13720*/  F2FP.BF16.F32.PACK_AB R155, R34, R79 ;  /* 0x0000004f229b723e */ /* 0x000fe200000010ff */
[----:B------:R-:W-:-:S02]  /*13730*/  IMAD.MOV.U32 R9, RZ, RZ, 0x3f800000 ;  /* 0x3f800000ff097424 */ /* 0x000fc400078e00ff */
[--C-:B------:R-:W-:Y:S02]  /*13740*/  IMAD.MOV.U32 R79, RZ, RZ, R87.reuse ;  /* 0x000000ffff4f7224 */ /* 0x100fe400078e0057 */
[----:B------:R-:W-:Y:S01]  /*13750*/  IMAD.MOV.U32 R34, RZ, RZ, R87 ;  /* 0x000000ffff227224 */ /* 0x000fe200078e0057 */
[----:B------:R-:W-:Y:S06]  /*13760*/  @!P1 BRA `(.L_x_626) ;  /* 0x0000002000c89947 */ /* 0x000fec0003800000 */
[----:B------:R-:W-:Y:S01]  /*13770*/  IMAD.MOV.U32 R13, RZ, RZ, R3 ;  /* 0x000000ffff0d7224 */ /* 0x000fe200078e0003 */
[----:B------:R-:W-:Y:S01]  /*13780*/  MOV R10, R181 ;  /* 0x000000b5000a7202 */ /* 0x000fe20000000f00 */
[----:B------:R-:W-:Y:S01]  /*13790*/  IMAD.MOV.U32 R14, RZ, RZ, R5 ;  /* 0x000000ffff0e7224 */ /* 0x000fe200078e0005 */
[----:B------:R-:W-:Y:S01]  /*137a0*/  CS2R R86, SRZ ;  /* 0x0000000000567805 */ /* 0x000fe2000001ff00 */
[----:B------:R-:W-:Y:S01]  /*137b0*/  IMAD.MOV.U32 R11, RZ, RZ, R174 ;  /* 0x000000ffff0b7224 */ /* 0x000fe200078e00ae */
        /* <DEDUP_REMOVED lines=31> */
[----:B------:R-:W-:-:S07]  /*139b0*/  CS2R R24, SRZ ;  /* 0x0000000000187805 */ /* 0x000fce000001ff00 */
.L_x_639:
[----:B------:R-:W-:-:S04]  /*139c0*/  ISETP.NE.AND P1, PT, R11, 0x1, PT ;  /* 0x000000010b00780c */ /* 0x000fc80003f25270 */
[----:B------:R-:W-:-:S04]  /*139d0*/  SEL R181, RZ, 0x1, P1 ;  /* 0x00000001ffb57807 */ /* 0x000fc80000800000 */
[----:B------:R-:W-:Y:S01]  /*139e0*/  LOP3.LUT R181, R10, R181, RZ, 0x3c, !PT ;  /* 0x000000b50ab57212 */ /* 0x000fe200078e3cff */
[----:B------:R-:W-:Y:S06]  /*139f0*/  @!P0 BRA `(.L_x_627) ;  /* 0x0000000000048947 */ /* 0x000fec0003800000 */
[----:B------:R-:W-:Y:S01]  /*13a00*/  BPT.TRAP 0x1 ;  /* 0x000000040000795c */ /* 0x000fe20000300000 */
.L_x_627:
[----:B------:R-:W-:Y:S01]  /*13a10*/  VIADD R174, R11, 0x1 ;  /* 0x000000010bae7836 */ /* 0x000fe20000000000 */
[----:B------:R-:W-:-:S04]  /*13a20*/  SHF.L.U32 R0, R181, 0x1f, RZ ;  /* 0x0000001fb5007819 */ /* 0x000fc800000006ff */
[----:B------:R-:W-:-:S04]  /*13a30*/  ISETP.NE.AND P1, PT, R174, 0x2, PT ;  /* 0x00000002ae00780c */ /* 0x000fc80003f25270 */
[----:B------:R-:W-:-:S05]  /*13a40*/  SEL R174, R174, RZ, P1 ;  /* 0x000000ffaeae7207 */ /* 0x000fca0000800000 */
[----:B------:R-:W-:-:S04]  /*13a50*/  IMAD R15, R174, 0x8, R2 ;  /* 0x00000008ae0f7824 */ /* 0x000fc800078e0202 */
[----:B------:R0:W1:Y:S01]  /*13a60*/  SYNCS.PHASECHK.TRANS64.TRYWAIT P1, [R15+URZ+0x2a830], R0 ;  /* 0x02a830000f0075a7 */ /* 0x000062000802017f */
[----:B------:R-:W-:Y:S05]  /*13a70*/  @!P0 BRA `(.L_x_628) ;  /* 0x0000000000048947 */ /* 0x000fea0003800000 */
[----:B------:R-:W-:Y:S01]  /*13a80*/  BPT.TRAP 0x1 ;  /* 0x000000040000795c */ /* 0x000fe20000300000 */
.L_x_628:
[----:B------:R-:W-:Y:S01]  /*13a90*/  IMAD R94, R174, 0x900, R8 ;  /* 0x00000900ae5e7824 */ /* 0x000fe200078e0208 */
[----:B------:R-:W-:Y:S03]  /*13aa0*/  BSSY B1, `(.L_x_629) ;  /* 0x0000006000017945 */ /* 0x000fe60003800000 */
[C---:B------:R-:W-:Y:S02]  /*13ab0*/  VIADD R92, R94.reuse, 0x2 ;  /* 0x000000025e5c7836 */ /* 0x040fe40000000000 */
[----:B------:R-:W-:Y:S01]  /*13ac0*/  VIADD R91, R94, 0x4 ;  /* 0x000000045e5b7836 */ /* 0x000fe20000000000 */
[----:B-1----:R-:W-:Y:S06]  /*13ad0*/  @P1 BRA `(.L_x_630) ;  /* 0x0000000000081947 */ /* 0x002fec0003800000 */
[----:B------:R-:W1:Y:S02]  /*13ae0*/  SYNCS.PHASECHK.TRANS64.TRYWAIT P1, [R15+URZ+0x2a830], R0 ;  /* 0x02a830000f0075a7 */ /* 0x000e64000802017f */
[----:B-1----:R-:W-:Y:S05]  /*13af0*/  @!P1 BRA `(.L_x_631) ;  /* 0x000000d800809947 */ /* 0x002fea0003800000 */
.L_x_630:
[----:B------:R-:W-:Y:S05]  /*13b00*/  BSYNC B1 ;  /* 0x0000000000017941 */ /* 0x000fea0003800000 */
.L_x_629:
[----:B------:R-:W2:Y:S04]  /*13b10*/  LDL.64 R96, [R1+0x30] ;  /* 0x0000300001607983 */ /* 0x000ea80000100a00 */
[----:B------:R3:W-:Y:S04]  /*13b20*/  STL.64 [R1+0x80], R10 ;  /* 0x0000800a01007387 */ /* 0x0007e80000100a00 */
[----:B---3--:R-:W3:Y:S01]  /*13b30*/  LDL.64 R10, [R1+0x28] ;  /* 0x00002800010a7983 */ /* 0x008ee20000100a00 */
[----:B------:R-:W-:Y:S01]  /*13b40*/  IMAD.MOV.U32 R88, RZ, RZ, R94 ;  /* 0x000000ffff587224 */ /* 0x000fe200078e005e */
[----:B------:R-:W-:Y:S01]  /*13b50*/  MOV R193, UR38 ;  /* 0x0000002600c17c02 */ /* 0x000fe20008000f00 */
[----:B------:R-:W-:Y:S01]  /*13b60*/  VIADD R90, R94, 0x6 ;  /* 0x000000065e5a7836 */ /* 0x000fe20000000000 */
[----:B------:R-:W-:Y:S01]  /*13b70*/  MOV R5, UR58 ;  /* 0x0000003a00057c02 */ /* 0x000fe20008000f00 */
[----:B------:R-:W-:Y:S01]  /*13b80*/  IMAD.MOV.U32 R89, RZ, RZ, 0x40000040 ;  /* 0x40000040ff597424 */ /* 0x000fe200078e00ff */
[----:B------:R-:W-:Y:S01]  /*13b90*/  R2UR UR46, R88 ;  /* 0x00000000582e72ca */ /* 0x000fe200000e0000 */
[----:B------:R-:W-:Y:S01]  /*13ba0*/  IMAD.MOV.U32 R88, RZ, RZ, R92 ;  /* 0x000000ffff587224 */ /* 0x000fe200078e005c */
[----:B------:R-:W-:Y:S01]  /*13bb0*/  R2UR UR58, R90 ;  /* 0x000000005a3a72ca */ /* 0x000fe200000e0000 */
[C---:B------:R-:W-:Y:S01]  /*13bc0*/  VIADD R90, R94.reuse, 0x302 ;  /* 0x000003025e5a7836 */ /* 0x040fe20000000000 */
[----:B------:R-:W-:Y:S01]  /*13bd0*/  MOV R198, UR45 ;  /* 0x0000002d00c67c02 */ /* 0x000fe20008000f00 */
[----:B------:R-:W-:Y:S01]  /*13be0*/  VIADD R92, R94, 0x304 ;  /* 0x000003045e5c7836 */ /* 0x000fe20000000000 */
[----:B------:R-:W-:Y:S01]  /*13bf0*/  R2UR UR42, R88 ;  /* 0x00000000582a72ca */ /* 0x000fe200000e0000 */
[----:B------:R-:W-:Y:S01]  /*13c00*/  IMAD.MOV.U32 R88, RZ, RZ, R91 ;  /* 0x000000ffff587224 */ /* 0x000fe200078e005b */
[----:B------:R-:W-:Y:S01]  /*13c10*/  R2UR UR30, R90 ;  /* 0x000000005a1e72ca */ /* 0x000fe200000e0000 */
[----:B------:R-:W-:Y:S01]  /*13c20*/  VIADD R90, R94, 0x600 ;  /* 0x000006005e5a7836 */ /* 0x000fe20000000000 */
[----:B01----:R-:W-:Y:S01]  /*13c30*/  MOV R0, UR44 ;  /* 0x0000002c00007c02 */ /* 0x003fe20008000f00 */
[----:B------:R-:W-:Y:S01]  /*13c40*/  IMAD.MOV.U32 R91, RZ, RZ, 0x40000040 ;  /* 0x40000040ff5b7424 */ /* 0x000fe200078e00ff */
[----:B------:R-:W-:Y:S01]  /*13c50*/  R2UR UR38, R88 ;  /* 0x00000000582672ca */ /* 0x000fe200000e0000 */
[----:B------:R-:W-:Y:S01]  /*13c60*/  VIADD R88, R94, 0x300 ;  /* 0x000003005e587836 */ /* 0x000fe20000000000 */
[C---:B------:R-:W-:Y:S01]  /*13c70*/  R2UR UR47, R89.reuse ;  /* 0x00000000592f72ca */ /* 0x040fe200000e0000 */
[----:B------:R0:W-:Y:S01]  /*13c80*/  STL.64 [R1+0x78], R6 ;  /* 0x0000780601007387 */ /* 0x0001e20000100a00 */
[----:B------:R-:W-:Y:S01]  /*13c90*/  R2UR UR26, R92 ;  /* 0x000000005c1a72ca */ /* 0x000fe200000e0000 */
[----:B------:R-:W-:Y:S01]  /*13ca0*/  VIADD R92, R94, 0x602 ;  /* 0x000006025e5c7836 */ /* 0x000fe20000000000 */
[----:B------:R-:W-:Y:S01]  /*13cb0*/  R2UR UR34, R88 ;  /* 0x00000000582272ca */ /* 0x000fe200000e0000 */
[----:B------:R-:W-:Y:S01]  /*13cc0*/  VIADD R88, R94, 0x306 ;  /* 0x000003065e587836 */ /* 0x000fe20000000000 */
[----:B------:R-:W-:Y:S01]  /*13cd0*/  R2UR UR18, R90 ;  /* 0x000000005a1272ca */ /* 0x000fe200000e0000 */
[----:B------:R-:W-:Y:S01]  /*13ce0*/  VIADD R90, R94, 0x606 ;  /* 0x000006065e5a7836 */ /* 0x000fe20000000000 */
[----:B------:R-:W-:Y:S01]  /*13cf0*/  MOV R93, 0x40000040 ;  /* 0x40000040005d7802 */ /* 0x000fe20000000f00 */
[-C--:B------:R-:W-:Y:S01]  /*13d00*/  FMUL.FTZ R26, R26, R4.reuse ;  /* 0x000000041a1a7220 */ /* 0x080fe20000410000 */
[----:B------:R-:W-:Y:S01]  /*13d10*/  R2UR UR22, R88 ;  /* 0x00000000581672ca */ /* 0x000fe200000e0000 */
[----:B------:R-:W-:Y:S01]  /*13d20*/  VIADD R88, R94, 0x604 ;  /* 0x000006045e587836 */ /* 0x000fe20000000000 */
[----:B------:R-:W-:Y:S01]  /*13d30*/  MOV R3, UR59 ;  /* 0x0000003b00037c02 */ /* 0x000fe20008000f00 */
[----:B0-----:R-:W4:Y:S01]  /*13d40*/  LDL.64 R6, [R1+0x18] ;  /* 0x0000180001067983 */ /* 0x001f220000100a00 */
[----:B------:R-:W-:Y:S01]  /*13d50*/  R2UR UR43, R89 ;  /* 0x00000000592b72ca */ /* 0x000fe200000e0000 */
[-C--:B------:R-:W-:Y:S01]  /*13d60*/  FMUL.FTZ R27, R27, R4.reuse ;  /* 0x000000041b1b7220 */ /* 0x080fe20000410000 */
        /* <DEDUP_REMOVED lines=26> */
[----:B------:R-:W-:Y:S01]  /*13f10*/  MOV R196, UR41 ;  /* 0x0000002900c47c02 */ /* 0x000fe20008000f00 */
        /* <DEDUP_REMOVED lines=53> */
[----:B--2---:R-:W-:-:S02]  /*14270*/  R2UR UR44, R96 ;  /* 0x00000000602c72ca */ /* 0x004fc400000e0000 */
[----:B------:R-:W-:Y:S02]  /*14280*/  R2UR UR45, R97 ;  /* 0x00000000612d72ca */ /* 0x000fe400000e0000 */
[----:B------:R-:W-:-:S11]  /*14290*/  WARPGROUP.ARRIVE ;  /* 0x00000000000079c5 */ /* 0x000fd60000000000 */
[----:B------:R-:W-:Y:S01]  /*142a0*/  HGMMA.64x96x16.F32.BF16 R88, gdesc[UR44], RZ, !UPT, gsb0 ;  /* 0x016000002c5879f0 */ /* 0x000fe2000c0018ff */
[----:B---3--:R-:W-:Y:S02]  /*142b0*/  R2UR UR40, R10 ;  /* 0x000000000a2872ca */ /* 0x008fe400000e0000 */
[----:B------:R-:W-:Y:S02]  /*142c0*/  R2UR UR41, R11 ;  /* 0x000000000b2972ca */ /* 0x000fe400000e0000 */
[----:B------:R0:W5:Y:S01]  /*142d0*/  LDL.LU.64 R10, [R1+0x80] ;  /* 0x00008000010a7983 */ /* 0x0001620000300a00 */
[----:B------:R-:W-:Y:S02]  /*142e0*/  WARPGROUP.DEPBAR.LE gsb0, 0x0 ;  /* 0x00008000000079c5 */ /* 0x000fe40000010000 */
[----:B------:R-:W-:-:S08]  /*142f0*/  WARPGROUP.ARRIVE ;  /* 0x00000000000079c5 */ /* 0x000fd00000000000 */
[----:B------:R-:W-:Y:S01]  /*14300*/  HGMMA.64x96x16.F32.BF16 R88, gdesc[UR40], R88, gsb0 ;  /* 0x01600000285879f0 */ /* 0x000fe20008001858 */
[----:B------:R-:W-:Y:S02]  /*14310*/  R2UR UR41, R196 ;  /* 0x00000000c42972ca */ /* 0x000fe400000e0000 */
[----:B------:R-:W-:Y:S02]  /*14320*/  R2UR UR40, R197 ;  /* 0x00000000c52872ca */ /* 0x000fe400000e0000 */
[----:B------:R-:W2:Y:S01]  /*14330*/  LDL.64 R196, [R1+0x20] ;  /* 0x0000200001c47983 */ /* 0x000ea20000100a00 */
[----:B----4-:R-:W-:Y:S02]  /*14340*/  R2UR UR56, R6 ;  /* 0x00000000063872ca */ /* 0x010fe400000e0000 */
[----:B------:R-:W-:Y:S01]  /*14350*/  R2UR UR57, R7 ;  /* 0x00000000073972ca */ /* 0x000fe200000e0000 */
[----:B------:R-:W-:Y:S02]  /*14360*/  WARPGROUP.DEPBAR.LE gsb0, 0x0 ;  /* 0x00008000000079c5 */ /* 0x000fe40000010000 */
[----:B------:R-:W-:Y:S01]  /*14370*/  WARPGROUP.ARRIVE ;  /* 0x00000000000079c5 */ /* 0x000fe20000000000 */
[----:B------:R-:W-:Y:S01]  /*14380*/  FMUL.FTZ R87, R87, R4 ;  /* 0x0000000457577220 */ /* 0x000fe20000410000 */
[----:B--2---:R-:W-:-:S02]  /*14390*/  R2UR UR36, R196 ;  /* 0x00000000c42472ca */ /* 0x004fc400000e0000 */
[----:B------:R-:W-:Y:S02]  /*143a0*/  R2UR UR37, R197 ;  /* 0x00000000c52572ca */ /* 0x000fe400000e0000 */
[----:B------:R-:W2:Y:S11]  /*143b0*/  LDL.64 R196, [R1] ;  /* 0x0000000001c47983 */ /* 0x000eb60000100a00 */
[----:B------:R-:W-:Y:S01]  /*143c0*/  HGMMA.64x96x16.F32.BF16 R88, gdesc[UR36], R88, gsb0 ;  /* 0x01600000245879f0 */ /* 0x000fe20008001858 */
[----:B------:R-:W-:-:S02]  /*143d0*/  R2UR UR37, R194 ;  /* 0x00000000c22572ca */ /* 0x000fc400000e0000 */
[----:B------:R-:W-:Y:S02]  /*143e0*/  R2UR UR36, R195 ;  /* 0x00000000c32472ca */ /* 0x000fe400000e0000 */
[----:B------:R-:W3:Y:S04]  /*143f0*/  LDL.64 R194, [R1+0x8] ;  /* 0x0000080001c27983 */ /* 0x000ee80000100a00 */
[----:B------:R0:W5:Y:S01]  /*14400*/  LDL.LU.64 R6, [R1+0x78] ;  /* 0x0000780001067983 */ /* 0x0001620000300a00 */
[----:B------:R-:W-:Y:S02]  /*14410*/  WARPGROUP.DEPBAR.LE gsb0, 0x0 ;  /* 0x00008000000079c5 */ /* 0x000fe40000010000 */
[----:B------:R-:W-:-:S06]  /*14420*/  WARPGROUP.ARRIVE ;  /* 0x00000000000079c5 */ /* 0x000fcc0000000000 */
[----:B------:R-:W-:Y:S01]  /*14430*/  HGMMA.64x96x16.F32.BF16 R88, gdesc[UR56], R88, gsb0 ;  /* 0x01600000385879f0 */ /* 0x000fe20008001858 */
[----:B------:R-:W-:Y:S02]  /*14440*/  R2UR UR58, R5 ;  /* 0x00000000053a72ca */ /* 0x000fe400000e0000 */
[----:B------:R-:W4:Y:S01]  /*14450*/  LDL.64 R4, [R1+0x10] ;  /* 0x0000100001047983 */ /* 0x000f220000100a00 */
[----:B------:R-:W-:Y:S02]  /*14460*/  WARPGROUP.DEPBAR.LE gsb0, 0x0 ;  /* 0x00008000000079c5 */ /* 0x000fe40000010000 */
[----:B------:R-:W-:Y:S01]  /*14470*/  WARPGROUP.ARRIVE ;  /* 0x00000000000079c5 */ /* 0x000fe20000000000 */
[----:B---3--:R-:W-:Y:S02]  /*14480*/  R2UR UR28, R194 ;  /* 0x00000000c21c72ca */ /* 0x008fe400000e0000 */
[----:B------:R-:W-:Y:S02]  /*14490*/  R2UR UR29, R195 ;  /* 0x00000000c31d72ca */ /* 0x000fe400000e0000 */
[----:B----4-:R-:W-:-:S02]  /*144a0*/  R2UR UR32, R4 ;  /* 0x00000000042072ca */ /* 0x010fc400000e0000 */
[----:B------:R-:W-:-:S13]  /*144b0*/  R2UR UR33, R5 ;  /* 0x00000000052172ca */ /* 0x000fda00000e0000 */
[----:B------:R-:W-:Y:S01]  /*144c0*/  HGMMA.64x96x16.F32.BF16 R88, gdesc[UR32], R88, gsb0 ;  /* 0x01600000205879f0 */ /* 0x000fe20008001858 */
[----:B--2---:R-:W-:Y:S02]  /*144d0*/  R2UR UR24, R196 ;  /* 0x00000000c41872ca */ /* 0x004fe400000e0000 */
[----:B------:R-:W-:Y:S01]  /*144e0*/  R2UR UR25, R197 ;  /* 0x00000000c51972ca */ /* 0x000fe200000e0000 */
[----:B------:R-:W-:Y:S02]  /*144f0*/  WARPGROUP.DEPBAR.LE gsb0, 0x0 ;  /* 0x00008000000079c5 */ /* 0x000fe40000010000 */
[----:B------:R-:W-:-:S06]  /*14500*/  WARPGROUP.ARRIVE ;  /* 0x00000000000079c5 */ /* 0x000fcc0000000000 */
[----:B------:R-:W-:Y:S03]  /*14510*/  HGMMA.64x96x16.F32.BF16 R88, gdesc[UR28], R88, gsb0 ;  /* 0x016000001c5879f0 */ /* 0x000fe60008001858 */
[----:B------:R-:W-:Y:S02]  /*14520*/  WARPGROUP.DEPBAR.LE gsb0, 0x0 ;  /* 0x00008000000079c5 */ /* 0x000fe40000010000 */
[----:B------:R-:W-:-:S06]  /*14530*/  WARPGROUP.ARRIVE ;  /* 0x00000000000079c5 */ /* 0x000fcc0000000000 */
[----:B------:R-:W-:Y:S01]  /*14540*/  HGMMA.64x96x16.F32.BF16 R88, gdesc[UR24], R88, gsb0 ;  /* 0x01600000185879f0 */ /* 0x000fe20008001858 */
[----:B------:R-:W-:Y:S01]  /*14550*/  UMOV UR20, UR52 ;  /* 0x0000003400147c82 */ /* 0x000fe20008000000 */
[----:B------:R-:W-:Y:S01]  /*14560*/  UMOV UR21, UR53 ;  /* 0x0000003500157c82 */ /* 0x000fe20008000000 */
[----:B------:R-:W-:Y:S02]  /*14570*/  WARPGROUP.DEPBAR.LE gsb0, 0x0 ;  /* 0x00008000000079c5 */ /* 0x000fe40000010000 */
[----:B------:R-:W-:-:S06]  /*14580*/  WARPGROUP.ARRIVE ;  /* 0x00000000000079c5 */ /* 0x000fcc0000000000 */
[----:B------:R-:W-:Y:S01]  /*14590*/  HGMMA.64x96x16.F32.BF16 R88, gdesc[UR20], R88, gsb0 ;  /* 0x01600000145879f0 */ /* 0x000fe20008001858 */
[----:B------:R-:W-:Y:S01]  /*145a0*/  UMOV UR16, UR48 ;  /* 0x0000003000107c82 */ /* 0x000fe20008000000 */
[----:B------:R-:W-:Y:S01]  /*145b0*/  UMOV UR17, UR49 ;  /* 0x0000003100117c82 */ /* 0x000fe20008000000 */
[----:B------:R-:W-:Y:S02]  /*145c0*/  R2UR UR45, R198 ;  /* 0x00000000c62d72ca */ /* 0x000fe400000e0000 */
[----:B------:R-:W-:Y:S01]  /*145d0*/  R2UR UR44, R0 ;  /* 0x00000000002c72ca */ /* 0x000fe200000e0000 */
[----:B------:R-:W-:Y:S02]  /*145e0*/  WARPGROUP.DEPBAR.LE gsb0, 0x0 ;  /* 0x00008000000079c5 */ /* 0x000fe40000010000 */
[----:B------:R-:W-:-:S06]  /*145f0*/  WARPGROUP.ARRIVE ;  /* 0x00000000000079c5 */ /* 0x000fcc0000000000 */
[----:B------:R-:W-:Y:S04]  /*14600*/  HGMMA.64x96x16.F32.BF16 R88, gdesc[UR16], R88, gsb0 ;  /* 0x01600000105879f0 */ /* 0x000fe80008001858 */
[----:B------:R-:W-:Y:S01]  /*14610*/  UMOV UR12, UR44 ;  /* 0x0000002c000c7c82 */ /* 0x000fe20008000000 */
[----:B------:R-:W-:Y:S01]  /*14620*/  UMOV UR13, UR45 ;  /* 0x0000002d000d7c82 */ /* 0x000fe20008000000 */
        /* <DEDUP_REMOVED lines=10> */
[----:B------:R-:W-:Y:S01]  /*146d0*/  R2UR UR38, R193 ;  /* 0x00000000c12672ca */ /* 0x000fe200000e0000 */
[----:B------:R-:W-:Y:S02]  /*146e0*/  WARPGROUP.DEPBAR.LE gsb0, 0x0 ;  /* 0x00008000000079c5 */ /* 0x000fe40000010000 */
[----:B------:R-:W-:-:S06]  /*146f0*/  WARPGROUP.ARRIVE ;  /* 0x00000000000079c5 */ /* 0x000fcc0000000000 */
[----:B------:R-:W-:Y:S01]  /*14700*/  HGMMA.64x96x16.F32.BF16 R88, gdesc[UR8], R88, gsb0 ;  /* 0x01600000085879f0 */ /* 0x000fe20008001858 */
[----:B------:R-:W-:Y:S02]  /*14710*/  R2UR UR59, R3 ;  /* 0x00000000033b72ca */ /* 0x000fe400000e0000 */
[----:B------:R-:W-:Y:S02]  /*14720*/  R2UR UR57, R20 ;  /* 0x00000000143972ca */ /* 0x000fe400000e0000 */
[----:B------:R-:W-:Y:S01]  /*14730*/  R2UR UR56, R21 ;  /* 0x00000000153872ca */ /* 0x000fe200000e0000 */
[----:B------:R-:W-:Y:S02]  /*14740*/  WARPGROUP.DEPBAR.LE gsb0, 0x0 ;  /* 0x00008000000079c5 */ /* 0x000fe40000010000 */
[----:B0-----:R-:W-:-:S12]  /*14750*/  @!P0 BRA `(.L_x_632) ;  /* 0x0000000000048947 */ /* 0x001fd80003800000 */
[----:B------:R-:W-:Y:S01]  /*14760*/  BPT.TRAP 0x1 ;  /* 0x000000040000795c */ /* 0x000fe20000300000 */
.L_x_632:
[----:B-----5:R-:W-:Y:S01]  /*14770*/  SHF.L.U32 R0, R10, 0x1f, RZ ;  /* 0x0000001f0a007819 */ /* 0x020fe200000006ff */
[----:B------:R-:W-:-:S04]  /*14780*/  IMAD R20, R11, 0x8, R2 ;  /* 0x000000080b147824 */ /* 0x000fc800078e0202 */
[----:B------:R0:W1:Y:S01]  /*14790*/  SYNCS.PHASECHK.TRANS64.TRYWAIT P1, [R20+URZ+0x2a850], R0 ;  /* 0x02a85000140075a7 */ /* 0x000062000802017f */
[----:B------:R-:W-:Y:S05]  /*147a0*/  @!P0 BRA `(.L_x_633) ;  /* 0x0000000000048947 */ /* 0x000fea0003800000 */
[----:B------:R-:W-:Y:S01]  /*147b0*/  BPT.TRAP 0x1 ;  /* 0x000000040000795c */ /* 0x000fe20000300000 */
.L_x_633:
[----:B------:R-:W-:Y:S04]  /*147c0*/  BSSY B1, `(.L_x_634) ;  /* 0x0000004000017945 */ /* 0x000fe80003800000 */
[----:B-1----:R-:W-:Y:S05]  /*147d0*/  @P1 BRA `(.L_x_635) ;  /* 0x0000000000081947 */ /* 0x002fea0003800000 */
[----:B------:R-:W1:Y:S02]  /*147e0*/  SYNCS.PHASECHK.TRANS64.TRYWAIT P1, [R20+URZ+0x2a850], R0 ;  /* 0x02a85000140075a7 */ /* 0x000e64000802017f */
[----:B-1----:R-:W-:Y:S05]  /*147f0*/  @!P1 BRA `(.L_x_636) ;  /* 0x000000cc00549947 */ /* 0x002fea0003800000 */
.L_x_635:
[----:B------:R-:W-:Y:S05]  /*14800*/  BSYNC B1 ;  /* 0x0000000000017941 */ /* 0x000fea0003800000 */
.L_x_634:
[----:B01----:R-:W-:Y:S01]  /*14810*/  VIADD R0, R2, 0x400 ;  /* 0x0000040002007836 */ /* 0x003fe20000000000 */
[----:B------:R-:W-:Y:S01]  /*14820*/  WARPGROUP.ARRIVE ;  /* 0x00000000000079c5 */ /* 0x000fe20000000000 */
[----:B------:R-:W-:-:S03]  /*14830*/  IMAD.MOV.U32 R5, RZ, RZ, 0x40000040 ;  /* 0x40000040ff057424 */ /* 0x000fc600078e00ff */
[----:B------:R-:W-:Y:S02]  /*14840*/  SHF.R.U32.HI R0, RZ, 0x4, R0 ;  /* 0x00000004ff007819 */ /* 0x000fe40000011600 */
[----:B------:R-:W-:Y:S02]  /*14850*/  R2UR UR7, R5 ;  /* 0x00000000050772ca */ /* 0x000fe400000e0000 */
[----:B------:R-:W-:Y:S02]  /*14860*/  LOP3.LUT R0, R0, 0x3fff, RZ, 0xc0, !PT ;  /* 0x00003fff00007812 */ /* 0x000fe400078ec0ff */
[----:B------:R-:W-:Y:S02]  /*14870*/  MOV R5, 0x40000040 ;  /* 0x4000004000057802 */ /* 0x000fe40000000f00 */
[----:B------:R-:W-:-:S05]  /*14880*/  LOP3.LUT R0, R0, 0x3000000, RZ, 0xfc, !PT ;  /* 0x0300000000007812 */ /* 0x000fca00078efcff */
[----:B------:R-:W-:Y:S02]  /*14890*/  IMAD R4, R11, 0x600, R0 ;  /* 0x000006000b047824 */ /* 0x000fe400078e0200 */
[----:B------:R-:W-:Y:S02]  /*148a0*/  IMAD.MOV.U32 R11, RZ, RZ, 0x40000040 ;  /* 0x40000040ff0b7424 */ /* 0x000fe400078e00ff */
[C---:B------:R-:W-:Y:S01]  /*148b0*/  VIADD R10, R4.reuse, 0x80 ;  /* 0x00000080040a7836 */ /* 0x040fe20000000000 */
[----:B------:R-:W-:-:S13]  /*148c0*/  R2UR UR6, R4 ;  /* 0x00000000040672ca */ /* 0x000fda00000e0000 */
[----:B------:R-:W-:Y:S01]  /*148d0*/  HGMMA.64x128x16.F32.BF16 R24, R156, gdesc[UR4].tnspB, R24, gsb0 ;  /* 0x41e000049c187df0 */ /* 0x000fe20008001818 */
[----:B------:R-:W-:Y:S01]  /*148e0*/  R2UR UR6, R10 ;  /* 0x000000000a0672ca */ /* 0x000fe200000e0000 */
[----:B------:R-:W-:Y:S01]  /*148f0*/  VIADD R10, R4, 0x100 ;  /* 0x00000100040a7836 */ /* 0x000fe20000000000 */
[----:B------:R-:W-:Y:S01]  /*14900*/  R2UR UR7, R11 ;  /* 0x000000000b0772ca */ /* 0x000fe200000e0000 */
[----:B------:R-:W-:Y:S01]  /*14910*/  IMAD.MOV.U32 R11, RZ, RZ, 0x40000040 ;  /* 0x40000040ff0b7424 */ /* 0x000fe200078e00ff */
[----:B------:R-:W-:Y:S02]  /*14920*/  WARPGROUP.DEPBAR.LE gsb0, 0x0 ;  /* 0x00008000000079c5 */ /* 0x000fe40000010000 */
[----:B------:R-:W-:-:S09]  /*14930*/  WARPGROUP.ARRIVE ;  /* 0x00000000000079c5 */ /* 0x000fd20000000000 */
        /* <DEDUP_REMOVED lines=9> */
[C---:B------:R-:W-:Y:S01]  /*149d0*/  VIADD R10, R4.reuse, 0x200 ;  /* 0x00000200040a7836 */ /* 0x040fe20000000000 */
[----:B------:R-:W-:Y:S01]  /*149e0*/  R2UR UR7, R11 ;  /* 0x000000000b0772ca */ /* 0x000fe200000e0000 */
[----:B------:R-:W-:Y:S02]  /*149f0*/  IMAD.MOV.U32 R11, RZ, RZ, 0x40000040 ;  /* 0x40000040ff0b7424 */ /* 0x000fe400078e00ff */
[----:B------:R-:W-:Y:S01]  /*14a00*/  VIADD R4, R4, 0x280 ;  /* 0x0000028004047836 */ /* 0x000fe20000000000 */
[----:B------:R-:W-:Y:S02]  /*14a10*/  WARPGROUP.DEPBAR.LE gsb0, 0x0 ;  /* 0x00008000000079c5 */ /* 0x000fe40000010000 */
[----:B------:R-:W-:-:S07]  /*14a20*/  WARPGROUP.ARRIVE ;  /* 0x00000000000079c5 */ /* 0x000fce0000000000 */
[----:B------:R-:W-:Y:S01]  /*14a30*/  HGMMA.64x128x16.F32.BF16 R24, R144, gdesc[UR4].tnspB, R24, gsb0 ;  /* 0x41e0000490187df0 */ /* 0x000fe20008001818 */
[----:B------:R-:W-:Y:S02]  /*14a40*/  R2UR UR6, R10 ;  /* 0x000000000a0672ca */ /* 0x000fe400000e0000 */
[----:B------:R-:W-:Y:S01]  /*14a50*/  R2UR UR7, R11 ;  /* 0x000000000b0772ca */ /* 0x000fe200000e0000 */
[----:B------:R-:W-:Y:S02]  /*14a60*/  WARPGROUP.DEPBAR.LE gsb0, 0x0 ;  /* 0x00008000000079c5 */ /* 0x000fe40000010000 */
[----:B------:R-:W-:-:S10]  /*14a70*/  WARPGROUP.ARRIVE ;  /* 0x00000000000079c5 */ /* 0x000fd40000000000 */
[----:B------:R-:W-:Y:S01]  /*14a80*/  HGMMA.64x128x16.F32.BF16 R24, R148, gdesc[UR4].tnspB, R24, gsb0 ;  /* 0x41e0000494187df0 */ /* 0x000fe20008001818 */
[----:B------:R-:W-:Y:S02]  /*14a90*/  R2UR UR6, R4 ;  /* 0x00000000040672ca */ /* 0x000fe400000e0000 */
[----:B------:R-:W-:Y:S01]  /*14aa0*/  R2UR UR7, R5 ;  /* 0x00000000050772ca */ /* 0x000fe200000e0000 */
[----:B------:R-:W-:Y:S02]  /*14ab0*/  WARPGROUP.DEPBAR.LE gsb0, 0x0 ;  /* 0x00008000000079c5 */ /* 0x000fe40000010000 */
[----:B------:R-:W-:-:S10]  /*14ac0*/  WARPGROUP.ARRIVE ;  /* 0x00000000000079c5 */ /* 0x000fd40000000000 */
[----:B------:R-:W-:Y:S03]  /*14ad0*/  HGMMA.64x128x16.F32.BF16 R24, R152, gdesc[UR4].tnspB, R24, gsb0 ;  /* 0x41e0000498187df0 */ /* 0x000fe60008001818 */
[----:B------:R-:W-:Y:S02]  /*14ae0*/  WARPGROUP.DEPBAR.LE gsb0, 0x0 ;  /* 0x00008000000079c5 */ /* 0x000fe40000010000 */
[----:B------:R-:W-:Y:S05]  /*14af0*/  @!P0 BRA `(.L_x_637) ;  /* 0x0000000000048947 */ /* 0x000fea0003800000 */
[----:B------:R-:W-:Y:S01]  /*14b00*/  BPT.TRAP 0x1 ;  /* 0x000000040000795c */ /* 0x000fe20000300000 */
.L_x_637:
        /* <DEDUP_REMOVED lines=52> */
[----:B------:R-:W0:Y:S04]  /*14e50*/  SHFL.BFLY PT, R4, R5, 0x1, 0x1f ;  /* 0x0c201f0005047f89 */ /* 0x000e2800000e0000 */
[----:B------:R-:W1:Y:S01]  /*14e60*/  SHFL.BFLY PT, R0, R3, 0x1, 0x1f ;  /* 0x0c201f0003007f89 */ /* 0x000e6200000e0000 */
[----:B0-----:R-:W-:Y:S02]  /*14e70*/  FMNMX.FTZ R5, R5, R4, !PT ;  /* 0x0000000405057209 */ /* 0x001fe40007810000 */
[----:B-1----:R-:W-:Y:S01]  /*14e80*/  FMNMX.FTZ R3, R3, R0, !PT ;  /* 0x0000000003037209 */ /* 0x002fe20007810000 */
[----:B------:R-:W-:Y:S02]  /*14e90*/  IMAD.U32 R0, RZ, RZ, UR38 ;  /* 0x00000026ff007e24 */ /* 0x000fe4000f8e00ff */
[----:B------:R-:W-:-:S02]  /*14ea0*/  FADD.FTZ R9, -R5, R14 ;  /* 0x0000000e05097221 */ /* 0x000fc40000010100 */
[-C--:B------:R-:W-:Y:S01]  /*14eb0*/  FMUL.FTZ R11, R5, R0.reuse ;  /* 0x00000000050b7220 */ /* 0x080fe20000410000 */
[----:B------:R-:W-:Y:S01]  /*14ec0*/  FADD.FTZ R4, -R3, R13 ;  /* 0x0000000d03047221 */ /* 0x000fe20000010100 */
[-C--:B------:R-:W-:Y:S02]  /*14ed0*/  FMUL.FTZ R9, R9, R0.reuse ;  /* 0x0000000009097220 */ /* 0x080fe40000410000 */
[-CC-:B------:R-:W-:Y:S01]  /*14ee0*/  FFMA.FTZ R136, R96, R0.reuse, -R11.reuse ;  /* 0x0000000060887223 */ /* 0x180fe2000001080b */
[-CC-:B------:R-:W-:Y:S01]  /*14ef0*/  FFMA.FTZ R96, R97, R0.reuse, -R11.reuse ;  /* 0x0000000061607223 */ /* 0x180fe2000001080b */
[-C--:B------:R-:W-:Y:S01]  /*14f00*/  FMUL.FTZ R97, R3, R0.reuse ;  /* 0x0000000003617220 */ /* 0x080fe20000410000 */
[-CC-:B------:R-:W-:Y:S01]  /*14f10*/  FFMA.FTZ R156, R88, R0.reuse, -R11.reuse ;  /* 0x00000000589c7223 */ /* 0x180fe2000001080b */
[-C--:B------:R-:W-:Y:S01]  /*14f20*/  FMUL.FTZ R4, R4, R0.reuse ;  /* 0x0000000004047220 */ /* 0x080fe20000410000 */
[-C--:B------:R-:W-:Y:S01]  /*14f30*/  FFMA.FTZ R137, R93, R0.reuse, -R11 ;  /* 0x000000005d897223 */ /* 0x080fe2000001080b */
[-C--:B------:R-:W-:Y:S01]  /*14f40*/  FFMA.FTZ R157, R90, R0.reuse, -R97 ;  /* 0x000000005a9d7223 */ /* 0x080fe20000010861 */
[-CC-:B------:R-:W-:Y:S01]  /*14f50*/  FFMA.FTZ R139, R89, R0.reuse, -R11.reuse ;  /* 0x00000000598b7223 */ /* 0x180fe2000001080b */
[-C--:B------:R-:W-:Y:S01]  /*14f60*/  FFMA.FTZ R93, R101, R0.reuse, -R11 ;  /* 0x00000000655d7223 */ /* 0x080fe2000001080b */
[-C--:B------:R-:W-:Y:S01]  /*14f70*/  FFMA.FTZ R101, R91, R0.reuse, -R97 ;  /* 0x000000005b657223 */ /* 0x080fe20000010861 */
[----:B------:R-:W-:Y:S01]  /*14f80*/  MUFU.EX2 R9, R9 ;  /* 0x0000000900097308 */ /* 0x000fe20000000800 */
[-C--:B------:R-:W-:Y:S01]  /*14f90*/  FFMA.FTZ R158, R92, R0.reuse, -R11 ;  /* 0x000000005c9e7223 */ /* 0x080fe2000001080b */
[-C--:B------:R-:W-:Y:S01]  /*14fa0*/  FFMA.FTZ R159, R94, R0.reuse, -R97 ;  /* 0x000000005e9f7223 */ /* 0x080fe20000010861 */
[-C--:B------:R-:W-:Y:S01]  /*14fb0*/  FFMA.FTZ R138, R100, R0.reuse, -R11 ;  /* 0x00000000648a7223 */ /* 0x080fe2000001080b */
[-CC-:B------:R-:W-:Y:S01]  /*14fc0*/  FFMA.FTZ R100, R95, R0.reuse, -R97.reuse ;  /* 0x000000005f647223 */ /* 0x180fe20000010861 */
[-CC-:B------:R-:W-:Y:S01]  /*14fd0*/  FFMA.FTZ R91, R98, R0.reuse, -R97.reuse ;  /* 0x00000000625b7223 */ /* 0x180fe20000010861 */
[-CC-:B------:R-:W-:Y:S01]  /*14fe0*/  FFMA.FTZ R98, R99, R0.reuse, -R97.reuse ;  /* 0x0000000063627223 */ /* 0x180fe20000010861 */
[-CC-:B------:R-:W-:Y:S01]  /*14ff0*/  FFMA.FTZ R90, R102, R0.reuse, -R97.reuse ;  /* 0x00000000665a7223 */ /* 0x180fe20000010861 */
[----:B------:R-:W0:Y:S01]  /*15000*/  MUFU.EX2 R156, R156 ;  /* 0x0000009c009c7308 */ /* 0x000e220000000800 */
[-CC-:B------:R-:W-:Y:S01]  /*15010*/  FFMA.FTZ R141, R106, R0.reuse, -R97.reuse ;  /* 0x000000006a8d7223 */ /* 0x180fe20000010861 */
[-C--:B------:R-:W-:Y:S01]  /*15020*/  FFMA.FTZ R95, R103, R0.reuse, -R97 ;  /* 0x00000000675f7223 */ /* 0x080fe20000010861 */
[-CC-:B------:R-:W-:Y:S01]  /*15030*/  FFMA.FTZ R140, R104, R0.reuse, -R11.reuse ;  /* 0x00000000688c7223 */ /* 0x180fe2000001080b */
        /* <DEDUP_REMOVED lines=8> */
[----:B------:R-:W-:Y:S01]  /*150c0*/  FFMA.FTZ R145, R114, R0, -R97 ;  /* 0x0000000072917223 */ /* 0x000fe20000010861 */
[----:B------:R-:W-:-:S02]  /*150d0*/  VIADD R99, R15, 0x2a840 ;  /* 0x0002a8400f637836 */ /* 0x000fc40000000000 */
[-C--:B------:R-:W-:Y:S01]  /*150e0*/  FFMA.FTZ R88, R113, R0.reuse, -R11 ;  /* 0x0000000071587223 */ /* 0x080fe2000001080b */
[-C--:B------:R-:W-:Y:S01]  /*150f0*/  FFMA.FTZ R103, R115, R0.reuse, -R97 ;  /* 0x0000000073677223 */ /* 0x080fe20000010861 */
[----:B------:R-:W1:Y:S01]  /*15100*/  MUFU.EX2 R157, R157 ;  /* 0x0000009d009d7308 */ /* 0x000e620000000800 */
        /* <DEDUP_REMOVED lines=16> */
[----:B-1----:R-:W-:Y:S01]  /*15210*/  FFMA.FTZ R6, R4, R6, R157 ;  /* 0x0000000604067223 */ /* 0x002fe2000001009d */
[----:B------:R-:W-:Y:S01]  /*15220*/  PRMT R99, R183, 0x654, R99 ;  /* 0x00000654b7637816 */ /* 0x000fe20000000063 */
[-C--:B------:R-:W-:Y:S01]  /*15230*/  FFMA.FTZ R153, R130, R0.reuse, -R97 ;  /* 0x0000000082997223 */ /* 0x080fe20000010861 */
[-CC-:B------:R-:W-:Y:S01]  /*15240*/  FFMA.FTZ R10, R129, R0.reuse, -R11.reuse ;  /* 0x00000000810a7223 */ /* 0x180fe2000001080b */
[-C--:B------:R-:W-:Y:S01]  /*15250*/  FFMA.FTZ R154, R132, R0.reuse, -R11 ;  /* 0x00000000849a7223 */ /* 0x080fe2000001080b */
[----:B------:R1:W-:Y:S01]  /*15260*/  SYNCS.ARRIVE.TRANS64.RED.A1T0 RZ, [R99+URZ], RZ ;  /* 0x000000ff63ff79a7 */ /* 0x0003e2000810043f */
[-C--:B------:R-:W-:Y:S01]  /*15270*/  FFMA.FTZ R155, R134, R0.reuse, -R97 ;  /* 0x00000000869b7223 */ /* 0x080fe20000010861 */
[----:B------:R-:W3:Y:S01]  /*15280*/  MUFU.EX2 R158, R158 ;  /* 0x0000009e009e7308 */ /* 0x000ee20000000800 */
[----:B0-----:R-:W-:Y:S01]  /*15290*/  FADD.FTZ R7, R139, R7 ;  /* 0x000000078b077221 */ /* 0x001fe20000010000 */
[-C--:B------:R-:W-:Y:S01]  /*152a0*/  FFMA.FTZ R11, R133, R0.reuse, -R11 ;  /* 0x00000000850b7223 */ /* 0x080fe2000001080b */
[-CC-:B-1----:R-:W-:Y:S01]  /*152b0*/  FFMA.FTZ R99, R131, R0.reuse, -R97.reuse ;  /* 0x0000000083637223 */ /* 0x182fe20000010861 */
[----:B------:R-:W-:-:S04]  /*152c0*/  FFMA.FTZ R97, R135, R0, -R97 ;  /* 0x0000000087617223 */ /* 0x000fc80000010861 */
[----:B------:R-:W0:Y:S01]  /*152d0*/  MUFU.EX2 R159, R159 ;  /* 0x0000009f009f7308 */ /* 0x000e220000000800 */
[----:B--2---:R-:W-:-:S07]  /*152e0*/  FADD.FTZ R106, R101, R6 ;  /* 0x00000006656a7221 */ /* 0x004fce0000010000 */
[----:B------:R-:W1:Y:S01]  /*152f0*/  MUFU.EX2 R137, R137 ;  /* 0x0000008900897308 */ /* 0x000e620000000800 */
[----:B---3--:R-:W-:-:S07]  /*15300*/  FADD.FTZ R6, R158, R7 ;  /* 0x000000079e067221 */ /* 0x008fce0000010000 */
        /* <DEDUP_REMOVED lines=81> */
[----:B-1----:R-:W-:Y:S01]  /*15820*/  FADD.FTZ R106, R155, R7 ;  /* 0x000000079b6a7221 */ /* 0x002fe20000010000 */
[----:B--2---:R-:W-:-:S03]  /*15830*/  FADD.FTZ R7, R11, R6 ;  /* 0x000000060b077221 */ /* 0x004fc60000010000 */
[----:B0-----:R-:W-:Y:S01]  /*15840*/  FADD.FTZ R6, R97, R106 ;  /* 0x0000006a61067221 */ /* 0x001fe20000010000 */
[----:B------:R-:W-:Y:S06]  /*15850*/  @!P0 BRA `(.L_x_638) ;  /* 0x0000000000048947 */ /* 0x000fec0003800000 */
[----:B------:R-:W-:Y:S01]  /*15860*/  BPT.TRAP 0x1 ;  /* 0x000000040000795c */ /* 0x000fe20000300000 */
.L_x_638:
[----:B------:R-:W-:Y:S01]  /*15870*/  ISETP.GT.AND P1, PT, R12, R182, PT ;  /* 0x000000b60c00720c */ /* 0x000fe20003f24270 */
[----:B------:R-:W-:Y:S01]  /*15880*/  VIADD R20, R20, 0x2a860 ;  /* 0x0002a86014147836 */ /* 0x000fe20000000000 */
[----:B------:R-:W-:Y:S01]  /*15890*/  F2FP.BF16.F32.PACK_AB R156, R139, R156 ;  /* 0x0000009c8b9c723e */ /* 0x000fe200000010ff */
[----:B------:R-:W-:Y:S01]  /*158a0*/  VIADD R12, R12, 0xffffffff ;  /* 0xffffffff0c0c7836 */ /* 0x000fe20000000000 */
[----:B------:R-:W-:Y:S02]  /*158b0*/  F2FP.BF16.F32.PACK_AB R158, R137, R158 ;  /* 0x0000009e899e723e */ /* 0x000fe400000010ff */
[----:B------:R-:W-:Y:S02]  /*158c0*/  PRMT R20, R183, 0x654, R20 ;  /* 0x00000654b7147816 */ /* 0x000fe40000000014 */
[----:B------:R-:W-:Y:S01]  /*158d0*/  F2FP.BF16.F32.PACK_AB R148, R14, R148 ;  /* 0x000000940e94723e */ /* 0x000fe200000010ff */
[----:B------:R-:W-:Y:S01]  /*158e0*/  IMAD.MOV.U32 R14, RZ, RZ, R5 ;  /* 0x000000ffff0e7224 */ /* 0x000fe200078e0005 */
[----:B------:R0:W-:Y:S01]  /*158f0*/  SYNCS.ARRIVE.TRANS64.RED.A1T0 RZ, [R20+URZ], RZ ;  /* 0x000000ff14ff79a7 */ /* 0x0001e2000810043f */
[----:B------:R-:W-:Y:S01]  /*15900*/  F2FP.BF16.F32.PACK_AB R150, R13, R150 ;  /* 0x000000960d96723e */ /* 0x000fe200000010ff */
[----:B------:R-:W-:Y:S01]  /*15910*/  IMAD.MOV.U32 R13, RZ, RZ, R3 ;  /* 0x000000ffff0d7224 */ /* 0x000fe200078e0003 */
[----:B------:R-:W-:Y:S01]  /*15920*/  F2FP.BF16.F32.PACK_AB R152, R10, R152 ;  /* 0x000000980a98723e */ /* 0x000fe200000010ff */
[----:B------:R-:W-:Y:S01]  /*15930*/  IMAD.MOV.U32 R10, RZ, RZ, R181 ;  /* 0x000000ffff0a7224 */ /* 0x000fe200078e00b5 */
[----:B------:R-:W-:Y:S01]  /*15940*/  F2FP.BF16.F32.PACK_AB R154, R11, R154 ;  /* 0x0000009a0b9a723e */ /* 0x000fe200000010ff */
[----:B------:R-:W-:Y:S01]  /*15950*/  IMAD.MOV.U32 R11, RZ, RZ, R174 ;  /* 0x000000ffff0b7224 */ /* 0x000fe200078e00ae */
        /* <DEDUP_REMOVED lines=18> */
[----:B0-----:R-:W-:Y:S06]  /*15a80*/  @P1 BRA `(.L_x_639) ;  /* 0xffffffdc00cc1947 */ /* 0x001fec000383ffff */
.L_x_626:
[----:B------:R-:W-:Y:S05]  /*15a90*/  BSYNC B0 ;  /* 0x0000000000007941 */ /* 0x000fea0003800000 */
.L_x_625:
        /* <DEDUP_REMOVED lines=67> */
.L_x_640:
[----:B------:R-:W-:Y:S01]  /*15ed0*/  IMAD R4, R174, 0x8, R2 ;  /* 0x00000008ae047824 */ /* 0x000fe200078e0202 */
[----:B------:R-:W-:-:S04]  /*15ee0*/  SHF.L.U32 R9, R181, 0x1f, RZ ;  /* 0x0000001fb5097819 */ /* 0x000fc800000006ff */
[----:B------:R0:W1:Y:S01]  /*15ef0*/  SYNCS.PHASECHK.TRANS64.TRYWAIT P1, [R4+URZ+0x2a850], R9 ;  /* 0x02a85009040075a7 */ /* 0x000062000802017f */
[----:B------:R-:W-:Y:S05]  /*15f00*/  @!P0 BRA `(.L_x_641) ;  /* 0x0000000000048947 */ /* 0x000fea0003800000 */
[----:B------:R-:W-:Y:S01]  /*15f10*/  BPT.TRAP 0x1 ;  /* 0x000000040000795c */ /* 0x000fe20000300000 */
.L_x_641:
[----:B------:R-:W-:Y:S01]  /*15f20*/  VIADD R2, R2, 0x400 ;  /* 0x0000040002027836 */ /* 0x000fe20000000000 */
[----:B------:R-:W-:Y:S04]  /*15f30*/  BSSY B0, `(.L_x_642) ;  /* 0x0000008000007945 */ /* 0x000fe80003800000 */
[----:B------:R-:W-:-:S04]  /*15f40*/  SHF.R.U32.HI R2, RZ, 0x4, R2 ;  /* 0x00000004ff027819 */ /* 0x000fc80000011602 */
[----:B------:R-:W-:-:S04]  /*15f50*/  LOP3.LUT R2, R2, 0x3fff, RZ, 0xc0, !PT ;  /* 0x00003fff02027812 */ /* 0x000fc800078ec0ff */
[----:B------:R-:W-:-:S05]  /*15f60*/  LOP3.LUT R11, R2, 0x3000000, RZ, 0xfc, !PT ;  /* 0x03000000020b7812 */ /* 0x000fca00078efcff */
[----:B------:R-:W-:Y:S01]  /*15f70*/  IMAD R2, R174, 0x600, R11 ;  /* 0x00000600ae027824 */ /* 0x000fe200078e020b */
[----:B-1----:R-:W-:Y:S06]  /*15f80*/  @P1 BRA `(.L_x_643) ;  /* 0x0000000000081947 */ /* 0x002fec0003800000 */
[----:B------:R-:W1:Y:S02]  /*15f90*/  SYNCS.PHASECHK.TRANS64.TRYWAIT P1, [R4+URZ+0x2a850], R9 ;  /* 0x02a85009040075a7 */ /* 0x000e64000802017f */
[----:B-1----:R-:W-:Y:S05]  /*15fa0*/  @!P1 BRA `(.L_x_644) ;  /* 0x000000b4007c9947 */ /* 0x002fea0003800000 */
.L_x_643:
[----:B------:R-:W-:Y:S05]  /*15fb0*/  BSYNC B0 ;  /* 0x0000000000007941 */ /* 0x000fea0003800000 */
.L_x_642:
[----:B------:R-:W-:Y:S01]  /*15fc0*/  IMAD.MOV.U32 R8, RZ, RZ, R2 ;  /* 0x000000ffff087224 */ /* 0x000fe200078e0002 */
[----:B------:R-:W-:Y:S01]  /*15fd0*/  WARPGROUP.ARRIVE ;  /* 0x00000000000079c5 */ /* 0x000fe20000000000 */
[----:B01----:R-:W-:Y:S02]  /*15fe0*/  IMAD.MOV.U32 R9, RZ, RZ, 0x40000040 ;  /* 0x40000040ff097424 */ /* 0x003fe400078e00ff */
[----:B------:R-:W-:Y:S01]  /*15ff0*/  IMAD.MOV.U32 R21, RZ, RZ, -0x800000 ;  /* 0xff800000ff157424 */ /* 0x000fe200078e00ff */
[----:B------:R-:W-:Y:S01]  /*16000*/  R2UR UR6, R8 ;  /* 0x00000000080672ca */ /* 0x000fe200000e0000 */
[----:B------:R-:W-:Y:S01]  /*16010*/  VIADD R8, R2, 0x80 ;  /* 0x0000008002087836 */ /* 0x000fe20000000000 */
[----:B------:R-:W-:Y:S01]  /*16020*/  R2UR UR7, R9 ;  /* 0x00000000090772ca */ /* 0x000fe200000e0000 */
[----:B------:R-:W-:Y:S02]  /*16030*/  IMAD.MOV.U32 R9, RZ, RZ, 0x40000040 ;  /* 0x40000040ff097424 */ /* 0x000fe400078e00ff */
[----:B------:R-:W-:-:S10]  /*16040*/  IMAD.MOV.U32 R20, RZ, RZ, -0x800000 ;  /* 0xff800000ff147424 */ /* 0x000fd400078e00ff */
        /* <DEDUP_REMOVED lines=8> */
[----:B------:R-:W-:Y:S02]  /*160d0*/  R2UR UR6, R8 ;  /* 0x00000000080672ca */ /* 0x000fe400000e0000 */
[----:B------:R-:W-:Y:S01]  /*160e0*/  R2UR UR7, R9 ;  /* 0x00000000090772ca */ /* 0x000fe200000e0000 */
[----:B------:R-:W-:Y:S01]  /*160f0*/  IMAD.MOV.U32 R9, RZ, RZ, 0x40000040 ;  /* 0x40000040ff097424 */ /* 0x000fe200078e00ff */
[----:B------:R-:W-:Y:S01]  /*16100*/  IADD3 R8, R2, 0x180, RZ ;  /* 0x0000018002087810 */ /* 0x000fe20007ffe0ff */
[----:B------:R-:W-:Y:S02]  /*16110*/  WARPGROUP.DEPBAR.LE gsb0, 0x0 ;  /* 0x00008000000079c5 */ /* 0x000fe40000010000 */
[----:B------:R-:W-:-:S08]  /*16120*/  WARPGROUP.ARRIVE ;  /* 0x00000000000079c5 */ /* 0x000fd00000000000 */
        /* <DEDUP_REMOVED lines=12> */
[----:B------:R-:W0:Y:S01]  /*161f0*/  SHFL.BFLY PT, R2, R7, 0x2, 0x1f ;  /* 0x0c401f0007027f89 */ /* 0x000e2200000e0000 */
[----:B------:R-:W-:Y:S02]  /*16200*/  WARPGROUP.DEPBAR.LE gsb0, 0x0 ;  /* 0x00008000000079c5 */ /* 0x000fe40000010000 */
[----:B------:R-:W-:-:S08]  /*16210*/  WARPGROUP.ARRIVE ;  /* 0x00000000000079c5 */ /* 0x000fd00000000000 */
[----:B------:R-:W-:Y:S01]  /*16220*/  HGMMA.64x128x16.F32.BF16 R24, R148, gdesc[UR4].tnspB, R24, gsb0 ;  /* 0x41e0000494187df0 */ /* 0x000fe20008001818 */
[----:B------:R-:W-:Y:S01]  /*16230*/  R2UR UR6, R8 ;  /* 0x00000000080672ca */ /* 0x000fe200000e0000 */
[----:B0-----:R-:W-:Y:S01]  /*16240*/  FADD.FTZ R8, R2, R7 ;  /* 0x0000000702087221 */ /* 0x001fe20000010000 */
[----:B------:R-:W-:Y:S01]  /*16250*/  R2UR UR7, R9 ;  /* 0x00000000090772ca */ /* 0x000fe200000e0000 */
[----:B------:R-:W-:Y:S01]  /*16260*/  IMAD.MOV.U32 R2, RZ, RZ, RZ ;  /* 0x000000ffff027224 */ /* 0x000fe200078e00ff */
[----:B------:R-:W0:Y:S02]  /*16270*/  SHFL.BFLY PT, R9, R6, 0x2, 0x1f ;  /* 0x0c401f0006097f89 */ /* 0x000e2400000e0000 */
[----:B0-----:R-:W-:Y:S01]  /*16280*/  FADD.FTZ R10, R9, R6 ;  /* 0x00000006090a7221 */ /* 0x001fe20000010000 */
[----:B------:R-:W-:Y:S01]  /*16290*/  IMAD.MOV.U32 R6, RZ, RZ, RZ ;  /* 0x000000ffff067224 */ /* 0x000fe200078e00ff */
[----:B------:R-:W0:Y:S04]  /*162a0*/  SHFL.BFLY PT, R9, R8, 0x1, 0x1f ;  /* 0x0c201f0008097f89 */ /* 0x000e2800000e0000 */
[----:B------:R-:W1:Y:S01]  /*162b0*/  SHFL.BFLY PT, R11, R10, 0x1, 0x1f ;  /* 0x0c201f000a0b7f89 */ /* 0x000e6200000e0000 */
[----:B0-----:R-:W-:Y:S01]  /*162c0*/  FADD.FTZ R12, R8, R9 ;  /* 0x00000009080c7221 */ /* 0x001fe20000010000 */
[----:B-1----:R-:W-:-:S04]  /*162d0*/  FADD.FTZ R11, R10, R11 ;  /* 0x0000000b0a0b7221 */ /* 0x002fc80000010000 */
[----:B------:R-:W-:Y:S02]  /*162e0*/  FSETP.NE.FTZ.AND P1, PT, R12, RZ, PT ;  /* 0x000000ff0c00720b */ /* 0x000fe40003f35000 */
[----:B------:R-:W-:-:S11]  /*162f0*/  FSETP.NE.FTZ.AND P2, PT, R11, RZ, PT ;  /* 0x000000ff0b00720b */ /* 0x000fd60003f55000 */
[----:B------:R-:W0:Y:S01]  /*16300*/  @P1 MUFU.LG2 R7, R12 ;  /* 0x0000000c00071308 */ /* 0x000e220000000c00 */
[C---:B------:R-:W-:Y:S01]  /*16310*/  @P1 FMUL.FTZ R8, R0.reuse, 0.69314718246459960938 ;  /* 0x3f31721800081820 */ /* 0x040fe20000410000 */
[----:B------:R-:W-:-:S06]  /*16320*/  @P2 FMUL.FTZ R13, R0, 0.69314718246459960938 ;  /* 0x3f317218000d2820 */ /* 0x000fcc0000410000 */
        /* <DEDUP_REMOVED lines=9> */
[----:B------:R-:W-:Y:S03]  /*163c0*/  HGMMA.64x128x16.F32.BF16 R24, R152, gdesc[UR4].tnspB, R24, gsb0 ;  /* 0x41e0000498187df0 */ /* 0x000fe60008001818 */
[----:B------:R-:W-:Y:S02]  /*163d0*/  WARPGROUP.DEPBAR.LE gsb0, 0x0 ;  /* 0x00008000000079c5 */ /* 0x000fe40000010000 */
[----:B--23--:R-:W-:Y:S05]  /*163e0*/  @!P0 BRA `(.L_x_645) ;  /* 0x0000000000048947 */ /* 0x00cfea0003800000 */
[----:B------:R-:W-:Y:S01]  /*163f0*/  BPT.TRAP 0x1 ;  /* 0x000000040000795c */ /* 0x000fe20000300000 */
.L_x_645:
[----:B------:R-:W-:Y:S02]  /*16400*/  VIADD R4, R4, 0x2a860 ;  /* 0x0002a86004047836 */ /* 0x000fe40000000000 */
[-C--:B------:R-:W-:Y:S01]  /*16410*/  FMUL.FTZ R88, R24, R6.reuse ;  /* 0x0000000618587220 */ /* 0x080fe20000410000 */
[----:B------:R-:W-:Y:S02]  /*16420*/  VIADD R174, R174, 0x1 ;  /* 0x00000001aeae7836 */ /* 0x000fe40000000000 */
[-C--:B------:R-:W-:Y:S01]  /*16430*/  FMUL.FTZ R89, R25, R6.reuse ;  /* 0x0000000619597220 */ /* 0x080fe20000410000 */
[-C--:B------:R-:W-:Y:S01]  /*16440*/  FMUL.FTZ R90, R28, R6.reuse ;  /* 0x000000061c5a7220 */ /* 0x080fe20000410000 */
[----:B------:R-:W-:Y:S01]  /*16450*/  PRMT R4, R183, 0x654, R4 ;  /* 0x00000654b7047816 */ /* 0x000fe20000000004 */
[-C--:B------:R-:W-:Y:S01]  /*16460*/  FMUL.FTZ R91, R29, R6.reuse ;  /* 0x000000061d5b7220 */ /* 0x080fe20000410000 */
[----:B------:R-:W-:Y:S01]  /*16470*/  ISETP.NE.AND P1, PT, R174, 0x2, PT ;  /* 0x00000002ae00780c */ /* 0x000fe20003f25270 */
[-C--:B------:R-:W-:Y:S01]  /*16480*/  FMUL.FTZ R92, R32, R6.reuse ;  /* 0x00000006205c7220 */ /* 0x080fe20000410000 */
[----:B------:R1:W-:Y:S01]  /*16490*/  SYNCS.ARRIVE.TRANS64.RED.A1T0 RZ, [R4+URZ], RZ ;  /* 0x000000ff04ff79a7 */ /* 0x0003e2000810043f */
[-C--:B------:R-:W-:Y:S01]  /*164a0*/  FMUL.FTZ R93, R33, R6.reuse ;  /* 0x00000006215d7220 */ /* 0x080fe20000410000 */
[----:B------:R-:W-:Y:S01]  /*164b0*/  SEL R0, RZ, 0x1, P1 ;  /* 0x00000001ff007807 */ /* 0x000fe20000800000 */
        /* <DEDUP_REMOVED lines=27> */
[-C--:B0-----:R-:W-:Y:S01]  /*16670*/  FMUL.FTZ R96, R26, R2.reuse ;  /* 0x000000021a607220 */ /* 0x081fe20000410000 */
        /* <DEDUP_REMOVED lines=31> */
[----:B------:R-:W-:Y:S01]  /*16870*/  LOP3.LUT R181, R181, R0, RZ, 0x3c, !PT ;  /* 0x00000000b5b57212 */ /* 0x000fe200078e3cff */
[----:B------:R-:W-:Y:S01]  /*16880*/  VIADD R191, R191, 0x1 ;  /* 0x00000001bfbf7836 */ /* 0x000fe20000000000 */
[----:B-1----:R-:W-:-:S07]  /*16890*/  SEL R174, R174, RZ, P1 ;  /* 0x000000ffaeae7207 */ /* 0x002fce0000800000 */
.L_x_567:
[----:B------:R-:W1:Y:S08]  /*168a0*/  S2UR UR4, SR_CgaCtaId ;  /* 0x00000000000479c3 */ /* 0x000e700000008800 */
[----:B------:R-:W-:Y:S01]  /*168b0*/  BAR.SYNC.DEFER_BLOCKING 0x5, 0x180 ;  /* 0x0146000000007b1d */ /* 0x000fe20000010000 */
[----:B------:R-:W-:-:S05]  /*168c0*/  MOV R2, 0x400 ;  /* 0x0000040000027802 */ /* 0x000fca0000000f00 */
[----:B------:R-:W-:Y:S01]  /*168d0*/  BSSY B0, `(.L_x_646) ;  /* 0x00002db000007945 */ /* 0x000fe20003800000 */
[----:B-1----:R-:W-:-:S05]  /*168e0*/  IMAD.U32 R183, RZ, RZ, UR4 ;  /* 0x00000004ffb77e24 */ /* 0x002fca000f8e00ff */
[----:B------:R-:W-:-:S05]  /*168f0*/  LEA R2, R183, R2, 0x18 ;  /* 0x00000002b7027211 */ /* 0x000fca00078ec0ff */
[----:B------:R1:W2:Y:S01]  /*16900*/  LDS.128 R144, [R2+0x2a8d0] ;  /* 0x02a8d00002907984 */ /* 0x0002a20000000c00 */
[----:B------:R-:W-:Y:S06]  /*16910*/  BAR.ARV 0x4, 0x180 ;  /* 0x0106000000007b1d */ /* 0x000fec0000002000 */
[----:B------:R-:W-:Y:S05]  /*16920*/  @P0 BRA `(.L_x_647) ;  /* 0x00000020006c0947 */ /* 0x000fea0003800000 */
[----:B------:R-:W4:Y:S01]  /*16930*/  LDL R0, [R1+0x70] ;  /* 0x0000700001007983 */ /* 0x000f220000100800 */
[----:B------:R-:W0:Y:S01]  /*16940*/  S2R R3, SR_SWINHI ;  /* 0x0000000000037919 */ /* 0x000e220000002f00 */
[----:B------:R-:W-:Y:S01]  /*16950*/  F2FP.BF16.F32.PACK_AB R32, R95, R94 ;  /* 0x0000005e5f20723e */ /* 0x000fe200000010ff */
[----:B------:R-:W-:Y:S01]  /*16960*/  ULDC.64 UR6, c[0x0][0xc00] ;  /* 0x0003000000067ab9 */ /* 0x000fe20000000a00 */
[----:B------:R-:W-:Y:S01]  /*16970*/  ULDC.64 UR4, c[0x0][0xc08] ;  /* 0x0003020000047ab9 */ /* 0x000fe20000000a00 */
[----:B------:R-:W2:Y:S01]  /*16980*/  LDL R104, [R1+0x6c] ;  /* 0x00006c0001687983 */ /* 0x000ea20000100800 */
[----:B------:R-:W-:Y:S02]  /*16990*/  MOV R72, R2 ;  /* 0x0000000200487202 */ /* 0x000fe40000000f00 */
[----:B0-----:R-:W-:Y:S01]  /*169a0*/  MOV R73, R3 ;  /* 0x0000000300497202 */ /* 0x001fe20000000f00 */
[----:B------:R-:W-:Y:S02]  /*169b0*/  BAR.SYNC.DEFER_BLOCKING 0x1, 0x100 ;  /* 0x0044000000007b1d */ /* 0x000fe40000010000 */
[----:B----4-:R-:W-:-:S03]  /*169c0*/  IMAD.WIDE R8, R0, 0x2, R72 ;  /* 0x0000000200087825 */ /* 0x010fc600078e0248 */
[C---:B------:R-:W-:Y:S02]  /*169d0*/  LOP3.LUT R3, R8.reuse, 0x380, RZ, 0xc0, !PT ;  /* 0x0000038008037812 */ /* 0x040fe400078ec0ff */
[C---:B------:R-:W-:Y:S02]  /*169e0*/  IADD3 R11, P6, R8.reuse, 0x20, RZ ;  /* 0x00000020080b7810 */ /* 0x040fe40007fde0ff */
[----:B------:R-:W-:Y:S02]  /*169f0*/  SHF.R.U64 R3, R3, 0x3, RZ ;  /* 0x0000000303037819 */ /* 0x000fe400000012ff */
[C---:B------:R-:W-:Y:S02]  /*16a00*/  IADD3 R6, P5, R8.reuse, 0x40, RZ ;  /* 0x0000004008067810 */ /* 0x040fe40007fbe0ff */
[C---:B---3--:R-:W-:Y:S02]  /*16a10*/  IADD3 R31, P4, R8.reuse, 0x60, RZ ;  /* 0x00000060081f7810 */ /* 0x048fe40007f9e0ff */
[----:B------:R-:W-:-:S02]  /*16a20*/  IADD3 R33, P3, R8, 0x4000, RZ ;  /* 0x0000400008217810 */ /* 0x000fc40007f7e0ff */
[C---:B------:R-:W-:Y:S02]  /*16a30*/  IADD3 R35, P2, R8.reuse, 0x4020, RZ ;  /* 0x0000402008237810 */ /* 0x040fe40007f5e0ff */
[C---:B------:R-:W-:Y:S02]  /*16a40*/  IADD3 R26, P1, R8.reuse, 0x4040, RZ ;  /* 0x00004040081a7810 */ /* 0x040fe40007f3e0ff */
[----:B------:R-:W-:Y:S02]  /*16a50*/  IADD3 R103, P0, R8, 0x4060, RZ ;  /* 0x0000406008677810 */ /* 0x000fe40007f1e0ff */
[----:B------:R-:W-:Y:S02]  /*16a60*/  LOP3.LUT R8, R3, R8, RZ, 0x3c, !PT ;  /* 0x0000000803087212 */ /* 0x000fe400078e3cff */
[----:B------:R-:W-:Y:S02]  /*16a70*/  LOP3.LUT R0, R11, 0x380, RZ, 0xc0, !PT ;  /* 0x000003800b007812 */ /* 0x000fe400078ec0ff */
[----:B------:R-:W-:-:S02]  /*16a80*/  LOP3.LUT R3, R6, 0x380, RZ, 0xc0, !PT ;  /* 0x0000038006037812 */ /* 0x000fc400078ec0ff */
[----:B------:R-:W-:Y:S02]  /*16a90*/  LOP3.LUT R10, R31, 0x380, RZ, 0xc0, !PT ;  /* 0x000003801f0a7812 */ /* 0x000fe400078ec0ff */
[----:B------:R-:W-:Y:S02]  /*16aa0*/  SHF.R.U64 R0, R0, 0x3, RZ ;  /* 0x0000000300007819 */ /* 0x000fe400000012ff */
[----:B------:R-:W-:Y:S02]  /*16ab0*/  SHF.R.U64 R3, R3, 0x3, RZ ;  /* 0x0000000303037819 */ /* 0x000fe400000012ff */
[----:B------:R-:W-:Y:S02]  /*16ac0*/  LOP3.LUT R14, R33, 0x380, RZ, 0xc0, !PT ;  /* 0x00000380210e7812 */ /* 0x000fe400078ec0ff */
[----:B------:R-:W-:Y:S02]  /*16ad0*/  SHF.R.U64 R10, R10, 0x3, RZ ;  /* 0x000000030a0a7819 */ /* 0x000fe400000012ff */
[----:B------:R-:W-:-:S02]  /*16ae0*/  LOP3.LUT R4, R0, R11, RZ, 0x3c, !PT ;  /* 0x0000000b00047212 */ /* 0x000fc400078e3cff */
[----:B------:R-:W-:Y:S02]  /*16af0*/  LOP3.LUT R6, R3, R6, RZ, 0x3c, !PT ;  /* 0x0000000603067212 */ /* 0x000fe400078e3cff */
[----:B------:R-:W-:Y:S01]  /*16b00*/  LOP3.LUT R0, R35, 0x380, RZ, 0xc0, !PT ;  /* 0x0000038023007812 */ /* 0x000fe200078ec0ff */
[--C-:B------:R-:W-:Y:S01]  /*16b10*/  IMAD.X R5, RZ, RZ, R9.reuse, P6 ;  /* 0x000000ffff057224 */ /* 0x100fe200030e0609 */
[----:B------:R-:W-:Y:S01]  /*16b20*/  SHF.R.U64 R14, R14, 0x3, RZ ;  /* 0x000000030e0e7819 */ /* 0x000fe200000012ff */
[--C-:B------:R-:W-:Y:S01]  /*16b30*/  IMAD.X R7, RZ, RZ, R9.reuse, P5 ;  /* 0x000000ffff077224 */ /* 0x100fe200028e0609 */
[----:B------:R-:W-:Y:S01]  /*16b40*/  LOP3.LUT R3, R26, 0x380, RZ, 0xc0, !PT ;  /* 0x000003801a037812 */ /* 0x000fe200078ec0ff */
[--C-:B------:R-:W-:Y:S01]  /*16b50*/  IMAD.X R13, RZ, RZ, R9.reuse, P4 ;  /* 0x000000ffff0d7224 */ /* 0x100fe200020e0609 */
[----:B------:R-:W-:Y:S01]  /*16b60*/  IADD3.X R15, RZ, R9, RZ, P3, !PT ;  /* 0x00000009ff0f7210 */ /* 0x000fe20001ffe4ff */
[--C-:B------:R-:W-:Y:S01]  /*16b70*/  IMAD.X R25, RZ, RZ, R9.reuse, P2 ;  /* 0x000000ffff197224 */ /* 0x100fe200010e0609 */
[----:B------:R-:W-:Y:S01]  /*16b80*/  LOP3.LUT R12, R10, R31, RZ, 0x3c, !PT ;  /* 0x0000001f0a0c7212 */ /* 0x000fe200078e3cff */
[--C-:B------:R-:W-:Y:S01]  /*16b90*/  IMAD.X R27, RZ, RZ, R9.reuse, P1 ;  /* 0x000000ffff1b7224 */ /* 0x100fe200008e0609 */
[----:B------:R-:W-:Y:S01]  /*16ba0*/  MOV R30, R8 ;  /* 0x00000008001e7202 */ /* 0x000fe20000000f00 */
[----:B------:R-:W-:Y:S01]  /*16bb0*/  IMAD.X R29, RZ, RZ, R9, P0 ;  /* 0x000000ffff1d7224 */ /* 0x000fe200000e0609 */
[----:B------:R-:W-:-:S02]  /*16bc0*/  LOP3.LUT R28, R103, 0x380, RZ, 0xc0, !PT ;  /* 0x00000380671c7812 */ /* 0x000fc400078ec0ff */
[----:B------:R-:W-:Y:S02]  /*16bd0*/  F2FP.BF16.F32.PACK_AB R8, R89, R88 ;  /* 0x000000585908723e */ /* 0x000fe400000010ff */
[----:B------:R-:W-:Y:S02]  /*16be0*/  F2FP.BF16.F32.PACK_AB R9, R97, R96 ;  /* 0x000000606109723e */ /* 0x000fe400000010ff */
[----:B------:R-:W-:Y:S02]  /*16bf0*/  F2FP.BF16.F32.PACK_AB R10, R91, R90 ;  /* 0x0000005a5b0a723e */ /* 0x000fe400000010ff */
[----:B------:R-:W-:Y:S02]  /*16c00*/  F2FP.BF16.F32.PACK_AB R11, R99, R98 ;  /* 0x00000062630b723e */ /* 0x000fe400000010ff */
[----:B------:R-:W-:Y:S02]  /*16c10*/  SHF.R.U64 R0, R0, 0x3, RZ ;  /* 0x0000000300007819 */ /* 0x000fe400000012ff */
[----:B------:R-:W-:-:S02]  /*16c20*/  LOP3.LUT R14, R14, R33, RZ, 0x3c, !PT ;  /* 0x000000210e0e7212 */ /* 0x000fc400078e3cff */
[----:B------:R-:W-:Y:S02]  /*16c30*/  SHF.R.U64 R3, R3, 0x3, RZ ;  /* 0x0000000303037819 */ /* 0x000fe400000012ff */
[----:B------:R-:W-:Y:S01]  /*16c40*/  SHF.R.U64 R28, R28, 0x3, RZ ;  /* 0x000000031c1c7819 */ /* 0x000fe200000012ff */
[----:B------:R0:W-:Y:S01]  /*16c50*/  STSM.16.M88.4 [R30], R8 ;  /* 0x000000081e007844 */ /* 0x0001e20000000200 */
[----:B------:R-:W-:Y:S02]  /*16c60*/  MOV R33, R4 ;  /* 0x0000000400217202 */ /* 0x000fe40000000f00 */
[----:B------:R-:W-:Y:S02]  /*16c70*/  MOV R34, R6 ;  /* 0x0000000600227202 */ /* 0x000fe40000000f00 */
[----:B------:R-:W-:Y:S02]  /*16c80*/  LOP3.LUT R24, R0, R35, RZ, 0x3c, !PT ;  /* 0x0000002300187212 */ /* 0x000fe400078e3cff */
[----:B------:R-:W-:-:S02]  /*16c90*/  F2FP.BF16.F32.PACK_AB R4, R93, R92 ;  /* 0x0000005c5d04723e */ /* 0x000fc400000010ff */
[----:B------:R-:W-:Y:S02]  /*16ca0*/  F2FP.BF16.F32.PACK_AB R5, R101, R100 ;  /* 0x000000646505723e */ /* 0x000fe400000010ff */
[----:B------:R-:W-:Y:S02]  /*16cb0*/  F2FP.BF16.F32.PACK_AB R6, R37, R36 ;  /* 0x000000242506723e */ /* 0x000fe400000010ff */
[----:B------:R-:W-:Y:S02]  /*16cc0*/  F2FP.BF16.F32.PACK_AB R7, R39, R38 ;  /* 0x000000262707723e */ /* 0x000fe400000010ff */
[----:B------:R-:W-:Y:S02]  /*16cd0*/  LOP3.LUT R26, R3, R26, RZ, 0x3c, !PT ;  /* 0x0000001a031a7212 */ /* 0x000fe400078e3cff */
[----:B------:R-:W-:Y:S02]  /*16ce0*/  MOV R35, R12 ;  /* 0x0000000c00237202 */ /* 0x000fe40000000f00 */
[----:B------:R-:W-:-:S02]  /*16cf0*/  MOV R0, R14 ;  /* 0x0000000e00007202 */ /* 0x000fc40000000f00 */
[----:B0-----:R-:W-:Y:S02]  /*16d00*/  F2FP.BF16.F32.PACK_AB R8, R41, R40 ;  /* 0x000000282908723e */ /* 0x001fe400000010ff */
[----:B------:R-:W-:Y:S02]  /*16d10*/  F2FP.BF16.F32.PACK_AB R9, R43, R42 ;  /* 0x0000002a2b09723e */ /* 0x000fe400000010ff */
[----:B------:R-:W-:Y:S02]  /*16d20*/  F2FP.BF16.F32.PACK_AB R10, R45, R44 ;  /* 0x0000002c2d0a723e */ /* 0x000fe400000010ff */
[----:B------:R-:W-:Y:S02]  /*16d30*/  F2FP.BF16.F32.PACK_AB R11, R47, R46 ;  /* 0x0000002e2f0b723e */ /* 0x000fe400000010ff */
[----:B------:R-:W-:Y:S02]  /*16d40*/  LOP3.LUT R28, R28, R103, RZ, 0x3c, !PT ;  /* 0x000000671c1c7212 */ /* 0x000fe400078e3cff */
[----:B------:R-:W-:-:S02]  /*16d50*/  F2FP.BF16.F32.PACK_AB R12, R49, R48 ;  /* 0x00000030310c723e */ /* 0x000fc400000010ff */
[----:B------:R-:W-:Y:S02]  /*16d60*/  F2FP.BF16.F32.PACK_AB R13, R51, R50 ;  /* 0x00000032330d723e */ /* 0x000fe400000010ff */
[----:B------:R-:W-:Y:S02]  /*16d70*/  F2FP.BF16.F32.PACK_AB R14, R53, R52 ;  /* 0x00000034350e723e */ /* 0x000fe400000010ff */
[----:B------:R-:W-:Y:S01]  /*16d80*/  F2FP.BF16.F32.PACK_AB R15, R55, R54 ;  /* 0x00000036370f723e */ /* 0x000fe200000010ff */
[----:B------:R0:W-:Y:S01]  /*16d90*/  STSM.16.M88.4 [R33], R4 ;  /* 0x0000000421007844 */ /* 0x0001e20000000200 */
[----:B------:R-:W-:Y:S02]  /*16da0*/  MOV R3, R24 ;  /* 0x0000001800037202 */ /* 0x000fe40000000f00 */
[----:B------:R-:W-:Y:S01]  /*16db0*/  MOV R103, R26 ;  /* 0x0000001a00677202 */ /* 0x000fe20000000f00 */
[----:B------:R-:W-:Y:S01]  /*16dc0*/  STSM.16.M88.4 [R34], R8 ;  /* 0x0000000822007844 */ /* 0x000fe20000000200 */
[----:B------:R-:W-:-:S02]  /*16dd0*/  F2FP.BF16.F32.PACK_AB R24, R57, R56 ;  /* 0x000000383918723e */ /* 0x000fc400000010ff */
[----:B------:R-:W-:Y:S01]  /*16de0*/  F2FP.BF16.F32.PACK_AB R25, R59, R58 ;  /* 0x0000003a3b19723e */ /* 0x000fe200000010ff */
[----:B------:R3:W-:Y:S01]  /*16df0*/  STSM.16.M88.4 [R35], R12 ;  /* 0x0000000c23007844 */ /* 0x0007e20000000200 */
[----:B------:R-:W-:Y:S02]  /*16e00*/  F2FP.BF16.F32.PACK_AB R26, R61, R60 ;  /* 0x0000003c3d1a723e */ /* 0x000fe400000010ff */
[----:B------:R-:W-:Y:S02]  /*16e10*/  F2FP.BF16.F32.PACK_AB R27, R63, R62 ;  /* 0x0000003e3f1b723e */ /* 0x000fe400000010ff */
[----:B------:R-:W-:Y:S02]  /*16e20*/  MOV R102, R28 ;  /* 0x0000001c00667202 */ /* 0x000fe40000000f00 */
[----:B------:R-:W-:Y:S02]  /*16e30*/  F2FP.BF16.F32.PACK_AB R28, R65, R64 ;  /* 0x00000040411c723e */ /* 0x000fe400000010ff */
[----:B------:R-:W-:-:S02]  /*16e40*/  F2FP.BF16.F32.PACK_AB R29, R67, R66 ;  /* 0x00000042431d723e */ /* 0x000fc400000010ff */
[----:B------:R-:W-:Y:S02]  /*16e50*/  F2FP.BF16.F32.PACK_AB R30, R69, R68 ;  /* 0x00000044451e723e */ /* 0x000fe400000010ff */
[----:B------:R-:W-:Y:S02]  /*16e60*/  F2FP.BF16.F32.PACK_AB R31, R71, R70 ;  /* 0x00000046471f723e */ /* 0x000fe400000010ff */
[----:B0-----:R-:W-:Y:S01]  /*16e70*/  F2FP.BF16.F32.PACK_AB R33, R75, R74 ;  /* 0x0000004a4b21723e */ /* 0x001fe200000010ff */
[----:B---3--:R-:W0:Y:S01]  /*16e80*/  LDC.64 R14, c[0x0][0xba8] ;  /* 0x0002ea00ff0e7b82 */ /* 0x008e220000000a00 */
[----:B------:R-:W-:Y:S02]  /*16e90*/  F2FP.BF16.F32.PACK_AB R34, R77, R76 ;  /* 0x0000004c4d22723e */ /* 0x000fe400000010ff */
[----:B------:R-:W-:Y:S02]  /*16ea0*/  F2FP.BF16.F32.PACK_AB R35, R79, R78 ;  /* 0x0000004e4f23723e */ /* 0x000fe400000010ff */
[----:B------:R-:W-:-:S02]  /*16eb0*/  F2FP.BF16.F32.PACK_AB R4, R81, R80 ;  /* 0x000000505104723e */ /* 0x000fc400000010ff */
[----:B------:R-:W-:Y:S02]  /*16ec0*/  F2FP.BF16.F32.PACK_AB R5, R83, R82 ;  /* 0x000000525305723e */ /* 0x000fe400000010ff */
[----:B------:R-:W-:Y:S02]  /*16ed0*/  F2FP.BF16.F32.PACK_AB R6, R85, R84 ;  /* 0x000000545506723e */ /* 0x000fe400000010ff */
[----:B------:R-:W-:Y:S01]  /*16ee0*/  F2FP.BF16.F32.PACK_AB R7, R87, R86 ;  /* 0x000000565707723e */ /* 0x000fe200000010ff */
[----:B------:R3:W-:Y:S04]  /*16ef0*/  STSM.16.M88.4 [R0], R24 ;  /* 0x0000001800007844 */ /* 0x0007e80000000200 */
[----:B------:R-:W-:Y:S04]  /*16f00*/  STSM.16.M88.4 [R3], R28 ;  /* 0x0000001c03007844 */ /* 0x000fe80000000200 */
[----:B------:R-:W-:Y:S04]  /*16f10*/  STSM.16.M88.4 [R103], R32 ;  /* 0x0000002067007844 */ /* 0x000fe80000000200 */
[----:B------:R4:W-:Y:S01]  /*16f20*/  STSM.16.M88.4 [R102], R4 ;  /* 0x0000000466007844 */ /* 0x0009e20000000200 */
[----:B------:R-:W-:Y:S01]  /*16f30*/  BAR.SYNC.DEFER_BLOCKING 0x1, 0x100 ;  /* 0x0044000000007b1d */ /* 0x000fe20000010000 */
[----:B------:R-:W-:-:S04]  /*16f40*/  ISETP.NE.U32.AND P0, PT, RZ, UR6, PT ;  /* 0x00000006ff007c0c */ /* 0x000fc8000bf05070 */
[----:B------:R-:W-:Y:S02]  /*16f50*/  ISETP.NE.AND.EX P0, PT, RZ, UR7, PT, P0 ;  /* 0x00000007ff007c0c */ /* 0x000fe4000bf05300 */
[----:B------:R-:W-:Y:S01]  /*16f60*/  IADD3 R8, P1, R189, UR6, RZ ;  /* 0x00000006bd087c10 */ /* 0x000fe2000ff3e0ff */
[----:B---3--:R-:W-:-:S03]  /*16f70*/  IMAD.MOV.U32 R0, RZ, RZ, RZ ;  /* 0x000000ffff007224 */ /* 0x008fc600078e00ff */
[----:B------:R-:W-:Y:S01]  /*16f80*/  IADD3.X R9, R190, UR7, RZ, P1, !PT ;  /* 0x00000007be097c10 */ /* 0x000fe20008ffe4ff */
[----:B------:R-:W-:Y:S01]  /*16f90*/  IMAD.MOV.U32 R24, RZ, RZ, 0x9b8 ;  /* 0x000009b8ff187424 */ /* 0x000fe200078e00ff */
[----:B----4-:R-:W3:Y:S05]  /*16fa0*/  LDC R102, c[0x0][0xbe8] ;  /* 0x0002fa00ff667b82 */ /* 0x010eea0000000800 */
[----:B------:R-:W4:Y:S01]  /*16fb0*/  @P0 LDG.E R0, desc[UR56][R8.64] ;  /* 0x0000003808000981 */ /* 0x000f22000c1e1900 */
[----:B------:R-:W-:-:S04]  /*16fc0*/  ISETP.NE.U32.AND P1, PT, RZ, UR4, PT ;  /* 0x00000004ff007c0c */ /* 0x000fc8000bf25070 */
[----:B------:R-:W-:-:S13]  /*16fd0*/  ISETP.NE.AND.EX P1, PT, RZ, UR5, PT, P1 ;  /* 0x00000005ff007c0c */ /* 0x000fda000bf25310 */
[----:B------:R-:W-:Y:S01]  /*16fe0*/  @P1 IADD3 R4, P2, R189, UR4, RZ ;  /* 0x00000004bd041c10 */ /* 0x000fe2000ff5e0ff */
[----:B------:R-:W-:-:S03]  /*16ff0*/  ULDC UR4, c[0x0][0xa88] ;  /* 0x0002a20000047ab9 */ /* 0x000fc60000000800 */
[----:B------:R-:W-:Y:S01]  /*17000*/  @P1 IADD3.X R5, R190, UR5, RZ, P2, !PT ;  /* 0x00000005be051c10 */ /* 0x000fe200097fe4ff */
[----:B------:R-:W-:Y:S01]  /*17010*/  IMAD.U32 R3, RZ, RZ, UR4 ;  /* 0x00000004ff037e24 */ /* 0x000fe2000f8e00ff */
[----:B------:R-:W-:Y:S01]  /*17020*/  ISETP.NE.AND P2, PT, R187, RZ, PT ;  /* 0x000000ffbb00720c */ /* 0x000fe20003f45270 */
[----:B------:R-:W-:-:S03]  /*17030*/  ULDC UR4, c[0x0][0xad4] ;  /* 0x0002b50000047ab9 */ /* 0x000fc60000000800 */
[----:B------:R-:W-:Y:S01]  /*17040*/  SEL R187, R187, UR4, P2 ;  /* 0x00000004bbbb7c07 */ /* 0x000fe20009000000 */
[----:B------:R1:W5:Y:S03]  /*17050*/  @P1 LDG.E R3, desc[UR56][R4.64] ;  /* 0x0000003804031981 */ /* 0x000366000c1e1900 */
[----:B------:R-:W-:-:S04]  /*17060*/  ISETP.GT.AND P3, PT, R187, 0x1, PT ;  /* 0x00000001bb00780c */ /* 0x000fc80003f64270 */
[----:B------:R-:W-:-:S04]  /*17070*/  SEL R24, R24, 0x978, P3 ;  /* 0x0000097818187807 */ /* 0x000fc80001800000 */
[----:B------:R-:W2:Y:S08]  /*17080*/  LDC.64 R6, c[0x0][R24+0x220] ;  /* 0x0000880018067b82 */ /* 0x000eb00000000a00 */
[----:B------:R-:W0:Y:S01]  /*17090*/  LDC.64 R10, c[0x0][R24+0x218] ;  /* 0x00008600180a7b82 */ /* 0x000e220000000a00 */
[----:B---3--:R-:W-:-:S07]  /*170a0*/  ISETP.NE.AND P4, PT, R102, 0x1, PT ;  /* 0x000000016600780c */ /* 0x008fce0003f85270 */
[----:B------:R-:W3:Y:S01]  /*170b0*/  LDC.64 R12, c[0x0][R24+0x228] ;  /* 0x00008a00180c7b82 */ /* 0x000ee20000000a00 */
[----:B------:R-:W-:-:S07]  /*170c0*/  ISETP.NE.U32.AND P2, PT, RZ, UR6, PT ;  /* 0x00000006ff007c0c */ /* 0x000fce000bf45070 */
[----:B-1----:R1:W1:Y:S01]  /*170d0*/  LDC.64 R4, c[0x0][R24+0x210] ;  /* 0x0000840018047b82 */ /* 0x0022620000000a00 */
[----:B------:R-:W-:-:S07]  /*170e0*/  ISETP.NE.AND.EX P2, PT, RZ, UR7, PT, P2 ;  /* 0x00000007ff007c0c */ /* 0x000fce000bf45320 */
[----:B------:R-:W1:Y:S01]  /*170f0*/  @P4 LDC R26, c[0x0][0xbec] ;  /* 0x0002fb00ff1a4b82 */ /* 0x000e620000000800 */
[----:B------:R-:W-:-:S07]  /*17100*/  SEL R188, R188, RZ, !P2 ;  /* 0x000000ffbcbc7207 */ /* 0x000fce0005000000 */
[----:B------:R-:W1:Y:S01]  /*17110*/  @P4 LDC R33, c[0x0][0xbf0] ;  /* 0x0002fc00ff214b82 */ /* 0x000e620000000800 */
[----:B------:R-:W-:Y:S01]  /*17120*/  SEL R25, R216, RZ, !P2 ;  /* 0x000000ffd8197207 */ /* 0x000fe20005000000 */
[----:B--2---:R-:W-:-:S06]  /*17130*/  IMAD R7, R7, R188, RZ ;  /* 0x000000bc07077224 */ /* 0x004fcc00078e02ff */
[----:B0-----:R-:W0:Y:S01]  /*17140*/  @!P3 LDC R14, c[0x0][0xb50] ;  /* 0x0002d400ff0ebb82 */ /* 0x001e220000000800 */
[C---:B------:R-:W-:Y:S02]  /*17150*/  IMAD R31, R6.reuse, R25, R7 ;  /* 0x00000019061f7224 */ /* 0x040fe400078e0207 */
[----:B------:R-:W-:-:S05]  /*17160*/  IMAD.WIDE.U32 R6, R6, R188, RZ ;  /* 0x000000bc06067225 */ /* 0x000fca00078e00ff */
[----:B------:R-:W2:Y:S01]  /*17170*/  @!P3 LDC R15, c[0x0][0xb54] ;  /* 0x0002d500ff0fbb82 */ /* 0x000ea20000000800 */
[-C--:B------:R-:W-:Y:S02]  /*17180*/  IMAD R29, R11, R162.reuse, RZ ;  /* 0x000000a20b1d7224 */ /* 0x080fe400078e02ff */
[----:B------:R-:W-:-:S04]  /*17190*/  IMAD.WIDE.U32 R10, R10, R162, RZ ;  /* 0x000000a20a0a7225 */ /* 0x000fc800078e00ff */
[----:B------:R-:W-:Y:S01]  /*171a0*/  IMAD R25, R192, 0x80, R104 ;  /* 0x00000080c0197824 */ /* 0x000fe200078e0268 */
[----:B------:R-:W-:Y:S01]  /*171b0*/  SEL R27, R200, RZ, P3 ;  /* 0x000000ffc81b7207 */ /* 0x000fe20001800000 */
[----:B------:R-:W-:Y:S02]  /*171c0*/  IMAD.IADD R28, R11, 0x1, R29 ;  /* 0x000000010b1c7824 */ /* 0x000fe400078e021d */
[----:B------:R-:W-:Y:S02]  /*171d0*/  IMAD.IADD R11, R7, 0x1, R31 ;  /* 0x00000001070b7824 */ /* 0x000fe400078e021f */
[----:B------:R-:W-:Y:S02]  /*171e0*/  IMAD.MOV.U32 R7, RZ, RZ, R25 ;  /* 0x000000ffff077224 */ /* 0x000fe400078e0019 */
[-C--:B---3--:R-:W-:Y:S02]  /*171f0*/  IMAD R29, R13, R27.reuse, RZ ;  /* 0x0000001b0d1d7224 */ /* 0x088fe400078e02ff */
[----:B------:R-:W-:-:S04]  /*17200*/  IMAD.WIDE.U32 R12, R12, R27, RZ ;  /* 0x0000001b0c0c7225 */ /* 0x000fc800078e00ff */
[----:B------:R-:W-:Y:S01]  /*17210*/  IMAD.IADD R29, R13, 0x1, R29 ;  /* 0x000000010d1d7824 */ /* 0x000fe200078e021d */
[--C-:B----4-:R-:W-:Y:S01]  /*17220*/  IADD3 R10, P2, P5, R6, R10, R0.reuse ;  /* 0x0000000a060a7210 */ /* 0x110fe20007d5e000 */
[----:B-1----:R-:W-:Y:S01]  /*17230*/  @P4 IMAD.HI.U32 R6, R25, R26, RZ ;  /* 0x0000001a19064227 */ /* 0x002fe200078e00ff */
[----:B------:R-:W-:-:S04]  /*17240*/  SHF.R.S32.HI R103, RZ, 0x1f, R0 ;  /* 0x0000001fff677819 */ /* 0x000fc80000011400 */
[----:B------:R-:W-:Y:S02]  /*17250*/  @P4 SHF.R.U32.HI R7, RZ, R33, R6 ;  /* 0x00000021ff074219 */ /* 0x000fe40000011606 */
[----:B------:R-:W-:-:S03]  /*17260*/  IADD3.X R11, R11, R28, R103, P2, P5 ;  /* 0x0000001c0b0b7210 */ /* 0x000fc600017ea467 */
[--C-:B------:R-:W-:Y:S01]  /*17270*/  IMAD.MOV R24, RZ, RZ, -R7.reuse ;  /* 0x000000ffff187224 */ /* 0x100fe200078e0a07 */
[----:B------:R-:W-:Y:S02]  /*17280*/  IADD3 R12, P2, P5, R7, R10, R12 ;  /* 0x0000000a070c7210 */ /* 0x000fe40007d5e00c */
[----:B------:R-:W-:Y:S01]  /*17290*/  SHF.R.S32.HI R6, RZ, 0x1f, R7 ;  /* 0x0000001fff067819 */ /* 0x000fe20000011407 */
[----:B------:R-:W-:-:S03]  /*172a0*/  IMAD R7, R102, R24, R25 ;  /* 0x0000001866077224 */ /* 0x000fc600078e0219 */
[----:B------:R-:W-:Y:S01]  /*172b0*/  IADD3.X R13, R6, R11, R29, P2, P5 ;  /* 0x0000000b060d7210 */ /* 0x000fe200017ea41d */
[-C--:B------:R-:W-:Y:S01]  /*172c0*/  IMAD R5, R5, R7.reuse, RZ ;  /* 0x0000000705057224 */ /* 0x080fe200078e02ff */
[----:B------:R-:W-:Y:S01]  /*172d0*/  SHF.R.S32.HI R11, RZ, 0x1f, R7 ;  /* 0x0000001fff0b7819 */ /* 0x000fe20000011407 */
[----:B------:R-:W-:-:S04]  /*172e0*/  IMAD.WIDE.U32 R12, R4, R7, R12 ;  /* 0x00000007040c7225 */ /* 0x000fc800078e000c */
[----:B------:R-:W-:Y:S01]  /*172f0*/  IMAD R5, R4, R11, R5 ;  /* 0x0000000b04057224 */ /* 0x000fe200078e0205 */
[----:B0-----:R-:W-:-:S03]  /*17300*/  LEA R14, P2, R12, R14, 0x2 ;  /* 0x0000000e0c0e7211 */ /* 0x001fc600078410ff */
[----:B------:R-:W-:-:S05]  /*17310*/  IMAD.IADD R4, R13, 0x1, R5 ;  /* 0x000000010d047824 */ /* 0x000fca00078e0205 */
[----:B--2---:R-:W-:Y:S01]  /*17320*/  LEA.HI.X R15, R12, R15, R4, 0x2, P2 ;  /* 0x0000000f0c0f7211 */ /* 0x004fe200010f1404 */
[----:B------:R-:W-:Y:S06]  /*17330*/  @P1 BRA `(.L_x_648) ;  /* 0x0000000000101947 */ /* 0x000fec0003800000 */
[----:B------:R-:W-:Y:S05]  /*17340*/  @!P0 BRA `(.L_x_648) ;  /* 0x00000000000c8947 */ /* 0x000fea0003800000 */
[----:B------:R-:W2:Y:S04]  /*17350*/  LDG.E R4, desc[UR56][R8.64] ;  /* 0x0000003808047981 */ /* 0x000ea8000c1e1900 */
[----:B-----5:R-:W2:Y:S02]  /*17360*/  LDG.E R3, desc[UR56][R8.64+0x4] ;  /* 0x0000043808037981 */ /* 0x020ea4000c1e1900 */
[----:B--2---:R-:W-:-:S07]  /*17370*/  IMAD.IADD R3, R3, 0x1, -R4 ;  /* 0x0000000103037824 */ /* 0x004fce00078e0a04 */
.L_x_648:
[----:B------:R-:W2:Y:S01]  /*17380*/  LDL R8, [R1+0x68] ;  /* 0x0000680001087983 */ /* 0x000ea20000100800 */
[----:B-----5:R-:W-:Y:S01]  /*17390*/  IMAD R3, R3, R102, RZ ;  /* 0x0000006603037224 */ /* 0x020fe200078e02ff */
[----:B------:R-:W-:Y:S02]  /*173a0*/  LOP3.LUT P0, RZ, R220, 0x3, RZ, 0xc0, !PT ;  /* 0x00000003dcff7812 */ /* 0x000fe4000780c0ff */
[----:B------:R-:W-:Y:S04]  /*173b0*/  SHFL.IDX PT, R4, R14, RZ, 0x1c1f ;  /* 0x001c1fff0e047589 */ /* 0x000fe800000e0000 */
[----:B------:R-:W0:Y:S04]  /*173c0*/  SHFL.IDX PT, R5, R15, RZ, 0x1c1f ;  /* 0x001c1fff0f057589 */ /* 0x000e2800000e0000 */
[----:B------:R-:W-:Y:S04]  /*173d0*/  SHFL.IDX PT, R6, R14, 0x1, 0x1c1f ;  /* 0x003c1f000e067f89 */ /* 0x000fe800000e0000 */
[----:B------:R-:W1:Y:S01]  /*173e0*/  SHFL.IDX PT, R7, R15, 0x1, 0x1c1f ;  /* 0x003c1f000f077f89 */ /* 0x000e6200000e0000 */
[----:B--2---:R-:W-:-:S04]  /*173f0*/  IMAD R8, R192, 0x80, R8 ;  /* 0x00000080c0087824 */ /* 0x004fc800078e0208 */
[C---:B------:R-:W-:Y:S01]  /*17400*/  VIADD R12, R8.reuse, 0x8 ;  /* 0x00000008080c7836 */ /* 0x040fe20000000000 */
[----:B------:R-:W-:-:S04]  /*17410*/  ISETP.GE.OR P1, PT, R8, R3, P0 ;  /* 0x000000030800720c */ /* 0x000fc80000726670 */
[----:B------:R-:W-:-:S09]  /*17420*/  ISETP.GE.OR P0, PT, R12, R3, P0 ;  /* 0x000000030c00720c */ /* 0x000fd20000706670 */
[----:B0-----:R0:W-:Y:S04]  /*17430*/  @!P1 ST.E desc[UR56][R4.64], R21 ;  /* 0x0000001504009985 */ /* 0x0011e8000c101938 */
[----:B-1----:R0:W-:Y:S01]  /*17440*/  @!P0 ST.E desc[UR56][R6.64], R20 ;  /* 0x0000001406008985 */ /* 0x0021e2000c101938 */
[----:B------:R-:W-:Y:S05]  /*17450*/  @P3 BRA `(.L_x_649) ;  /* 0x0000000800843947 */ /* 0x000fea0003800000 */
[----:B0-----:R-:W-:Y:S01]  /*17460*/  LEA R5, R217, R184, 0x6 ;  /* 0x000000b8d9057211 */ /* 0x001fe200078e30ff */
[----:B------:R-:W0:Y:S01]  /*17470*/  @P4 LDC R49, c[0x0][0xbec] ;  /* 0x0002fb00ff314b82 */ /* 0x000e220000000800 */
[----:B------:R-:W-:-:S03]  /*17480*/  ULDC.64 UR4, c[0x0][0xaa0] ;  /* 0x0002a80000047ab9 */ /* 0x000fc60000000a00 */
[----:B------:R-:W-:-:S04]  /*17490*/  IMAD.WIDE R72, R5, 0x2, R72 ;  /* 0x0000000205487825 */ /* 0x000fc800078e0248 */
[----:B------:R-:W1:Y:S01]  /*174a0*/  @P4 LDC R51, c[0x0][0xbf0] ;  /* 0x0002fc00ff334b82 */ /* 0x000e620000000800 */
[C---:B------:R-:W-:Y:S01]  /*174b0*/  IADD3 R9, P6, R72.reuse, 0x1000, RZ ;  /* 0x0000100048097810 */ /* 0x040fe20007fde0ff */
[----:B------:R-:W-:Y:S01]  /*174c0*/  IMAD R103, R103, UR4, RZ ;  /* 0x0000000467677c24 */ /* 0x000fe2000f8e02ff */
[----:B------:R-:W-:Y:S02]  /*174d0*/  IADD3 R13, P5, R72, 0x2000, RZ ;  /* 0x00002000480d7810 */ /* 0x000fe40007fbe0ff */
[----:B------:R-:W-:Y:S01]  /*174e0*/  LOP3.LUT R8, R9, 0x380, RZ, 0xc0, !PT ;  /* 0x0000038009087812 */ /* 0x000fe200078ec0ff */
[----:B------:R-:W-:Y:S01]  /*174f0*/  IMAD R103, R0, UR5, R103 ;  /* 0x0000000500677c24 */ /* 0x000fe2000f8e0267 */
[----:B------:R-:W-:Y:S01]  /*17500*/  IADD3 R25, P3, R72, 0x3000, RZ ;  /* 0x0000300048197810 */ /* 0x000fe20007f7e0ff */
[----:B------:R-:W-:Y:S01]  /*17510*/  IMAD.WIDE.U32 R20, R0, UR4, RZ ;  /* 0x0000000400147c25 */ /* 0x000fe2000f8e00ff */
[----:B------:R-:W-:Y:S01]  /*17520*/  SHF.R.U64 R8, R8, 0x3, RZ ;  /* 0x0000000308087819 */ /* 0x000fe200000012ff */
[----:B------:R-:W-:Y:S01]  /*17530*/  ULDC.64 UR4, c[0x0][0xae8] ;  /* 0x0002ba0000047ab9 */ /* 0x000fe20000000a00 */
[----:B------:R-:W-:Y:S01]  /*17540*/  IADD3 R29, P2, R72, 0x4000, RZ ;  /* 0x00004000481d7810 */ /* 0x000fe20007f5e0ff */
[----:B------:R-:W-:Y:S01]  /*17550*/  IMAD R45, R186, 0x20, R217 ;  /* 0x00000020ba2d7824 */ /* 0x000fe200078e02d9 */
[----:B------:R-:W-:Y:S01]  /*17560*/  LOP3.LUT R8, R8, R9, RZ, 0x3c, !PT ;  /* 0x0000000908087212 */ /* 0x000fe200078e3cff */
[----:B------:R-:W-:Y:S01]  /*17570*/  IMAD.IADD R21, R21, 0x1, R103 ;  /* 0x0000000115157824 */ /* 0x000fe200078e0267 */
[----:B------:R-:W-:Y:S01]  /*17580*/  IADD3 R33, P1, R72, 0x5000, RZ ;  /* 0x0000500048217810 */ /* 0x000fe20007f3e0ff */
[----:B------:R-:W-:Y:S01]  /*17590*/  IMAD R44, R192, 0x80, R45 ;  /* 0x00000080c02c7824 */ /* 0x000fe200078e022d */
[C---:B------:R-:W-:Y:S01]  /*175a0*/  IADD3 R37, P0, R72.reuse, 0x6000, RZ ;  /* 0x0000600048257810 */ /* 0x040fe20007f1e0ff */
[----:B------:R-:W-:Y:S01]  /*175b0*/  IMAD.X R9, RZ, RZ, R73, P6 ;  /* 0x000000ffff097224 */ /* 0x000fe200030e0649 */
[----:B------:R-:W-:Y:S01]  /*175c0*/  IADD3 R5, P6, R72, 0x7000, RZ ;  /* 0x0000700048057810 */ /* 0x000fe20007fde0ff */
[----:B------:R-:W-:Y:S01]  /*175d0*/  IMAD.WIDE.U32 R20, R162, UR4, R20 ;  /* 0x00000004a2147c25 */ /* 0x000fe2000f8e0014 */
[----:B------:R-:W-:-:S02]  /*175e0*/  SHF.R.S32.HI R47, RZ, 0x1f, R188 ;  /* 0x0000001fff2f7819 */ /* 0x000fc400000114bc */
[----:B------:R-:W-:Y:S01]  /*175f0*/  LOP3.LUT R12, R13, 0x380, RZ, 0xc0, !PT ;  /* 0x000003800d0c7812 */ /* 0x000fe200078ec0ff */
[----:B0-----:R-:W-:Y:S01]  /*17600*/  @P4 IMAD.HI.U32 R0, R44, R49, RZ ;  /* 0x000000312c004227 */ /* 0x001fe200078e00ff */
[----:B------:R-:W-:Y:S01]  /*17610*/  LOP3.LUT R24, R25, 0x380, RZ, 0xc0, !PT ;  /* 0x0000038019187812 */ /* 0x000fe200078ec0ff */
[----:B------:R-:W5:Y:S01]  /*17620*/  LD.E.128 R8, desc[UR56][R8.64] ;  /* 0x0000003808087980 */ /* 0x000f62000c101d00 */
[----:B------:R-:W-:Y:S01]  /*17630*/  LOP3.LUT R28, R29, 0x380, RZ, 0xc0, !PT ;  /* 0x000003801d1c7812 */ /* 0x000fe200078ec0ff */
[----:B------:R-:W-:Y:S01]  /*17640*/  IMAD R21, R162, UR5, R21 ;  /* 0x00000005a2157c24 */ /* 0x000fe2000f8e0215 */
[----:B------:R-:W-:Y:S01]  /*17650*/  LOP3.LUT R32, R33, 0x380, RZ, 0xc0, !PT ;  /* 0x0000038021207812 */ /* 0x000fe200078ec0ff */
[----:B------:R-:W-:Y:S01]  /*17660*/  ULDC.64 UR4, c[0x0][0xaf0] ;  /* 0x0002bc0000047ab9 */ /* 0x000fe20000000a00 */
[----:B------:R-:W-:Y:S01]  /*17670*/  LOP3.LUT R36, R37, 0x380, RZ, 0xc0, !PT ;  /* 0x0000038025247812 */ /* 0x000fe200078ec0ff */
[----:B------:R-:W-:Y:S01]  /*17680*/  IMAD.MOV.U32 R45, RZ, RZ, R44 ;  /* 0x000000ffff2d7224 */ /* 0x000fe200078e002c */
[----:B------:R-:W-:-:S02]  /*17690*/  LOP3.LUT R4, R5, 0x380, RZ, 0xc0, !PT ;  /* 0x0000038005047812 */ /* 0x000fc400078ec0ff */
[----:B------:R-:W-:Y:S01]  /*176a0*/  LOP3.LUT R7, R72, 0x380, RZ, 0xc0, !PT ;  /* 0x0000038048077812 */ /* 0x000fe200078ec0ff */
[----:B------:R-:W-:Y:S01]  /*176b0*/  IMAD R47, R47, UR4, RZ ;  /* 0x000000042f2f7c24 */ /* 0x000fe2000f8e02ff */
[----:B------:R-:W-:Y:S01]  /*176c0*/  SHF.R.U64 R12, R12, 0x3, RZ ;  /* 0x000000030c0c7819 */ /* 0x000fe200000012ff */
[----:B------:R-:W-:Y:S01]  /*176d0*/  IMAD.X R41, RZ, RZ, R73, P6 ;  /* 0x000000ffff297224 */ /* 0x000fe200030e0649 */
[----:B------:R-:W-:Y:S02]  /*176e0*/  SHF.R.U64 R24, R24, 0x3, RZ ;  /* 0x0000000318187819 */ /* 0x000fe400000012ff */
[----:B------:R-:W-:Y:S02]  /*176f0*/  SHF.R.U64 R28, R28, 0x3, RZ ;  /* 0x000000031c1c7819 */ /* 0x000fe400000012ff */
[----:B------:R-:W-:Y:S02]  /*17700*/  SHF.R.U64 R32, R32, 0x3, RZ ;  /* 0x0000000320207819 */ /* 0x000fe400000012ff */
[----:B------:R-:W-:-:S02]  /*17710*/  SHF.R.U64 R36, R36, 0x3, RZ ;  /* 0x0000000324247819 */ /* 0x000fc400000012ff */
[----:B-1----:R-:W-:Y:S02]  /*17720*/  @P4 SHF.R.U32.HI R45, RZ, R51, R0 ;  /* 0x00000033ff2d4219 */ /* 0x002fe40000011600 */
[----:B------:R-:W-:Y:S02]  /*17730*/  SHF.R.U64 R4, R4, 0x3, RZ ;  /* 0x0000000304047819 */ /* 0x000fe400000012ff */
[----:B------:R-:W-:Y:S01]  /*17740*/  SHF.R.U64 R7, R7, 0x3, RZ ;  /* 0x0000000307077819 */ /* 0x000fe200000012ff */
[----:B------:R-:W-:Y:S01]  /*17750*/  IMAD R47, R188, UR5, R47 ;  /* 0x00000005bc2f7c24 */ /* 0x000fe2000f8e022f */
[----:B------:R-:W-:Y:S01]  /*17760*/  LOP3.LUT R12, R12, R13, RZ, 0x3c, !PT ;  /* 0x0000000d0c0c7212 */ /* 0x000fe200078e3cff */
[----:B------:R-:W-:Y:S01]  /*17770*/  IMAD.WIDE.U32 R20, R188, UR4, R20 ;  /* 0x00000004bc147c25 */ /* 0x000fe2000f8e0014 */
[----:B------:R-:W-:Y:S01]  /*17780*/  LOP3.LUT R24, R24, R25, RZ, 0x3c, !PT ;  /* 0x0000001918187212 */ /* 0x000fe200078e3cff */
[----:B------:R-:W-:Y:S01]  /*17790*/  ULDC.64 UR4, c[0x0][0xae0] ;  /* 0x0002b80000047ab9 */ /* 0x000fe20000000a00 */
[----:B------:R-:W-:Y:S01]  /*177a0*/  LOP3.LUT R28, R28, R29, RZ, 0x3c, !PT ;  /* 0x0000001d1c1c7212 */ /* 0x000fe200078e3cff */
[--C-:B------:R-:W-:Y:S01]  /*177b0*/  IMAD.X R13, RZ, RZ, R73.reuse, P5 ;  /* 0x000000ffff0d7224 */ /* 0x100fe200028e0649 */
[----:B------:R-:W-:Y:S01]  /*177c0*/  LOP3.LUT R32, R32, R33, RZ, 0x3c, !PT ;  /* 0x0000002120207212 */ /* 0x000fe200078e3cff */
[--C-:B------:R-:W-:Y:S01]  /*177d0*/  IMAD.X R25, RZ, RZ, R73.reuse, P3 ;  /* 0x000000ffff197224 */ /* 0x100fe200018e0649 */
[----:B------:R-:W-:Y:S01]  /*177e0*/  LOP3.LUT R36, R36, R37, RZ, 0x3c, !PT ;  /* 0x0000002524247212 */ /* 0x000fe200078e3cff */
[----:B------:R-:W-:Y:S01]  /*177f0*/  IMAD.X R29, RZ, RZ, R73, P2 ;  /* 0x000000ffff1d7224 */ /* 0x000fe200010e0649 */
[----:B------:R-:W-:Y:S01]  /*17800*/  SHF.R.S32.HI R0, RZ, 0x1f, R45 ;  /* 0x0000001fff007819 */ /* 0x000fe2000001142d */
[--C-:B------:R-:W-:Y:S01]  /*17810*/  IMAD.X R33, RZ, RZ, R73.reuse, P1 ;  /* 0x000000ffff217224 */ /* 0x100fe200008e0649 */
[----:B------:R-:W-:Y:S01]  /*17820*/  LOP3.LUT R40, R4, R5, RZ, 0x3c, !PT ;  /* 0x0000000504287212 */ /* 0x000fe200078e3cff */
[----:B------:R-:W-:Y:S01]  /*17830*/  IMAD.X R37, RZ, RZ, R73, P0 ;  /* 0x000000ffff257224 */ /* 0x000fe200000e0649 */
[----:B------:R-:W-:Y:S01]  /*17840*/  LOP3.LUT R72, R7, R72, RZ, 0x3c, !PT ;  /* 0x0000004807487212 */ /* 0x000fe200078e3cff */
[----:B------:R-:W-:Y:S01]  /*17850*/  IMAD.MOV R49, RZ, RZ, -R45 ;  /* 0x000000ffff317224 */ /* 0x000fe200078e0a2d */
[----:B------:R-:W5:Y:S01]  /*17860*/  LD.E.128 R12, desc[UR56][R12.64] ;  /* 0x000000380c0c7980 */ /* 0x000f62000c101d00 */
[----:B------:R-:W-:-:S02]  /*17870*/  IMAD.IADD R21, R21, 0x1, R47 ;  /* 0x0000000115157824 */ /* 0x000fc400078e022f */
[----:B------:R-:W-:Y:S01]  /*17880*/  IMAD R0, R0, UR4, RZ ;  /* 0x0000000400007c24 */ /* 0x000fe2000f8e02ff */
[----:B------:R0:W5:Y:S01]  /*17890*/  LD.E.128 R4, desc[UR56][R72.64] ;  /* 0x0000003848047980 */ /* 0x000162000c101d00 */
[----:B------:R-:W-:-:S03]  /*178a0*/  IMAD R47, R102, R49, R44 ;  /* 0x00000031662f7224 */ /* 0x000fc600078e022c */
[----:B------:R-:W5:Y:S01]  /*178b0*/  LD.E.128 R24, desc[UR56][R24.64] ;  /* 0x0000003818187980 */ /* 0x000f62000c101d00 */
[----:B------:R-:W-:-:S03]  /*178c0*/  IMAD R49, R45, UR5, R0 ;  /* 0x000000052d317c24 */ /* 0x000fc6000f8e0200 */
[----:B------:R-:W5:Y:S01]  /*178d0*/  LD.E.128 R28, desc[UR56][R28.64] ;  /* 0x000000381c1c7980 */ /* 0x000f62000c101d00 */
[----:B------:R-:W-:-:S03]  /*178e0*/  SHF.R.S32.HI R0, RZ, 0x1f, R47 ;  /* 0x0000001fff007819 */ /* 0x000fc6000001142f */
[----:B------:R-:W5:Y:S04]  /*178f0*/  LD.E.128 R32, desc[UR56][R32.64] ;  /* 0x0000003820207980 */ /* 0x000f68000c101d00 */
[----:B------:R-:W5:Y:S04]  /*17900*/  LD.E.128 R36, desc[UR56][R36.64] ;  /* 0x0000003824247980 */ /* 0x000f68000c101d00 */
[----:B------:R-:W5:Y:S01]  /*17910*/  LD.E.128 R40, desc[UR56][R40.64] ;  /* 0x0000003828287980 */ /* 0x000f62000c101d00 */
[----:B------:R-:W-:Y:S01]  /*17920*/  IMAD.WIDE.U32 R20, R45, UR4, R20 ;  /* 0x000000042d147c25 */ /* 0x000fe2000f8e0014 */
[----:B------:R-:W-:Y:S01]  /*17930*/  ULDC.64 UR4, c[0x0][0xad8] ;  /* 0x0002b60000047ab9 */ /* 0x000fe20000000a00 */
[----:B------:R-:W-:Y:S01]  /*17940*/  @!PT LDS RZ, [RZ] ;  /* 0x00000000fffff984 */ /* 0x000fe20000000800 */
[----:B------:R-:W-:Y:S01]  /*17950*/  @!PT LDS RZ, [RZ] ;  /* 0x00000000fffff984 */ /* 0x000fe20000000800 */
[----:B------:R-:W-:Y:S01]  /*17960*/  @!PT LDS RZ, [RZ] ;  /* 0x00000000fffff984 */ /* 0x000fe20000000800 */
[----:B------:R-:W-:Y:S01]  /*17970*/  @!PT LDS RZ, [RZ] ;  /* 0x00000000fffff984 */ /* 0x000fe20000000800 */
[----:B------:R1:W-:Y:S06]  /*17980*/  MEMBAR.ALL.CTA ;  /* 0x0000000000007992 */ /* 0x0003ec0000008000 */
[----:B-1----:R-:W1:Y:S01]  /*17990*/  FENCE.VIEW.ASYNC.S ;  /* 0x00000000000073c6 */ /* 0x002e620000000000 */
[----:B------:R-:W-:-:S02]  /*179a0*/  IMAD R48, R192, 0x80, R217 ;  /* 0x00000080c0307824 */ /* 0x000fc400078e02d9 */
[----:B------:R-:W-:Y:S02]  /*179b0*/  IMAD.IADD R21, R21, 0x1, R49 ;  /* 0x0000000115157824 */ /* 0x000fe400078e0231 */
[----:B------:R-:W-:Y:S02]  /*179c0*/  IMAD R44, R0, UR4, RZ ;  /* 0x00000004002c7c24 */ /* 0x000fe4000f8e02ff */
[C---:B------:R-:W-:Y:S02]  /*179d0*/  VIADD R0, R48.reuse, 0x20 ;  /* 0x0000002030007836 */ /* 0x040fe40000000000 */
[C---:B------:R-:W-:Y:S02]  /*179e0*/  IMAD R45, R47.reuse, UR5, R44 ;  /* 0x000000052f2d7c24 */ /* 0x040fe4000f8e022c */
[----:B------:R-:W-:Y:S01]  /*179f0*/  IMAD.WIDE.U32 R20, R47, UR4, R20 ;  /* 0x000000042f147c25 */ /* 0x000fe2000f8e0014 */
[-C--:B------:R-:W-:Y:S01]  /*17a00*/  ISETP.GE.AND P2, PT, R48, R3.reuse, PT ;  /* 0x000000033000720c */ /* 0x080fe20003f46270 */
[----:B------:R-:W-:Y:S01]  /*17a10*/  ULDC.64 UR4, c[0x0][0xa80] ;  /* 0x0002a00000047ab9 */ /* 0x000fe20000000a00 */
[----:B------:R-:W-:Y:S01]  /*17a20*/  ISETP.GE.AND P0, PT, R0, R3, PT ;  /* 0x000000030000720c */ /* 0x000fe20003f06270 */
[----:B------:R-:W-:Y:S01]  /*17a30*/  IMAD.IADD R21, R21, 0x1, R45 ;  /* 0x0000000115157824 */ /* 0x000fe200078e022d */
[----:B------:R-:W-:-:S02]  /*17a40*/  IADD3 R0, R2, 0x2a820, RZ ;  /* 0x0002a82002007810 */ /* 0x000fc40007ffe0ff */
[----:B------:R-:W-:Y:S01]  /*17a50*/  LEA R46, P3, R20, UR4, 0x1 ;  /* 0x00000004142e7c11 */ /* 0x000fe2000f8608ff */
[----:B------:R-:W-:Y:S01]  /*17a60*/  VIADD R44, R48, 0x40 ;  /* 0x00000040302c7836 */ /* 0x000fe20000000000 */
[----:B------:R-:W-:Y:S02]  /*17a70*/  PRMT R0, RZ, 0x654, R0 ;  /* 0x00000654ff007816 */ /* 0x000fe40000000000 */
[----:B------:R-:W-:Y:S01]  /*17a80*/  LEA.HI.X R47, R20, UR5, R21, 0x1, P3 ;  /* 0x00000005142f7c11 */ /* 0x000fe200098f0c15 */
[----:B------:R-:W-:Y:S01]  /*17a90*/  BSSY B1, `(.L_x_650) ;  /* 0x0000011000017945 */ /* 0x000fe20003800000 */
[----:B------:R-:W-:Y:S01]  /*17aa0*/  ISETP.GE.AND P1, PT, R44, R3, PT ;  /* 0x000000032c00720c */ /* 0x000fe20003f26270 */
[----:B-1----:R1:W-:Y:S01]  /*17ab0*/  SYNCS.ARRIVE.TRANS64.RED.A1T0 RZ, [R0+URZ], RZ ;  /* 0x000000ff00ff79a7 */ /* 0x0023e2000810043f */
[----:B------:R0:W2:Y:S01]  /*17ac0*/  SHFL.IDX PT, R44, R46, RZ, 0x181f ;  /* 0x00181fff2e2c7589 */ /* 0x0000a200000e0000 */
[----:B------:R-:W-:Y:S02]  /*17ad0*/  SHF.R.S32.HI R104, RZ, 0x1f, R185 ;  /* 0x0000001fff687819 */ /* 0x000fe400000114b9 */
[----:B------:R-:W-:Y:S01]  /*17ae0*/  SHF.R.S32.HI R105, RZ, 0x1f, R184 ;  /* 0x0000001fff697819 */ /* 0x000fe200000114b8 */
[----:B-1----:R0:W1:Y:S01]  /*17af0*/  SHFL.IDX PT, R0, R47, RZ, 0x181f ;  /* 0x00181fff2f007589 */ /* 0x00206200000e0000 */
[----:B------:R-:W-:Y:S06]  /*17b00*/  @P2 BRA `(.L_x_651) ;  /* 0x0000000000242947 */ /* 0x000fec0003800000 */
[----:B------:R-:W-:Y:S02]  /*17b10*/  ULDC UR4, c[0x0][0xac8] ;  /* 0x0002b20000047ab9 */ /* 0x000fe40000000800 */
[----:B------:R-:W-:Y:S02]  /*17b20*/  ISETP.GE.AND P2, PT, R184, UR4, PT ;  /* 0x00000004b8007c0c */ /* 0x000fe4000bf46270 */
[----:B------:R-:W-:-:S11]  /*17b30*/  ISETP.GE.AND P3, PT, R185, UR4, PT ;  /* 0x00000004b9007c0c */ /* 0x000fd6000bf66270 */
[CC--:B--2---:R-:W-:Y:S02]  /*17b40*/  @!P2 LEA R20, P4, R184.reuse, R44.reuse, 0x1 ;  /* 0x0000002cb814a211 */ /* 0x0c4fe400078808ff */
[C---:B------:R-:W-:Y:S02]  /*17b50*/  @!P3 LEA R44, P5, R185.reuse, R44, 0x1 ;  /* 0x0000002cb92cb211 */ /* 0x040fe400078a08ff */
[-C--:B-1----:R-:W-:Y:S02]  /*17b60*/  @!P2 LEA.HI.X R21, R184, R0.reuse, R105, 0x1, P4 ;  /* 0x00000000b815a211 */ /* 0x082fe400020f0c69 */
[----:B------:R-:W-:-:S03]  /*17b70*/  @!P3 LEA.HI.X R45, R185, R0, R104, 0x1, P5 ;  /* 0x00000000b92db211 */ /* 0x000fc600028f0c68 */
[----:B-----5:R3:W-:Y:S04]  /*17b80*/  @!P2 ST.E.128 desc[UR56][R20.64], R4 ;  /* 0x000000041400a985 */ /* 0x0207e8000c101d38 */
[----:B------:R3:W-:Y:S02]  /*17b90*/  @!P3 ST.E.128 desc[UR56][R44.64], R28 ;  /* 0x0000001c2c00b985 */ /* 0x0007e4000c101d38 */
.L_x_651:
[----:B------:R-:W-:Y:S05]  /*17ba0*/  BSYNC B1 ;  /* 0x0000000000017941 */ /* 0x000fea0003800000 */
.L_x_650:
[----:B-1----:R1:W4:Y:S01]  /*17bb0*/  SHFL.IDX PT, R0, R47, 0x1, 0x181f ;  /* 0x00381f002f007f89 */ /* 0x00232200000e0000 */
[----:B------:R-:W-:Y:S03]  /*17bc0*/  BSSY B1, `(.L_x_652) ;  /* 0x000000c000017945 */ /* 0x000fe60003800000 */
[----:B---3-5:R1:W3:Y:S01]  /*17bd0*/  SHFL.IDX PT, R6, R46, 0x1, 0x181f ;  /* 0x00381f002e067f89 */ /* 0x0282e200000e0000 */
[----:B------:R-:W-:Y:S05]  /*17be0*/  @P0 BRA `(.L_x_653) ;  /* 0x0000000000240947 */ /* 0x000fea0003800000 */
[----:B------:R-:W-:Y:S02]  /*17bf0*/  ULDC UR4, c[0x0][0xac8] ;  /* 0x0002b20000047ab9 */ /* 0x000fe40000000800 */
[----:B------:R-:W-:Y:S02]  /*17c00*/  ISETP.GE.AND P3, PT, R184, UR4, PT ;  /* 0x00000004b8007c0c */ /* 0x000fe4000bf66270 */
[----:B------:R-:W-:-:S11]  /*17c10*/  ISETP.GE.AND P4, PT, R185, UR4, PT ;  /* 0x00000004b9007c0c */ /* 0x000fd6000bf86270 */
[CC--:B---3--:R-:W-:Y:S02]  /*17c20*/  @!P3 LEA R4, P0, R184.reuse, R6.reuse, 0x1 ;  /* 0x00000006b804b211 */ /* 0x0c8fe400078008ff */
[C---:B------:R-:W-:Y:S02]  /*17c30*/  @!P4 LEA R6, P2, R185.reuse, R6, 0x1 ;  /* 0x00000006b906c211 */ /* 0x040fe400078408ff */
[-C--:B----4-:R-:W-:Y:S02]  /*17c40*/  @!P3 LEA.HI.X R5, R184, R0.reuse, R105, 0x1, P0 ;  /* 0x00000000b805b211 */ /* 0x090fe400000f0c69 */
[----:B------:R-:W-:-:S03]  /*17c50*/  @!P4 LEA.HI.X R7, R185, R0, R104, 0x1, P2 ;  /* 0x00000000b907c211 */ /* 0x000fc600010f0c68 */
[----:B------:R3:W-:Y:S04]  /*17c60*/  @!P3 ST.E.128 desc[UR56][R4.64], R8 ;  /* 0x000000080400b985 */ /* 0x0007e8000c101d38 */
[----:B------:R3:W-:Y:S02]  /*17c70*/  @!P4 ST.E.128 desc[UR56][R6.64], R32 ;  /* 0x000000200600c985 */ /* 0x0007e4000c101d38 */
.L_x_653:
[----:B------:R-:W-:Y:S05]  /*17c80*/  BSYNC B1 ;  /* 0x0000000000017941 */ /* 0x000fea0003800000 */
.L_x_652:
[----:B----4-:R4:W0:Y:S01]  /*17c90*/  SHFL.IDX PT, R0, R47, 0x2, 0x181f ;  /* 0x00581f002f007f89 */ /* 0x01082200000e0000 */
[----:B------:R-:W-:Y:S03]  /*17ca0*/  BSSY B1, `(.L_x_654) ;  /* 0x000000c000017945 */ /* 0x000fe60003800000 */
[----:B---3--:R4:W3:Y:S01]  /*17cb0*/  SHFL.IDX PT, R6, R46, 0x2, 0x181f ;  /* 0x00581f002e067f89 */ /* 0x0088e200000e0000 */
[----:B------:R-:W-:Y:S05]  /*17cc0*/  @P1 BRA `(.L_x_655) ;  /* 0x0000000000241947 */ /* 0x000fea0003800000 */
[----:B------:R-:W-:Y:S02]  /*17cd0*/  ULDC UR4, c[0x0][0xac8] ;  /* 0x0002b20000047ab9 */ /* 0x000fe40000000800 */
[----:B------:R-:W-:Y:S02]  /*17ce0*/  ISETP.GE.AND P2, PT, R184, UR4, PT ;  /* 0x00000004b8007c0c */ /* 0x000fe4000bf46270 */
[----:B------:R-:W-:-:S11]  /*17cf0*/  ISETP.GE.AND P3, PT, R185, UR4, PT ;  /* 0x00000004b9007c0c */ /* 0x000fd6000bf66270 */
[CC--:B---3--:R-:W-:Y:S02]  /*17d00*/  @!P2 LEA R4, P0, R184.reuse, R6.reuse, 0x1 ;  /* 0x00000006b804a211 */ /* 0x0c8fe400078008ff */
[C---:B------:R-:W-:Y:S02]  /*17d10*/  @!P3 LEA R6, P1, R185.reuse, R6, 0x1 ;  /* 0x00000006b906b211 */ /* 0x040fe400078208ff */
[-C--:B0-----:R-:W-:Y:S02]  /*17d20*/  @!P2 LEA.HI.X R5, R184, R0.reuse, R105, 0x1, P0 ;  /* 0x00000000b805a211 */ /* 0x081fe400000f0c69 */
[----:B------:R-:W-:-:S03]  /*17d30*/  @!P3 LEA.HI.X R7, R185, R0, R104, 0x1, P1 ;  /* 0x00000000b907b211 */ /* 0x000fc600008f0c68 */
[----:B------:R0:W-:Y:S04]  /*17d40*/  @!P2 ST.E.128 desc[UR56][R4.64], R12 ;  /* 0x0000000c0400a985 */ /* 0x0001e8000c101d38 */
[----:B------:R0:W-:Y:S02]  /*17d50*/  @!P3 ST.E.128 desc[UR56][R6.64], R36 ;  /* 0x000000240600b985 */ /* 0x0001e4000c101d38 */
.L_x_655:
[----:B------:R-:W-:Y:S05]  /*17d60*/  BSYNC B1 ;  /* 0x0000000000017941 */ /* 0x000fea0003800000 */
.L_x_654:
[----:B0-----:R-:W-:Y:S01]  /*17d70*/  VIADD R0, R48, 0x60 ;  /* 0x0000006030007836 */ /* 0x001fe20000000000 */
[----:B-1--4-:R-:W0:Y:S04]  /*17d80*/  SHFL.IDX PT, R47, R47, 0x3, 0x181f ;  /* 0x00781f002f2f7f89 */ /* 0x012e2800000e0000 */
[----:B------:R-:W-:Y:S01]  /*17d90*/  ISETP.GE.AND P0, PT, R0, R3, PT ;  /* 0x000000030000720c */ /* 0x000fe20003f06270 */
[----:B------:R-:W1:-:S12]  /*17da0*/  SHFL.IDX PT, R46, R46, 0x3, 0x181f ;  /* 0x00781f002e2e7f89 */ /* 0x000e5800000e0000 */
[----:B------:R-:W-:Y:S05]  /*17db0*/  @P0 BRA `(.L_x_656) ;  /* 0x0000001800300947 */ /* 0x000fea0003800000 */
[----:B------:R-:W-:Y:S02]  /*17dc0*/  ULDC UR4, c[0x0][0xac8] ;  /* 0x0002b20000047ab9 */ /* 0x000fe40000000800 */
[----:B------:R-:W-:-:S13]  /*17dd0*/  ISETP.GE.AND P1, PT, R184, UR4, PT ;  /* 0x00000004b8007c0c */ /* 0x000fda000bf26270 */
[----:B-1----:R-:W-:-:S04]  /*17de0*/  @!P1 LEA R4, P0, R184, R46, 0x1 ;  /* 0x0000002eb8049211 */ /* 0x002fc800078008ff */
[----:B0-----:R-:W-:Y:S02]  /*17df0*/  @!P1 LEA.HI.X R5, R184, R47, R105, 0x1, P0 ;  /* 0x0000002fb8059211 */ /* 0x001fe400000f0c69 */
[----:B------:R-:W-:-:S03]  /*17e00*/  ISETP.GE.AND P0, PT, R185, UR4, PT ;  /* 0x00000004b9007c0c */ /* 0x000fc6000bf06270 */
[----:B------:R0:W-:Y:S10]  /*17e10*/  @!P1 ST.E.128 desc[UR56][R4.64], R24 ;  /* 0x0000001804009985 */ /* 0x0001f4000c101d38 */
[----:B------:R-:W-:Y:S05]  /*17e20*/  @P0 BRA `(.L_x_656) ;  /* 0x0000001800140947 */ /* 0x000fea0003800000 */
[----:B0-----:R-:W-:-:S04]  /*17e30*/  LEA R4, P0, R185, R46, 0x1 ;  /* 0x0000002eb9047211 */ /* 0x001fc800078008ff */
[----:B------:R-:W-:-:S05]  /*17e40*/  LEA.HI.X R5, R185, R47, R104, 0x1, P0 ;  /* 0x0000002fb9057211 */ /* 0x000fca00000f0c68 */
[----:B------:R0:W-:Y:S01]  /*17e50*/  ST.E.128 desc[UR56][R4.64], R40 ;  /* 0x0000002804007985 */ /* 0x0001e2000c101d38 */
[----:B------:R-:W-:Y:S05]  /*17e60*/  BRA `(.L_x_656) ;  /* 0x0000001800047947 */ /* 0x000fea0003800000 */
.L_x_649:
[----:B0-----:R-:W0:Y:S01]  /*17e70*/  @P4 LDC R6, c[0x0][0xbec] ;  /* 0x0002fb00ff064b82 */ /* 0x001e220000000800 */
[----:B------:R-:W-:Y:S01]  /*17e80*/  ULDC.64 UR4, c[0x0][0xb08] ;  /* 0x0002c20000047ab9 */ /* 0x000fe20000000a00 */
[----:B------:R-:W-:Y:S01]  /*17e90*/  SHF.R.S32.HI R7, RZ, 0x1f, R188 ;  /* 0x0000001fff077819 */ /* 0x000fe200000114bc */
[----:B------:R-:W-:Y:S01]  /*17ea0*/  IMAD R103, R103, UR4, RZ ;  /* 0x0000000467677c24 */ /* 0x000fe2000f8e02ff */
[----:B------:R-:W-:Y:S01]  /*17eb0*/  ULDC.64 UR6, c[0x0][0xb30] ;  /* 0x0002cc0000067ab9 */ /* 0x000fe20000000a00 */
[----:B------:R-:W-:Y:S01]  /*17ec0*/  IMAD.WIDE.U32 R4, R0, UR4, RZ ;  /* 0x0000000400047c25 */ /* 0x000fe2000f8e00ff */
[----:B------:R-:W-:Y:S01]  /*17ed0*/  ISETP.GE.AND P0, PT, R8, R3, PT ;  /* 0x000000030800720c */ /* 0x000fe20003f06270 */
[----:B------:R-:W-:Y:S01]  /*17ee0*/  BSSY B1, `(.L_x_657) ;  /* 0x0000079000017945 */ /* 0x000fe20003800000 */
[----:B------:R-:W1:Y:S01]  /*17ef0*/  @P4 LDC R11, c[0x0][0xbf0] ;  /* 0x0002fc00ff0b4b82 */ /* 0x000e620000000800 */
[----:B------:R-:W-:Y:S01]  /*17f00*/  IMAD R103, R0, UR5, R103 ;  /* 0x0000000500677c24 */ /* 0x000fe2000f8e0267 */
[----:B------:R-:W-:Y:S01]  /*17f10*/  ULDC.64 UR4, c[0x0][0xb38] ;  /* 0x0002ce0000047ab9 */ /* 0x000fe20000000a00 */
[----:B------:R-:W-:Y:S01]  /*17f20*/  VIADD R15, R199, 0x8 ;  /* 0x00000008c70f7836 */ /* 0x000fe20000000000 */
[----:B------:R-:W-:Y:S01]  /*17f30*/  SHF.R.S32.HI R24, RZ, 0x1f, R201 ;  /* 0x0000001fff187819 */ /* 0x000fe200000114c9 */
[----:B------:R-:W-:Y:S01]  /*17f40*/  IMAD.IADD R5, R5, 0x1, R103 ;  /* 0x0000000105057824 */ /* 0x000fe200078e0267 */
[----:B------:R-:W-:Y:S01]  /*17f50*/  SHF.R.S32.HI R26, RZ, 0x1f, R202 ;  /* 0x0000001fff1a7819 */ /* 0x000fe200000114ca */
[----:B------:R-:W-:Y:S01]  /*17f60*/  VIADD R21, R199, 0x10 ;  /* 0x00000010c7157836 */ /* 0x000fe20000000000 */
[----:B------:R-:W-:Y:S01]  /*17f70*/  SHF.R.S32.HI R14, RZ, 0x1f, R15 ;  /* 0x0000001fff0e7819 */ /* 0x000fe2000001140f */
[----:B------:R-:W-:Y:S01]  /*17f80*/  IMAD.WIDE.U32 R4, R162, UR4, R4 ;  /* 0x00000004a2047c25 */ /* 0x000fe2000f8e0004 */
[----:B------:R-:W-:-:S02]  /*17f90*/  SHF.R.S32.HI R27, RZ, 0x1f, R203 ;  /* 0x0000001fff1b7819 */ /* 0x000fc400000114cb */
[----:B------:R-:W-:Y:S01]  /*17fa0*/  SHF.R.S32.HI R20, RZ, 0x1f, R21 ;  /* 0x0000001fff147819 */ /* 0x000fe20000011415 */
[----:B------:R-:W-:Y:S01]  /*17fb0*/  IMAD R5, R162, UR5, R5 ;  /* 0x00000005a2057c24 */ /* 0x000fe2000f8e0205 */
[----:B------:R-:W-:Y:S01]  /*17fc0*/  ULDC.64 UR4, c[0x0][0xb40] ;  /* 0x0002d00000047ab9 */ /* 0x000fe20000000a00 */
[----:B------:R-:W-:Y:S01]  /*17fd0*/  SHF.R.S32.HI R28, RZ, 0x1f, R204 ;  /* 0x0000001fff1c7819 */ /* 0x000fe200000114cc */
[----:B------:R-:W-:Y:S01]  /*17fe0*/  IMAD R7, R7, UR4, RZ ;  /* 0x0000000407077c24 */ /* 0x000fe2000f8e02ff */
[----:B------:R-:W-:Y:S01]  /*17ff0*/  SHF.R.S32.HI R29, RZ, 0x1f, R205 ;  /* 0x0000001fff1d7819 */ /* 0x000fe200000114cd */
[----:B0-----:R-:W-:Y:S01]  /*18000*/  @P4 IMAD.HI.U32 R6, R25, R6, RZ ;  /* 0x0000000619064227 */ /* 0x001fe200078e00ff */
[----:B------:R-:W-:Y:S02]  /*18010*/  SHF.R.S32.HI R30, RZ, 0x1f, R206 ;  /* 0x0000001fff1e7819 */ /* 0x000fe400000114ce */
[----:B------:R-:W-:Y:S01]  /*18020*/  SHF.R.S32.HI R31, RZ, 0x1f, R207 ;  /* 0x0000001fff1f7819 */ /* 0x000fe200000114cf */
[C---:B------:R-:W-:Y:S01]  /*18030*/  IMAD R9, R188.reuse, UR5, R7 ;  /* 0x00000005bc097c24 */ /* 0x040fe2000f8e0207 */
[----:B------:R-:W-:Y:S01]  /*18040*/  SHF.R.S32.HI R32, RZ, 0x1f, R208 ;  /* 0x0000001fff207819 */ /* 0x000fe200000114d0 */
[----:B------:R-:W-:Y:S01]  /*18050*/  IMAD.WIDE.U32 R4, R188, UR4, R4 ;  /* 0x00000004bc047c25 */ /* 0x000fe2000f8e0004 */
[----:B------:R-:W-:Y:S01]  /*18060*/  ULDC.64 UR4, c[0x0][0xb48] ;  /* 0x0002d20000047ab9 */ /* 0x000fe20000000a00 */
[----:B------:R-:W-:-:S02]  /*18070*/  SHF.R.S32.HI R33, RZ, 0x1f, R209 ;  /* 0x0000001fff217819 */ /* 0x000fc400000114d1 */
[----:B------:R-:W-:Y:S01]  /*18080*/  IMAD.MOV.U32 R7, RZ, RZ, R25 ;  /* 0x000000ffff077224 */ /* 0x000fe200078e0019 */
[----:B-1----:R-:W-:Y:S01]  /*18090*/  @P4 SHF.R.U32.HI R7, RZ, R11, R6 ;  /* 0x0000000bff074219 */ /* 0x002fe20000011606 */
[----:B------:R-:W-:Y:S01]  /*180a0*/  IMAD.IADD R5, R5, 0x1, R9 ;  /* 0x0000000105057824 */ /* 0x000fe200078e0209 */
[----:B------:R-:W-:Y:S01]  /*180b0*/  SHF.R.S32.HI R34, RZ, 0x1f, R210 ;  /* 0x0000001fff227819 */ /* 0x000fe200000114d2 */
[----:B------:R-:W-:Y:S01]  /*180c0*/  VIADD R6, R2, 0x2a820 ;  /* 0x0002a82002067836 */ /* 0x000fe20000000000 */
[--C-:B------:R-:W-:Y:S01]  /*180d0*/  SHF.R.S32.HI R0, RZ, 0x1f, R7.reuse ;  /* 0x0000001fff007819 */ /* 0x100fe20000011407 */
[----:B------:R-:W-:Y:S01]  /*180e0*/  IMAD.MOV R9, RZ, RZ, -R7 ;  /* 0x000000ffff097224 */ /* 0x000fe200078e0a07 */
[----:B------:R-:W-:Y:S01]  /*180f0*/  SHF.R.S32.HI R35, RZ, 0x1f, R211 ;  /* 0x0000001fff237819 */ /* 0x000fe200000114d3 */
[----:B------:R-:W-:Y:S01]  /*18100*/  IMAD.WIDE.U32 R4, R200, UR4, R4 ;  /* 0x00000004c8047c25 */ /* 0x000fe2000f8e0004 */
[----:B------:R-:W-:Y:S02]  /*18110*/  PRMT R6, RZ, 0x654, R6 ;  /* 0x00000654ff067816 */ /* 0x000fe40000000006 */
[----:B------:R-:W-:Y:S01]  /*18120*/  SHF.R.S32.HI R72, RZ, 0x1f, R212 ;  /* 0x0000001fff487819 */ /* 0x000fe200000114d4 */
[----:B------:R-:W-:Y:S01]  /*18130*/  IMAD R9, R102, R9, R25 ;  /* 0x0000000966097224 */ /* 0x000fe200078e0219 */
[----:B------:R0:W-:Y:S01]  /*18140*/  SYNCS.ARRIVE.TRANS64.RED.A1T0 RZ, [R6+URZ], RZ ;  /* 0x000000ff06ff79a7 */ /* 0x0001e2000810043f */
[----:B------:R-:W-:Y:S01]  /*18150*/  IMAD R0, R0, UR6, RZ ;  /* 0x0000000600007c24 */ /* 0x000fe2000f8e02ff */
[----:B------:R-:W-:Y:S01]  /*18160*/  SHF.R.S32.HI R73, RZ, 0x1f, R213 ;  /* 0x0000001fff497819 */ /* 0x000fe200000114d5 */
[----:B------:R-:W-:Y:S01]  /*18170*/  IMAD R5, R200, UR5, R5 ;  /* 0x00000005c8057c24 */ /* 0x000fe2000f8e0205 */
[----:B------:R-:W-:Y:S01]  /*18180*/  ULDC.64 UR4, c[0x0][0xb28] ;  /* 0x0002ca0000047ab9 */ /* 0x000fe20000000a00 */
[C---:B------:R-:W-:Y:S01]  /*18190*/  IMAD R11, R7.reuse, UR7, R0 ;  /* 0x00000007070b7c24 */ /* 0x040fe2000f8e0200 */
[----:B------:R-:W-:Y:S01]  /*181a0*/  SHF.R.S32.HI R0, RZ, 0x1f, R9 ;  /* 0x0000001fff007819 */ /* 0x000fe20000011409 */
[----:B------:R-:W-:-:S04]  /*181b0*/  IMAD.WIDE.U32 R4, R7, UR6, R4 ;  /* 0x0000000607047c25 */ /* 0x000fc8000f8e0004 */
[----:B------:R-:W-:Y:S02]  /*181c0*/  IMAD R0, R0, UR4, RZ ;  /* 0x0000000400007c24 */ /* 0x000fe4000f8e02ff */
[----:B------:R-:W-:Y:S02]  /*181d0*/  IMAD.IADD R5, R5, 0x1, R11 ;  /* 0x0000000105057824 */ /* 0x000fe400078e020b */
[C---:B------:R-:W-:Y:S02]  /*181e0*/  IMAD R7, R9.reuse, UR5, R0 ;  /* 0x0000000509077c24 */ /* 0x040fe4000f8e0200 */
[----:B------:R-:W-:Y:S01]  /*181f0*/  IMAD.WIDE.U32 R4, R9, UR4, R4 ;  /* 0x0000000409047c25 */ /* 0x000fe2000f8e0004 */
[----:B------:R-:W-:-:S03]  /*18200*/  ULDC.64 UR4, c[0x0][0xb00] ;  /* 0x0002c00000047ab9 */ /* 0x000fc60000000a00 */
[----:B------:R-:W-:Y:S01]  /*18210*/  IMAD.IADD R5, R5, 0x1, R7 ;  /* 0x0000000105057824 */ /* 0x000fe200078e0207 */
[----:B------:R-:W-:-:S04]  /*18220*/  LEA R0, P1, R4, UR4, 0x2 ;  /* 0x0000000404007c11 */ /* 0x000fc8000f8210ff */
[----:B------:R-:W-:Y:S02]  /*18230*/  LEA.HI.X R13, R4, UR5, R5, 0x2, P1 ;  /* 0x00000005040d7c11 */ /* 0x000fe400088f1405 */
[----:B------:R0:W1:Y:S04]  /*18240*/  SHFL.IDX PT, R4, R0, RZ, 0x1c1f ;  /* 0x001c1fff00047589 */ /* 0x00006800000e0000 */
[----:B------:R0:W2:Y:S01]  /*18250*/  SHFL.IDX PT, R5, R13, RZ, 0x1c1f ;  /* 0x001c1fff0d057589 */ /* 0x0000a200000e0000 */
[----:B------:R-:W-:Y:S05]  /*18260*/  @P0 BRA `(.L_x_658) ;  /* 0x0000000400000947 */ /* 0x000fea0003800000 */
[----:B------:R-:W-:Y:S02]  /*18270*/  ULDC UR4, c[0x0][0xac8] ;  /* 0x0002b20000047ab9 */ /* 0x000fe40000000800 */
[----:B------:R-:W-:Y:S02]  /*18280*/  ISETP.GE.AND P3, PT, R199, UR4, PT ;  /* 0x00000004c7007c0c */ /* 0x000fe4000bf66270 */
[----:B------:R-:W-:Y:S02]  /*18290*/  ISETP.GE.AND P2, PT, R15, UR4, PT ;  /* 0x000000040f007c0c */ /* 0x000fe4000bf46270 */
[----:B------:R-:W-:Y:S02]  /*182a0*/  ISETP.GE.AND P1, PT, R21, UR4, PT ;  /* 0x0000000415007c0c */ /* 0x000fe4000bf26270 */
[----:B------:R-:W-:Y:S02]  /*182b0*/  ISETP.GE.AND P0, PT, R213, UR4, PT ;  /* 0x00000004d5007c0c */ /* 0x000fe4000bf06270 */
[----:B------:R-:W-:-:S05]  /*182c0*/  ISETP.GE.AND P4, PT, R211, UR4, PT ;  /* 0x00000004d3007c0c */ /* 0x000fca000bf86270 */
[----:B012---:R-:W-:-:S04]  /*182d0*/  @!P3 IMAD.WIDE R6, R199, 0x4, R4 ;  /* 0x00000004c706b825 */ /* 0x007fc800078e0204 */
[CC--:B------:R-:W-:Y:S01]  /*182e0*/  @!P1 LEA R8, P5, R21.reuse, R4.reuse, 0x2 ;  /* 0x0000000415089211 */ /* 0x0c0fe200078a10ff */
[----:B------:R0:W-:Y:S01]  /*182f0*/  @!P3 ST.E.64 desc[UR56][R6.64], R88 ;  /* 0x000000580600b985 */ /* 0x0001e2000c101b38 */
[----:B------:R-:W-:Y:S02]  /*18300*/  ISETP.GE.AND P3, PT, R212, UR4, PT ;  /* 0x00000004d4007c0c */ /* 0x000fe4000bf66270 */
[----:B------:R-:W-:Y:S02]  /*18310*/  @!P1 LEA.HI.X R9, R21, R5, R20, 0x2, P5 ;  /* 0x0000000515099211 */ /* 0x000fe400028f1414 */
[----:B------:R-:W-:Y:S02]  /*18320*/  ISETP.GE.AND P5, PT, R210, UR4, PT ;  /* 0x00000004d2007c0c */ /* 0x000fe4000bfa6270 */
[----:B0-----:R-:W-:-:S04]  /*18330*/  @!P2 LEA R6, P6, R15, R4, 0x2 ;  /* 0x000000040f06a211 */ /* 0x001fc800078c10ff */
[----:B------:R-:W-:Y:S02]  /*18340*/  @!P2 LEA.HI.X R7, R15, R5, R14, 0x2, P6 ;  /* 0x000000050f07a211 */ /* 0x000fe400030f140e */
[----:B------:R-:W-:-:S03]  /*18350*/  @!P0 LEA R10, P6, R213, R4, 0x2 ;  /* 0x00000004d50a8211 */ /* 0x000fc600078c10ff */
[----:B------:R0:W-:Y:S01]  /*18360*/  @!P2 ST.E.64 desc[UR56][R6.64], R90 ;  /* 0x0000005a0600a985 */ /* 0x0001e2000c101b38 */
[----:B------:R-:W-:Y:S02]  /*18370*/  @!P0 LEA.HI.X R11, R213, R5, R73, 0x2, P6 ;  /* 0x00000005d50b8211 */ /* 0x000fe400030f1449 */
[----:B------:R-:W-:Y:S01]  /*18380*/  ISETP.GE.AND P2, PT, R209, UR4, PT ;  /* 0x00000004d1007c0c */ /* 0x000fe2000bf46270 */
[----:B------:R1:W-:Y:S01]  /*18390*/  @!P1 ST.E.64 desc[UR56][R8.64], R92 ;  /* 0x0000005c08009985 */ /* 0x0003e2000c101b38 */
[----:B------:R-:W-:-:S03]  /*183a0*/  ISETP.GE.AND P1, PT, R208, UR4, PT ;  /* 0x00000004d0007c0c */ /* 0x000fc6000bf26270 */
[----:B------:R2:W-:Y:S01]  /*183b0*/  @!P0 ST.E.64 desc[UR56][R10.64], R36 ;  /* 0x000000240a008985 */ /* 0x0005e2000c101b38 */
[CC--:B0-----:R-:W-:Y:S02]  /*183c0*/  @!P3 LEA R6, P6, R212.reuse, R4.reuse, 0x2 ;  /* 0x00000004d406b211 */ /* 0x0c1fe400078c10ff */
[CC--:B-1----:R-:W-:Y:S02]  /*183d0*/  @!P4 LEA R8, P0, R211.reuse, R4.reuse, 0x2 ;  /* 0x00000004d308c211 */ /* 0x0c2fe400078010ff */
[-C--:B------:R-:W-:Y:S02]  /*183e0*/  @!P3 LEA.HI.X R7, R212, R5.reuse, R72, 0x2, P6 ;  /* 0x00000005d407b211 */ /* 0x080fe400030f1448 */
[----:B------:R-:W-:Y:S02]  /*183f0*/  @!P4 LEA.HI.X R9, R211, R5, R35, 0x2, P0 ;  /* 0x00000005d309c211 */ /* 0x000fe400000f1423 */
[----:B------:R-:W-:Y:S01]  /*18400*/  ISETP.GE.AND P0, PT, R207, UR4, PT ;  /* 0x00000004cf007c0c */ /* 0x000fe2000bf06270 */
[----:B------:R0:W-:Y:S01]  /*18410*/  @!P3 ST.E.64 desc[UR56][R6.64], R40 ;  /* 0x000000280600b985 */ /* 0x0001e2000c101b38 */
[----:B--2---:R-:W-:-:S02]  /*18420*/  @!P5 LEA R10, P6, R210, R4, 0x2 ;  /* 0x00000004d20ad211 */ /* 0x004fc400078c10ff */
[----:B------:R-:W-:Y:S01]  /*18430*/  ISETP.GE.AND P3, PT, R206, UR4, PT ;  /* 0x00000004ce007c0c */ /* 0x000fe2000bf66270 */
[----:B------:R1:W-:Y:S01]  /*18440*/  @!P4 ST.E.64 desc[UR56][R8.64], R44 ;  /* 0x0000002c0800c985 */ /* 0x0003e2000c101b38 */
[----:B------:R-:W-:-:S05]  /*18450*/  @!P5 LEA.HI.X R11, R210, R5, R34, 0x2, P6 ;  /* 0x00000005d20bd211 */ /* 0x000fca00030f1422 */
[----:B------:R2:W-:Y:S01]  /*18460*/  @!P5 ST.E.64 desc[UR56][R10.64], R48 ;  /* 0x000000300a00d985 */ /* 0x0005e2000c101b38 */
[CC--:B0-----:R-:W-:Y:S02]  /*18470*/  @!P2 LEA R6, P4, R209.reuse, R4.reuse, 0x2 ;  /* 0x00000004d106a211 */ /* 0x0c1fe400078810ff */
[CC--:B-1----:R-:W-:Y:S02]  /*18480*/  @!P1 LEA R8, P5, R208.reuse, R4.reuse, 0x2 ;  /* 0x00000004d0089211 */ /* 0x0c2fe400078a10ff */
[-C--:B------:R-:W-:Y:S02]  /*18490*/  @!P2 LEA.HI.X R7, R209, R5.reuse, R33, 0x2, P4 ;  /* 0x00000005d107a211 */ /* 0x080fe400020f1421 */
[----:B------:R-:W-:Y:S02]  /*184a0*/  ISETP.GE.AND P4, PT, R205, UR4, PT ;  /* 0x00000004cd007c0c */ /* 0x000fe4000bf86270 */
[----:B--2---:R-:W-:Y:S01]  /*184b0*/  @!P0 LEA R10, P6, R207, R4, 0x2 ;  /* 0x00000004cf0a8211 */ /* 0x004fe200078c10ff */
[----:B------:R0:W-:Y:S01]  /*184c0*/  @!P2 ST.E.64 desc[UR56][R6.64], R52 ;  /* 0x000000340600a985 */ /* 0x0001e2000c101b38 */
[----:B------:R-:W-:-:S02]  /*184d0*/  @!P1 LEA.HI.X R9, R208, R5, R32, 0x2, P5 ;  /* 0x00000005d0099211 */ /* 0x000fc400028f1420 */
[----:B------:R-:W-:Y:S02]  /*184e0*/  @!P0 LEA.HI.X R11, R207, R5, R31, 0x2, P6 ;  /* 0x00000005cf0b8211 */ /* 0x000fe400030f141f */
[----:B------:R-:W-:Y:S01]  /*184f0*/  ISETP.GE.AND P2, PT, R204, UR4, PT ;  /* 0x00000004cc007c0c */ /* 0x000fe2000bf46270 */
[----:B------:R1:W-:Y:S01]  /*18500*/  @!P1 ST.E.64 desc[UR56][R8.64], R56 ;  /* 0x0000003808009985 */ /* 0x0003e2000c101b38 */
[----:B------:R-:W-:-:S03]  /*18510*/  ISETP.GE.AND P1, PT, R203, UR4, PT ;  /* 0x00000004cb007c0c */ /* 0x000fc6000bf26270 */
[----:B------:R2:W-:Y:S01]  /*18520*/  @!P0 ST.E.64 desc[UR56][R10.64], R60 ;  /* 0x0000003c0a008985 */ /* 0x0005e2000c101b38 */
[----:B------:R-:W-:Y:S02]  /*18530*/  ISETP.GE.AND P0, PT, R202, UR4, PT ;  /* 0x00000004ca007c0c */ /* 0x000fe4000bf06270 */
[----:B0-----:R-:W-:-:S04]  /*18540*/  @!P3 LEA R6, P5, R206, R4, 0x2 ;  /* 0x00000004ce06b211 */ /* 0x001fc800078a10ff */
[-C--:B------:R-:W-:Y:S02]  /*18550*/  @!P3 LEA.HI.X R7, R206, R5.reuse, R30, 0x2, P5 ;  /* 0x00000005ce07b211 */ /* 0x080fe400028f141e */
[----:B------:R-:W-:Y:S02]  /*18560*/  ISETP.GE.AND P5, PT, R201, UR4, PT ;  /* 0x00000004c9007c0c */ /* 0x000fe4000bfa6270 */
[CC--:B-1----:R-:W-:Y:S01]  /*18570*/  @!P4 LEA R8, P6, R205.reuse, R4.reuse, 0x2 ;  /* 0x00000004cd08c211 */ /* 0x0c2fe200078c10ff */
[----:B------:R0:W-:Y:S03]  /*18580*/  @!P3 ST.E.64 desc[UR56][R6.64], R64 ;  /* 0x000000400600b985 */ /* 0x0001e6000c101b38 */
[----:B------:R-:W-:Y:S02]  /*18590*/  @!P4 LEA.HI.X R9, R205, R5, R29, 0x2, P6 ;  /* 0x00000005cd09c211 */ /* 0x000fe400030f141d */
[----:B--2---:R-:W-:-:S03]  /*185a0*/  @!P1 LEA R10, P6, R203, R4, 0x2 ;  /* 0x00000004cb0a9211 */ /* 0x004fc600078c10ff */
[----:B------:R1:W-:Y:S01]  /*185b0*/  @!P4 ST.E.64 desc[UR56][R8.64], R68 ;  /* 0x000000440800c985 */ /* 0x0003e2000c101b38 */
[----:B------:R-:W-:Y:S02]  /*185c0*/  @!P1 LEA.HI.X R11, R203, R5, R27, 0x2, P6 ;  /* 0x00000005cb0b9211 */ /* 0x000fe400030f141b */
[----:B0-----:R-:W-:-:S04]  /*185d0*/  @!P2 LEA R6, P3, R204, R4, 0x2 ;  /* 0x00000004cc06a211 */ /* 0x001fc800078610ff */
[----:B------:R-:W-:Y:S02]  /*185e0*/  @!P2 LEA.HI.X R7, R204, R5, R28, 0x2, P3 ;  /* 0x00000005cc07a211 */ /* 0x000fe400018f141c */
[----:B-1----:R-:W-:-:S03]  /*185f0*/  @!P0 LEA R8, P4, R202, R4, 0x2 ;  /* 0x00000004ca088211 */ /* 0x002fc600078810ff */
[----:B------:R3:W-:Y:S01]  /*18600*/  @!P2 ST.E.64 desc[UR56][R6.64], R94 ;  /* 0x0000005e0600a985 */ /* 0x0007e2000c101b38 */
[C---:B------:R-:W-:Y:S02]  /*18610*/  @!P5 LEA R4, P3, R201.reuse, R4, 0x2 ;  /* 0x00000004c904d211 */ /* 0x040fe400078610ff */
[-C--:B------:R-:W-:Y:S01]  /*18620*/  @!P0 LEA.HI.X R9, R202, R5.reuse, R26, 0x2, P4 ;  /* 0x00000005ca098211 */ /* 0x080fe200020f141a */
[----:B------:R3:W-:Y:S01]  /*18630*/  @!P1 ST.E.64 desc[UR56][R10.64], R76 ;  /* 0x0000004c0a009985 */ /* 0x0007e2000c101b38 */
[----:B------:R-:W-:-:S03]  /*18640*/  @!P5 LEA.HI.X R5, R201, R5, R24, 0x2, P3 ;  /* 0x00000005c905d211 */ /* 0x000fc600018f1418 */
[----:B------:R3:W-:Y:S04]  /*18650*/  @!P0 ST.E.64 desc[UR56][R8.64], R80 ;  /* 0x0000005008008985 */ /* 0x0007e8000c101b38 */
[----:B------:R3:W-:Y:S02]  /*18660*/  @!P5 ST.E.64 desc[UR56][R4.64], R84 ;  /* 0x000000540400d985 */ /* 0x0007e4000c101b38 */
.L_x_658:
[----:B------:R-:W-:Y:S05]  /*18670*/  BSYNC B1 ;  /* 0x0000000000017941 */ /* 0x000fea0003800000 */
.L_x_657:
[----:B------:R-:W-:Y:S01]  /*18680*/  ISETP.GE.AND P0, PT, R12, R3, PT ;  /* 0x000000030c00720c */ /* 0x000fe20003f06270 */
[----:B--23--:R2:W3:Y:S04]  /*18690*/  SHFL.IDX PT, R5, R13, 0x1, 0x1c1f ;  /* 0x003c1f000d057f89 */ /* 0x00c4e800000e0000 */
[----:B-1----:R2:W1:Y:S08]  /*186a0*/  SHFL.IDX PT, R4, R0, 0x1, 0x1c1f ;  /* 0x003c1f0000047f89 */ /* 0x00247000000e0000 */
[----:B--2---:R-:W-:Y:S05]  /*186b0*/  @P0 BRA `(.L_x_656) ;  /* 0x0000000c00f00947 */ /* 0x004fea0003800000 */
[----:B------:R-:W-:Y:S02]  /*186c0*/  ULDC UR4, c[0x0][0xac8] ;  /* 0x0002b20000047ab9 */ /* 0x000fe40000000800 */
[----:B------:R-:W-:Y:S02]  /*186d0*/  ISETP.GE.AND P1, PT, R15, UR4, PT ;  /* 0x000000040f007c0c */ /* 0x000fe4000bf26270 */
[----:B------:R-:W-:Y:S02]  /*186e0*/  ISETP.GE.AND P0, PT, R21, UR4, PT ;  /* 0x0000000415007c0c */ /* 0x000fe4000bf06270 */
[----:B------:R-:W-:Y:S02]  /*186f0*/  ISETP.GE.AND P2, PT, R199, UR4, PT ;  /* 0x00000004c7007c0c */ /* 0x000fe4000bf46270 */
[----:B------:R-:W-:Y:S02]  /*18700*/  ISETP.GE.AND P4, PT, R212, UR4, PT ;  /* 0x00000004d4007c0c */ /* 0x000fe4000bf86270 */
[----:B------:R-:W-:-:S05]  /*18710*/  ISETP.GE.AND P3, PT, R213, UR4, PT ;  /* 0x00000004d5007c0c */ /* 0x000fca000bf66270 */
[-C--:B01----:R-:W-:Y:S02]  /*18720*/  @!P1 LEA R6, P5, R15, R4.reuse, 0x2 ;  /* 0x000000040f069211 */ /* 0x083fe400078a10ff */
[-C--:B------:R-:W-:Y:S02]  /*18730*/  @!P0 LEA R8, P6, R21, R4.reuse, 0x2 ;  /* 0x0000000415088211 */ /* 0x080fe400078c10ff */
[-C--:B---3--:R-:W-:Y:S01]  /*18740*/  @!P1 LEA.HI.X R7, R15, R5.reuse, R14, 0x2, P5 ;  /* 0x000000050f079211 */ /* 0x088fe200028f140e */
[----:B------:R-:W-:Y:S01]  /*18750*/  @!P2 IMAD.WIDE R10, R199, 0x4, R4 ;  /* 0x00000004c70aa825 */ /* 0x000fe200078e0204 */
[----:B------:R-:W-:Y:S02]  /*18760*/  ISETP.GE.AND P5, PT, R211, UR4, PT ;  /* 0x00000004d3007c0c */ /* 0x000fe4000bfa6270 */
[----:B------:R-:W-:Y:S02]  /*18770*/  @!P0 LEA.HI.X R9, R21, R5, R20, 0x2, P6 ;  /* 0x0000000515098211 */ /* 0x000fe400030f1414 */
[----:B------:R-:W-:Y:S01]  /*18780*/  @!P2 ST.E.64 desc[UR56][R10.64], R96 ;  /* 0x000000600a00a985 */ /* 0x000fe2000c101b38 */
[----:B------:R-:W-:-:S02]  /*18790*/  @!P4 LEA R14, P2, R212, R4, 0x2 ;  /* 0x00000004d40ec211 */ /* 0x000fc400078410ff */
[----:B------:R-:W-:Y:S01]  /*187a0*/  @!P3 LEA R12, P6, R213, R4, 0x2 ;  /* 0x00000004d50cb211 */ /* 0x000fe200078c10ff */
[----:B------:R0:W-:Y:S01]  /*187b0*/  @!P1 ST.E.64 desc[UR56][R6.64], R98 ;  /* 0x0000006206009985 */ /* 0x0001e2000c101b38 */
        /* <DEDUP_REMOVED lines=12> */
[-C--:B------:R-:W-:Y:S01]  /*18880*/  @!P2 LEA R10, P6, R208, R4.reuse, 0x2 ;  /* 0x00000004d00aa211 */ /* 0x080fe200078c10ff */
[----:B------:R-:W-:Y:S01]  /*18890*/  @!P5 ST.E.64 desc[UR56][R20.64], R46 ;  /* 0x0000002e1400d985 */ /* 0x000fe2000c101b38 */
[----:B-1----:R-:W-:Y:S02]  /*188a0*/  @!P1 LEA R8, P5, R209, R4, 0x2 ;  /* 0x00000004d1089211 */ /* 0x002fe400078a10ff */
[----:B------:R-:W-:-:S02]  /*188b0*/  @!P0 LEA.HI.X R7, R210, R5, R34, 0x2, P4 ;  /* 0x00000005d2078211 */ /* 0x000fc400020f1422 */
[-C--:B------:R-:W-:Y:S02]  /*188c0*/  @!P1 LEA.HI.X R9, R209, R5.reuse, R33, 0x2, P5 ;  /* 0x00000005d1099211 */ /* 0x080fe400028f1421 */
[----:B------:R-:W-:Y:S01]  /*188d0*/  ISETP.GE.AND P4, PT, R206, UR4, PT ;  /* 0x00000004ce007c0c */ /* 0x000fe2000bf86270 */
[----:B------:R-:W-:Y:S01]  /*188e0*/  @!P0 ST.E.64 desc[UR56][R6.64], R50 ;  /* 0x0000003206008985 */ /* 0x000fe2000c101b38 */
[----:B------:R-:W-:Y:S02]  /*188f0*/  @!P2 LEA.HI.X R11, R208, R5, R32, 0x2, P6 ;  /* 0x00000005d00ba211 */ /* 0x000fe400030f1420 */
[----:B--2---:R-:W-:Y:S01]  /*18900*/  @!P3 LEA R12, P5, R207, R4, 0x2 ;  /* 0x00000004cf0cb211 */ /* 0x004fe200078a10ff */
[----:B------:R0:W-:Y:S01]  /*18910*/  @!P1 ST.E.64 desc[UR56][R8.64], R54 ;  /* 0x0000003608009985 */ /* 0x0001e2000c101b38 */
[----:B------:R-:W-:Y:S02]  /*18920*/  ISETP.GE.AND P1, PT, R204, UR4, PT ;  /* 0x00000004cc007c0c */ /* 0x000fe4000bf26270 */
[----:B------:R-:W-:Y:S01]  /*18930*/  ISETP.GE.AND P0, PT, R203, UR4, PT ;  /* 0x00000004cb007c0c */ /* 0x000fe2000bf06270 */
[----:B------:R1:W-:Y:S01]  /*18940*/  @!P2 ST.E.64 desc[UR56][R10.64], R58 ;  /* 0x0000003a0a00a985 */ /* 0x0003e2000c101b38 */
[----:B------:R-:W-:-:S02]  /*18950*/  ISETP.GE.AND P2, PT, R205, UR4, PT ;  /* 0x00000004cd007c0c */ /* 0x000fc4000bf46270 */
[-C--:B------:R-:W-:Y:S02]  /*18960*/  @!P3 LEA.HI.X R13, R207, R5.reuse, R31, 0x2, P5 ;  /* 0x00000005cf0db211 */ /* 0x080fe400028f141f */
[----:B------:R-:W-:Y:S02]  /*18970*/  ISETP.GE.AND P5, PT, R202, UR4, PT ;  /* 0x00000004ca007c0c */ /* 0x000fe4000bfa6270 */
[CC--:B---3--:R-:W-:Y:S01]  /*18980*/  @!P4 LEA R14, P6, R206.reuse, R4.reuse, 0x2 ;  /* 0x00000004ce0ec211 */ /* 0x0c8fe200078c10ff */
[----:B------:R2:W-:Y:S03]  /*18990*/  @!P3 ST.E.64 desc[UR56][R12.64], R62 ;  /* 0x0000003e0c00b985 */ /* 0x0005e6000c101b38 */
[----:B------:R-:W-:Y:S02]  /*189a0*/  @!P4 LEA.HI.X R15, R206, R5, R30, 0x2, P6 ;  /* 0x00000005ce0fc211 */ /* 0x000fe400030f141e */
[----:B0-----:R-:W-:-:S02]  /*189b0*/  @!P1 LEA R8, P6, R204, R4, 0x2 ;  /* 0x00000004cc089211 */ /* 0x001fc400078c10ff */
[-C--:B------:R-:W-:Y:S01]  /*189c0*/  @!P2 LEA R6, P3, R205, R4.reuse, 0x2 ;  /* 0x00000004cd06a211 */ /* 0x080fe200078610ff */
[----:B------:R2:W-:Y:S01]  /*189d0*/  @!P4 ST.E.64 desc[UR56][R14.64], R66 ;  /* 0x000000420e00c985 */ /* 0x0005e2000c101b38 */
[-C--:B-1----:R-:W-:Y:S02]  /*189e0*/  @!P0 LEA R10, P4, R203, R4.reuse, 0x2 ;  /* 0x00000004cb0a8211 */ /* 0x082fe400078810ff */
        /* <DEDUP_REMOVED lines=11> */
[----:B------:R-:W-:-:S04]  /*18aa0*/  LEA R4, P0, R201, R4, 0x2 ;  /* 0x00000004c9047211 */ /* 0x000fc800078010ff */
[----:B------:R-:W-:-:S05]  /*18ab0*/  LEA.HI.X R5, R201, R5, R24, 0x2, P0 ;  /* 0x00000005c9057211 */ /* 0x000fca00000f1418 */
[----:B------:R0:W-:Y:S01]  /*18ac0*/  ST.E.64 desc[UR56][R4.64], R86 ;  /* 0x0000005604007985 */ /* 0x0001e2000c101b38 */
[----:B------:R-:W-:Y:S05]  /*18ad0*/  BRA `(.L_x_656) ;  /* 0x0000000800e87947 */ /* 0x000fea0003800000 */
.L_x_647:
[----:B------:R-:W-:Y:S01]  /*18ae0*/  ULDC.64 UR6, c[0x0][0xc08] ;  /* 0x0003020000067ab9 */ /* 0x000fe20000000a00 */
[----:B------:R-:W-:Y:S01]  /*18af0*/  ULDC.64 UR4, c[0x0][0xc00] ;  /* 0x0003000000047ab9 */ /* 0x000fe20000000a00 */
[----:B------:R-:W-:Y:S01]  /*18b00*/  ISETP.NE.U32.AND P1, PT, RZ, UR6, PT ;  /* 0x00000006ff007c0c */ /* 0x000fe2000bf25070 */
[----:B------:R-:W-:Y:S01]  /*18b10*/  IMAD.MOV.U32 R3, RZ, RZ, RZ ;  /* 0x000000ffff037224 */ /* 0x000fe200078e00ff */
[----:B------:R-:W-:Y:S02]  /*18b20*/  ISETP.NE.U32.AND P0, PT, RZ, UR4, PT ;  /* 0x00000004ff007c0c */ /* 0x000fe4000bf05070 */
[----:B------:R-:W-:Y:S02]  /*18b30*/  ISETP.NE.AND.EX P1, PT, RZ, UR7, PT, P1 ;  /* 0x00000007ff007c0c */ /* 0x000fe4000bf25310 */
[----:B------:R-:W-:Y:S02]  /*18b40*/  IADD3 R4, P2, R189, UR4, RZ ;  /* 0x00000004bd047c10 */ /* 0x000fe4000ff5e0ff */
[----:B------:R-:W-:-:S02]  /*18b50*/  ISETP.NE.AND.EX P0, PT, RZ, UR5, PT, P0 ;  /* 0x00000005ff007c0c */ /* 0x000fc4000bf05300 */
[----:B------:R-:W-:Y:S01]  /*18b60*/  IADD3.X R5, R190, UR5, RZ, P2, !PT ;  /* 0x00000005be057c10 */ /* 0x000fe200097fe4ff */
[----:B------:R-:W-:Y:S02]  /*18b70*/  ULDC UR4, c[0x0][0xa88] ;  /* 0x0002a20000047ab9 */ /* 0x000fe40000000800 */
[----:B------:R-:W-:-:S04]  /*18b80*/  IMAD.U32 R0, RZ, RZ, UR4 ;  /* 0x00000004ff007e24 */ /* 0x000fc8000f8e00ff */
[----:B0-----:R-:W-:-:S04]  /*18b90*/  @P1 IADD3 R6, P2, R189, UR6, RZ ;  /* 0x00000006bd061c10 */ /* 0x001fc8000ff5e0ff */
[----:B------:R-:W-:Y:S01]  /*18ba0*/  @P1 IADD3.X R7, R190, UR7, RZ, P2, !PT ;  /* 0x00000007be071c10 */ /* 0x000fe200097fe4ff */
[----:B------:R0:W5:Y:S04]  /*18bb0*/  @P0 LDG.E R3, desc[UR56][R4.64] ;  /* 0x0000003804030981 */ /* 0x000168000c1e1900 */
[----:B------:R0:W5:Y:S01]  /*18bc0*/  @P1 LDG.E R0, desc[UR56][R6.64] ;  /* 0x0000003806001981 */ /* 0x000162000c1e1900 */
[----:B------:R-:W-:Y:S01]  /*18bd0*/  ISETP.NE.AND P2, PT, R187, RZ, PT ;  /* 0x000000ffbb00720c */ /* 0x000fe20003f45270 */
[----:B------:R-:W4:-:S12]  /*18be0*/  S2R R9, SR_TID.X ;  /* 0x0000000000097919 */ /* 0x000f180000002100 */
[----:B------:R-:W3:Y:S01]  /*18bf0*/  @!P2 LDC R187, c[0x0][0xad4] ;  /* 0x0002b500ffbbab82 */ /* 0x000ee20000000800 */
[----:B----4-:R-:W-:Y:S01]  /*18c00*/  VIADD R8, R9, 0xffffff80 ;  /* 0xffffff8009087836 */ /* 0x010fe20000000000 */
[----:B---3--:R-:W-:-:S04]  /*18c10*/  ISETP.GT.AND P2, PT, R187, 0x1, PT ;  /* 0x00000001bb00780c */ /* 0x008fc80003f44270 */
[----:B------:R-:W-:Y:S01]  /*18c20*/  ISETP.GT.AND P3, PT, R8, 0x7f, PT ;  /* 0x0000007f0800780c */ /* 0x000fe20003f64270 */
[----:B0-----:R-:W-:-:S12]  /*18c30*/  @P1 BRA `(.L_x_659) ;  /* 0x0000000000101947 */ /* 0x001fd80003800000 */
[----:B------:R-:W-:Y:S05]  /*18c40*/  @!P0 BRA `(.L_x_659) ;  /* 0x00000000000c8947 */ /* 0x000fea0003800000 */
[----:B------:R-:W3:Y:S04]  /*18c50*/  LDG.E R7, desc[UR56][R4.64] ;  /* 0x0000003804077981 */ /* 0x000ee8000c1e1900 */
[----:B-----5:R-:W3:Y:S02]  /*18c60*/  LDG.E R0, desc[UR56][R4.64+0x4] ;  /* 0x0000043804007981 */ /* 0x020ee4000c1e1900 */
[----:B---3--:R-:W-:-:S07]  /*18c70*/  IMAD.IADD R0, R0, 0x1, -R7 ;  /* 0x0000000100007824 */ /* 0x008fce00078e0a07 */
.L_x_659:
[----:B------:R-:W-:Y:S01]  /*18c80*/  BSSY B1, `(.L_x_660) ;  /* 0x0000036000017945 */ /* 0x000fe20003800000 */
[----:B------:R-:W-:Y:S02]  /*18c90*/  SEL R29, R188, RZ, !P0 ;  /* 0x000000ffbc1d7207 */ /* 0x000fe40004000000 */
[----:B------:R-:W-:Y:S02]  /*18ca0*/  SEL R216, R216, RZ, !P0 ;  /* 0x000000ffd8d87207 */ /* 0x000fe40004000000 */
[----:B-----5:R-:W-:Y:S01]  /*18cb0*/  SHF.R.S32.HI R26, RZ, 0x1f, R3 ;  /* 0x0000001fff1a7819 */ /* 0x020fe20000011403 */
[----:B------:R-:W-:Y:S06]  /*18cc0*/  @P3 BRA `(.L_x_661) ;  /* 0x0000000000c43947 */ /* 0x000fec0003800000 */
[----:B------:R-:W0:Y:S01]  /*18cd0*/  LDC R31, c[0x0][0xbe8] ;  /* 0x0002fa00ff1f7b82 */ /* 0x000e220000000800 */
[----:B------:R-:W-:-:S05]  /*18ce0*/  LEA R4, R192, R9, 0x7 ;  /* 0x00000009c0047211 */ /* 0x000fca00078e38ff */
[----:B------:R-:W-:Y:S02]  /*18cf0*/  VIADD R28, R4, 0xffffff80 ;  /* 0xffffff80041c7836 */ /* 0x000fe40000000000 */
[----:B0-----:R-:W-:-:S05]  /*18d00*/  IMAD R5, R0, R31, RZ ;  /* 0x0000001f00057224 */ /* 0x001fca00078e02ff */
[----:B------:R-:W-:-:S13]  /*18d10*/  ISETP.GE.AND P0, PT, R28, R5, PT ;  /* 0x000000051c00720c */ /* 0x000fda0003f06270 */
[----:B------:R-:W-:Y:S05]  /*18d20*/  @P0 BRA `(.L_x_661) ;  /* 0x0000000000ac0947 */ /* 0x000fea0003800000 */
[----:B------:R-:W-:Y:S01]  /*18d30*/  IMAD.MOV.U32 R24, RZ, RZ, 0x9b8 ;  /* 0x000009b8ff187424 */ /* 0x000fe200078e00ff */
[----:B------:R-:W-:Y:S01]  /*18d40*/  ISETP.GT.AND P0, PT, R187, 0x1, PT ;  /* 0x00000001bb00780c */ /* 0x000fe20003f04270 */
[----:B------:R-:W0:Y:S01]  /*18d50*/  LDC.64 R4, c[0x0][0xba8] ;  /* 0x0002ea00ff047b82 */ /* 0x000e220000000a00 */
[----:B------:R-:W-:Y:S01]  /*18d60*/  ISETP.NE.AND P1, PT, R31, 0x1, PT ;  /* 0x000000011f00780c */ /* 0x000fe20003f25270 */
[----:B------:R-:W-:Y:S01]  /*18d70*/  IMAD.MOV.U32 R21, RZ, RZ, R28 ;  /* 0x000000ffff157224 */ /* 0x000fe200078e001c */
[----:B------:R-:W-:-:S05]  /*18d80*/  SEL R24, R24, 0x978, P0 ;  /* 0x0000097818187807 */ /* 0x000fca0000000000 */
[----:B------:R-:W3:Y:S08]  /*18d90*/  LDC.64 R12, c[0x0][R24+0x220] ;  /* 0x00008800180c7b82 */ /* 0x000ef00000000a00 */
[----:B------:R-:W4:Y:S08]  /*18da0*/  LDC.64 R14, c[0x0][R24+0x218] ;  /* 0x00008600180e7b82 */ /* 0x000f300000000a00 */
[----:B------:R-:W5:Y:S08]  /*18db0*/  LDC.64 R8, c[0x0][R24+0x228] ;  /* 0x00008a0018087b82 */ /* 0x000f700000000a00 */
[----:B------:R-:W1:Y:S08]  /*18dc0*/  LDC.64 R6, c[0x0][R24+0x210] ;  /* 0x0000840018067b82 */ /* 0x000e700000000a00 */
[----:B------:R-:W2:Y:S08]  /*18dd0*/  @P1 LDC R11, c[0x0][0xbec] ;  /* 0x0002fb00ff0b1b82 */ /* 0x000eb00000000800 */
[----:B------:R-:W5:Y:S01]  /*18de0*/  @P1 LDC R27, c[0x0][0xbf0] ;  /* 0x0002fc00ff1b1b82 */ /* 0x000f620000000800 */
[----:B---3--:R-:W-:-:S07]  /*18df0*/  IMAD R13, R13, R29, RZ ;  /* 0x0000001d0d0d7224 */ /* 0x008fce00078e02ff */
[----:B0-----:R-:W0:Y:S01]  /*18e00*/  @!P0 LDC R4, c[0x0][0xb50] ;  /* 0x0002d400ff048b82 */ /* 0x001e220000000800 */
[----:B--2---:R-:W-:-:S07]  /*18e10*/  @P1 IMAD.HI.U32 R20, R28, R11, RZ ;  /* 0x0000000b1c141227 */ /* 0x004fce00078e00ff */
[----:B------:R-:W2:Y:S01]  /*18e20*/  @!P0 LDC R5, c[0x0][0xb54] ;  /* 0x0002d500ff058b82 */ /* 0x000ea20000000800 */
[-C--:B----4-:R-:W-:Y:S02]  /*18e30*/  IMAD R25, R15, R162.reuse, RZ ;  /* 0x000000a20f197224 */ /* 0x090fe400078e02ff */
[----:B------:R-:W-:Y:S01]  /*18e40*/  IMAD.WIDE.U32 R14, R14, R162, RZ ;  /* 0x000000a20e0e7225 */ /* 0x000fe200078e00ff */
[----:B-----5:R-:W-:-:S03]  /*18e50*/  @P1 SHF.R.U32.HI R21, RZ, R27, R20 ;  /* 0x0000001bff151219 */ /* 0x020fc60000011614 */
[----:B------:R-:W-:-:S04]  /*18e60*/  IMAD.WIDE.U32 R10, R12, R29, RZ ;  /* 0x0000001d0c0a7225 */ /* 0x000fc800078e00ff */
[----:B------:R-:W-:Y:S01]  /*18e70*/  IMAD R27, R12, R216, R13 ;  /* 0x000000d80c1b7224 */ /* 0x000fe200078e020d */
[----:B------:R-:W-:Y:S01]  /*18e80*/  SEL R13, R200, RZ, P0 ;  /* 0x000000ffc80d7207 */ /* 0x000fe20000000000 */
[----:B------:R-:W-:Y:S01]  /*18e90*/  IMAD.IADD R25, R15, 0x1, R25 ;  /* 0x000000010f197824 */ /* 0x000fe200078e0219 */
[----:B------:R-:W-:Y:S01]  /*18ea0*/  IADD3 R14, P1, P3, R10, R14, R3 ;  /* 0x0000000e0a0e7210 */ /* 0x000fe20007b3e003 */
[----:B------:R-:W-:Y:S02]  /*18eb0*/  IMAD.MOV R10, RZ, RZ, -R21 ;  /* 0x000000ffff0a7224 */ /* 0x000fe400078e0a15 */
[----:B------:R-:W-:Y:S02]  /*18ec0*/  IMAD.IADD R27, R11, 0x1, R27 ;  /* 0x000000010b1b7824 */ /* 0x000fe400078e021b */
[-C--:B------:R-:W-:Y:S02]  /*18ed0*/  IMAD R15, R9, R13.reuse, RZ ;  /* 0x0000000d090f7224 */ /* 0x080fe400078e02ff */
[----:B------:R-:W-:-:S04]  /*18ee0*/  IMAD.WIDE.U32 R8, R8, R13, RZ ;  /* 0x0000000d08087225 */ /* 0x000fc800078e00ff */
[----:B------:R-:W-:Y:S01]  /*18ef0*/  IMAD R11, R31, R10, R28 ;  /* 0x0000000a1f0b7224 */ /* 0x000fe200078e021c */
[----:B------:R-:W-:Y:S01]  /*18f00*/  IADD3.X R10, R27, R25, R26, P1, P3 ;  /* 0x000000191b0a7210 */ /* 0x000fe20000fe641a */
[----:B------:R-:W-:Y:S01]  /*18f10*/  IMAD.IADD R15, R9, 0x1, R15 ;  /* 0x00000001090f7824 */ /* 0x000fe200078e020f */
[----:B------:R-:W-:Y:S01]  /*18f20*/  IADD3 R8, P0, P1, R21, R14, R8 ;  /* 0x0000000e15087210 */ /* 0x000fe2000791e008 */
[----:B-1----:R-:W-:Y:S01]  /*18f30*/  IMAD R7, R7, R11, RZ ;  /* 0x0000000b07077224 */ /* 0x002fe200078e02ff */
[----:B------:R-:W-:Y:S02]  /*18f40*/  SHF.R.S32.HI R21, RZ, 0x1f, R21 ;  /* 0x0000001fff157819 */ /* 0x000fe40000011415 */
[----:B------:R-:W-:Y:S02]  /*18f50*/  SHF.R.S32.HI R13, RZ, 0x1f, R11 ;  /* 0x0000001fff0d7819 */ /* 0x000fe4000001140b */
[----:B------:R-:W-:-:S03]  /*18f60*/  IADD3.X R9, R21, R10, R15, P0, P1 ;  /* 0x0000000a15097210 */ /* 0x000fc600007e240f */
[C---:B------:R-:W-:Y:S02]  /*18f70*/  IMAD R13, R6.reuse, R13, R7 ;  /* 0x0000000d060d7224 */ /* 0x040fe400078e0207 */
[----:B------:R-:W-:-:S04]  /*18f80*/  IMAD.WIDE.U32 R6, R6, R11, R8 ;  /* 0x0000000b06067225 */ /* 0x000fc800078e0008 */
[----:B------:R-:W-:Y:S01]  /*18f90*/  IMAD.IADD R7, R7, 0x1, R13 ;  /* 0x0000000107077824 */ /* 0x000fe200078e020d */
[----:B0-----:R-:W-:-:S04]  /*18fa0*/  LEA R4, P0, R6, R4, 0x2 ;  /* 0x0000000406047211 */ /* 0x001fc800078010ff */
[----:B--2---:R-:W-:Y:S01]  /*18fb0*/  LEA.HI.X R5, R6, R5, R7, 0x2, P0 ;  /* 0x0000000506057211 */ /* 0x004fe200000f1407 */
[----:B------:R-:W-:-:S05]  /*18fc0*/  IMAD.MOV.U32 R7, RZ, RZ, -0x800000 ;  /* 0xff800000ff077424 */ /* 0x000fca00078e00ff */
[----:B------:R0:W-:Y:S03]  /*18fd0*/  STG.E desc[UR56][R4.64], R7 ;  /* 0x0000000704007986 */ /* 0x0001e6000c101938 */
.L_x_661:
[----:B------:R-:W-:Y:S05]  /*18fe0*/  BSYNC B1 ;  /* 0x0000000000017941 */ /* 0x000fea0003800000 */
.L_x_660:
[----:B------:R-:W-:Y:S05]  /*18ff0*/  @P2 BRA `(.L_x_656) ;  /* 0x0000000400a02947 */ /* 0x000fea0003800000 */
[----:B------:R-:W3:Y:S01]  /*19000*/  LDC R11, c[0x0][0xbe8] ;  /* 0x0002fa00ff0b7b82 */ /* 0x000ee20000000800 */
[----:B------:R-:W-:Y:S01]  /*19010*/  ULDC.64 UR4, c[0x0][0xaa0] ;  /* 0x0002a80000047ab9 */ /* 0x000fe20000000a00 */
[----:B------:R-:W-:Y:S01]  /*19020*/  ULDC.64 UR6, c[0x0][0xaf0] ;  /* 0x0002bc0000067ab9 */ /* 0x000fe20000000a00 */
[----:B0-----:R-:W-:Y:S01]  /*19030*/  IMAD R4, R26, UR4, RZ ;  /* 0x000000041a047c24 */ /* 0x001fe2000f8e02ff */
[----:B------:R-:W-:Y:S01]  /*19040*/  BSSY B1, `(.L_x_662) ;  /* 0x0000039000017945 */ /* 0x000fe20003800000 */
[----:B------:R-:W-:Y:S02]  /*19050*/  SHF.R.S32.HI R10, RZ, 0x1f, R185 ;  /* 0x0000001fff0a7819 */ /* 0x000fe400000114b9 */
[C---:B------:R-:W-:Y:S01]  /*19060*/  IMAD R7, R3.reuse, UR5, R4 ;  /* 0x0000000503077c24 */ /* 0x040fe2000f8e0204 */
[----:B------:R-:W-:Y:S01]  /*19070*/  SHF.R.S32.HI R14, RZ, 0x1f, R184 ;  /* 0x0000001fff0e7819 */ /* 0x000fe200000114b8 */
[----:B------:R-:W-:Y:S01]  /*19080*/  IMAD.WIDE.U32 R4, R3, UR4, RZ ;  /* 0x0000000403047c25 */ /* 0x000fe2000f8e00ff */
[----:B------:R-:W-:-:S03]  /*19090*/  ULDC.64 UR4, c[0x0][0xae8] ;  /* 0x0002ba0000047ab9 */ /* 0x000fc60000000a00 */
[----:B------:R-:W-:Y:S02]  /*190a0*/  IMAD R3, R186, 0x20, R217 ;  /* 0x00000020ba037824 */ /* 0x000fe400078e02d9 */
[----:B------:R-:W-:Y:S02]  /*190b0*/  IMAD.IADD R5, R5, 0x1, R7 ;  /* 0x0000000105057824 */ /* 0x000fe400078e0207 */
[----:B------:R-:W-:Y:S02]  /*190c0*/  IMAD R9, R192, 0x80, R3 ;  /* 0x00000080c0097824 */ /* 0x000fe400078e0203 */
[----:B------:R-:W-:-:S04]  /*190d0*/  IMAD.WIDE.U32 R4, R162, UR4, R4 ;  /* 0x00000004a2047c25 */ /* 0x000fc8000f8e0004 */
[----:B------:R-:W-:Y:S01]  /*190e0*/  IMAD.MOV.U32 R3, RZ, RZ, R9 ;  /* 0x000000ffff037224 */ /* 0x000fe200078e0009 */
[----:B---3--:R-:W-:Y:S01]  /*190f0*/  ISETP.NE.AND P0, PT, R11, 0x1, PT ;  /* 0x000000010b00780c */ /* 0x008fe20003f05270 */
[----:B------:R-:W-:Y:S02]  /*19100*/  IMAD R7, R216, UR6, RZ ;  /* 0x00000006d8077c24 */ /* 0x000fe4000f8e02ff */
[----:B------:R-:W-:Y:S01]  /*19110*/  IMAD R5, R162, UR5, R5 ;  /* 0x00000005a2057c24 */ /* 0x000fe2000f8e0205 */
[----:B------:R-:W-:Y:S01]  /*19120*/  ULDC.64 UR4, c[0x0][0xae0] ;  /* 0x0002b80000047ab9 */ /* 0x000fe20000000a00 */
[C---:B------:R-:W-:Y:S02]  /*19130*/  IMAD R7, R29.reuse, UR7, R7 ;  /* 0x000000071d077c24 */ /* 0x040fe4000f8e0207 */
[----:B------:R-:W-:-:S04]  /*19140*/  IMAD.WIDE.U32 R4, R29, UR6, R4 ;  /* 0x000000061d047c25 */ /* 0x000fc8000f8e0004 */
[----:B------:R-:W-:Y:S02]  /*19150*/  IMAD.IADD R5, R5, 0x1, R7 ;  /* 0x0000000105057824 */ /* 0x000fe400078e0207 */
[----:B------:R-:W0:Y:S08]  /*19160*/  @P0 LDC R6, c[0x0][0xbec] ;  /* 0x0002fb00ff060b82 */ /* 0x000e300000000800 */
[----:B------:R-:W3:Y:S01]  /*19170*/  @P0 LDC R13, c[0x0][0xbf0] ;  /* 0x0002fc00ff0d0b82 */ /* 0x000ee20000000800 */
[----:B0-----:R-:W-:-:S05]  /*19180*/  @P0 IMAD.HI.U32 R6, R9, R6, RZ ;  /* 0x0000000609060227 */ /* 0x001fca00078e00ff */
[----:B---3--:R-:W-:-:S04]  /*19190*/  @P0 SHF.R.U32.HI R3, RZ, R13, R6 ;  /* 0x0000000dff030219 */ /* 0x008fc80000011606 */
[--C-:B------:R-:W-:Y:S01]  /*191a0*/  SHF.R.S32.HI R6, RZ, 0x1f, R3.reuse ;  /* 0x0000001fff067819 */ /* 0x100fe20000011403 */
[----:B------:R-:W-:Y:S02]  /*191b0*/  IMAD.MOV R8, RZ, RZ, -R3 ;  /* 0x000000ffff087224 */ /* 0x000fe400078e0a03 */
[----:B------:R-:W-:-:S04]  /*191c0*/  IMAD.WIDE.U32 R4, R3, UR4, R4 ;  /* 0x0000000403047c25 */ /* 0x000fc8000f8e0004 */
[----:B------:R-:W-:Y:S02]  /*191d0*/  IMAD R6, R6, UR4, RZ ;  /* 0x0000000406067c24 */ /* 0x000fe4000f8e02ff */
[----:B------:R-:W-:Y:S01]  /*191e0*/  IMAD R7, R11, R8, R9 ;  /* 0x000000080b077224 */ /* 0x000fe200078e0209 */
[----:B------:R-:W-:Y:S01]  /*191f0*/  LEA R8, R192, R217, 0x7 ;  /* 0x000000d9c0087211 */ /* 0x000fe200078e38ff */
[----:B------:R-:W-:Y:S01]  /*19200*/  IMAD R9, R3, UR5, R6 ;  /* 0x0000000503097c24 */ /* 0x000fe2000f8e0206 */
[----:B------:R-:W-:Y:S01]  /*19210*/  ULDC.64 UR4, c[0x0][0xad8] ;  /* 0x0002b60000047ab9 */ /* 0x000fe20000000a00 */
[----:B------:R-:W-:Y:S01]  /*19220*/  IMAD R11, R0, R11, RZ ;  /* 0x0000000b000b7224 */ /* 0x000fe200078e02ff */
[----:B------:R-:W-:Y:S01]  /*19230*/  SHF.R.S32.HI R3, RZ, 0x1f, R7 ;  /* 0x0000001fff037819 */ /* 0x000fe20000011407 */
[----:B------:R-:W-:Y:S02]  /*19240*/  IMAD.IADD R5, R5, 0x1, R9 ;  /* 0x0000000105057824 */ /* 0x000fe400078e0209 */
[C---:B------:R-:W-:Y:S01]  /*19250*/  VIADD R0, R8.reuse, 0x20 ;  /* 0x0000002008007836 */ /* 0x040fe20000000000 */
[----:B------:R-:W-:Y:S01]  /*19260*/  ISETP.GE.AND P2, PT, R8, R11, PT ;  /* 0x0000000b0800720c */ /* 0x000fe20003f46270 */
[----:B------:R-:W-:-:S02]  /*19270*/  IMAD R6, R3, UR4, RZ ;  /* 0x0000000403067c24 */ /* 0x000fc4000f8e02ff */
[----:B------:R-:W-:Y:S01]  /*19280*/  IMAD.WIDE.U32 R4, R7, UR4, R4 ;  /* 0x0000000407047c25 */ /* 0x000fe2000f8e0004 */
[----:B------:R-:W-:-:S03]  /*19290*/  ISETP.GE.AND P1, PT, R0, R11, PT ;  /* 0x0000000b0000720c */ /* 0x000fc60003f26270 */
[----:B------:R-:W-:Y:S01]  /*192a0*/  IMAD R3, R7, UR5, R6 ;  /* 0x0000000507037c24 */ /* 0x000fe2000f8e0206 */
[----:B------:R-:W-:Y:S01]  /*192b0*/  ULDC.64 UR4, c[0x0][0xa80] ;  /* 0x0002a00000047ab9 */ /* 0x000fe20000000a00 */
[----:B------:R-:W-:Y:S01]  /*192c0*/  VIADD R0, R8, 0x40 ;  /* 0x0000004008007836 */ /* 0x000fe20000000000 */
[----:B------:R-:W-:Y:S01]  /*192d0*/  LEA R6, P3, R4, UR4, 0x1 ;  /* 0x0000000404067c11 */ /* 0x000fe2000f8608ff */
[----:B------:R-:W-:-:S03]  /*192e0*/  IMAD.IADD R3, R5, 0x1, R3 ;  /* 0x0000000105037824 */ /* 0x000fc600078e0203 */
[----:B------:R-:W-:Y:S02]  /*192f0*/  ISETP.GE.AND P0, PT, R0, R11, PT ;  /* 0x0000000b0000720c */ /* 0x000fe40003f06270 */
[----:B------:R-:W-:Y:S02]  /*19300*/  LEA.HI.X R3, R4, UR5, R3, 0x1, P3 ;  /* 0x0000000504037c11 */ /* 0x000fe400098f0c03 */
[----:B------:R0:W3:Y:S04]  /*19310*/  SHFL.IDX PT, R4, R6, RZ, 0x181f ;  /* 0x00181fff06047589 */ /* 0x0000e800000e0000 */
[----:B------:R0:W4:Y:S01]  /*19320*/  SHFL.IDX PT, R0, R3, RZ, 0x181f ;  /* 0x00181fff03007589 */ /* 0x00012200000e0000 */
        /* <DEDUP_REMOVED lines=8> */
[----:B------:R3:W-:Y:S04]  /*193b0*/  @!P4 ST.E.128 desc[UR56][R12.64], RZ ;  /* 0x000000ff0c00c985 */ /* 0x0007e8000c101d38 */
[----:B------:R3:W-:Y:S02]  /*193c0*/  @!P5 ST.E.128 desc[UR56][R4.64], RZ ;  /* 0x000000ff0400d985 */ /* 0x0007e4000c101d38 */
.L_x_663:
[----:B------:R-:W-:Y:S05]  /*193d0*/  BSYNC B1 ;  /* 0x0000000000017941 */ /* 0x000fea0003800000 */
.L_x_662:
        /* <DEDUP_REMOVED lines=11> */
[----:B------:R0:W-:Y:S04]  /*19490*/  @!P3 ST.E.128 desc[UR56][R12.64], RZ ;  /* 0x000000ff0c00b985 */ /* 0x0001e8000c101d38 */
[----:B------:R0:W-:Y:S02]  /*194a0*/  @!P4 ST.E.128 desc[UR56][R4.64], RZ ;  /* 0x000000ff0400c985 */ /* 0x0001e4000c101d38 */
.L_x_665:
[----:B------:R-:W-:Y:S05]  /*194b0*/  BSYNC B1 ;  /* 0x0000000000017941 */ /* 0x000fea0003800000 */
.L_x_664:
[----:B0-----:R0:W0:Y:S01]  /*194c0*/  SHFL.IDX PT, R0, R3, 0x2, 0x181f ;  /* 0x00581f0003007f89 */ /* 0x00102200000e0000 */
[----:B------:R-:W-:Y:S03]  /*194d0*/  BSSY B1, `(.L_x_666) ;  /* 0x000000c000017945 */ /* 0x000fe60003800000 */
[----:B---3--:R3:W0:Y:S01]  /*194e0*/  SHFL.IDX PT, R4, R6, 0x2, 0x181f ;  /* 0x00581f0006047f89 */ /* 0x00862200000e0000 */
[----:B------:R-:W-:Y:S05]  /*194f0*/  @P0 BRA `(.L_x_667) ;  /* 0x0000000000240947 */ /* 0x000fea0003800000 */
[----:B------:R-:W-:Y:S02]  /*19500*/  ULDC UR4, c[0x0][0xac8] ;  /* 0x0002b20000047ab9 */ /* 0x000fe40000000800 */
[----:B------:R-:W-:Y:S02]  /*19510*/  ISETP.GE.AND P2, PT, R184, UR4, PT ;  /* 0x00000004b8007c0c */ /* 0x000fe4000bf46270 */
[----:B------:R-:W-:-:S11]  /*19520*/  ISETP.GE.AND P3, PT, R185, UR4, PT ;  /* 0x00000004b9007c0c */ /* 0x000fd6000bf66270 */
[CC--:B0-----:R-:W-:Y:S02]  /*19530*/  @!P2 LEA R12, P0, R184.reuse, R4.reuse, 0x1 ;  /* 0x00000004b80ca211 */ /* 0x0c1fe400078008ff */
[C---:B------:R-:W-:Y:S02]  /*19540*/  @!P3 LEA R4, P1, R185.reuse, R4, 0x1 ;  /* 0x00000004b904b211 */ /* 0x040fe400078208ff */
[-C--:B------:R-:W-:Y:S02]  /*19550*/  @!P2 LEA.HI.X R13, R184, R0.reuse, R14, 0x1, P0 ;  /* 0x00000000b80da211 */ /* 0x080fe400000f0c0e */
[----:B------:R-:W-:-:S03]  /*19560*/  @!P3 LEA.HI.X R5, R185, R0, R10, 0x1, P1 ;  /* 0x00000000b905b211 */ /* 0x000fc600008f0c0a */
[----:B------:R0:W-:Y:S04]  /*19570*/  @!P2 ST.E.128 desc[UR56][R12.64], RZ ;  /* 0x000000ff0c00a985 */ /* 0x0001e8000c101d38 */
[----:B------:R0:W-:Y:S02]  /*19580*/  @!P3 ST.E.128 desc[UR56][R4.64], RZ ;  /* 0x000000ff0400b985 */ /* 0x0001e4000c101d38 */
.L_x_667:
[----:B------:R-:W-:Y:S05]  /*19590*/  BSYNC B1 ;  /* 0x0000000000017941 */ /* 0x000fea0003800000 */
.L_x_666:
[----:B0-----:R-:W-:Y:S01]  /*195a0*/  VIADD R0, R8, 0x60 ;  /* 0x0000006008007836 */ /* 0x001fe20000000000 */
[----:B----4-:R-:W4:Y:S04]  /*195b0*/  SHFL.IDX PT, R3, R3, 0x3, 0x181f ;  /* 0x00781f0003037f89 */ /* 0x010f2800000e0000 */
[----:B------:R-:W-:Y:S01]  /*195c0*/  ISETP.GE.AND P0, PT, R0, R11, PT ;  /* 0x0000000b0000720c */ /* 0x000fe20003f06270 */
[----:B------:R0:W0:-:S12]  /*195d0*/  SHFL.IDX PT, R4, R6, 0x3, 0x181f ;  /* 0x00781f0006047f89 */ /* 0x00001800000e0000 */
[----:B------:R-:W-:Y:S05]  /*195e0*/  @P0 BRA `(.L_x_656) ;  /* 0x0000000000240947 */ /* 0x000fea0003800000 */
[----:B------:R-:W-:Y:S02]  /*195f0*/  ULDC UR4, c[0x0][0xac8] ;  /* 0x0002b20000047ab9 */ /* 0x000fe40000000800 */
[----:B------:R-:W-:Y:S02]  /*19600*/  ISETP.GE.AND P2, PT, R184, UR4, PT ;  /* 0x00000004b8007c0c */ /* 0x000fe4000bf46270 */
[----:B------:R-:W-:-:S11]  /*19610*/  ISETP.GE.AND P3, PT, R185, UR4, PT ;  /* 0x00000004b9007c0c */ /* 0x000fd6000bf66270 */
[CC--:B0--3--:R-:W-:Y:S02]  /*19620*/  @!P2 LEA R6, P0, R184.reuse, R4.reuse, 0x1 ;  /* 0x00000004b806a211 */ /* 0x0c9fe400078008ff */
[C---:B------:R-:W-:Y:S02]  /*19630*/  @!P3 LEA R4, P1, R185.reuse, R4, 0x1 ;  /* 0x00000004b904b211 */ /* 0x040fe400078208ff */
[-C--:B----4-:R-:W-:Y:S02]  /*19640*/  @!P2 LEA.HI.X R7, R184, R3.reuse, R14, 0x1, P0 ;  /* 0x00000003b807a211 */ /* 0x090fe400000f0c0e */
[----:B------:R-:W-:-:S03]  /*19650*/  @!P3 LEA.HI.X R5, R185, R3, R10, 0x1, P1 ;  /* 0x00000003b905b211 */ /* 0x000fc600008f0c0a */
[----:B------:R0:W-:Y:S04]  /*19660*/  @!P2 ST.E.128 desc[UR56][R6.64], RZ ;  /* 0x000000ff0600a985 */ /* 0x0001e8000c101d38 */
[----:B------:R0:W-:Y:S02]  /*19670*/  @!P3 ST.E.128 desc[UR56][R4.64], RZ ;  /* 0x000000ff0400b985 */ /* 0x0001e4000c101d38 */
.L_x_656:
[----:B------:R-:W-:Y:S05]  /*19680*/  BSYNC B0 ;  /* 0x0000000000007941 */ /* 0x000fea0003800000 */
.L_x_646:
[----:B------:R-:W-:Y:S02]  /*19690*/  ULDC UR4, c[0x0][0xc3c] ;  /* 0x00030f0000047ab9 */ /* 0x000fe40000000800 */
[----:B--2---:R-:W-:-:S13]  /*196a0*/  ISETP.GE.AND P0, PT, R147, UR4, PT ;  /* 0x0000000493007c0c */ /* 0x004fda000bf06270 */
[----:B------:R-:W-:Y:S05]  /*196b0*/  @!P0 BRA `(.L_x_668) ;  /* 0xfffffe7c00a08947 */ /* 0x000fea000383ffff */
[----:B------:R-:W-:Y:S05]  /*196c0*/  BRA `(.L_x_446) ;  /* 0x0000007000487947 */ /* 0x000fea0003800000 */
.L_x_444:
[----:B------:R-:W-:-:S08]  /*196d0*/  NOP ;  /* 0x0000000000007918 */ /* 0x000fd00000000000 */
[----:B------:R-:W0:-:S00]  /*196e0*/  USETMAXREG.DEALLOC.CTAPOOL 0x28 ;  /* 0x00000028000079c8 */ /* 0x000e0000080e0500 */
[----:B0-----:R-:W2:Y:S01]  /*196f0*/  LDL.LU R3, [R1+0x38] ;  /* 0x0000380001037983 */ /* 0x001ea20000300800 */
[----:B------:R-:W-:Y:S01]  /*19700*/  LOP3.LUT R2, R2, 0x3, RZ, 0xc0, !PT ;  /* 0x0000000302027812 */ /* 0x000fe200078ec0ff */
[----:B------:R-:W-:-:S05]  /*19710*/  IMAD.MOV.U32 R6, RZ, RZ, RZ ;  /* 0x000000ffff067224 */ /* 0x000fca00078e00ff */
[----:B------:R-:W0:Y:S02]  /*19720*/  SHFL.IDX PT, R2, R2, RZ, 0x1f ;  /* 0x00001fff02027589 */ /* 0x000e2400000e0000 */
[----:B0-----:R-:W-:Y:S02]  /*19730*/  ISETP.NE.AND P0, PT, R2, RZ, PT ;  /* 0x000000ff0200720c */ /* 0x001fe40003f05270 */
[----:B--2---:R-:W-:-:S11]  /*19740*/  LOP3.LUT R3, R3, 0xffffffdf, RZ, 0xc0, !PT ;  /* 0xffffffdf03037812 */ /* 0x004fd600078ec0ff */
[----:B------:R-:W-:-:S05]  /*19750*/  @P0 LOP3.LUT R3, R3, 0x20, RZ, 0xfc, !PT ;  /* 0x0000002003030812 */ /* 0x000fca00078efcff */
[----:B------:R0:W-:Y:S01]  /*19760*/  STL [R1+0x38], R3 ;  /* 0x0000380301007387 */ /* 0x0001e20000100800 */
[----:B------:R-:W-:Y:S05]  /*19770*/  @!P0 BRA `(.L_x_669) ;  /* 0x00000000001c8947 */ /* 0x000fea0003800000 */
[----:B------:R-:W1:Y:S08]  /*19780*/  S2UR UR5, SR_CgaCtaId ;  /* 0x00000000000579c3 */ /* 0x000e700000008800 */
[----:B------:R-:W-:Y:S06]  /*19790*/  BAR.SYNC.DEFER_BLOCKING 0x5, 0x180 ;  /* 0x0146000000007b1d */ /* 0x000fec0000010000 */
[----:B------:R-:W-:-:S02]  /*197a0*/  UMOV UR4, 0x400 ;  /* 0x0000040000047882 */ /* 0x000fc40000000000 */
[----:B-1----:R-:W-:-:S09]  /*197b0*/  ULEA UR4, UR5, UR4, 0x18 ;  /* 0x0000000405047291 */ /* 0x002fd2000f8ec03f */
[----:B------:R-:W1:Y:S01]  /*197c0*/  LDS.128 R16, [UR4+0x2a8d0] ;  /* 0x02a8d004ff107984 */ /* 0x000e620008000c00 */
[----:B------:R-:W-:Y:S06]  /*197d0*/  BAR.ARV 0x4, 0x180 ;  /* 0x0106000000007b1d */ /* 0x000fec0000002000 */
[----:B------:R-:W-:Y:S05]  /*197e0*/  BRA `(.L_x_670) ;  /* 0x0000000800947947 */ /* 0x000fea0003800000 */
.L_x_669:
[----:B------:R-:W-:Y:S01]  /*197f0*/  LOP3.LUT R7, R0, 0x1f, RZ, 0xc0, !PT ;  /* 0x0000001f00077812 */ /* 0x000fe200078ec0ff */
[----:B------:R-:W-:Y:S01]  /*19800*/  ULDC UR4, c[0x0][0xc3c] ;  /* 0x00030f0000047ab9 */ /* 0x000fe20000000800 */
[----:B------:R-:W-:Y:S01]  /*19810*/  IMAD.MOV.U32 R9, RZ, RZ, RZ ;  /* 0x000000ffff097224 */ /* 0x000fe200078e00ff */
[----:B------:R-:W1:Y:S01]  /*19820*/  S2UR UR6, SR_CTAID.X ;  /* 0x00000000000679c3 */ /* 0x000e620000002500 */
[----:B------:R-:W-:Y:S01]  /*19830*/  ISETP.NE.AND P0, PT, R7, 0x1f, PT ;  /* 0x0000001f0700780c */ /* 0x000fe20003f05270 */
[----:B------:R-:W-:-:S03]  /*19840*/  ULDC UR5, c[0x0][0xc38] ;  /* 0x00030e0000057ab9 */ /* 0x000fc60000000800 */
[----:B------:R-:W-:-:S13]  /*19850*/  ISETP.GE.OR P1, PT, R7, UR4, !P0 ;  /* 0x0000000407007c0c */ /* 0x000fda000c726670 */
[----:B------:R-:W2:Y:S08]  /*19860*/  @!P1 LDC.64 R4, c[0x0][0xc80] ;  /* 0x00032000ff049b82 */ /* 0x000eb00000000a00 */
[----:B0-----:R-:W0:Y:S01]  /*19870*/  @!P1 LDC.64 R2, c[0x0][0xc78] ;  /* 0x00031e00ff029b82 */ /* 0x001e220000000a00 */
[----:B--2---:R-:W-:-:S05]  /*19880*/  @!P1 IMAD.WIDE.U32 R4, R7, 0x4, R4 ;  /* 0x0000000407049825 */ /* 0x004fca00078e0004 */
[----:B------:R-:W2:Y:S01]  /*19890*/  @!P1 LDG.E R6, desc[UR56][R4.64] ;  /* 0x0000003804069981 */ /* 0x000ea2000c1e1900 */
[----:B0-----:R-:W-:-:S05]  /*198a0*/  @!P1 IMAD.WIDE.U32 R2, R7, 0x4, R2 ;  /* 0x0000000407029825 */ /* 0x001fca00078e0002 */
[----:B------:R-:W2:Y:S01]  /*198b0*/  @!P1 LDG.E R9, desc[UR56][R2.64] ;  /* 0x0000003802099981 */ /* 0x000ea2000c1e1900 */
[C---:B------:R-:W-:Y:S02]  /*198c0*/  ISETP.NE.AND P1, PT, R7.reuse, RZ, PT ;  /* 0x000000ff0700720c */ /* 0x040fe40003f25270 */
[C---:B------:R-:W-:Y:S02]  /*198d0*/  ISETP.GE.U32.AND P2, PT, R7.reuse, 0x2, PT ;  /* 0x000000020700780c */ /* 0x040fe40003f46070 */
[C---:B------:R-:W-:Y:S02]  /*198e0*/  ISETP.GE.U32.AND P3, PT, R7.reuse, 0x4, PT ;  /* 0x000000040700780c */ /* 0x040fe40003f66070 */
[C---:B------:R-:W-:Y:S02]  /*198f0*/  ISETP.GE.U32.AND P4, PT, R7.reuse, 0x8, PT ;  /* 0x000000080700780c */ /* 0x040fe40003f86070 */
[----:B------:R-:W-:Y:S01]  /*19900*/  ISETP.GE.U32.AND P5, PT, R7, 0x10, PT ;  /* 0x000000100700780c */ /* 0x000fe20003fa6070 */
[----:B------:R-:W-:Y:S01]  /*19910*/  UMOV UR4, URZ ;  /* 0x0000003f00047c82 */ /* 0x000fe20008000000 */
        /* <DEDUP_REMOVED lines=24> */
.L_x_673:
[----:B------:R-:W0:Y:S01]  /*19aa0*/  LDC R2, c[0x0][0xc3c] ;  /* 0x00030f00ff027b82 */ /* 0x000e220000000800 */
[----:B------:R-:W-:Y:S01]  /*19ab0*/  UIADD3 UR4, UR4, 0x1f, URZ ;  /* 0x0000001f04047890 */ /* 0x000fe2000fffe03f */
[----:B------:R-:W-:Y:S02]  /*19ac0*/  ULDC UR7, c[0x0][0xc3c] ;  /* 0x00030f0000077ab9 */ /* 0x000fe40000000800 */
[----:B------:R-:W-:-:S03]  /*19ad0*/  IMAD.U32 R19, RZ, RZ, UR7 ;  /* 0x00000007ff137e24 */ /* 0x000fc6000f8e00ff */
[----:B0-----:R-:W-:-:S13]  /*19ae0*/  ISETP.LE.AND P6, PT, R2, UR4, PT ;  /* 0x0000000402007c0c */ /* 0x001fda000bfc3270 */
[----:B------:R-:W-:Y:S05]  /*19af0*/  @P6 BRA `(.L_x_672) ;  /* 0x0000000400ac6947 */ /* 0x000fea0003800000 */
[----:B------:R-:W-:Y:S02]  /*19b00*/  VIADD R9, R7, UR4 ;  /* 0x0000000407097c36 */ /* 0x000fe40008000000 */
[----:B------:R-:W-:-:S03]  /*19b10*/  IMAD.MOV.U32 R6, RZ, RZ, RZ ;  /* 0x000000ffff067224 */ /* 0x000fc600078e00ff */
[----:B------:R-:W-:-:S13]  /*19b20*/  ISETP.GE.OR P6, PT, R9, R2, !P0 ;  /* 0x000000020900720c */ /* 0x000fda00047c6670 */
[----:B------:R-:W0:Y:S08]  /*19b30*/  @!P6 LDC.64 R4, c[0x0][0xc80] ;  /* 0x00032000ff04eb82 */ /* 0x000e300000000a00 */
[----:B------:R-:W1:Y:S01]  /*19b40*/  @!P6 LDC.64 R2, c[0x0][0xc78] ;  /* 0x00031e00ff02eb82 */ /* 0x000e620000000a00 */
[----:B0-----:R-:W-:-:S05]  /*19b50*/  @!P6 IMAD.WIDE R4, R9, 0x4, R4 ;  /* 0x000000040904e825 */ /* 0x001fca00078e0204 */
[----:B------:R-:W2:Y:S01]  /*19b60*/  @!P6 LDG.E R6, desc[UR56][R4.64] ;  /* 0x000000380406e981 */ /* 0x000ea2000c1e1900 */
[----:B-1----:R-:W-:Y:S01]  /*19b70*/  @!P6 IMAD.WIDE R2, R9, 0x4, R2 ;  /* 0x000000040902e825 */ /* 0x002fe200078e0202 */
[----:B------:R-:W-:-:S06]  /*19b80*/  MOV R9, RZ ;  /* 0x000000ff00097202 */ /* 0x000fcc0000000f00 */
        /* <DEDUP_REMOVED lines=22> */
.L_x_671:
        /* <DEDUP_REMOVED lines=14> */
[----:B0-----:R-:W-:Y:S01]  /*19dd0*/  IMAD.MOV R12, RZ, RZ, -R3 ;  /* 0x000000ffff0c7224 */ /* 0x001fe200078e0a03 */
[----:B-12---:R-:W-:Y:S06]  /*19de0*/  @!P0 BRA `(.L_x_674) ;  /* 0x0000000000088947 */ /* 0x006fec0003800000 */
[----:B------:R-:W-:-:S06]  /*19df0*/  VIADD R16, R19, 0xffffffff ;  /* 0xffffffff13107836 */ /* 0x000fcc0000000000 */
[----:B------:R0:W1:Y:S02]  /*19e00*/  SHFL.IDX PT, R16, R5, R16, 0x1f ;  /* 0x00001f1005107589 */ /* 0x00006400000e0000 */
.L_x_674:
[----:B-1----:R-:W-:Y:S01]  /*19e10*/  IMAD R16, R16, UR5, R11 ;  /* 0x0000000510107c24 */ /* 0x002fe2000f8e020b */
[----:B0-----:R-:W-:Y:S01]  /*19e20*/  IABS R5, R9 ;  /* 0x0000000900057213 */ /* 0x001fe20000000000 */
[----:B------:R-:W-:Y:S01]  /*19e30*/  IMAD.MOV.U32 R11, RZ, RZ, R12 ;  /* 0x000000ffff0b7224 */ /* 0x000fe200078e000c */
[----:B------:R-:W-:Y:S01]  /*19e40*/  IABS R12, R6 ;  /* 0x00000006000c7213 */ /* 0x000fe20000000000 */
[----:B------:R-:W-:Y:S01]  /*19e50*/  IMAD.MOV.U32 R2, RZ, RZ, RZ ;  /* 0x000000ffff027224 */ /* 0x000fe200078e00ff */
[----:B------:R-:W-:Y:S01]  /*19e60*/  IADD3 R17, -R16, UR6, RZ ;  /* 0x0000000610117c10 */ /* 0x000fe2000fffe1ff */
[----:B------:R-:W-:Y:S01]  /*19e70*/  IMAD R11, R11, R4, RZ ;  /* 0x000000040b0b7224 */ /* 0x000fe200078e02ff */
[----:B------:R-:W0:Y:S01]  /*19e80*/  I2F.RP R8, R5 ;  /* 0x0000000500087306 */ /* 0x000e220000209400 */
[----:B------:R-:W-:Y:S01]  /*19e90*/  IMAD.MOV R12, RZ, RZ, -R12 ;  /* 0x000000ffff0c7224 */ /* 0x000fe200078e0a0c */
[----:B------:R-:W-:Y:S01]  /*19ea0*/  IABS R10, R17 ;  /* 0x00000011000a7213 */ /* 0x000fe20000000000 */
[----:B------:R-:W-:-:S04]  /*19eb0*/  IMAD.HI.U32 R2, R3, R11, R2 ;  /* 0x0000000b03027227 */ /* 0x000fc800078e0002 */
[----:B------:R-:W-:Y:S02]  /*19ec0*/  IMAD.MOV.U32 R3, RZ, RZ, R10 ;  /* 0x000000ffff037224 */ /* 0x000fe400078e000a */
[----:B------:R-:W-:Y:S02]  /*19ed0*/  IMAD.MOV.U32 R10, RZ, RZ, R12 ;  /* 0x000000ffff0a7224 */ /* 0x000fe400078e000c */
[----:B------:R-:W-:-:S04]  /*19ee0*/  IMAD.HI.U32 R2, R2, R3, RZ ;  /* 0x0000000302027227 */ /* 0x000fc800078e00ff */
[----:B------:R-:W-:Y:S01]  /*19ef0*/  IMAD R3, R2, R10, R3 ;  /* 0x0000000a02037224 */ /* 0x000fe200078e0203 */
[----:B0-----:R-:W0:Y:S01]  /*19f00*/  MUFU.RCP R8, R8 ;  /* 0x0000000800087308 */ /* 0x001e220000001000 */
[----:B------:R-:W-:-:S03]  /*19f10*/  VIADD R19, R19, UR4 ;  /* 0x0000000413137c36 */ /* 0x000fc60008000000 */
[----:B------:R-:W-:-:S13]  /*19f20*/  ISETP.GT.U32.AND P1, PT, R4, R3, PT ;  /* 0x000000030400720c */ /* 0x000fda0003f24070 */
[-C--:B------:R-:W-:Y:S01]  /*19f30*/  @!P1 IADD3 R3, R3, -R4.reuse, RZ ;  /* 0x8000000403039210 */ /* 0x080fe20007ffe0ff */
        /* <DEDUP_REMOVED lines=8> */
[----:B------:R-:W-:-:S04]  /*19fc0*/  @P0 VIADD R2, R2, 0x1 ;  /* 0x0000000102020836 */ /* 0x000fc80000000000 */
[----:B------:R-:W-:Y:S02]  /*19fd0*/  IMAD.MOV.U32 R8, RZ, RZ, R2 ;  /* 0x000000ffff087224 */ /* 0x000fe400078e0002 */
[----:B-1----:R-:W-:Y:S02]  /*19fe0*/  IMAD.MOV R2, RZ, RZ, -R3 ;  /* 0x000000ffff027224 */ /* 0x002fe400078e0a03 */
[----:B------:R-:W-:Y:S01]  /*19ff0*/  @!P2 IMAD.MOV R8, RZ, RZ, -R8 ;  /* 0x000000ffff08a224 */ /* 0x000fe200078e0a08 */
[----:B------:R-:W-:Y:S01]  /*1a000*/  @!P1 LOP3.LUT R8, RZ, R6, RZ, 0x33, !PT ;  /* 0x00000006ff089212 */ /* 0x000fe200078e33ff */
[----:B------:R-:W-:Y:S02]  /*1a010*/  IMAD R11, R2, R5, RZ ;  /* 0x00000005020b7224 */ /* 0x000fe400078e02ff */
[----:B------:R-:W-:Y:S01]  /*1a020*/  IMAD.MOV.U32 R2, RZ, RZ, RZ ;  /* 0x000000ffff027224 */ /* 0x000fe200078e00ff */
[----:B------:R-:W-:Y:S01]  /*1a030*/  IABS R4, R8 ;  /* 0x0000000800047213 */ /* 0x000fe20000000000 */
[----:B------:R-:W-:-:S02]  /*1a040*/  IMAD.MOV R10, RZ, RZ, -R10 ;  /* 0x000000ffff0a7224 */ /* 0x000fc400078e0a0a */
[----:B------:R-:W-:-:S04]  /*1a050*/  IMAD.HI.U32 R2, R3, R11, R2 ;  /* 0x0000000b03027227 */ /* 0x000fc800078e0002 */
[----:B------:R-:W-:Y:S02]  /*1a060*/  IMAD.MOV.U32 R3, RZ, RZ, R4 ;  /* 0x000000ffff037224 */ /* 0x000fe400078e0004 */
[----:B------:R-:W-:Y:S02]  /*1a070*/  IMAD.MOV.U32 R4, RZ, RZ, R10 ;  /* 0x000000ffff047224 */ /* 0x000fe400078e000a */
[----:B------:R-:W-:-:S04]  /*1a080*/  IMAD.HI.U32 R2, R2, R3, RZ ;  /* 0x0000000302027227 */ /* 0x000fc800078e00ff */
[----:B------:R-:W-:Y:S01]  /*1a090*/  IMAD R4, R2, R4, R3 ;  /* 0x0000000402047224 */ /* 0x000fe200078e0203 */
[----:B------:R-:W-:Y:S01]  /*1a0a0*/  LOP3.LUT R3, R8, R9, RZ, 0x3c, !PT ;  /* 0x0000000908037212 */ /* 0x000fe200078e3cff */
[----:B------:R-:W-:-:S03]  /*1a0b0*/  IMAD R6, R6, R8, RZ ;  /* 0x0000000806067224 */ /* 0x000fc600078e02ff */
[----:B------:R-:W-:Y:S02]  /*1a0c0*/  ISETP.GT.U32.AND P1, PT, R5, R4, PT ;  /* 0x000000040500720c */ /* 0x000fe40003f24070 */
[----:B------:R-:W-:Y:S02]  /*1a0d0*/  ISETP.GE.AND P2, PT, R3, RZ, PT ;  /* 0x000000ff0300720c */ /* 0x000fe40003f46270 */
[----:B------:R-:W-:-:S09]  /*1a0e0*/  IADD3 R17, R17, -R6, RZ ;  /* 0x8000000611117210 */ /* 0x000fd20007ffe0ff */
[----:B------:R-:W-:Y:S02]  /*1a0f0*/  @!P1 IMAD.IADD R4, R4, 0x1, -R5 ;  /* 0x0000000104049824 */ /* 0x000fe400078e0a05 */
[----:B------:R-:W-:Y:S01]  /*1a100*/  @!P1 VIADD R2, R2, 0x1 ;  /* 0x0000000102029836 */ /* 0x000fe20000000000 */
[----:B------:R-:W-:Y:S02]  /*1a110*/  ISETP.NE.AND P1, PT, R9, RZ, PT ;  /* 0x000000ff0900720c */ /* 0x000fe40003f25270 */
[----:B------:R-:W-:-:S13]  /*1a120*/  ISETP.GE.U32.AND P0, PT, R4, R5, PT ;  /* 0x000000050400720c */ /* 0x000fda0003f06070 */
[----:B------:R-:W-:-:S04]  /*1a130*/  @P0 VIADD R2, R2, 0x1 ;  /* 0x0000000102020836 */ /* 0x000fc80000000000 */
[----:B------:R-:W-:Y:S01]  /*1a140*/  @!P2 IMAD.MOV R2, RZ, RZ, -R2 ;  /* 0x000000ffff02a224 */ /* 0x000fe200078e0a02 */
[----:B------:R-:W-:-:S05]  /*1a150*/  @!P1 LOP3.LUT R2, RZ, R9, RZ, 0x33, !PT ;  /* 0x00000009ff029212 */ /* 0x000fca00078e33ff */
[----:B------:R-:W-:-:S04]  /*1a160*/  IMAD.MOV R18, RZ, RZ, -R2 ;  /* 0x000000ffff127224 */ /* 0x000fc800078e0a02 */
[C---:B------:R-:W-:Y:S02]  /*1a170*/  IMAD R18, R9.reuse, R18, R8 ;  /* 0x0000001209127224 */ /* 0x040fe400078e0208 */
[----:B------:R-:W-:-:S04]  /*1a180*/  IMAD R9, R9, 0x1000000, R2 ;  /* 0x0100000009097824 */ /* 0x000fc800078e0202 */
[----:B------:R-:W-:Y:S01]  /*1a190*/  IMAD R18, R18, 0x10000, R9 ;  /* 0x0001000012127824 */ /* 0x000fe200078e0209 */
[----:B------:R-:W-:Y:S06]  /*1a1a0*/  BRA `(.L_x_675) ;  /* 0x00000000000c7947 */ /* 0x000fec0003800000 */
.L_x_672:
[----:B------:R-:W-:Y:S02]  /*1a1b0*/  IMAD.MOV.U32 R17, RZ, RZ, RZ ;  /* 0x000000ffff117224 */ /* 0x000fe400078e00ff */
[----:B------:R-:W-:Y:S02]  /*1a1c0*/  IMAD.U32 R16, RZ, RZ, UR6 ;  /* 0x00000006ff107e24 */ /* 0x000fe4000f8e00ff */
[----:B------:R-:W-:-:S07]  /*1a1d0*/  IMAD.MOV.U32 R18, RZ, RZ, RZ ;  /* 0x000000ffff127224 */ /* 0x000fce00078e00ff */
.L_x_675:
[----:B------:R-:W-:-:S13]  /*1a1e0*/  ISETP.NE.AND P0, PT, R7, RZ, PT ;  /* 0x000000ff0700720c */ /* 0x000fda0003f05270 */
[----:B------:R-:W0:Y:S01]  /*1a1f0*/  @!P0 S2R R3, SR_CgaCtaId ;  /* 0x0000000000038919 */ /* 0x000e220000008800 */
[----:B------:R-:W-:-:S04]  /*1a200*/  @!P0 MOV R2, 0x400 ;  /* 0x0000040000028802 */ /* 0x000fc80000000f00 */
[----:B0-----:R-:W-:-:S05]  /*1a210*/  @!P0 LEA R2, R3, R2, 0x18 ;  /* 0x0000000203028211 */ /* 0x001fca00078ec0ff */
[----:B------:R0:W-:Y:S01]  /*1a220*/  @!P0 STS.128 [R2+0x2a8d0], R16 ;  /* 0x02a8d01002008388 */ /* 0x0001e20000000c00 */
[----:B------:R-:W-:Y:S06]  /*1a230*/  BAR.ARV 0x5, 0x180 ;  /* 0x0146000000007b1d */ /* 0x000fec0000002000 */
.L_x_670:
[----:B------:R2:W-:Y:S01]  /*1a240*/  STL [R1+0x20], RZ ;  /* 0x000020ff01007387 */ /* 0x0005e20000100800 */
[----:B------:R-:W-:Y:S01]  /*1a250*/  ULDC UR4, c[0x0][0xc3c] ;  /* 0x00030f0000047ab9 */ /* 0x000fe20000000800 */
[----:B------:R-:W-:Y:S01]  /*1a260*/  IMAD.MOV.U32 R28, RZ, RZ, 0x1 ;  /* 0x00000001ff1c7424 */ /* 0x000fe200078e00ff */
[----:B-1----:R-:W-:Y:S01]  /*1a270*/  ISETP.GE.AND P0, PT, R19, UR4, PT ;  /* 0x0000000413007c0c */ /* 0x002fe2000bf06270 */
[----:B------:R-:W-:-:S12]  /*1a280*/  IMAD.MOV.U32 R27, RZ, RZ, RZ ;  /* 0x000000ffff1b7224 */ /* 0x000fd800078e00ff */
[----:B--2---:R-:W-:Y:S05]  /*1a290*/  @P0 BRA `(.L_x_676) ;  /* 0x0000006000780947 */ /* 0x004fea0003800000 */
[----:B------:R-:W1:Y:S01]  /*1a2a0*/  S2UR UR5, SR_CgaCtaId ;  /* 0x00000000000579c3 */ /* 0x000e620000008800 */
[----:B------:R2:W-:Y:S01]  /*1a2b0*/  STL [R1+0x20], RZ ;  /* 0x000020ff01007387 */ /* 0x0005e20000100800 */
[C---:B0-----:R-:W-:Y:S01]  /*1a2c0*/  IMAD.SHL.U32 R2, R0.reuse, 0x8, RZ ;  /* 0x0000000800027824 */ /* 0x041fe200078e00ff */
[----:B------:R-:W-:Y:S01]  /*1a2d0*/  LOP3.LUT R5, R0, 0x7f, RZ, 0xc0, !PT ;  /* 0x0000007f00057812 */ /* 0x000fe200078ec0ff */
[----:B------:R-:W-:Y:S01]  /*1a2e0*/  UMOV UR4, 0x400 ;  /* 0x0000040000047882 */ /* 0x000fe20000000000 */
[----:B------:R-:W-:Y:S01]  /*1a2f0*/  BSSY B8, `(.L_x_676) ;  /* 0x0000618000087945 */ /* 0x000fe20003800000 */
[----:B------:R-:W-:Y:S01]  /*1a300*/  IMAD.MOV.U32 R30, RZ, RZ, 0x1 ;  /* 0x00000001ff1e7424 */ /* 0x000fe200078e00ff */
[C---:B------:R-:W-:Y:S01]  /*1a310*/  LOP3.LUT R3, R2.reuse, 0x1f8, RZ, 0xc0, !PT ;  /* 0x000001f802037812 */ /* 0x040fe200078ec0ff */
[----:B------:R-:W-:Y:S01]  /*1a320*/  IMAD.SHL.U32 R33, R5, 0x8, RZ ;  /* 0x0000000805217824 */ /* 0x000fe200078e00ff */
[----:B------:R-:W-:Y:S01]  /*1a330*/  LOP3.LUT R2, R2, 0x38, RZ, 0xc0, !PT ;  /* 0x0000003802027812 */ /* 0x000fe200078ec0ff */
[----:B------:R-:W-:Y:S01]  /*1a340*/  IMAD.MOV.U32 R25, RZ, RZ, RZ ;  /* 0x000000ffff197224 */ /* 0x000fe200078e00ff */
[----:B------:R-:W-:Y:S01]  /*1a350*/  LOP3.LUT R4, R3, 0x38, R0, 0x78, !PT ;  /* 0x0000003803047812 */ /* 0x000fe200078e7800 */
[----:B------:R-:W-:Y:S01]  /*1a360*/  IMAD.SHL.U32 R0, R0, 0x10, RZ ;  /* 0x0000001000007824 */ /* 0x000fe200078e00ff */
[----:B------:R-:W-:Y:S01]  /*1a370*/  SHF.R.U32.HI R3, RZ, 0x3, R5 ;  /* 0x00000003ff037819 */ /* 0x000fe20000011605 */
[----:B------:R-:W-:Y:S01]  /*1a380*/  IMAD.MOV.U32 R27, RZ, RZ, RZ ;  /* 0x000000ffff1b7224 */ /* 0x000fe200078e00ff */
[----:B------:R-:W-:Y:S01]  /*1a390*/  LOP3.LUT R33, R4, 0x200, R33, 0xf8, !PT ;  /* 0x0000020004217812 */ /* 0x000fe200078ef821 */
[----:B------:R-:W-:Y:S01]  /*1a3a0*/  IMAD.MOV.U32 R28, RZ, RZ, 0x1 ;  /* 0x00000001ff1c7424 */ /* 0x000fe200078e00ff */
[----:B------:R-:W-:Y:S01]  /*1a3b0*/  LOP3.LUT R4, R3, 0x70, R0, 0xf8, !PT ;  /* 0x0000007003047812 */ /* 0x000fe200078ef800 */
[----:B------:R-:W-:Y:S01]  /*1a3c0*/  ULOP3.LUT UR39, UR60, 0x2, URZ, 0xfc, !UPT ;  /* 0x000000023c277892 */ /* 0x000fe2000f8efc3f */
[C---:B------:R-:W-:Y:S01]  /*1a3d0*/  LOP3.LUT R3, R2.reuse, 0x40, RZ, 0xfc, !PT ;  /* 0x0000004002037812 */ /* 0x040fe200078efcff */
[----:B------:R-:W-:Y:S01]  /*1a3e0*/  ULDC.64 UR36, c[0x0][0x198] ;  /* 0x0000660000247ab9 */ /* 0x000fe20000000a00 */
[----:B------:R-:W-:Y:S01]  /*1a3f0*/  LOP3.LUT R0, R2, 0x80, RZ, 0xfc, !PT ;  /* 0x0000008002007812 */ /* 0x000fe200078efcff */
[----:B------:R-:W-:Y:S01]  /*1a400*/  ULDC UR38, c[0x0][0xc] ;  /* 0x0000030000267ab9 */ /* 0x000fe20000000800 */
[----:B-1----:R-:W-:-:S06]  /*1a410*/  ULEA UR4, UR5, UR4, 0x18 ;  /* 0x0000000405047291 */ /* 0x002fcc000f8ec03f */
[----:B------:R-:W-:-:S04]  /*1a420*/  IMAD.U32 R22, RZ, RZ, UR4 ;  /* 0x00000004ff167e24 */ /* 0x000fc8000f8e00ff */
[----:B--2---:R-:W-:-:S07]  /*1a430*/  IMAD R35, R33, 0x2, R22 ;  /* 0x0000000221237824 */ /* 0x004fce00078e0216 */
.L_x_779:
[----:B0-----:R-:W0:Y:S02]  /*1a440*/  LDC.64 R2, c[0x0][0xc88] ;  /* 0x00032200ff027b82 */ /* 0x001e240000000a00 */
[----:B0-----:R-:W-:-:S05]  /*1a450*/  IMAD.WIDE R2, R19, 0x4, R2 ;  /* 0x0000000413027825 */ /* 0x001fca00078e0202 */
[----:B--2---:R-:W2:Y:S01]  /*1a460*/  LDG.E R31, desc[UR56][R2.64] ;  /* 0x00000038021f7981 */ /* 0x004ea2000c1e1900 */
[----:B------:R-:W-:Y:S05]  /*1a470*/  YIELD ;  /* 0x0000000000007946 */ /* 0x000fea0003800000 */
[----:B------:R-:W-:Y:S01]  /*1a480*/  ULDC.64 UR4, c[0x0][0xa28] ;  /* 0x00028a0000047ab9 */ /* 0x000fe20000000a00 */
[----:B------:R-:W-:Y:S01]  /*1a490*/  ULDC.64 UR8, c[0x0][0xa18] ;  /* 0x0002860000087ab9 */ /* 0x000fe20000000a00 */
[----:B------:R-:W-:Y:S01]  /*1a4a0*/  ISETP.NE.U32.AND P0, PT, RZ, UR4, PT ;  /* 0x00000004ff007c0c */ /* 0x000fe2000bf05070 */
[----:B------:R-:W-:Y:S01]  /*1a4b0*/  ULDC.64 UR6, c[0x0][0xa10] ;  /* 0x0002840000067ab9 */ /* 0x000fe20000000a00 */
[----:B------:R-:W-:-:S02]  /*1a4c0*/  MOV R11, RZ ;  /* 0x000000ff000b7202 */ /* 0x000fc40000000f00 */
[----:B------:R-:W-:Y:S02]  /*1a4d0*/  ISETP.NE.AND.EX P0, PT, RZ, UR5, PT, P0 ;  /* 0x00000005ff007c0c */ /* 0x000fe4000bf05300 */
[----:B------:R-:W-:-:S04]  /*1a4e0*/  ISETP.NE.U32.AND P2, PT, RZ, UR6, PT ;  /* 0x00000006ff007c0c */ /* 0x000fc8000bf45070 */
[----:B------:R-:W-:Y:S01]  /*1a4f0*/  ISETP.NE.AND.EX P2, PT, RZ, UR7, PT, P2 ;  /* 0x00000007ff007c0c */ /* 0x000fe2000bf45320 */
[----:B------:R-:W-:Y:S01]  /*1a500*/  IMAD.MOV.U32 R34, RZ, RZ, RZ ;  /* 0x000000ffff227224 */ /* 0x000fe200078e00ff */
[----:B--2---:R-:W-:-:S05]  /*1a510*/  SHF.R.S32.HI R0, RZ, 0x1f, R31 ;  /* 0x0000001fff007819 */ /* 0x004fca000001141f */
[C---:B------:R-:W-:Y:S01]  /*1a520*/  @P0 LEA R2, P1, R31.reuse, UR4, 0x2 ;  /* 0x000000041f020c11 */ /* 0x040fe2000f8210ff */
[C---:B------:R-:W-:Y:S01]  /*1a530*/  IMAD.SHL.U32 R23, R31.reuse, 0x4, RZ ;  /* 0x000000041f177824 */ /* 0x040fe200078e00ff */
[C-C-:B------:R-:W-:Y:S01]  /*1a540*/  SHF.L.U64.HI R24, R31.reuse, 0x2, R0.reuse ;  /* 0x000000021f187819 */ /* 0x140fe20000010200 */
[----:B------:R0:W-:Y:S01]  /*1a550*/  STL [R1+0x10], R0 ;  /* 0x0000100001007387 */ /* 0x0001e20000100800 */
[----:B------:R-:W-:Y:S01]  /*1a560*/  @P0 LEA.HI.X R3, R31, UR5, R0, 0x2, P1 ;  /* 0x000000051f030c11 */ /* 0x000fe200088f1400 */
[----:B------:R-:W-:Y:S01]  /*1a570*/  ULDC.64 UR4, c[0x0][0xa00] ;  /* 0x0002800000047ab9 */ /* 0x000fe20000000a00 */
[----:B------:R-:W-:-:S03]  /*1a580*/  ISETP.NE.U32.AND P1, PT, RZ, UR8, PT ;  /* 0x00000008ff007c0c */ /* 0x000fc6000bf25070 */
[----:B-1----:R1:W2:Y:S01]  /*1a590*/  @P0 LDG.E R11, desc[UR56][R2.64] ;  /* 0x00000038020b0981 */ /* 0x0022a2000c1e1900 */
[----:B------:R-:W-:Y:S02]  /*1a5a0*/  ISETP.NE.AND.EX P1, PT, RZ, UR9, PT, P1 ;  /* 0x00000009ff007c0c */ /* 0x000fe4000bf25310 */
[----:B------:R-:W-:Y:S01]  /*1a5b0*/  ISETP.NE.U32.AND P0, PT, RZ, UR4, PT ;  /* 0x00000004ff007c0c */ /* 0x000fe2000bf05070 */
[----:B0-----:R-:W-:Y:S01]  /*1a5c0*/  IMAD.MOV.U32 R0, RZ, RZ, RZ ;  /* 0x000000ffff007224 */ /* 0x001fe200078e00ff */
[C---:B------:R-:W-:Y:S02]  /*1a5d0*/  IADD3 R4, P4, R23.reuse, UR6, RZ ;  /* 0x0000000617047c10 */ /* 0x040fe4000ff9e0ff */
[----:B------:R-:W-:Y:S02]  /*1a5e0*/  ISETP.NE.AND.EX P0, PT, RZ, UR5, PT, P0 ;  /* 0x00000005ff007c0c */ /* 0x000fe4000bf05300 */
[----:B------:R-:W-:Y:S02]  /*1a5f0*/  IADD3.X R5, R24, UR7, RZ, P4, !PT ;  /* 0x0000000718057c10 */ /* 0x000fe4000a7fe4ff */
[----:B-1----:R-:W-:Y:S01]  /*1a600*/  IADD3 R2, P3, R23, UR4, RZ ;  /* 0x0000000417027c10 */ /* 0x002fe2000ff7e0ff */
[----:B------:R-:W-:-:S02]  /*1a610*/  ULDC UR4, c[0x0][0x288] ;  /* 0x0000a20000047ab9 */ /* 0x000fc40000000800 */
[----:B------:R-:W5:Y:S01]  /*1a620*/  @P2 LDG.E R0, desc[UR56][R4.64] ;  /* 0x0000003804002981 */ /* 0x000f62000c1e1900 */
[C---:B------:R-:W-:Y:S02]  /*1a630*/  IADD3.X R3, R24.reuse, UR5, RZ, P3, !PT ;  /* 0x0000000518037c10 */ /* 0x040fe40009ffe4ff */
[----:B------:R-:W-:Y:S01]  /*1a640*/  @P1 IADD3 R6, P3, R23, UR8, RZ ;  /* 0x0000000817061c10 */ /* 0x000fe2000ff7e0ff */
[----:B------:R-:W-:Y:S01]  /*1a650*/  IMAD.U32 R8, RZ, RZ, UR4 ;  /* 0x00000004ff087e24 */ /* 0x000fe2000f8e00ff */
[----:B------:R-:W-:Y:S01]  /*1a660*/  ULDC.64 UR4, c[0x0][0x418] ;  /* 0x0001060000047ab9 */ /* 0x000fe20000000a00 */
[----:B------:R-:W5:Y:S01]  /*1a670*/  @P0 LDG.E R34, desc[UR56][R2.64] ;  /* 0x0000003802220981 */ /* 0x000f62000c1e1900 */
[----:B------:R-:W-:-:S05]  /*1a680*/  @P1 IADD3.X R7, R24, UR9, RZ, P3, !PT ;  /* 0x0000000918071c10 */ /* 0x000fca0009ffe4ff */
[----:B------:R0:W3:Y:S01]  /*1a690*/  @P1 LDG.E R8, desc[UR56][R6.64] ;  /* 0x0000003806081981 */ /* 0x0000e2000c1e1900 */
[----:B------:R-:W-:-:S03]  /*1a6a0*/  UISETP.NE.U32.AND UP0, UPT, UR4, URZ, UPT ;  /* 0x0000003f0400728c */ /* 0x000fc6000bf05070 */
[----:B------:R-:W-:Y:S01]  /*1a6b0*/  ULDC UR4, c[0x0][0x424] ;  /* 0x0001090000047ab9 */ /* 0x000fe20000000800 */
[----:B------:R-:W-:-:S03]  /*1a6c0*/  UISETP.NE.AND.EX UP0, UPT, UR5, URZ, UPT, UP0 ;  /* 0x0000003f0500728c */ /* 0x000fc6000bf05300 */
[----:B------:R-:W-:Y:S01]  /*1a6d0*/  ULDC UR5, c[0x0][0x2f0] ;  /* 0x0000bc0000057ab9 */ /* 0x000fe20000000800 */
[----:B------:R-:W-:-:S04]  /*1a6e0*/  USEL UR4, UR4, 0x1, UP0 ;  /* 0x0000000104047887 */ /* 0x000fc80008000000 */
[----:B------:R-:W-:-:S03]  /*1a6f0*/  UIMAD UR4, UR4, UR5, URZ ;  /* 0x00000005040472a4 */ /* 0x000fc6000f8e023f */
[----:B------:R-:W-:Y:S02]  /*1a700*/  ULDC UR5, c[0x0][0x348] ;  /* 0x0000d20000057ab9 */ /* 0x000fe40000000800 */
[----:B0-----:R-:W-:Y:S01]  /*1a710*/  IMAD.U32 R6, RZ, RZ, UR5 ;  /* 0x00000005ff067e24 */ /* 0x001fe2000f8e00ff */
[----:B--2---:R-:W-:Y:S04]  /*1a720*/  STL [R1], R11 ;  /* 0x0000000b01007387 */ /* 0x004fe80000100800 */
[----:B---3--:R0:W-:Y:S02]  /*1a730*/  STL [R1+0x1c], R8 ;  /* 0x00001c0801007387 */ /* 0x0081e40000100800 */
[----:B0-----:R-:W-:Y:S01]  /*1a740*/  IMAD.U32 R8, RZ, RZ, UR4 ;  /* 0x00000004ff087e24 */ /* 0x001fe2000f8e00ff */
[----:B------:R-:W-:Y:S06]  /*1a750*/  @P1 BRA `(.L_x_677) ;  /* 0x0000000000141947 */ /* 0x000fec0003800000 */
[----:B------:R-:W-:Y:S05]  /*1a760*/  @!P0 BRA `(.L_x_677) ;  /* 0x0000000000108947 */ /* 0x000fea0003800000 */
[----:B------:R-:W2:Y:S04]  /*1a770*/  LDG.E R10, desc[UR56][R2.64] ;  /* 0x00000038020a7981 */ /* 0x000ea8000c1e1900 */
[----:B------:R-:W2:Y:S02]  /*1a780*/  LDG.E R7, desc[UR56][R2.64+0x4] ;  /* 0x0000043802077981 */ /* 0x000ea4000c1e1900 */
[----:B--2---:R-:W-:-:S05]  /*1a790*/  IMAD.IADD R2, R7, 0x1, -R10 ;  /* 0x0000000107027824 */ /* 0x004fca00078e0a0a */
[----:B------:R0:W-:Y:S02]  /*1a7a0*/  STL [R1+0x1c], R2 ;  /* 0x00001c0201007387 */ /* 0x0001e40000100800 */
.L_x_677:
[----:B------:R-:W-:Y:S01]  /*1a7b0*/  ULDC.64 UR4, c[0x0][0xa20] ;  /* 0x0002880000047ab9 */ /* 0x000fe20000000a00 */
[C---:B0-----:R-:W-:Y:S01]  /*1a7c0*/  LOP3.LUT R2, R18.reuse, 0xff000000, RZ, 0xc0, !PT ;  /* 0xff00000012027812 */ /* 0x041fe200078ec0ff */
[----:B------:R-:W-:Y:S01]  /*1a7d0*/  IMAD.MOV.U32 R32, RZ, RZ, R31 ;  /* 0x000000ffff207224 */ /* 0x000fe200078e001f */
[----:B------:R-:W-:Y:S02]  /*1a7e0*/  ISETP.NE.U32.AND P0, PT, RZ, UR4, PT ;  /* 0x00000004ff007c0c */ /* 0x000fe4000bf05070 */
[----:B------:R-:W-:Y:S02]  /*1a7f0*/  SHF.R.U32.HI R2, RZ, 0x8, R2 ;  /* 0x00000008ff027819 */ /* 0x000fe40000011602 */
[----:B------:R-:W-:Y:S02]  /*1a800*/  ISETP.NE.AND.EX P0, PT, RZ, UR5, PT, P0 ;  /* 0x00000005ff007c0c */ /* 0x000fe4000bf05300 */
[C---:B------:R-:W-:Y:S02]  /*1a810*/  LOP3.LUT R7, R18.reuse, 0xff0000, RZ, 0xc0, !PT ;  /* 0x00ff000012077812 */ /* 0x040fe400078ec0ff */
[----:B------:R-:W-:-:S02]  /*1a820*/  LOP3.LUT R18, R18, 0xffff, RZ, 0xc0, !PT ;  /* 0x0000ffff12127812 */ /* 0x000fc400078ec0ff */
[----:B------:R-:W-:-:S07]  /*1a830*/  LEA.HI R7, R7, R2, RZ, 0x10 ;  /* 0x0000000207077211 */ /* 0x000fce00078f80ff */
[----:B------:R-:W-:Y:S05]  /*1a840*/  @!P0 BRA `(.L_x_678) ;  /* 0x0000000000108947 */ /* 0x000fea0003800000 */
[----:B------:R-:W-:-:S04]  /*1a850*/  IADD3 R2, P0, R23, UR4, RZ ;  /* 0x0000000417027c10 */ /* 0x000fc8000ff1e0ff */
[----:B------:R-:W-:-:S05]  /*1a860*/  IADD3.X R3, R24, UR5, RZ, P0, !PT ;  /* 0x0000000518037c10 */ /* 0x000fca00087fe4ff */
[----:B------:R0:W5:Y:S01]  /*1a870*/  LDG.E R8, desc[UR56][R2.64] ;  /* 0x0000003802087981 */ /* 0x000162000c1e1900 */
[----:B------:R-:W-:Y:S05]  /*1a880*/  BRA `(.L_x_679) ;  /* 0x0000000000247947 */ /* 0x000fea0003800000 */
.L_x_678:
[----:B------:R-:W-:Y:S02]  /*1a890*/  ULDC.64 UR4, c[0x0][0xa08] ;  /* 0x0002820000047ab9 */ /* 0x000fe40000000a00 */
[----:B------:R-:W-:-:S04]  /*1a8a0*/  ISETP.NE.U32.AND P0, PT, RZ, UR4, PT ;  /* 0x00000004ff007c0c */ /* 0x000fc8000bf05070 */
[----:B------:R-:W-:-:S13]  /*1a8b0*/  ISETP.NE.AND.EX P0, PT, RZ, UR5, PT, P0 ;  /* 0x00000005ff007c0c */ /* 0x000fda000bf05300 */
[----:B------:R-:W-:Y:S05]  /*1a8c0*/  @!P0 BRA `(.L_x_679) ;  /* 0x0000000000148947 */ /* 0x000fea0003800000 */
[----:B------:R-:W0:Y:S02]  /*1a8d0*/  LDC.64 R2, c[0x0][0xa08] ;  /* 0x00028200ff027b82 */ /* 0x000e240000000a00 */
[----:B0-----:R-:W-:-:S05]  /*1a8e0*/  IMAD.WIDE R2, R32, 0x4, R2 ;  /* 0x0000000420027825 */ /* 0x001fca00078e0202 */
[----:B------:R-:W2:Y:S04]  /*1a8f0*/  LDG.E R8, desc[UR56][R2.64] ;  /* 0x0000003802087981 */ /* 0x000ea8000c1e1900 */
[----:B------:R-:W2:Y:S02]  /*1a900*/  LDG.E R9, desc[UR56][R2.64+0x4] ;  /* 0x0000043802097981 */ /* 0x000ea4000c1e1900 */
[----:B--2---:R-:W-:-:S07]  /*1a910*/  IMAD.IADD R8, R9, 0x1, -R8 ;  /* 0x0000000109087824 */ /* 0x004fce00078e0a08 */
.L_x_679:
[----:B0-----:R-:W2:Y:S04]  /*1a920*/  @P2 LDG.E R3, desc[UR56][R4.64] ;  /* 0x0000003804032981 */ /* 0x001ea8000c1e1900 */
[----:B------:R0:W2:Y:S01]  /*1a930*/  @P2 LDG.E R2, desc[UR56][R4.64+0x4] ;  /* 0x0000043804022981 */ /* 0x0000a2000c1e1900 */
[----:B-----5:R-:W-:Y:S01]  /*1a940*/  IMAD.IADD R8, R8, 0x1, -R11 ;  /* 0x0000000108087824 */ /* 0x020fe200078e0a0b */
[----:B------:R-:W-:Y:S01]  /*1a950*/  BSSY B0, `(.L_x_680) ;  /* 0x0000029000007945 */ /* 0x000fe20003800000 */
[----:B------:R-:W-:Y:S02]  /*1a960*/  LOP3.LUT R37, R7, 0xff, RZ, 0xc0, !PT ;  /* 0x000000ff07257812 */ /* 0x000fe400078ec0ff */
[----:B0-----:R-:W-:Y:S01]  /*1a970*/  SHF.R.U32.HI R5, RZ, 0x10, R7 ;  /* 0x00000010ff057819 */ /* 0x001fe20000011607 */
[----:B--2---:R-:W-:-:S04]  /*1a980*/  @P2 IMAD.IADD R6, R2, 0x1, -R3 ;  /* 0x0000000102062824 */ /* 0x004fc800078e0a03 */
[----:B------:R-:W-:-:S04]  /*1a990*/  IMAD.IADD R36, R8, 0x1, R6 ;  /* 0x0000000108247824 */ /* 0x000fc800078e0206 */
[C---:B------:R-:W-:Y:S01]  /*1a9a0*/  VIADD R2, R36.reuse, 0x5f ;  /* 0x0000005f24027836 */ /* 0x040fe20000000000 */
[----:B------:R-:W-:-:S03]  /*1a9b0*/  ISETP.GE.AND P1, PT, R36, 0x1, PT ;  /* 0x000000012400780c */ /* 0x000fc60003f26270 */
[----:B------:R-:W-:-:S05]  /*1a9c0*/  IMAD.HI R2, R2, 0x2aaaaaab, RZ ;  /* 0x2aaaaaab02027827 */ /* 0x000fca00078e02ff */
[----:B------:R-:W-:-:S04]  /*1a9d0*/  SHF.R.U32.HI R3, RZ, 0x1f, R2 ;  /* 0x0000001fff037819 */ /* 0x000fc80000011602 */
[----:B------:R-:W-:Y:S01]  /*1a9e0*/  LEA.HI.SX32 R4, R2, R3, 0x1c ;  /* 0x0000000302047211 */ /* 0x000fe200078fe2ff */
[----:B------:R-:W-:Y:S01]  /*1a9f0*/  IMAD.MOV.U32 R3, RZ, RZ, RZ ;  /* 0x000000ffff037224 */ /* 0x000fe200078e00ff */
[----:B------:R-:W-:Y:S06]  /*1aa00*/  @!P1 BRA `(.L_x_681) ;  /* 0x0000000000749947 */ /* 0x000fec0003800000 */
[----:B------:R-:W-:Y:S01]  /*1aa10*/  ISETP.NE.AND P0, PT, R5, RZ, PT ;  /* 0x000000ff0500720c */ /* 0x000fe20003f05270 */
[----:B------:R-:W-:-:S03]  /*1aa20*/  ULDC UR4, c[0x0][0x9f0] ;  /* 0x00027c0000047ab9 */ /* 0x000fc60000000800 */
[----:B------:R-:W-:-:S04]  /*1aa30*/  SEL R7, R5, UR4, P0 ;  /* 0x0000000405077c07 */ /* 0x000fc80008000000 */
[----:B------:R-:W-:Y:S02]  /*1aa40*/  IABS R10, R7 ;  /* 0x00000007000a7213 */ /* 0x000fe40000000000 */
[----:B------:R-:W-:Y:S02]  /*1aa50*/  IADD3 R9, R7, -0x1, R4 ;  /* 0xffffffff07097810 */ /* 0x000fe40007ffe004 */
[----:B------:R-:W0:Y:S08]  /*1aa60*/  I2F.RP R2, R10 ;  /* 0x0000000a00027306 */ /* 0x000e300000209400 */
[----:B0-----:R-:W0:Y:S02]  /*1aa70*/  MUFU.RCP R2, R2 ;  /* 0x0000000200027308 */ /* 0x001e240000001000 */
[----:B0-----:R-:W-:-:S06]  /*1aa80*/  VIADD R2, R2, 0xffffffe ;  /* 0x0ffffffe02027836 */ /* 0x001fcc0000000000 */
[----:B------:R0:W1:Y:S02]  /*1aa90*/  F2I.FTZ.U32.TRUNC.NTZ R3, R2 ;  /* 0x0000000200037305 */ /* 0x000064000021f000 */
[----:B0-----:R-:W-:-:S04]  /*1aaa0*/  LOP3.LUT R2, R9, R7, RZ, 0x3c, !PT ;  /* 0x0000000709027212 */ /* 0x001fc800078e3cff */
[----:B------:R-:W-:Y:S01]  /*1aab0*/  ISETP.GE.AND P4, PT, R2, RZ, PT ;  /* 0x000000ff0200720c */ /* 0x000fe20003f86270 */
[----:B-1----:R-:W-:-:S04]  /*1aac0*/  IMAD.MOV R2, RZ, RZ, -R3 ;  /* 0x000000ffff027224 */ /* 0x002fc800078e0a03 */
[----:B------:R-:W-:Y:S01]  /*1aad0*/  IMAD R11, R2, R10, RZ ;  /* 0x0000000a020b7224 */ /* 0x000fe200078e02ff */
[----:B------:R-:W-:-:S05]  /*1aae0*/  MOV R2, RZ ;  /* 0x000000ff00027202 */ /* 0x000fca0000000f00 */
[----:B------:R-:W-:Y:S01]  /*1aaf0*/  IMAD.HI.U32 R11, R3, R11, R2 ;  /* 0x0000000b030b7227 */ /* 0x000fe200078e0002 */
[----:B------:R-:W-:Y:S02]  /*1ab00*/  IABS R2, R9 ;  /* 0x0000000900027213 */ /* 0x000fe40000000000 */
[----:B------:R-:W-:-:S03]  /*1ab10*/  IABS R3, R7 ;  /* 0x0000000700037213 */ /* 0x000fc60000000000 */
[----:B------:R-:W-:-:S04]  /*1ab20*/  IMAD.HI.U32 R11, R11, R2, RZ ;  /* 0x000000020b0b7227 */ /* 0x000fc800078e00ff */
[----:B------:R-:W-:-:S04]  /*1ab30*/  IMAD.MOV R3, RZ, RZ, -R3 ;  /* 0x000000ffff037224 */ /* 0x000fc800078e0a03 */
        /* <DEDUP_REMOVED lines=10> */
.L_x_681:
[----:B------:R-:W-:Y:S05]  /*1abe0*/  BSYNC B0 ;  /* 0x0000000000007941 */ /* 0x000fea0003800000 */
.L_x_680:
[-C--:B------:R-:W-:Y:S01]  /*1abf0*/  IMAD R2, R37, R3.reuse, RZ ;  /* 0x0000000325027224 */ /* 0x080fe200078e02ff */
[----:B------:R-:W-:Y:S04]  /*1ac00*/  BSSY B0, `(.L_x_682) ;  /* 0x0000133000007945 */ /* 0x000fe80003800000 */
[C---:B------:R-:W-:Y:S01]  /*1ac10*/  VIADDMNMX R3, R2.reuse, R3, R4, PT ;  /* 0x0000000302037246 */ /* 0x040fe20003800104 */
[----:B------:R-:W-:-:S04]  /*1ac20*/  IMAD R2, R2, 0x60, -R8 ;  /* 0x0000006002027824 */ /* 0x000fc800078e0a08 */
[----:B------:R-:W-:Y:S01]  /*1ac30*/  IMAD R3, R3, 0x60, -R8 ;  /* 0x0000006003037824 */ /* 0x000fe200078e0a08 */
[----:B------:R-:W-:-:S04]  /*1ac40*/  VIMNMX R2, RZ, R2, !PT ;  /* 0x00000002ff027248 */ /* 0x000fc80007fe0100 */
[----:B------:R-:W-:-:S04]  /*1ac50*/  VIMNMX R3, R3, R6, PT ;  /* 0x0000000603037248 */ /* 0x000fc80003fe0100 */
[----:B------:R-:W-:-:S13]  /*1ac60*/  ISETP.GT.AND P0, PT, R3, R2, PT ;  /* 0x000000020300720c */ /* 0x000fda0003f04270 */
[----:B------:R-:W-:Y:S02]  /*1ac70*/  @P0 VIADD R7, R3, 0x5f ;  /* 0x0000005f03070836 */ /* 0x000fe40000000000 */
[----:B------:R-:W-:-:S04]  /*1ac80*/  IMAD.WIDE.U32 R2, R2, -0x55555555, RZ ;  /* 0xaaaaaaab02027825 */ /* 0x000fc800078e00ff */
[----:B------:R-:W-:Y:S01]  /*1ac90*/  @P0 IMAD.HI R7, R7, 0x2aaaaaab, RZ ;  /* 0x2aaaaaab07070827 */ /* 0x000fe200078e02ff */
[----:B------:R-:W-:-:S04]  /*1aca0*/  SHF.R.U32.HI R6, RZ, 0x6, R3 ;  /* 0x00000006ff067819 */ /* 0x000fc80000011603 */
[----:B------:R-:W-:Y:S01]  /*1acb0*/  @P0 SHF.R.U32.HI R2, RZ, 0x1f, R7 ;  /* 0x0000001fff020819 */ /* 0x000fe20000011607 */
[----:B------:R-:W-:-:S03]  /*1acc0*/  IMAD.MOV.U32 R3, RZ, RZ, R6 ;  /* 0x000000ffff037224 */ /* 0x000fc600078e0006 */
[----:B------:R-:W-:Y:S02]  /*1acd0*/  @P0 LEA.HI.SX32 R3, R7, R2, 0x1c ;  /* 0x0000000207030211 */ /* 0x000fe400078fe2ff */
[----:B------:R-:W-:Y:S02]  /*1ace0*/  PLOP3.LUT P0, PT, PT, PT, PT, 0x80, 0x0 ;  /* 0x000000000000781c */ /* 0x000fe40003f0f070 */
[----:B------:R-:W-:-:S13]  /*1acf0*/  ISETP.GT.AND P3, PT, R3, R6, PT ;  /* 0x000000060300720c */ /* 0x000fda0003f64270 */
[----:B------:R-:W-:Y:S05]  /*1ad00*/  @!P3 BRA `(.L_x_683) ;  /* 0x000000100088b947 */ /* 0x000fea0003800000 */
[----:B------:R-:W-:Y:S01]  /*1ad10*/  UMOV UR4, 0xffffffff ;  /* 0xffffffff00047882 */ /* 0x000fe20000000000 */
[----:B------:R-:W-:Y:S02]  /*1ad20*/  SEL R2, R32, RZ, !P2 ;  /* 0x000000ff20027207 */ /* 0x000fe40005000000 */
[----:B------:R-:W-:Y:S05]  /*1ad30*/  BRA.DIV UR4, `(.L_x_684) ;  /* 0x0000006a042c7947 */ /* 0x000fea000b800000 */
[----:B------:R-:W0:Y:S02]  /*1ad40*/  S2R R7, SR_TID.X ;  /* 0x0000000000077919 */ /* 0x000e240000002100 */
[----:B0-----:R-:W-:-:S04]  /*1ad50*/  SHF.R.U32.HI R7, RZ, 0x5, R7 ;  /* 0x00000005ff077819 */ /* 0x001fc80000011607 */
[----:B------:R-:W-:-:S05]  /*1ad60*/  LOP3.LUT R7, R7, 0x3, RZ, 0xc0, !PT ;  /* 0x0000000307077812 */ /* 0x000fca00078ec0ff */
[----:B------:R0:W1:Y:S02]  /*1ad70*/  SHFL.IDX PT, R14, R7, RZ, 0x1f ;  /* 0x00001fff070e7589 */ /* 0x00006400000e0000 */
.L_x_835:
[----:B-1----:R-:W-:Y:S02]  /*1ad80*/  ISETP.NE.AND P0, PT, R14, RZ, PT ;  /* 0x000000ff0e00720c */ /* 0x002fe40003f05270 */
[----:B------:R-:W-:-:S11]  /*1ad90*/  PLOP3.LUT P6, PT, PT, PT, PT, 0x8, 0x0 ;  /* 0x000000000000781c */ /* 0x000fd60003fce170 */
[----:B------:R-:W-:Y:S05]  /*1ada0*/  @P0 BRA `(.L_x_685) ;  /* 0x00000000000c0947 */ /* 0x000fea0003800000 */
[----:B------:R-:W-:-:S03]  /*1adb0*/  UMOV UR4, 0xffffffff ;  /* 0xffffffff00047882 */ /* 0x000fc60000000000 */
[----:B------:R-:W-:Y:S05]  /*1adc0*/  BRA.DIV UR4, `(.L_x_686) ;  /* 0x0000006a043c7947 */ /* 0x000fea000b800000 */
[----:B------:R-:W-:-:S13]  /*1add0*/  ELECT P6, URZ, PT ;  /* 0x00000000003f782f */ /* 0x000fda00038c0000 */
.L_x_685:
[----:B0-----:R-:W2:Y:S01]  /*1ade0*/  LDL R7, [R1+0x20] ;  /* 0x0000200001077983 */ /* 0x001ea20000100800 */
[----:B------:R-:W-:Y:S01]  /*1adf0*/  BSSY B1, `(.L_x_687) ;  /* 0x0000008000017945 */ /* 0x000fe20003800000 */
[----:B--2---:R-:W-:-:S05]  /*1ae00*/  VIADD R7, R7, 0x1 ;  /* 0x0000000107077836 */ /* 0x004fca0000000000 */
[----:B------:R-:W-:-:S04]  /*1ae10*/  LEA.HI R8, R7, R7, RZ, 0x1 ;  /* 0x0000000707087211 */ /* 0x000fc800078f08ff */
[----:B------:R-:W-:-:S05]  /*1ae20*/  LOP3.LUT R8, R8, 0xfffffffe, RZ, 0xc0, !PT ;  /* 0xfffffffe08087812 */ /* 0x000fca00078ec0ff */
[----:B------:R-:W-:-:S05]  /*1ae30*/  IMAD.IADD R7, R7, 0x1, -R8 ;  /* 0x0000000107077824 */ /* 0x000fca00078e0a08 */
[----:B------:R-:W-:-:S04]  /*1ae40*/  SHF.L.U32 R7, R7, 0x1f, RZ ;  /* 0x0000001f07077819 */ /* 0x000fc800000006ff */
[----:B------:R-:W0:Y:S02]  /*1ae50*/  SYNCS.PHASECHK.TRANS64.TRYWAIT P0, [R22+URZ+0x2a820], R7 ;  /* 0x02a82007160075a7 */ /* 0x000e24000800017f */
[----:B0-----:R-:W-:Y:S05]  /*1ae60*/  @!P0 BRA `(.L_x_688) ;  /* 0x0000006800348947 */ /* 0x001fea0003800000 */
.L_x_838:
[----:B------:R-:W-:Y:S05]  /*1ae70*/  BSYNC B1 ;  /* 0x0000000000017941 */ /* 0x000fea0003800000 */
.L_x_687:
[----:B------:R-:W-:Y:S04]  /*1ae80*/  BSSY B1, `(.L_x_689) ;  /* 0x000007c000017945 */ /* 0x000fe80003800000 */
[----:B------:R-:W-:Y:S05]  /*1ae90*/  @!P6 BRA `(.L_x_690) ;  /* 0x0000000400e8e947 */ /* 0x000fea0003800000 */
[----:B------:R-:W-:Y:S01]  /*1aea0*/  IMAD R11, R25, 0x8, R22 ;  /* 0x00000008190b7824 */ /* 0x000fe200078e0216 */
[----:B------:R-:W-:Y:S01]  /*1aeb0*/  SHF.L.U32 R10, R30, 0x1f, RZ ;  /* 0x0000001f1e0a7819 */ /* 0x000fe200000006ff */
[----:B------:R-:W1:Y:S01]  /*1aec0*/  S2R R8, SR_TID.X ;  /* 0x0000000000087919 */ /* 0x000e620000002100 */
[----:B------:R-:W-:Y:S02]  /*1aed0*/  BSSY B2, `(.L_x_691) ;  /* 0x0000005000027945 */ /* 0x000fe40003800000 */
[----:B------:R-:W2:Y:S01]  /*1aee0*/  SYNCS.PHASECHK.TRANS64.TRYWAIT P0, [R11+URZ+0x2a8a0], R10 ;  /* 0x02a8a00a0b0075a7 */ /* 0x000ea2000800017f */
[----:B-1----:R-:W-:-:S04]  /*1aef0*/  LOP3.LUT R8, R8, 0x7f, RZ, 0xc0, !PT ;  /* 0x0000007f08087812 */ /* 0x002fc800078ec0ff */
[----:B------:R-:W-:Y:S01]  /*1af00*/  ISETP.NE.AND P2, PT, R8, RZ, PT ;  /* 0x000000ff0800720c */ /* 0x000fe20003f45270 */
[----:B--2---:R-:W-:-:S12]  /*1af10*/  @!P0 BRA `(.L_x_692) ;  /* 0x00000068001c8947 */ /* 0x004fd80003800000 */
.L_x_839:
[----:B------:R-:W-:Y:S05]  /*1af20*/  BSYNC B2 ;  /* 0x0000000000027941 */ /* 0x000fea0003800000 */
.L_x_691:
[----:B------:R-:W-:Y:S04]  /*1af30*/  BSSY B2, `(.L_x_693) ;  /* 0x0000009000027945 */ /* 0x000fe80003800000 */
[----:B------:R-:W-:Y:S05]  /*1af40*/  @P2 BRA `(.L_x_694) ;  /* 0x00000000001c2947 */ /* 0x000fea0003800000 */
[----:B------:R-:W2:Y:S01]  /*1af50*/  S2R R8, SR_TID.X ;  /* 0x0000000000087919 */ /* 0x000ea20000002100 */
[----:B0-----:R-:W-:-:S04]  /*1af60*/  IMAD.MOV.U32 R7, RZ, RZ, 0x9000 ;  /* 0x00009000ff077424 */ /* 0x001fc800078e00ff */
[----:B------:R3:W-:Y:S01]  /*1af70*/  SYNCS.ARRIVE.TRANS64 RZ, [R11+URZ+0x2a890], R7 ;  /* 0x02a890070bff79a7 */ /* 0x0007e2000800003f */
[----:B--2---:R-:W-:-:S04]  /*1af80*/  LOP3.LUT R8, R8, 0x1f, RZ, 0xc0, !PT ;  /* 0x0000001f08087812 */ /* 0x004fc800078ec0ff */
[----:B------:R-:W-:-:S13]  /*1af90*/  ISETP.NE.AND P0, PT, R8, RZ, PT ;  /* 0x000000ff0800720c */ /* 0x000fda0003f05270 */
[----:B---3--:R-:W-:Y:S05]  /*1afa0*/  @!P0 BRA `(.L_x_694) ;  /* 0x0000000000048947 */ /* 0x008fea0003800000 */
[----:B------:R-:W-:Y:S01]  /*1afb0*/  BPT.TRAP 0x1 ;  /* 0x000000040000795c */ /* 0x000fe20000300000 */
.L_x_694:
[----:B------:R-:W-:Y:S05]  /*1afc0*/  BSYNC B2 ;  /* 0x0000000000027941 */ /* 0x000fea0003800000 */
.L_x_693:
[----:B------:R-:W-:Y:S01]  /*1afd0*/  IMAD.MOV.U32 R14, RZ, RZ, RZ ;  /* 0x000000ffff0e7224 */ /* 0x000fe200078e00ff */
[----:B------:R-:W-:Y:S01]  /*1afe0*/  UIADD3 UR4, UP0, UR36, 0x570, URZ ;  /* 0x0000057024047890 */ /* 0x000fe2000ff1e03f */
[----:B------:R-:W-:Y:S01]  /*1aff0*/  IMAD R8, R3, 0x60, R0 ;  /* 0x0000006003087824 */ /* 0x000fe200078e0200 */
[----:B------:R-:W-:Y:S01]  /*1b000*/  PLOP3.LUT P0, PT, PT, PT, PT, 0x80, 0x0 ;  /* 0x000000000000781c */ /* 0x000fe20003f0f070 */
[----:B------:R-:W-:Y:S01]  /*1b010*/  IMAD R9, R25, 0x9000, R22 ;  /* 0x0000900019097824 */ /* 0x000fe200078e0216 */
[----:B------:R-:W-:Y:S01]  /*1b020*/  R2UR UR10, R14 ;  /* 0x000000000e0a72ca */ /* 0x000fe200000e0000 */
[----:B------:R-:W-:Y:S01]  /*1b030*/  VIADD R8, R8, 0xffffffa0 ;  /* 0xffffffa008087836 */ /* 0x000fe20000000000 */
[----:B------:R-:W-:Y:S01]  /*1b040*/  UIADD3.X UR5, URZ, UR37, URZ, UP0, !UPT ;  /* 0x000000253f057290 */ /* 0x000fe200087fe43f */
[----:B0-----:R-:W-:Y:S01]  /*1b050*/  VIADD R7, R11, 0x2a890 ;  /* 0x0002a8900b077836 */ /* 0x001fe20000000000 */
[----:B------:R-:W-:Y:S01]  /*1b060*/  UMOV UR6, 0x0 ;  /* 0x0000000000067882 */ /* 0x000fe20000000000 */
[----:B------:R-:W-:Y:S01]  /*1b070*/  VIADD R12, R9, 0x18400 ;  /* 0x00018400090c7836 */ /* 0x000fe20000000000 */
[----:B------:R-:W-:-:S09]  /*1b080*/  UMOV UR7, 0x12f00000 ;  /* 0x12f0000000077882 */ /* 0x000fd20000000000 */
.L_x_695:
[----:B------:R-:W-:-:S13]  /*1b090*/  @P0 ELECT P3, URZ, PT ;  /* 0x00000000003f082f */ /* 0x000fda0003860000 */
[----:B------:R-:W-:Y:S02]  /*1b0a0*/  @P3 R2UR UR13, R2 ;  /* 0x00000000020d32ca */ /* 0x000fe400000e0000 */
[----:B------:R-:W-:Y:S02]  /*1b0b0*/  @P3 R2UR UR12, R18 ;  /* 0x00000000120c32ca */ /* 0x000fe400000e0000 */
[----:B------:R-:W-:Y:S02]  /*1b0c0*/  @P3 R2UR UR11, R8 ;  /* 0x00000000080b32ca */ /* 0x000fe400000e0000 */
[----:B------:R-:W-:Y:S02]  /*1b0d0*/  @P3 R2UR UR9, R7 ;  /* 0x00000000070932ca */ /* 0x000fe400000e0000 */
[----:B------:R-:W-:Y:S02]  /*1b0e0*/  @P3 R2UR UR8, R12 ;  /* 0x000000000c0832ca */ /* 0x000fe400000e0000 */
[----:B------:R-:W-:-:S02]  /*1b0f0*/  @P3 PLOP3.LUT P0, PT, P3, PT, PT, 0x8, 0x0 ;  /* 0x000000000000381c */ /* 0x000fc40001f0e170 */
[----:B------:R-:W-:-:S09]  /*1b100*/  PLOP3.LUT P3, PT, PT, PT, PT, 0x8, 0x0 ;  /* 0x000000000000781c */ /* 0x000fd20003f6e170 */
[----:B------:R0:W-:Y:S02]  /*1b110*/  UTMALDG.4D [UR8], [UR4], desc[UR6] ;  /* 0x00000608040075b4 */ /* 0x0001e40008019000 */
[----:B0-----:R-:W-:Y:S05]  /*1b120*/  @P0 BRA.U.ANY `(.L_x_695) ;  /* 0xfffffffd00d80947 */ /* 0x001fea000393ffff */
[----:B------:R-:W-:Y:S01]  /*1b130*/  MOV R15, 0x40 ;  /* 0x00000040000f7802 */ /* 0x000fe20000000f00 */
[----:B------:R-:W-:Y:S01]  /*1b140*/  VIADD R12, R9, 0x1b400 ;  /* 0x0001b400090c7836 */ /* 0x000fe20000000000 */
[----:B------:R-:W-:Y:S01]  /*1b150*/  PLOP3.LUT P0, PT, PT, PT, PT, 0x80, 0x0 ;  /* 0x000000000000781c */ /* 0x000fe20003f0f070 */
[----:B------:R-:W-:Y:S01]  /*1b160*/  UMOV UR6, 0x0 ;  /* 0x0000000000067882 */ /* 0x000fe20000000000 */
[----:B------:R-:W-:Y:S01]  /*1b170*/  R2UR UR10, R15 ;  /* 0x000000000f0a72ca */ /* 0x000fe200000e0000 */
[----:B------:R-:W-:-:S14]  /*1b180*/  UMOV UR7, 0x12f00000 ;  /* 0x12f0000000077882 */ /* 0x000fdc0000000000 */
.L_x_696:
        /* <DEDUP_REMOVED lines=10> */
[----:B------:R-:W-:Y:S01]  /*1b230*/  PLOP3.LUT P0, PT, PT, PT, PT, 0x80, 0x0 ;  /* 0x000000000000781c */ /* 0x000fe20003f0f070 */
[----:B------:R-:W-:Y:S01]  /*1b240*/  VIADD R9, R9, 0x1e400 ;  /* 0x0001e40009097836 */ /* 0x000fe20000000000 */
[----:B------:R-:W-:Y:S01]  /*1b250*/  UMOV UR6, 0x0 ;  /* 0x0000000000067882 */ /* 0x000fe20000000000 */
[----:B------:R-:W-:Y:S01]  /*1b260*/  UMOV UR7, 0x12f00000 ;  /* 0x12f0000000077882 */ /* 0x000fe20000000000 */
[----:B------:R-:W-:-:S09]  /*1b270*/  UMOV UR10, 0x80 ;  /* 0x00000080000a7882 */ /* 0x000fd20000000000 */
.L_x_697:
        /* <DEDUP_REMOVED lines=10> */
[----:B------:R-:W0:Y:S01]  /*1b320*/  SYNCS.PHASECHK.TRANS64.TRYWAIT P0, [R11+URZ+0x2a8c0], R10 ;  /* 0x02a8c00a0b0075a7 */ /* 0x000e22000800017f */
[----:B------:R-:W-:Y:S04]  /*1b330*/  BSSY B2, `(.L_x_698) ;  /* 0x0000002000027945 */ /* 0x000fe80003800000 */
[----:B0-----:R-:W-:Y:S05]  /*1b340*/  @!P0 BRA `(.L_x_699) ;  /* 0x0000006400248947 */ /* 0x001fea0003800000 */
.L_x_840:
[----:B------:R-:W-:Y:S05]  /*1b350*/  BSYNC B2 ;  /* 0x0000000000027941 */ /* 0x000fea0003800000 */
.L_x_698:
[----:B------:R-:W-:Y:S01]  /*1b360*/  BSSY B2, `(.L_x_700) ;  /* 0x000000b000027945 */ /* 0x000fe20003800000 */
[----:B------:R-:W-:Y:S02]  /*1b370*/  IMAD.MOV.U32 R12, RZ, RZ, 0x0 ;  /* 0x00000000ff0c7424 */ /* 0x000fe400078e00ff */
[----:B------:R-:W-:Y:S01]  /*1b380*/  IMAD.MOV.U32 R13, RZ, RZ, 0x12f00000 ;  /* 0x12f00000ff0d7424 */ /* 0x000fe200078e00ff */
[----:B------:R-:W-:Y:S06]  /*1b390*/  @P2 BRA `(.L_x_701) ;  /* 0x00000000001c2947 */ /* 0x000fec0003800000 */
[----:B------:R-:W2:Y:S01]  /*1b3a0*/  S2R R9, SR_TID.X ;  /* 0x0000000000097919 */ /* 0x000ea20000002100 */
[----:B------:R-:W-:-:S04]  /*1b3b0*/  IMAD.MOV.U32 R7, RZ, RZ, 0x6000 ;  /* 0x00006000ff077424 */ /* 0x000fc800078e00ff */
[----:B------:R3:W-:Y:S01]  /*1b3c0*/  SYNCS.ARRIVE.TRANS64 RZ, [R11+URZ+0x2a8b0], R7 ;  /* 0x02a8b0070bff79a7 */ /* 0x0007e2000800003f */
[----:B--2---:R-:W-:-:S04]  /*1b3d0*/  LOP3.LUT R9, R9, 0x1f, RZ, 0xc0, !PT ;  /* 0x0000001f09097812 */ /* 0x004fc800078ec0ff */
[----:B------:R-:W-:-:S13]  /*1b3e0*/  ISETP.NE.AND P0, PT, R9, RZ, PT ;  /* 0x000000ff0900720c */ /* 0x000fda0003f05270 */
[----:B---3--:R-:W-:Y:S05]  /*1b3f0*/  @!P0 BRA `(.L_x_701) ;  /* 0x0000000000048947 */ /* 0x008fea0003800000 */
[----:B------:R-:W-:Y:S01]  /*1b400*/  BPT.TRAP 0x1 ;  /* 0x000000040000795c */ /* 0x000fe20000300000 */
.L_x_701:
[----:B------:R-:W-:Y:S05]  /*1b410*/  BSYNC B2 ;  /* 0x0000000000027941 */ /* 0x000fea0003800000 */
.L_x_700:
[----:B------:R-:W-:Y:S01]  /*1b420*/  R2UR UR10, R14 ;  /* 0x000000000e0a72ca */ /* 0x000fe200000e0000 */
[----:B------:R-:W-:Y:S01]  /*1b430*/  IMAD R7, R25, 0x6000, R22 ;  /* 0x0000600019077824 */ /* 0x000fe200078e0216 */
[----:B------:R-:W-:Y:S01]  /*1b440*/  R2UR UR6, R12 ;  /* 0x000000000c0672ca */ /* 0x000fe200000e0000 */
[----:B------:R-:W-:Y:S01]  /*1b450*/  UIADD3 UR4, UP0, UR36, 0x670, URZ ;  /* 0x0000067024047890 */ /* 0x000fe2000ff1e03f */
[----:B------:R-:W-:Y:S01]  /*1b460*/  R2UR UR7, R13 ;  /* 0x000000000d0772ca */ /* 0x000fe200000e0000 */
[----:B01----:R-:W-:Y:S01]  /*1b470*/  VIADD R11, R11, 0x2a8b0 ;  /* 0x0002a8b00b0b7836 */ /* 0x003fe20000000000 */
[----:B------:R-:W-:Y:S01]  /*1b480*/  PLOP3.LUT P0, PT, PT, PT, PT, 0x80, 0x0 ;  /* 0x000000000000781c */ /* 0x000fe20003f0f070 */
[----:B------:R-:W-:Y:S01]  /*1b490*/  VIADD R9, R7, 0x400 ;  /* 0x0000040007097836 */ /* 0x000fe20000000000 */
[----:B------:R-:W-:-:S12]  /*1b4a0*/  UIADD3.X UR5, URZ, UR37, URZ, UP0, !UPT ;  /* 0x000000253f057290 */ /* 0x000fd800087fe43f */
.L_x_702:
        /* <DEDUP_REMOVED lines=10> */
[----:B------:R-:W-:Y:S01]  /*1b550*/  R2UR UR10, R15 ;  /* 0x000000000f0a72ca */ /* 0x000fe200000e0000 */
[----:B------:R-:W-:Y:S01]  /*1b560*/  VIADD R7, R7, 0x3400 ;  /* 0x0000340007077836 */ /* 0x000fe20000000000 */
[----:B------:R-:W-:Y:S02]  /*1b570*/  R2UR UR6, R12 ;  /* 0x000000000c0672ca */ /* 0x000fe400000e0000 */
[----:B------:R-:W-:Y:S02]  /*1b580*/  R2UR UR7, R13 ;  /* 0x000000000d0772ca */ /* 0x000fe400000e0000 */
[----:B------:R-:W-:-:S13]  /*1b590*/  PLOP3.LUT P0, PT, PT, PT, PT, 0x80, 0x0 ;  /* 0x000000000000781c */ /* 0x000fda0003f0f070 */
.L_x_703:
        /* <DEDUP_REMOVED lines=9> */
[----:B-1----:R-:W-:Y:S05]  /*1b630*/  @P0 BRA.U.ANY `(.L_x_703) ;  /* 0xfffffffd00d80947 */ /* 0x002fea000393ffff */
.L_x_690:
[----:B------:R-:W-:Y:S05]  /*1b640*/  BSYNC B1 ;  /* 0x0000000000017941 */ /* 0x000fea0003800000 */
.L_x_689:
[----:B------:R-:W-:Y:S01]  /*1b650*/  VIADD R11, R3, 0xfffffffe ;  /* 0xfffffffe030b7836 */ /* 0x000fe20000000000 */
[----:B------:R-:W-:Y:S01]  /*1b660*/  PLOP3.LUT P0, PT, PT, PT, PT, 0x8, 0x0 ;  /* 0x000000000000781c */ /* 0x000fe20003f0e170 */
[----:B------:R-:W-:-:S03]  /*1b670*/  VIADD R25, R25, 0x1 ;  /* 0x0000000119197836 */ /* 0x000fc60000000000 */
[----:B------:R-:W-:Y:S02]  /*1b680*/  ISETP.GE.AND P3, PT, R11, R6, PT ;  /* 0x000000060b00720c */ /* 0x000fe40003f66270 */
[----:B------:R-:W-:-:S04]  /*1b690*/  ISETP.NE.AND P2, PT, R25, 0x2, PT ;  /* 0x000000021900780c */ /* 0x000fc80003f45270 */
[----:B------:R-:W-:Y:S02]  /*1b6a0*/  SEL R3, RZ, 0x1, P2 ;  /* 0x00000001ff037807 */ /* 0x000fe40001000000 */
[----:B------:R-:W-:Y:S02]  /*1b6b0*/  SEL R25, R25, RZ, P2 ;  /* 0x000000ff19197207 */ /* 0x000fe40001000000 */
[----:B------:R-:W-:-:S03]  /*1b6c0*/  LOP3.LUT R30, R30, R3, RZ, 0x3c, !PT ;  /* 0x000000031e1e7212 */ /* 0x000fc600078e3cff */
[----:B------:R-:W-:Y:S05]  /*1b6d0*/  @!P3 BRA `(.L_x_683) ;  /* 0x000000080014b947 */ /* 0x000fea0003800000 */
.L_x_719:
[----:B------:R-:W-:Y:S05]  /*1b6e0*/  YIELD ;  /* 0x0000000000007946 */ /* 0x000fea0003800000 */
        /* <DEDUP_REMOVED lines=10> */
.L_x_841:
[----:B------:R-:W-:Y:S05]  /*1b790*/  BSYNC B2 ;  /* 0x0000000000027941 */ /* 0x000fea0003800000 */
.L_x_706:
[----:B------:R-:W-:Y:S04]  /*1b7a0*/  BSSY B2, `(.L_x_708) ;  /* 0x0000009000027945 */ /* 0x000fe80003800000 */
[----:B------:R-:W-:Y:S05]  /*1b7b0*/  @P3 BRA `(.L_x_709) ;  /* 0x00000000001c3947 */ /* 0x000fea0003800000 */
[----:B0-----:R-:W0:Y:S01]  /*1b7c0*/  S2R R7, SR_TID.X ;  /* 0x0000000000077919 */ /* 0x001e220000002100 */
[----:B------:R-:W-:-:S04]  /*1b7d0*/  IMAD.MOV.U32 R3, RZ, RZ, 0x9000 ;  /* 0x00009000ff037424 */ /* 0x000fc800078e00ff */
[----:B------:R2:W-:Y:S01]  /*1b7e0*/  SYNCS.ARRIVE.TRANS64 RZ, [R10+URZ+0x2a890], R3 ;  /* 0x02a890030aff79a7 */ /* 0x0005e2000800003f */
[----:B0-----:R-:W-:-:S04]  /*1b7f0*/  LOP3.LUT R7, R7, 0x1f, RZ, 0xc0, !PT ;  /* 0x0000001f07077812 */ /* 0x001fc800078ec0ff */
[----:B------:R-:W-:-:S13]  /*1b800*/  ISETP.NE.AND P2, PT, R7, RZ, PT ;  /* 0x000000ff0700720c */ /* 0x000fda0003f45270 */
[----:B--2---:R-:W-:Y:S05]  /*1b810*/  @!P2 BRA `(.L_x_709) ;  /* 0x000000000004a947 */ /* 0x004fea0003800000 */
[----:B------:R-:W-:Y:S01]  /*1b820*/  BPT.TRAP 0x1 ;  /* 0x000000040000795c */ /* 0x000fe20000300000 */
.L_x_709:
[----:B------:R-:W-:Y:S05]  /*1b830*/  BSYNC B2 ;  /* 0x0000000000027941 */ /* 0x000fea0003800000 */
.L_x_708:
[----:B------:R-:W-:Y:S01]  /*1b840*/  IMAD.MOV.U32 R14, RZ, RZ, RZ ;  /* 0x000000ffff0e7224 */ /* 0x000fe200078e00ff */
[----:B------:R-:W-:Y:S01]  /*1b850*/  UIADD3 UR4, UP0, UR36, 0x570, URZ ;  /* 0x0000057024047890 */ /* 0x000fe2000ff1e03f */
[----:B------:R-:W-:Y:S01]  /*1b860*/  IMAD R8, R25, 0x9000, R22 ;  /* 0x0000900019087824 */ /* 0x000fe200078e0216 */
[----:B------:R-:W-:Y:S01]  /*1b870*/  PLOP3.LUT P2, PT, PT, PT, PT, 0x80, 0x0 ;  /* 0x000000000000781c */ /* 0x000fe20003f4f070 */
[----:B0-----:R-:W-:Y:S01]  /*1b880*/  IMAD R7, R11, 0x60, R0 ;  /* 0x000000600b077824 */ /* 0x001fe200078e0200 */
[----:B------:R-:W-:Y:S01]  /*1b890*/  R2UR UR10, R14 ;  /* 0x000000000e0a72ca */ /* 0x000fe200000e0000 */
[----:B------:R-:W-:Y:S01]  /*1b8a0*/  VIADD R3, R10, 0x2a890 ;  /* 0x0002a8900a037836 */ /* 0x000fe20000000000 */
[----:B------:R-:W-:Y:S01]  /*1b8b0*/  UIADD3.X UR5, URZ, UR37, URZ, UP0, !UPT ;  /* 0x000000253f057290 */ /* 0x000fe200087fe43f */
[----:B------:R-:W-:Y:S01]  /*1b8c0*/  VIADD R12, R8, 0x18400 ;  /* 0x00018400080c7836 */ /* 0x000fe20000000000 */
[----:B------:R-:W-:Y:S01]  /*1b8d0*/  UMOV UR6, 0x0 ;  /* 0x0000000000067882 */ /* 0x000fe20000000000 */
[----:B------:R-:W-:-:S10]  /*1b8e0*/  UMOV UR7, 0x12f00000 ;  /* 0x12f0000000077882 */ /* 0x000fd40000000000 */
.L_x_710:
        /* <DEDUP_REMOVED lines=10> */
[----:B------:R-:W-:Y:S01]  /*1b990*/  IMAD.MOV.U32 R15, RZ, RZ, 0x40 ;  /* 0x00000040ff0f7424 */ /* 0x000fe200078e00ff */
[----:B------:R-:W-:Y:S01]  /*1b9a0*/  PLOP3.LUT P2, PT, PT, PT, PT, 0x80, 0x0 ;  /* 0x000000000000781c */ /* 0x000fe20003f4f070 */
[----:B------:R-:W-:Y:S01]  /*1b9b0*/  UMOV UR6, 0x0 ;  /* 0x0000000000067882 */ /* 0x000fe20000000000 */
[----:B------:R-:W-:Y:S01]  /*1b9c0*/  IADD3 R12, R8, 0x1b400, RZ ;  /* 0x0001b400080c7810 */ /* 0x000fe20007ffe0ff */
[----:B------:R-:W-:Y:S01]  /*1b9d0*/  UMOV UR7, 0x12f00000 ;  /* 0x12f0000000077882 */ /* 0x000fe20000000000 */
[----:B------:R-:W-:-:S15]  /*1b9e0*/  R2UR UR10, R15 ;  /* 0x000000000f0a72ca */ /* 0x000fde00000e0000 */
.L_x_711:
        /* <DEDUP_REMOVED lines=15> */
.L_x_712:
        /* <DEDUP_REMOVED lines=13> */
.L_x_842:
[----:B------:R-:W-:Y:S05]  /*1bbb0*/  BSYNC B2 ;  /* 0x0000000000027941 */ /* 0x000fea0003800000 */
.L_x_713:
        /* <DEDUP_REMOVED lines=11> */
.L_x_716:
[----:B------:R-:W-:Y:S05]  /*1bc70*/  BSYNC B2 ;  /* 0x0000000000027941 */ /* 0x000fea0003800000 */
.L_x_715:
        /* <DEDUP_REMOVED lines=9> */
.L_x_717:
        /* <DEDUP_REMOVED lines=15> */
.L_x_718:
        /* <DEDUP_REMOVED lines=10> */
.L_x_705:
[----:B------:R-:W-:Y:S05]  /*1bea0*/  BSYNC B1 ;  /* 0x0000000000017941 */ /* 0x000fea0003800000 */
.L_x_704:
[----:B------:R-:W-:Y:S01]  /*1beb0*/  ISETP.GT.AND P3, PT, R11, R6, PT ;  /* 0x000000060b00720c */ /* 0x000fe20003f64270 */
[----:B------:R-:W-:Y:S02]  /*1bec0*/  VIADD R25, R25, 0x1 ;  /* 0x0000000119197836 */ /* 0x000fe40000000000 */
[----:B------:R-:W-:-:S03]  /*1bed0*/  VIADD R11, R11, 0xffffffff ;  /* 0xffffffff0b0b7836 */ /* 0x000fc60000000000 */
[----:B------:R-:W-:-:S04]  /*1bee0*/  ISETP.NE.AND P2, PT, R25, 0x2, PT ;  /* 0x000000021900780c */ /* 0x000fc80003f45270 */
[----:B------:R-:W-:Y:S02]  /*1bef0*/  SEL R3, RZ, 0x1, P2 ;  /* 0x00000001ff037807 */ /* 0x000fe40001000000 */
[----:B------:R-:W-:Y:S02]  /*1bf00*/  SEL R25, R25, RZ, P2 ;  /* 0x000000ff19197207 */ /* 0x000fe40001000000 */
[----:B------:R-:W-:Y:S01]  /*1bf10*/  LOP3.LUT R30, R30, R3, RZ, 0x3c, !PT ;  /* 0x000000031e1e7212 */ /* 0x000fe200078e3cff */
[----:B------:R-:W-:Y:S06]  /*1bf20*/  @P3 BRA `(.L_x_719) ;  /* 0xfffffff400ec3947 */ /* 0x000fec000383ffff */
.L_x_683:
[----:B------:R-:W-:Y:S05]  /*1bf30*/  BSYNC B0 ;  /* 0x0000000000007941 */ /* 0x000fea0003800000 */
.L_x_682:
[----:B------:R-:W-:Y:S05]  /*1bf40*/  @!P0 WARPSYNC.ALL ;  /* 0x0000000000008948 */ /* 0x000fea0003800000 */
[----:B------:R-:W-:Y:S01]  /*1bf50*/  @!P0 BAR.SYNC.DEFER_BLOCKING 0xc, 0x180 ;  /* 0x0306000000008b1d */ /* 0x000fe20000010000 */
[----:B------:R-:W-:-:S05]  /*1bf60*/  IMAD.MOV.U32 R0, RZ, RZ, RZ ;  /* 0x000000ffff007224 */ /* 0x000fca00078e00ff */
[----:B------:R-:W-:Y:S04]  /*1bf70*/  BSSY B0, `(.L_x_720) ;  /* 0x000001e000007945 */ /* 0x000fe80003800000 */
[----:B------:R-:W-:Y:S05]  /*1bf80*/  @!P1 BRA `(.L_x_721) ;  /* 0x0000000000709947 */ /* 0x000fea0003800000 */
[----:B------:R-:W-:Y:S01]  /*1bf90*/  ISETP.NE.AND P0, PT, R5, RZ, PT ;  /* 0x000000ff0500720c */ /* 0x000fe20003f05270 */
[----:B------:R-:W-:-:S12]  /*1bfa0*/  IMAD.MOV.U32 R2, RZ, RZ, RZ ;  /* 0x000000ffff027224 */ /* 0x000fd800078e00ff */
[----:B------:R-:W1:Y:S02]  /*1bfb0*/  @!P0 LDC R5, c[0x0][0x9f0] ;  /* 0x00027c00ff058b82 */ /* 0x000e640000000800 */
[----:B-1----:R-:W-:-:S04]  /*1bfc0*/  IABS R0, R5 ;  /* 0x0000000500007213 */ /* 0x002fc80000000000 */
[----:B------:R-:W1:Y:S08]  /*1bfd0*/  I2F.RP R8, R0 ;  /* 0x0000000000087306 */ /* 0x000e700000209400 */
[----:B-1----:R-:W1:Y:S02]  /*1bfe0*/  MUFU.RCP R8, R8 ;  /* 0x0000000800087308 */ /* 0x002e640000001000 */
[----:B-1----:R-:W-:-:S06]  /*1bff0*/  VIADD R9, R8, 0xffffffe ;  /* 0x0ffffffe08097836 */ /* 0x002fcc0000000000 */
[----:B------:R-:W0:Y:S02]  /*1c000*/  F2I.FTZ.U32.TRUNC.NTZ R3, R9 ;  /* 0x0000000900037305 */ /* 0x000e24000021f000 */
[----:B0-----:R-:W-:-:S04]  /*1c010*/  IMAD.MOV R7, RZ, RZ, -R3 ;  /* 0x000000ffff077224 */ /* 0x001fc800078e0a03 */
[----:B------:R-:W-:-:S04]  /*1c020*/  IMAD R7, R7, R0, RZ ;  /* 0x0000000007077224 */ /* 0x000fc800078e02ff */
[----:B------:R-:W-:Y:S01]  /*1c030*/  IMAD.HI.U32 R6, R3, R7, R2 ;  /* 0x0000000703067227 */ /* 0x000fe200078e0002 */
[----:B------:R-:W-:Y:S02]  /*1c040*/  IADD3 R3, R4, -0x1, R5 ;  /* 0xffffffff04037810 */ /* 0x000fe40007ffe005 */
[----:B------:R-:W-:Y:S02]  /*1c050*/  IABS R7, R5 ;  /* 0x0000000500077213 */ /* 0x000fe40000000000 */
[----:B------:R-:W-:Y:S02]  /*1c060*/  IABS R2, R3 ;  /* 0x0000000300027213 */ /* 0x000fe40000000000 */
[----:B------:R-:W-:Y:S01]  /*1c070*/  LOP3.LUT R3, R3, R5, RZ, 0x3c, !PT ;  /* 0x0000000503037212 */ /* 0x000fe200078e3cff */
[----:B------:R-:W-:Y:S02]  /*1c080*/  IMAD.MOV R7, RZ, RZ, -R7 ;  /* 0x000000ffff077224 */ /* 0x000fe400078e0a07 */
[----:B------:R-:W-:Y:S01]  /*1c090*/  IMAD.HI.U32 R6, R6, R2, RZ ;  /* 0x0000000206067227 */ /* 0x000fe200078e00ff */
[----:B------:R-:W-:-:S03]  /*1c0a0*/  ISETP.GE.AND P2, PT, R3, RZ, PT ;  /* 0x000000ff0300720c */ /* 0x000fc60003f46270 */
[----:B------:R-:W-:-:S05]  /*1c0b0*/  IMAD R7, R6, R7, R2 ;  /* 0x0000000706077224 */ /* 0x000fca00078e0202 */
[----:B------:R-:W-:-:S13]  /*1c0c0*/  ISETP.GT.U32.AND P1, PT, R0, R7, PT ;  /* 0x000000070000720c */ /* 0x000fda0003f24070 */
[----:B------:R-:W-:Y:S02]  /*1c0d0*/  @!P1 IMAD.IADD R7, R7, 0x1, -R0 ;  /* 0x0000000107079824 */ /* 0x000fe400078e0a00 */
[----:B------:R-:W-:Y:S01]  /*1c0e0*/  @!P1 VIADD R6, R6, 0x1 ;  /* 0x0000000106069836 */ /* 0x000fe20000000000 */
[----:B------:R-:W-:Y:S02]  /*1c0f0*/  ISETP.NE.AND P1, PT, R5, RZ, PT ;  /* 0x000000ff0500720c */ /* 0x000fe40003f25270 */
[----:B------:R-:W-:-:S13]  /*1c100*/  ISETP.GE.U32.AND P0, PT, R7, R0, PT ;  /* 0x000000000700720c */ /* 0x000fda0003f06070 */
[----:B------:R-:W-:-:S05]  /*1c110*/  @P0 IADD3 R6, R6, 0x1, RZ ;  /* 0x0000000106060810 */ /* 0x000fca0007ffe0ff */
[----:B------:R-:W-:-:S04]  /*1c120*/  IMAD.MOV.U32 R0, RZ, RZ, R6 ;  /* 0x000000ffff007224 */ /* 0x000fc800078e0006 */
[----:B------:R-:W-:Y:S01]  /*1c130*/  @!P2 IMAD.MOV R0, RZ, RZ, -R0 ;  /* 0x000000ffff00a224 */ /* 0x000fe200078e0a00 */
[----:B------:R-:W-:-:S07]  /*1c140*/  @!P1 LOP3.LUT R0, RZ, R5, RZ, 0x33, !PT ;  /* 0x00000005ff009212 */ /* 0x000fce00078e33ff */
.L_x_721:
[----:B------:R-:W-:Y:S05]  /*1c150*/  BSYNC B0 ;  /* 0x0000000000007941 */ /* 0x000fea0003800000 */
.L_x_720:
[-C--:B------:R-:W-:Y:S01]  /*1c160*/  IMAD R37, R37, R0.reuse, RZ ;  /* 0x0000000025257224 */ /* 0x080fe200078e02ff */
[----:B------:R-:W-:Y:S04]  /*1c170*/  BSSY B7, `(.L_x_722) ;  /* 0x000036c000077945 */ /* 0x000fe80003800000 */
[----:B------:R-:W-:-:S04]  /*1c180*/  VIADDMNMX R29, R37, R0, R4, PT ;  /* 0x00000000251d7246 */ /* 0x000fc80003800104 */
[----:B------:R-:W-:Y:S01]  /*1c190*/  ISETP.GT.AND P0, PT, R29, R37, PT ;  /* 0x000000251d00720c */ /* 0x000fe20003f04270 */
[----:B------:R1:W-:-:S12]  /*1c1a0*/  STL [R1+0x18], R29 ;  /* 0x0000181d01007387 */ /* 0x0003d80000100800 */
[----:B-1----:R-:W-:Y:S05]  /*1c1b0*/  @P0 BRA `(.L_x_723) ;  /* 0x0000000000440947 */ /* 0x002fea0003800000 */
[----:B------:R-:W1:Y:S02]  /*1c1c0*/  S2R R2, SR_TID.X ;  /* 0x0000000000027919 */ /* 0x000e640000002100 */
[----:B-1----:R-:W-:-:S04]  /*1c1d0*/  LOP3.LUT R2, R2, 0x7f, RZ, 0xc0, !PT ;  /* 0x0000007f02027812 */ /* 0x002fc800078ec0ff */
[----:B------:R-:W-:-:S13]  /*1c1e0*/  ISETP.NE.AND P0, PT, R2, RZ, PT ;  /* 0x000000ff0200720c */ /* 0x000fda0003f05270 */
[----:B------:R-:W-:Y:S05]  /*1c1f0*/  @P0 BRA `(.L_x_724) ;  /* 0x00000034008c0947 */ /* 0x000fea0003800000 */
[----:B------:R-:W1:Y:S01]  /*1c200*/  S2R R5, SR_LANEID ;  /* 0x0000000000057919 */ /* 0x000e620000000000 */
[----:B------:R-:W-:Y:S01]  /*1c210*/  VOTEU.ANY UR4, UPT, PT ;  /* 0x0000000000047886 */ /* 0x000fe200038e0100 */
[----:B------:R-:W2:Y:S01]  /*1c220*/  LDC.64 R2, c[0x0][0xc60] ;  /* 0x00031800ff027b82 */ /* 0x000ea20000000a00 */
[----:B------:R-:W1:Y:S02]  /*1c230*/  FLO.U32 R0, UR4 ;  /* 0x0000000400007d00 */ /* 0x000e6400080e0000 */
[----:B-1----:R-:W-:-:S06]  /*1c240*/  ISETP.EQ.U32.AND P0, PT, R0, R5, PT ;  /* 0x000000050000720c */ /* 0x002fcc0003f02070 */
[----:B------:R-:W2:Y:S07]  /*1c250*/  POPC R5, UR4 ;  /* 0x0000000400057d09 */ /* 0x000eae0008000000 */
[----:B--2---:R-:W2:Y:S01]  /*1c260*/  @P0 ATOMG.E.ADD.STRONG.GPU PT, R3, desc[UR56][R2.64], R5 ;  /* 0x00000005020309a8 */ /* 0x004ea200081ee1f8 */
[----:B------:R-:W1:Y:S02]  /*1c270*/  S2R R4, SR_LTMASK ;  /* 0x0000000000047919 */ /* 0x000e640000003900 */
[----:B-1----:R-:W-:-:S04]  /*1c280*/  LOP3.LUT R4, R4, UR4, RZ, 0xc0, !PT ;  /* 0x0000000404047c12 */ /* 0x002fc8000f8ec0ff */
[----:B0-----:R-:W0:Y:S01]  /*1c290*/  POPC R7, R4 ;  /* 0x0000000400077309 */ /* 0x001e220000000000 */
[----:B--2---:R-:W0:Y:S02]  /*1c2a0*/  SHFL.IDX PT, R0, R3, R0, 0x1f ;  /* 0x00001f0003007589 */ /* 0x004e2400000e0000 */
[----:B0-----:R-:W-:Y:S01]  /*1c2b0*/  IADD3 R16, R0, UR38, R7 ;  /* 0x0000002600107c10 */ /* 0x001fe2000fffe007 */
[----:B------:R-:W-:Y:S06]  /*1c2c0*/  BRA `(.L_x_724) ;  /* 0x0000003400587947 */ /* 0x000fec0003800000 */
.L_x_723:
        /* <DEDUP_REMOVED lines=8> */
[----:B------:R-:W-:Y:S02]  /*1c350*/  IMAD.U32 R4, RZ, RZ, UR6 ;  /* 0x00000006ff047e24 */ /* 0x000fe4000f8e00ff */
[----:B------:R-:W1:Y:S01]  /*1c360*/  LDC.64 R2, c[0x4][R2] ;  /* 0x0100000002027b82 */ /* 0x000e620000000a00 */
[----:B------:R-:W-:Y:S02]  /*1c370*/  IMAD.U32 R5, RZ, RZ, UR7 ;  /* 0x00000007ff057e24 */ /* 0x000fe4000f8e00ff */
        /* <DEDUP_REMOVED lines=8> */
[----:B-1----:R-:W-:Y:S05]  /*1c400*/  CALL.ABS.NOINC R2 ;  /* 0x0000000002007343 */ /* 0x002fea0003c00000 */
.L_x_726:
[----:B------:R-:W-:Y:S05]  /*1c410*/  BSYNC B6 ;  /* 0x0000000000067941 */ /* 0x000fea0003800000 */
.L_x_725:
        /* <DEDUP_REMOVED lines=8> */
[----:B------:R1:W2:Y:S01]  /*1c4a0*/  LDC.64 R2, c[0x4][R26] ;  /* 0x010000001a027b82 */ /* 0x0002a20000000a00 */
[----:B------:R-:W-:Y:S01]  /*1c4b0*/  IMAD.U32 R4, RZ, RZ, UR6 ;  /* 0x00000006ff047e24 */ /* 0x000fe2000f8e00ff */
[----:B0-----:R-:W-:Y:S01]  /*1c4c0*/  MOV R7, UR9 ;  /* 0x0000000900077c02 */ /* 0x001fe20008000f00 */
[----:B------:R-:W-:Y:S02]  /*1c4d0*/  IMAD.U32 R5, RZ, RZ, UR7 ;  /* 0x00000007ff057e24 */ /* 0x000fe4000f8e00ff */
[----:B------:R-:W-:Y:S02]  /*1c4e0*/  IMAD.U32 R6, RZ, RZ, UR8 ;  /* 0x00000008ff067e24 */ /* 0x000fe4000f8e00ff */
[----:B------:R-:W-:-:S02]  /*1c4f0*/  IMAD.U32 R10, RZ, RZ, UR4 ;  /* 0x00000004ff0a7e24 */ /* 0x000fc4000f8e00ff */
[----:B------:R-:W-:Y:S02]  /*1c500*/  IMAD.U32 R11, RZ, RZ, UR5 ;  /* 0x00000005ff0b7e24 */ /* 0x000fe4000f8e00ff */
[----:B------:R-:W-:Y:S02]  /*1c510*/  IMAD.MOV.U32 R8, RZ, RZ, 0x70 ;  /* 0x00000070ff087424 */ /* 0x000fe400078e00ff */
[----:B------:R-:W-:Y:S02]  /*1c520*/  IMAD.MOV.U32 R12, RZ, RZ, 0x1 ;  /* 0x00000001ff0c7424 */ /* 0x000fe400078e00ff */
[----:B-1----:R-:W-:-:S07]  /*1c530*/  IMAD.MOV.U32 R13, RZ, RZ, RZ ;  /* 0x000000ffff0d7224 */ /* 0x002fce00078e00ff */
[----:B------:R-:W-:-:S07]  /*1c540*/  LEPC R20, `(.L_x_729) ;  /* 0x000000001014794e */ /* 0x000fce0000000000 */
[----:B--2---:R-:W-:Y:S05]  /*1c550*/  CALL.ABS.NOINC R2 ;  /* 0x0000000002007343 */ /* 0x004fea0003c00000 */
.L_x_729:
        /* <DEDUP_REMOVED lines=15> */
.L_x_728:
[----:B------:R-:W-:Y:S05]  /*1c650*/  BSYNC B6 ;  /* 0x0000000000067941 */ /* 0x000fea0003800000 */
.L_x_727:
[----:B------:R-:W2:Y:S01]  /*1c660*/  LDL R20, [R1] ;  /* 0x0000000001147983 */ /* 0x000ea20000100800 */
[----:B------:R-:W-:Y:S01]  /*1c670*/  ULDC.64 UR4, c[0x0][0x9f8] ;  /* 0x00027e0000047ab9 */ /* 0x000fe20000000a00 */
[----:B------:R-:W1:Y:S01]  /*1c680*/  LDC R0, c[0x0][0x430] ;  /* 0x00010c00ff007b82 */ /* 0x000e620000000800 */
[----:B------:R-:W-:Y:S01]  /*1c690*/  ISETP.NE.U32.AND P0, PT, RZ, UR4, PT ;  /* 0x00000004ff007c0c */ /* 0x000fe2000bf05070 */
[----:B------:R-:W3:Y:S03]  /*1c6a0*/  LDL.LU R8, [R1+0x38] ;  /* 0x0000380001087983 */ /* 0x000ee60000300800 */
[----:B------:R-:W-:Y:S01]  /*1c6b0*/  ISETP.NE.AND.EX P0, PT, RZ, UR5, PT, P0 ;  /* 0x00000005ff007c0c */ /* 0x000fe2000bf05300 */
[----:B------:R-:W4:-:S12]  /*1c6c0*/  S2R R21, SR_TID.X ;  /* 0x0000000000157919 */ /* 0x000f180000002100 */
[----:B------:R-:W-:Y:S01]  /*1c6d0*/  @P0 IADD3 R2, P1, R23, UR4, RZ ;  /* 0x0000000417020c10 */ /* 0x000fe2000ff3e0ff */
[----:B------:R-:W0:Y:S01]  /*1c6e0*/  S2R R9, SR_TID.X ;  /* 0x0000000000097919 */ /* 0x000e220000002100 */
[----:B------:R-:W-:Y:S01]  /*1c6f0*/  VIADD R26, R29, 0xffffffff ;  /* 0xffffffff1d1a7836 */ /* 0x000fe20000000000 */
[----:B------:R-:W-:Y:S01]  /*1c700*/  ULDC UR4, c[0x0][0x320] ;  /* 0x0000c80000047ab9 */ /* 0x000fe20000000800 */
[----:B------:R-:W-:-:S05]  /*1c710*/  @P0 IADD3.X R3, R24, UR5, RZ, P1, !PT ;  /* 0x0000000518030c10 */ /* 0x000fca0008ffe4ff */
[----:B------:R2:W3:Y:S01]  /*1c720*/  @P0 LDG.E R32, desc[UR56][R2.64] ;  /* 0x0000003802200981 */ /* 0x0004e2000c1e1900 */
[----:B-1----:R-:W-:Y:S02]  /*1c730*/  ISETP.NE.AND P1, PT, R0, 0x1, PT ;  /* 0x000000010000780c */ /* 0x002fe40003f25270 */
[----:B----4-:R-:W-:-:S11]  /*1c740*/  LOP3.LUT R21, R21, 0x7f, RZ, 0xc0, !PT ;  /* 0x0000007f15157812 */ /* 0x010fd600078ec0ff */
[----:B------:R-:W1:Y:S01]  /*1c750*/  @P1 LDC R4, c[0x0][0x434] ;  /* 0x00010d00ff041b82 */ /* 0x000e620000000800 */
[----:B------:R-:W-:-:S07]  /*1c760*/  SHF.R.U32.HI R21, RZ, 0x3, R21 ;  /* 0x00000003ff157819 */ /* 0x000fce0000011615 */
[----:B------:R-:W4:Y:S01]  /*1c770*/  @P1 LDC R6, c[0x0][0x438] ;  /* 0x00010e00ff061b82 */ /* 0x000f220000000800 */
[----:B0-----:R-:W-:-:S05]  /*1c780*/  IMAD.SHL.U32 R9, R9, 0x10, RZ ;  /* 0x0000001009097824 */ /* 0x001fca00078e00ff */
[----:B------:R-:W-:Y:S02]  /*1c790*/  LOP3.LUT R9, R21, 0x70, R9, 0xf8, !PT ;  /* 0x0000007015097812 */ /* 0x000fe400078ef809 */
[----:B------:R-:W0:Y:S03]  /*1c7a0*/  S2R R21, SR_TID.X ;  /* 0x0000000000157919 */ /* 0x000e260000002100 */
[----:B------:R-:W-:-:S05]  /*1c7b0*/  IMAD R7, R26, 0x60, R9 ;  /* 0x000000601a077824 */ /* 0x000fca00078e0209 */
[----:B------:R-:W-:-:S04]  /*1c7c0*/  ISETP.GE.AND P0, PT, R7, R36, PT ;  /* 0x000000240700720c */ /* 0x000fc80003f06270 */
[----:B------:R-:W-:Y:S01]  /*1c7d0*/  ISETP.GT.U32.OR P0, PT, R9, 0x5f, P0 ;  /* 0x0000005f0900780c */ /* 0x000fe20000704470 */
[----:B0-----:R-:W-:-:S05]  /*1c7e0*/  IMAD.SHL.U32 R21, R21, 0x8, RZ ;  /* 0x0000000815157824 */ /* 0x001fca00078e00ff */
[----:B------:R-:W-:Y:S01]  /*1c7f0*/  LOP3.LUT R21, R21, 0x38, RZ, 0xc0, !PT ;  /* 0x0000003815157812 */ /* 0x000fe200078ec0ff */
[----:B------:R-:W-:Y:S01]  /*1c800*/  UMOV UR5, 0xffffffff ;  /* 0xffffffff00057882 */ /* 0x000fe20000000000 */
[----:B--2---:R-:W-:-:S05]  /*1c810*/  IADD3 R5, R7, R20, RZ ;  /* 0x0000001407057210 */ /* 0x004fca0007ffe0ff */
[----:B-1----:R-:W-:-:S04]  /*1c820*/  @P1 IMAD.HI.U32 R7, R5, R4, RZ ;  /* 0x0000000405071227 */ /* 0x002fc800078e00ff */
[----:B------:R-:W-:Y:S01]  /*1c830*/  IMAD.MOV.U32 R4, RZ, RZ, R5 ;  /* 0x000000ffff047224 */ /* 0x000fe200078e0005 */
[----:B----4-:R-:W-:-:S05]  /*1c840*/  @P1 SHF.R.U32.HI R4, RZ, R6, R7 ;  /* 0x00000006ff041219 */ /* 0x010fca0000011607 */
[----:B------:R-:W-:-:S04]  /*1c850*/  IMAD.MOV R2, RZ, RZ, -R4 ;  /* 0x000000ffff027224 */ /* 0x000fc800078e0a04 */
[----:B------:R-:W-:Y:S02]  /*1c860*/  IMAD R0, R0, R2, R5 ;  /* 0x0000000200007224 */ /* 0x000fe400078e0205 */
[----:B------:R-:W0:Y:S01]  /*1c870*/  @!P0 LDC.64 R2, c[0x0][0x428] ;  /* 0x00010a00ff028b82 */ /* 0x000e220000000a00 */
[----:B------:R-:W-:-:S04]  /*1c880*/  LOP3.LUT R20, R21, 0x40, RZ, 0xfc, !PT ;  /* 0x0000004015147812 */ /* 0x000fc800078efcff */
[----:B------:R-:W-:Y:S02]  /*1c890*/  ISETP.GE.AND P2, PT, R20, UR4, PT ;  /* 0x0000000414007c0c */ /* 0x000fe4000bf46270 */
[----:B------:R-:W-:Y:S02]  /*1c8a0*/  ISETP.GE.AND P1, PT, R21, UR4, PT ;  /* 0x0000000415007c0c */ /* 0x000fe4000bf26270 */
[----:B---3--:R-:W-:Y:S01]  /*1c8b0*/  SHF.R.S32.HI R10, RZ, 0x1f, R32 ;  /* 0x0000001fff0a7819 */ /* 0x008fe20000011420 */
[----:B------:R-:W-:Y:S01]  /*1c8c0*/  IMAD.U32 R7, RZ, RZ, UR39 ;  /* 0x00000027ff077e24 */ /* 0x000fe2000f8e00ff */
[----:B------:R-:W-:Y:S01]  /*1c8d0*/  SEL R5, RZ, 0xffffffff, P2 ;  /* 0xffffffffff057807 */ /* 0x000fe20001000000 */
[----:B------:R-:W-:Y:S01]  /*1c8e0*/  ULDC UR4, c[0x0][0x2f4] ;  /* 0x0000bd0000047ab9 */ /* 0x000fe20000000800 */
[----:B------:R-:W-:-:S03]  /*1c8f0*/  SEL R29, RZ, 0x1, P1 ;  /* 0x00000001ff1d7807 */ /* 0x000fc60000800000 */
[----:B------:R-:W-:Y:S01]  /*1c900*/  IMAD.SHL.U32 R6, R5, 0x2, RZ ;  /* 0x0000000205067824 */ /* 0x000fe200078e00ff */
[----:B------:R-:W-:-:S04]  /*1c910*/  @!P0 SHF.R.S32.HI R5, RZ, 0x1f, R4 ;  /* 0x0000001fff058819 */ /* 0x000fc80000011404 */
[----:B------:R-:W-:Y:S01]  /*1c920*/  LOP3.LUT R29, R6, 0x2, R29, 0xe2, !PT ;  /* 0x00000002061d7812 */ /* 0x000fe200078ee21d */
[-C--:B0-----:R-:W-:Y:S02]  /*1c930*/  @!P0 IMAD R6, R10, R2.reuse, RZ ;  /* 0x000000020a068224 */ /* 0x081fe400078e02ff */
[----:B------:R-:W-:-:S04]  /*1c940*/  @!P0 IMAD.WIDE.U32 R4, R32, R2, R4 ;  /* 0x0000000220048225 */ /* 0x000fc800078e0004 */
[----:B------:R-:W-:Y:S02]  /*1c950*/  @!P0 IMAD R6, R32, R3, R6 ;  /* 0x0000000320068224 */ /* 0x000fe400078e0206 */
[----:B------:R-:W0:Y:S02]  /*1c960*/  @!P0 LDC.64 R2, c[0x0][0x418] ;  /* 0x00010600ff028b82 */ /* 0x000e240000000a00 */
[----:B------:R-:W-:Y:S01]  /*1c970*/  @!P0 IMAD.IADD R6, R5, 0x1, R6 ;  /* 0x0000000105068824 */ /* 0x000fe200078e0206 */
[----:B------:R-:W-:Y:S02]  /*1c980*/  ISETP.NE.AND P3, PT, R7, 0x3, PT ;  /* 0x000000030700780c */ /* 0x000fe40003f65270 */
[----:B0-----:R-:W-:-:S04]  /*1c990*/  @!P0 LEA R2, P1, R4, R2, 0x2 ;  /* 0x0000000204028211 */ /* 0x001fc800078210ff */
[----:B------:R-:W-:Y:S01]  /*1c9a0*/  @!P0 LEA.HI.X R3, R4, R3, R6, 0x2, P1 ;  /* 0x0000000304038211 */ /* 0x000fe200008f1406 */
[----:B------:R-:W-:-:S06]  /*1c9b0*/  IMAD.MOV.U32 R4, RZ, RZ, RZ ;  /* 0x000000ffff047224 */ /* 0x000fcc00078e00ff */
[----:B------:R0:W5:Y:S01]  /*1c9c0*/  @!P0 LDG.E R4, desc[UR56][R2.64] ;  /* 0x0000003802048981 */ /* 0x000162000c1e1900 */
[----:B------:R-:W-:Y:S02]  /*1c9d0*/  ISETP.GT.U32.AND P0, PT, R9, 0x5f, PT ;  /* 0x0000005f0900780c */ /* 0x000fe40003f04070 */
[----:B------:R-:W-:Y:S02]  /*1c9e0*/  LOP3.LUT R8, R8, 0xfffffff7, RZ, 0xc0, !PT ;  /* 0xfffffff708087812 */ /* 0x000fe400078ec0ff */
[----:B------:R-:W-:-:S09]  /*1c9f0*/  ISETP.GE.AND P2, PT, R21, UR4, PT ;  /* 0x0000000415007c0c */ /* 0x000fd2000bf46270 */
[----:B------:R-:W-:-:S04]  /*1ca00*/  @P0 LOP3.LUT R8, R8, 0x8, RZ, 0xfc, !PT ;  /* 0x0000000808080812 */ /* 0x000fc800078efcff */
[----:B------:R-:W-:-:S04]  /*1ca10*/  LOP3.LUT R8, R8, 0xffffffef, RZ, 0xc0, !PT ;  /* 0xffffffef08087812 */ /* 0x000fc800078ec0ff */
[----:B------:R-:W-:-:S04]  /*1ca20*/  @P3 LOP3.LUT R8, R8, 0x10, RZ, 0xfc, !PT ;  /* 0x0000001008083812 */ /* 0x000fc800078efcff */
[----:B------:R-:W-:Y:S02]  /*1ca30*/  LOP3.LUT R8, R8, 0xfffffffb, RZ, 0xc0, !PT ;  /* 0xfffffffb08087812 */ /* 0x000fe400078ec0ff */
[----:B------:R-:W-:Y:S02]  /*1ca40*/  LOP3.LUT R9, R21, 0x80, RZ, 0xfc, !PT ;  /* 0x0000008015097812 */ /* 0x000fe400078efcff */
[----:B------:R-:W-:Y:S02]  /*1ca50*/  ISETP.GE.AND P1, PT, R20, UR4, PT ;  /* 0x0000000414007c0c */ /* 0x000fe4000bf26270 */
[----:B------:R-:W-:Y:S02]  /*1ca60*/  @P2 LOP3.LUT R8, R8, 0x4, RZ, 0xfc, !PT ;  /* 0x0000000408082812 */ /* 0x000fe400078efcff */
[----:B------:R-:W-:Y:S02]  /*1ca70*/  ISETP.GE.AND P0, PT, R9, UR4, PT ;  /* 0x0000000409007c0c */ /* 0x000fe4000bf06270 */
[----:B------:R-:W-:-:S04]  /*1ca80*/  LOP3.LUT R8, R8, 0xfffffffe, RZ, 0xc0, !PT ;  /* 0xfffffffe08087812 */ /* 0x000fc800078ec0ff */
[----:B------:R-:W-:-:S04]  /*1ca90*/  LOP3.LUT R8, R8, 0xfffffffd, RZ, 0xc0, !PT ;  /* 0xfffffffd08087812 */ /* 0x000fc800078ec0ff */
[----:B------:R-:W-:Y:S01]  /*1caa0*/  @P1 LOP3.LUT R8, R8, 0x2, RZ, 0xfc, !PT ;  /* 0x0000000208081812 */ /* 0x000fe200078efcff */
[----:B------:R0:W-:Y:S03]  /*1cab0*/  STL [R1+0x4], R10 ;  /* 0x0000040a01007387 */ /* 0x0001e60000100800 */
[----:B------:R-:W-:Y:S01]  /*1cac0*/  @P0 LOP3.LUT R8, R8, 0x1, RZ, 0xfc, !PT ;  /* 0x0000000108080812 */ /* 0x000fe200078efcff */
[----:B------:R0:W-:Y:S04]  /*1cad0*/  STL [R1+0x30], R7 ;  /* 0x0000300701007387 */ /* 0x0001e80000100800 */
[----:B------:R0:W-:Y:S01]  /*1cae0*/  STL [R1+0x38], R8 ;  /* 0x0000380801007387 */ /* 0x0001e20000100800 */
[----:B------:R-:W-:Y:S05]  /*1caf0*/  BRA.DIV UR5, `(.L_x_730) ;  /* 0x0000004e05747947 */ /* 0x000fea000b800000 */
.L_x_845:
[----:B------:R-:W-:Y:S05]  /*1cb00*/  @!P3 BRA `(.L_x_731) ;  /* 0x000000000004b947 */ /* 0x000fea0003800000 */
[----:B------:R-:W-:Y:S01]  /*1cb10*/  BPT.TRAP 0x1 ;  /* 0x000000040000795c */ /* 0x000fe20000300000 */
.L_x_731:
[----:B------:R-:W-:Y:S01]  /*1cb20*/  SHF.R.S32.HI R5, RZ, 0x1f, R0 ;  /* 0x0000001fff057819 */ /* 0x000fe20000011400 */
[----:B------:R-:W-:Y:S01]  /*1cb30*/  ULDC.64 UR4, c[0x0][0x328] ;  /* 0x0000ca0000047ab9 */ /* 0x000fe20000000a00 */
[----:B------:R-:W-:Y:S01]  /*1cb40*/  ULDC.64 UR6, c[0x0][0x318] ;  /* 0x0000c60000067ab9 */ /* 0x000fe20000000a00 */
[----:B0-----:R-:W-:Y:S01]  /*1cb50*/  IMAD.WIDE.U32 R2, R0, UR4, RZ ;  /* 0x0000000400027c25 */ /* 0x001fe2000f8e00ff */
[----:B------:R-:W-:Y:S03]  /*1cb60*/  BSSY B0, `(.L_x_732) ;  /* 0x0000013000007945 */ /* 0x000fe60003800000 */
[----:B------:R-:W-:-:S04]  /*1cb70*/  IMAD R6, R5, UR4, RZ ;  /* 0x0000000405067c24 */ /* 0x000fc8000f8e02ff */
[----:B------:R-:W-:Y:S01]  /*1cb80*/  IMAD R6, R0, UR5, R6 ;  /* 0x0000000500067c24 */ /* 0x000fe2000f8e0206 */
[----:B------:R-:W-:-:S03]  /*1cb90*/  ULDC.64 UR4, c[0x0][0x338] ;  /* 0x0000ce0000047ab9 */ /* 0x000fc60000000a00 */
[----:B------:R-:W-:Y:S01]  /*1cba0*/  IMAD.IADD R3, R3, 0x1, R6 ;  /* 0x0000000103037824 */ /* 0x000fe200078e0206 */
[----:B-----5:R-:W-:Y:S01]  /*1cbb0*/  SHF.R.S32.HI R6, RZ, 0x1f, R4 ;  /* 0x0000001fff067819 */ /* 0x020fe20000011404 */
[----:B------:R-:W-:-:S04]  /*1cbc0*/  IMAD.WIDE.U32 R2, R4, UR4, R2 ;  /* 0x0000000404027c25 */ /* 0x000fc8000f8e0002 */
[----:B------:R-:W-:-:S04]  /*1cbd0*/  IMAD R7, R6, UR4, RZ ;  /* 0x0000000406077c24 */ /* 0x000fc8000f8e02ff */
[----:B------:R-:W-:Y:S01]  /*1cbe0*/  IMAD R7, R4, UR5, R7 ;  /* 0x0000000504077c24 */ /* 0x000fe2000f8e0207 */
[----:B------:R-:W-:-:S03]  /*1cbf0*/  ULDC.64 UR4, c[0x0][0x330] ;  /* 0x0000cc0000047ab9 */ /* 0x000fc60000000a00 */
[----:B------:R-:W-:Y:S02]  /*1cc00*/  IMAD.IADD R3, R3, 0x1, R7 ;  /* 0x0000000103037824 */ /* 0x000fe400078e0207 */
        /* <DEDUP_REMOVED lines=8> */
.L_x_846:
[----:B------:R-:W-:Y:S05]  /*1cc90*/  BSYNC B0 ;  /* 0x0000000000007941 */ /* 0x000fea0003800000 */
.L_x_732:
[----:B------:R-:W2:Y:S01]  /*1cca0*/  LDL R3, [R1+0x38] ;  /* 0x0000380001037983 */ /* 0x000ea20000100800 */
[----:B------:R-:W-:Y:S01]  /*1ccb0*/  ULDC.64 UR4, c[0x0][0x300] ;  /* 0x0000c00000047ab9 */ /* 0x000fe20000000a00 */
[----:B------:R-:W-:Y:S01]  /*1ccc0*/  ULDC.64 UR6, c[0x0][0x2e8] ;  /* 0x0000ba0000067ab9 */ /* 0x000fe20000000a00 */
[----:B------:R-:W-:Y:S01]  /*1ccd0*/  IMAD R5, R5, UR4, RZ ;  /* 0x0000000405057c24 */ /* 0x000fe2000f8e02ff */
[----:B------:R-:W1:Y:S03]  /*1cce0*/  S2R R8, SR_TID.X ;  /* 0x0000000000087919 */ /* 0x000e660000002100 */
[----:B------:R-:W-:Y:S01]  /*1ccf0*/  IMAD R5, R0, UR5, R5 ;  /* 0x0000000500057c24 */ /* 0x000fe2000f8e0205 */
[----:B------:R-:W3:Y:S01]  /*1cd00*/  S2R R9, SR_TID.X ;  /* 0x0000000000097919 */ /* 0x000ee20000002100 */
[----:B-1----:R-:W-:-:S04]  /*1cd10*/  LOP3.LUT R8, R8, 0x7f, RZ, 0xc0, !PT ;  /* 0x0000007f08087812 */ /* 0x002fc800078ec0ff */
[----:B------:R-:W-:Y:S01]  /*1cd20*/  SHF.R.U32.HI R8, RZ, 0x3, R8 ;  /* 0x00000003ff087819 */ /* 0x000fe20000011608 */
[----:B---3--:R-:W-:-:S05]  /*1cd30*/  IMAD.SHL.U32 R9, R9, 0x8, RZ ;  /* 0x0000000809097824 */ /* 0x008fca00078e00ff */
[----:B------:R-:W-:Y:S02]  /*1cd40*/  LOP3.LUT R9, R9, 0x38, RZ, 0xc0, !PT ;  /* 0x0000003809097812 */ /* 0x000fe400078ec0ff */
[C---:B--2---:R-:W-:Y:S02]  /*1cd50*/  LOP3.LUT P4, RZ, R3.reuse, 0x4, RZ, 0xc0, !PT ;  /* 0x0000000403ff7812 */ /* 0x044fe4000788c0ff */
[C---:B------:R-:W-:Y:S02]  /*1cd60*/  LOP3.LUT P3, RZ, R3.reuse, 0x2, RZ, 0xc0, !PT ;  /* 0x0000000203ff7812 */ /* 0x040fe4000786c0ff */
[----:B------:R-:W-:Y:S01]  /*1cd70*/  LOP3.LUT P2, RZ, R3, 0x1, RZ, 0xc0, !PT ;  /* 0x0000000103ff7812 */ /* 0x000fe2000784c0ff */
[----:B0-----:R-:W-:Y:S01]  /*1cd80*/  IMAD.WIDE.U32 R2, R0, UR4, RZ ;  /* 0x0000000400027c25 */ /* 0x001fe2000f8e00ff */
[----:B------:R-:W-:-:S03]  /*1cd90*/  ULDC.64 UR4, c[0x0][0x310] ;  /* 0x0000c40000047ab9 */ /* 0x000fc60000000a00 */
[----:B------:R-:W-:Y:S02]  /*1cda0*/  IMAD.IADD R3, R3, 0x1, R5 ;  /* 0x0000000103037824 */ /* 0x000fe400078e0205 */
[----:B------:R-:W-:Y:S02]  /*1cdb0*/  IMAD R6, R6, UR4, RZ ;  /* 0x0000000406067c24 */ /* 0x000fe4000f8e02ff */
[----:B------:R-:W-:-:S04]  /*1cdc0*/  IMAD.WIDE.U32 R2, R4, UR4, R2 ;  /* 0x0000000404027c25 */ /* 0x000fc8000f8e0002 */
[----:B------:R-:W-:Y:S01]  /*1cdd0*/  IMAD R6, R4, UR5, R6 ;  /* 0x0000000504067c24 */ /* 0x000fe2000f8e0206 */
[----:B------:R-:W-:Y:S01]  /*1cde0*/  ULDC.64 UR4, c[0x0][0x308] ;  /* 0x0000c20000047ab9 */ /* 0x000fe20000000a00 */
[----:B------:R-:W-:Y:S02]  /*1cdf0*/  IMAD R5, R27, 0x4800, R33 ;  /* 0x000048001b057824 */ /* 0x000fe400078e0221 */
[----:B------:R-:W-:Y:S02]  /*1ce00*/  IMAD.IADD R3, R3, 0x1, R6 ;  /* 0x0000000103037824 */ /* 0x000fe400078e0206 */
[----:B------:R-:W-:Y:S02]  /*1ce10*/  IMAD R6, R26, -0x60, R36 ;  /* 0xffffffa01a067824 */ /* 0x000fe400078e0224 */
[----:B------:R-:W-:Y:S01]  /*1ce20*/  IMAD.WIDE.U32 R2, R18, UR4, R2 ;  /* 0x0000000412027c25 */ /* 0x000fe2000f8e0002 */
[----:B------:R-:W-:-:S03]  /*1ce30*/  UMOV UR4, 0xffffffff ;  /* 0xffffffff00047882 */ /* 0x000fc60000000000 */
[----:B------:R-:W-:Y:S01]  /*1ce40*/  IMAD R0, R18, UR5, R3 ;  /* 0x0000000512007c24 */ /* 0x000fe2000f8e0203 */
[----:B------:R-:W-:Y:S01]  /*1ce50*/  LEA R4, P0, R2, UR6, 0x1 ;  /* 0x0000000602047c11 */ /* 0x000fe2000f8008ff */
[----:B------:R-:W-:-:S03]  /*1ce60*/  IMAD.IADD R6, R6, 0x1, -R8 ;  /* 0x0000000106067824 */ /* 0x000fc600078e0a08 */
[----:B------:R-:W-:Y:S02]  /*1ce70*/  LEA.HI.X R0, R2, UR7, R0, 0x1, P0 ;  /* 0x0000000702007c11 */ /* 0x000fe400080f0c00 */
[----:B------:R-:W-:Y:S01]  /*1ce80*/  ISETP.GE.AND P0, PT, R6, 0x1, PT ;  /* 0x000000010600780c */ /* 0x000fe20003f06270 */
[----:B------:R-:W-:-:S12]  /*1ce90*/  BRA.DIV UR4, `(.L_x_734) ;  /* 0x0000004a04d47947 */ /* 0x000fd8000b800000 */
        /* <DEDUP_REMOVED lines=16> */
[----:B0-----:R-:W-:-:S04]  /*1cfa0*/  @P1 LEA R3, P0, R9, R3, 0x1 ;  /* 0x0000000309031211 */ /* 0x001fc800078008ff */
[----:B-1----:R-:W-:-:S04]  /*1cfb0*/  @P1 IADD3.X R2, RZ, R2, RZ, P0, !PT ;  /* 0x00000002ff021210 */ /* 0x002fc800007fe4ff */
        /* <DEDUP_REMOVED lines=44> */
.L_x_860:
        /* <DEDUP_REMOVED lines=12> */
.L_x_735:
[----:B------:R-:W-:Y:S02]  /*1d340*/  PLOP3.LUT P1, PT, P1, P0, PT, 0xa2, 0x0 ;  /* 0x000000000000781c */ /* 0x000fe40000f21472 */
[----:B------:R-:W-:-:S08]  /*1d350*/  @P0 R2UR P1, UR4, R7 ;  /* 0x00000000070402ca */ /* 0x000fd00000020000 */
[----:B------:R-:W-:-:S05]  /*1d360*/  @P0 PLOP3.LUT P0, PT, P1, PT, PT, 0x80, 0x0 ;  /* 0x000000000000081c */ /* 0x000fca0000f0f070 */
[----:B------:R-:W-:Y:S01]  /*1d370*/  @!P1 SYNCS.ARRIVE.TRANS64.RED.A0T1 RZ, [UR4+0x2a830], RZ ;  /* 0x02a830ffffff99a7 */ /* 0x000fe20008200404 */
[----:B------:R-:W-:Y:S07]  /*1d380*/  @!P1 ARRIVES.LDGSTSBAR.64.TRANSCNT [UR4+0x2a830] ;  /* 0x02a83000ff0099b0 */ /* 0x000fee0008000a84 */
[----:B------:R-:W-:Y:S05]  /*1d390*/  @P0 BRA.U.ANY `(.L_x_735) ;  /* 0xfffffffd00e80947 */ /* 0x000fea000393ffff */
[----:B------:R-:W-:Y:S01]  /*1d3a0*/  NOP ;  /* 0x0000000000007918 */ /* 0x000fe20000000000 */
[----:B------:R-:W2:Y:S02]  /*1d3b0*/  LDL R0, [R1+0x30] ;  /* 0x0000300001007983 */ /* 0x000ea40000100800 */
[----:B--2---:R-:W-:-:S13]  /*1d3c0*/  ISETP.NE.AND P2, PT, R0, 0x3, PT ;  /* 0x000000030000780c */ /* 0x004fda0003f45270 */
[----:B------:R-:W-:Y:S05]  /*1d3d0*/  @!P2 BRA `(.L_x_736) ;  /* 0x000000000004a947 */ /* 0x000fea0003800000 */
[----:B------:R-:W-:Y:S01]  /*1d3e0*/  BPT.TRAP 0x1 ;  /* 0x000000040000795c */ /* 0x000fe20000300000 */
.L_x_736:
[----:B-1----:R1:W5:Y:S01]  /*1d3f0*/  LDL.LU R3, [R1+0x10] ;  /* 0x0000100001037983 */ /* 0x0023620000300800 */
[----:B------:R1:W-:Y:S02]  /*1d400*/  SYNCS.ARRIVE.TRANS64.A1T0 RZ, [R7+URZ+0x2a830], RZ ;  /* 0x02a830ff07ff79a7 */ /* 0x0003e4000810003f */
[----:B------:R-:W-:Y:S05]  /*1d410*/  WARPSYNC.ALL ;  /* 0x0000000000007948 */ /* 0x000fea0003800000 */
[----:B------:R-:W-:Y:S01]  /*1d420*/  ULDC.64 UR6, c[0x0][0xa00] ;  /* 0x0002800000067ab9 */ /* 0x000fe20000000a00 */
[----:B------:R-:W-:Y:S01]  /*1d430*/  ULDC.64 UR4, c[0x0][0x298] ;  /* 0x0000a60000047ab9 */ /* 0x000fe20000000a00 */
[----:B------:R-:W-:Y:S01]  /*1d440*/  BAR.SYNC.DEFER_BLOCKING 0x8, 0x180 ;  /* 0x0206000000007b1d */ /* 0x000fe20000010000 */
[----:B------:R-:W-:Y:S01]  /*1d450*/  ISETP.NE.U32.AND P0, PT, RZ, UR6, PT ;  /* 0x00000006ff007c0c */ /* 0x000fe2000bf05070 */
[----:B0-----:R-:W-:Y:S01]  /*1d460*/  IMAD.WIDE.U32 R4, R34, UR4, RZ ;  /* 0x0000000422047c25 */ /* 0x001fe2000f8e00ff */
[----:B------:R-:W-:-:S02]  /*1d470*/  SHF.R.S32.HI R0, RZ, 0x1f, R34 ;  /* 0x0000001fff007819 */ /* 0x000fc40000011422 */
[----:B------:R-:W-:Y:S01]  /*1d480*/  ISETP.NE.AND.EX P0, PT, RZ, UR7, PT, P0 ;  /* 0x00000007ff007c0c */ /* 0x000fe2000bf05300 */
[----:B------:R-:W-:Y:S01]  /*1d490*/  VIADD R2, R22, 0xc400 ;  /* 0x0000c40016027836 */ /* 0x000fe20000000000 */
[----:B------:R-:W-:Y:S01]  /*1d4a0*/  BSSY B6, `(.L_x_737) ;  /* 0x000001a000067945 */ /* 0x000fe20003800000 */
[----:B------:R-:W-:Y:S01]  /*1d4b0*/  IMAD R0, R0, UR4, RZ ;  /* 0x0000000400007c24 */ /* 0x000fe2000f8e02ff */
[----:B------:R-:W-:-:S03]  /*1d4c0*/  SEL R31, R31, RZ, !P0 ;  /* 0x000000ff1f1f7207 */ /* 0x000fc60004000000 */
[----:B------:R-:W-:-:S04]  /*1d4d0*/  IMAD R0, R34, UR5, R0 ;  /* 0x0000000522007c24 */ /* 0x000fc8000f8e0200 */
[----:B------:R-:W-:Y:S01]  /*1d4e0*/  IMAD.IADD R34, R5, 0x1, R0 ;  /* 0x0000000105227824 */ /* 0x000fe200078e0200 */
[----:B-----5:R-:W-:Y:S02]  /*1d4f0*/  SEL R3, R3, RZ, !P0 ;  /* 0x000000ff03037207 */ /* 0x020fe40004000000 */
[----:B------:R-:W-:-:S03]  /*1d500*/  LOP3.LUT P0, RZ, R2, 0x3ff, RZ, 0xc0, !PT ;  /* 0x000003ff02ff7812 */ /* 0x000fc6000780c0ff */
[----:B------:R0:W-:Y:S04]  /*1d510*/  STL [R1+0x24], R3 ;  /* 0x0000240301007387 */ /* 0x0001e80000100800 */
[----:B------:R0:W-:Y:S06]  /*1d520*/  STL.64 [R1+0x10], R4 ;  /* 0x0000100401007387 */ /* 0x0001ec0000100a00 */
[----:B------:R-:W-:Y:S05]  /*1d530*/  @!P0 BRA `(.L_x_738) ;  /* 0x0000000000408947 */ /* 0x000fea0003800000 */
[----:B------:R-:W-:Y:S01]  /*1d540*/  MOV R2, 0x0 ;  /* 0x0000000000027802 */ /* 0x000fe20000000f00 */
[----:B------:R-:W-:Y:S01]  /*1d550*/  ULDC.64 UR4, c[0x4][0x90] ;  /* 0x0100240000047ab9 */ /* 0x000fe20000000a00 */
[----:B------:R-:W-:Y:S01]  /*1d560*/  ULDC.64 UR6, c[0x4][0x98] ;  /* 0x0100260000067ab9 */ /* 0x000fe20000000a00 */
[----:B------:R-:W-:Y:S01]  /*1d570*/  ULDC.64 UR8, c[0x4][0x20] ;  /* 0x0100080000087ab9 */ /* 0x000fe20000000a00 */
[----:B0-----:R-:W-:Y:S01]  /*1d580*/  IMAD.U32 R4, RZ, RZ, UR4 ;  /* 0x00000004ff047e24 */ /* 0x001fe2000f8e00ff */
[----:B------:R-:W-:Y:S01]  /*1d590*/  MOV R11, UR9 ;  /* 0x00000009000b7c02 */ /* 0x000fe20008000f00 */
[----:B------:R-:W0:Y:S01]  /*1d5a0*/  LDC.64 R2, c[0x4][R2] ;  /* 0x0100000002027b82 */ /* 0x000e220000000a00 */
[----:B------:R-:W-:Y:S02]  /*1d5b0*/  IMAD.U32 R5, RZ, RZ, UR5 ;  /* 0x00000005ff057e24 */ /* 0x000fe4000f8e00ff */
[----:B------:R-:W-:Y:S02]  /*1d5c0*/  IMAD.U32 R6, RZ, RZ, UR6 ;  /* 0x00000006ff067e24 */ /* 0x000fe4000f8e00ff */
[----:B-1----:R-:W-:-:S02]  /*1d5d0*/  IMAD.U32 R7, RZ, RZ, UR7 ;  /* 0x00000007ff077e24 */ /* 0x002fc4000f8e00ff */
[----:B------:R-:W-:Y:S02]  /*1d5e0*/  IMAD.U32 R10, RZ, RZ, UR8 ;  /* 0x00000008ff0a7e24 */ /* 0x000fe4000f8e00ff */
[----:B------:R-:W-:Y:S02]  /*1d5f0*/  IMAD.MOV.U32 R8, RZ, RZ, 0x70 ;  /* 0x00000070ff087424 */ /* 0x000fe400078e00ff */
[----:B------:R-:W-:Y:S02]  /*1d600*/  IMAD.MOV.U32 R12, RZ, RZ, 0x1 ;  /* 0x00000001ff0c7424 */ /* 0x000fe400078e00ff */
[----:B------:R-:W-:-:S07]  /*1d610*/  IMAD.MOV.U32 R13, RZ, RZ, RZ ;  /* 0x000000ffff0d7224 */ /* 0x000fce00078e00ff */
[----:B------:R-:W-:-:S07]  /*1d620*/  LEPC R20, `(.L_x_738) ;  /* 0x000000001014794e */ /* 0x000fce0000000000 */
[----:B0-----:R-:W-:Y:S05]  /*1d630*/  CALL.ABS.NOINC R2 ;  /* 0x0000000002007343 */ /* 0x001fea0003c00000 */
.L_x_738:
[----:B------:R-:W-:Y:S05]  /*1d640*/  BSYNC B6 ;  /* 0x0000000000067941 */ /* 0x000fea0003800000 */
.L_x_737:
[----:B------:R-:W2:Y:S01]  /*1d650*/  LDL.LU R20, [R1+0x24] ;  /* 0x0000240001147983 */ /* 0x000ea20000300800 */
[----:B------:R-:W-:Y:S01]  /*1d660*/  ULDC.64 UR4, c[0x0][0x2d8] ;  /* 0x0000b60000047ab9 */ /* 0x000fe20000000a00 */
[----:B------:R-:W3:Y:S02]  /*1d670*/  LDC R8, c[0x0][0x448] ;  /* 0x00011200ff087b82 */ /* 0x000ee40000000800 */
[----:B0-----:R-:W4:Y:S01]  /*1d680*/  LDL.LU.64 R2, [R1+0x10] ;  /* 0x0000100001027983 */ /* 0x001f220000300a00 */
[----:B------:R-:W-:-:S03]  /*1d690*/  IMAD.SHL.U32 R4, R17, 0x80, RZ ;  /* 0x0000008011047824 */ /* 0x000fc600078e00ff */
[----:B------:R0:W5:Y:S01]  /*1d6a0*/  LDL R17, [R1+0x1c] ;  /* 0x00001c0001117983 */ /* 0x0001620000100800 */
[----:B---3--:R-:W-:-:S13]  /*1d6b0*/  ISETP.NE.AND P0, PT, R8, 0x1, PT ;  /* 0x000000010800780c */ /* 0x008fda0003f05270 */
[----:B------:R-:W1:Y:S01]  /*1d6c0*/  @P0 LDC R5, c[0x0][0x44c] ;  /* 0x00011300ff050b82 */ /* 0x000e620000000800 */
[----:B------:R-:W3:Y:S02]  /*1d6d0*/  S2R R9, SR_TID.X ;  /* 0x0000000000097919 */ /* 0x000ee40000002100 */
[----:B---3--:R-:W-:-:S05]  /*1d6e0*/  IMAD.SHL.U32 R9, R9, 0x8, RZ ;  /* 0x0000000809097824 */ /* 0x008fca00078e00ff */
[----:B------:R-:W-:Y:S01]  /*1d6f0*/  LOP3.LUT R9, R9, 0x38, RZ, 0xc0, !PT ;  /* 0x0000003809097812 */ /* 0x000fe200078ec0ff */
[----:B----4-:R-:W-:Y:S02]  /*1d700*/  IMAD.MOV.U32 R3, RZ, RZ, R34 ;  /* 0x000000ffff037224 */ /* 0x010fe400078e0022 */
[----:B------:R-:W-:-:S04]  /*1d710*/  IMAD.WIDE.U32 R2, R18, UR4, R2 ;  /* 0x0000000412027c25 */ /* 0x000fc8000f8e0002 */
[----:B------:R-:W-:Y:S01]  /*1d720*/  IMAD R3, R18, UR5, R3 ;  /* 0x0000000512037c24 */ /* 0x000fe2000f8e0203 */
[----:B------:R-:W-:Y:S02]  /*1d730*/  ULDC.64 UR4, c[0x0][0x2e0] ;  /* 0x0000b80000047ab9 */ /* 0x000fe40000000a00 */
[----:B--2---:R-:W-:Y:S02]  /*1d740*/  IMAD R0, R20, UR4, RZ ;  /* 0x0000000414007c24 */ /* 0x004fe4000f8e02ff */
[----:B------:R-:W2:Y:S01]  /*1d750*/  S2R R20, SR_TID.X ;  /* 0x0000000000147919 */ /* 0x000ea20000002100 */
[----:B------:R-:W-:-:S04]  /*1d760*/  IMAD.WIDE.U32 R2, R31, UR4, R2 ;  /* 0x000000041f027c25 */ /* 0x000fc8000f8e0002 */
[----:B------:R-:W-:Y:S01]  /*1d770*/  IMAD R0, R31, UR5, R0 ;  /* 0x000000051f007c24 */ /* 0x000fe2000f8e0200 */
[----:B------:R-:W-:-:S03]  /*1d780*/  ULDC.64 UR4, c[0x0][0x2d0] ;  /* 0x0000b40000047ab9 */ /* 0x000fc60000000a00 */
[----:B------:R-:W-:Y:S02]  /*1d790*/  IMAD.IADD R3, R3, 0x1, R0 ;  /* 0x0000000103037824 */ /* 0x000fe400078e0200 */
[----:B------:R-:W3:Y:S01]  /*1d7a0*/  @P0 LDC R0, c[0x0][0x450] ;  /* 0x00011400ff000b82 */ /* 0x000ee20000000800 */
[----:B--2---:R-:W-:-:S04]  /*1d7b0*/  LOP3.LUT R20, R20, 0x7f, RZ, 0xc0, !PT ;  /* 0x0000007f14147812 */ /* 0x004fc800078ec0ff */
[----:B------:R-:W-:Y:S02]  /*1d7c0*/  SHF.R.U32.HI R21, RZ, 0x3, R20 ;  /* 0x00000003ff157819 */ /* 0x000fe40000011614 */
[----:B------:R-:W2:Y:S02]  /*1d7d0*/  S2R R20, SR_TID.X ;  /* 0x0000000000147919 */ /* 0x000ea40000002100 */
[----:B--2---:R-:W-:-:S05]  /*1d7e0*/  IMAD.SHL.U32 R20, R20, 0x10, RZ ;  /* 0x0000001014147824 */ /* 0x004fca00078e00ff */
[----:B------:R-:W-:-:S04]  /*1d7f0*/  LOP3.LUT R20, R21, 0x70, R20, 0xf8, !PT ;  /* 0x0000007015147812 */ /* 0x000fc800078ef814 */
[----:B------:R-:W-:Y:S01]  /*1d800*/  LOP3.LUT R6, R20, R4, RZ, 0xfc, !PT ;  /* 0x0000000414067212 */ /* 0x000fe200078efcff */
[----:B------:R-:W2:Y:S04]  /*1d810*/  S2R R21, SR_TID.X ;  /* 0x0000000000157919 */ /* 0x000ea80000002100 */
[----:B-1----:R-:W-:-:S04]  /*1d820*/  @P0 IMAD.HI.U32 R7, R6, R5, RZ ;  /* 0x0000000506070227 */ /* 0x002fc800078e00ff */
[----:B------:R-:W-:Y:S01]  /*1d830*/  IMAD.MOV.U32 R5, RZ, RZ, R6 ;  /* 0x000000ffff057224 */ /* 0x000fe200078e0006 */
[----:B---3--:R-:W-:Y:S01]  /*1d840*/  @P0 SHF.R.U32.HI R5, RZ, R0, R7 ;  /* 0x00000000ff050219 */ /* 0x008fe20000011607 */
[----:B------:R-:W1:Y:S04]  /*1d850*/  S2R R20, SR_TID.X ;  /* 0x0000000000147919 */ /* 0x000e680000002100 */
        /* <DEDUP_REMOVED lines=10> */
[----:B--2---:R-:W-:Y:S02]  /*1d900*/  IMAD.SHL.U32 R21, R21, 0x8, RZ ;  /* 0x0000000815157824 */ /* 0x004fe400078e00ff */
[----:B------:R-:W-:-:S04]  /*1d910*/  IMAD.WIDE.U32 R2, R0, UR4, R2 ;  /* 0x0000000400027c25 */ /* 0x000fc8000f8e0002 */
[----:B------:R-:W-:Y:S01]  /*1d920*/  IMAD R5, R0, UR5, R5 ;  /* 0x0000000500057c24 */ /* 0x000fe2000f8e0205 */
[----:B------:R-:W-:Y:S01]  /*1d930*/  ULDC.64 UR4, c[0x0][0x280] ;  /* 0x0000a00000047ab9 */ /* 0x000fe20000000a00 */
[----:B------:R-:W-:Y:S02]  /*1d940*/  LOP3.LUT R21, R21, 0x38, RZ, 0xc0, !PT ;  /* 0x0000003815157812 */ /* 0x000fe400078ec0ff */
[----:B------:R-:W-:Y:S01]  /*1d950*/  IMAD.IADD R5, R3, 0x1, R5 ;  /* 0x0000000103057824 */ /* 0x000fe200078e0205 */
[C---:B------:R-:W-:Y:S01]  /*1d960*/  LEA R0, P0, R2.reuse, UR4, 0x1 ;  /* 0x0000000402007c11 */ /* 0x040fe2000f8008ff */
[----:B------:R-:W-:Y:S01]  /*1d970*/  ULDC UR4, c[0x0][0x2b8] ;  /* 0x0000ae0000047ab9 */ /* 0x000fe20000000800 */
[C---:B------:R-:W-:Y:S02]  /*1d980*/  LOP3.LUT R10, R21.reuse, 0x40, RZ, 0xfc, !PT ;  /* 0x00000040150a7812 */ /* 0x040fe400078efcff */
[----:B------:R-:W-:Y:S02]  /*1d990*/  LOP3.LUT R11, R21, 0x80, RZ, 0xfc, !PT ;  /* 0x00000080150b7812 */ /* 0x000fe400078efcff */
[----:B------:R-:W-:Y:S01]  /*1d9a0*/  LEA.HI.X R5, R2, UR5, R5, 0x1, P0 ;  /* 0x0000000502057c11 */ /* 0x000fe200080f0c05 */
[----:B------:R-:W-:Y:S01]  /*1d9b0*/  UMOV UR5, 0xffffffff ;  /* 0xffffffff00057882 */ /* 0x000fe20000000000 */
[----:B-1----:R-:W-:-:S02]  /*1d9c0*/  LOP3.LUT R20, R20, 0x7f, RZ, 0xc0, !PT ;  /* 0x0000007f14147812 */ /* 0x002fc400078ec0ff */
[----:B------:R-:W-:Y:S02]  /*1d9d0*/  ISETP.GE.AND P3, PT, R9, UR4, PT ;  /* 0x0000000409007c0c */ /* 0x000fe4000bf66270 */
[----:B------:R-:W-:Y:S02]  /*1d9e0*/  ISETP.GE.AND P2, PT, R10, UR4, PT ;  /* 0x000000040a007c0c */ /* 0x000fe4000bf46270 */
[----:B------:R-:W-:Y:S02]  /*1d9f0*/  ISETP.GE.AND P0, PT, R11, UR4, PT ;  /* 0x000000040b007c0c */ /* 0x000fe4000bf06270 */
[----:B------:R-:W-:Y:S01]  /*1da00*/  SHF.R.U32.HI R10, RZ, 0x3, R20 ;  /* 0x00000003ff0a7819 */ /* 0x000fe20000011614 */
[----:B0-----:R-:W-:Y:S10]  /*1da10*/  BRA.DIV UR5, `(.L_x_739) ;  /* 0x0000004a051c7947 */ /* 0x001ff4000b800000 */
[----:B------:R-:W0:Y:S01]  /*1da20*/  SHFL.IDX PT, R3, R0, RZ, 0x181f ;  /* 0x00181fff00037589 */ /* 0x000e2200000e0000 */
[----:B-----5:R-:W-:Y:S02]  /*1da30*/  IMAD R6, R17, R8, RZ ;  /* 0x0000000811067224 */ /* 0x020fe400078e02ff */
[----:B------:R-:W-:Y:S01]  /*1da40*/  IMAD.IADD R4, R10, 0x1, R4 ;  /* 0x000000010a047824 */ /* 0x000fe200078e0204 */
[----:B------:R-:W1:Y:S04]  /*1da50*/  SHFL.IDX PT, R2, R5, RZ, 0x181f ;  /* 0x00181fff05027589 */ /* 0x000e6800000e0000 */
[----:B------:R-:W-:Y:S01]  /*1da60*/  ISETP.GE.AND P1, PT, R4, R6, PT ;  /* 0x000000060400720c */ /* 0x000fe20003f26270 */
[----:B------:R-:W-:-:S12]  /*1da70*/  SHFL.IDX PT, R14, R0, 0x7, 0x181f ;  /* 0x00f81f00000e7f89 */ /* 0x000fd800000e0000 */
[----:B0-----:R-:W-:-:S05]  /*1da80*/  @!P1 LEA R7, P4, R9, R3, 0x1 ;  /* 0x0000000309079211 */ /* 0x001fca00078808ff */
[----:B-1----:R-:W-:Y:S02]  /*1da90*/  @!P1 IMAD.X R3, RZ, RZ, R2, P4 ;  /* 0x000000ffff039224 */ /* 0x002fe400020e0602 */
[----:B------:R-:W-:Y:S01]  /*1daa0*/  @!P1 IMAD.MOV.U32 R2, RZ, RZ, R7 ;  /* 0x000000ffff029224 */ /* 0x000fe200078e0007 */
[----:B------:R-:W-:-:S04]  /*1dab0*/  IADD3 R7, R4, 0x10, RZ ;  /* 0x0000001004077810 */ /* 0x000fc80007ffe0ff */
[----:B------:R-:W-:Y:S04]  /*1dac0*/  @!P1 LDGSTS.E.BYPASS.LTC128B.128 [R35+0xc400], desc[UR56][R2.64], !P3 ;  /* 0x0c40000002239fae */ /* 0x000fe8000d901d78 */
[----:B------:R-:W-:Y:S04]  /*1dad0*/  @!P1 LDGSTS.E.BYPASS.LTC128B.128 [R35+0x10400], desc[UR56][R2.64+0x80], !P2 ;  /* 0x1040008002239fae */ /* 0x000fe8000d101d78 */
[----:B------:R0:W-:Y:S01]  /*1dae0*/  @!P1 LDGSTS.E.BYPASS.LTC128B.128 [R35+0x14400], desc[UR56][R2.64+0x100], !P0 ;  /* 0x1440010002239fae */ /* 0x0001e2000c101d78 */
[----:B------:R-:W-:-:S03]  /*1daf0*/  ISETP.GE.AND P1, PT, R7, R6, PT ;  /* 0x000000060700720c */ /* 0x000fc60003f26270 */
[----:B0-----:R-:W0:Y:S04]  /*1db00*/  SHFL.IDX PT, R3, R0, 0x1, 0x181f ;  /* 0x00381f0000037f89 */ /* 0x001e2800000e0000 */
[----:B------:R-:W1:Y:S06]  /*1db10*/  SHFL.IDX PT, R2, R5, 0x1, 0x181f ;  /* 0x00381f0005027f89 */ /* 0x000e6c00000e0000 */
[----:B0-----:R-:W-:-:S05]  /*1db20*/  @!P1 LEA R7, P4, R9, R3, 0x1 ;  /* 0x0000000309079211 */ /* 0x001fca00078808ff */
[----:B-1----:R-:W-:Y:S02]  /*1db30*/  @!P1 IMAD.X R8, RZ, RZ, R2, P4 ;  /* 0x000000ffff089224 */ /* 0x002fe400020e0602 */
[----:B------:R-:W-:Y:S02]  /*1db40*/  @!P1 IMAD.MOV.U32 R2, RZ, RZ, R7 ;  /* 0x000000ffff029224 */ /* 0x000fe400078e0007 */
[----:B------:R-:W-:Y:S02]  /*1db50*/  @!P1 IMAD.MOV.U32 R3, RZ, RZ, R8 ;  /* 0x000000ffff039224 */ /* 0x000fe400078e0008 */
[----:B------:R-:W-:-:S03]  /*1db60*/  VIADD R7, R4, 0x20 ;  /* 0x0000002004077836 */ /* 0x000fc60000000000 */
        /* <DEDUP_REMOVED lines=39> */
[----:B0-----:R-:W-:-:S04]  /*1dde0*/  @!P1 LEA R7, P4, R9, R3, 0x1 ;  /* 0x0000000309079211 */ /* 0x001fc800078808ff */
[----:B-1----:R-:W-:Y:S01]  /*1ddf0*/  @!P1 IADD3.X R8, RZ, R2, RZ, P4, !PT ;  /* 0x00000002ff089210 */ /* 0x002fe200027fe4ff */
[----:B------:R-:W-:Y:S02]  /*1de00*/  @!P1 IMAD.MOV.U32 R2, RZ, RZ, R7 ;  /* 0x000000ffff029224 */ /* 0x000fe400078e0007 */
[----:B------:R-:W-:Y:S02]  /*1de10*/  VIADD R7, R4, 0x60 ;  /* 0x0000006004077836 */ /* 0x000fe40000000000 */
[----:B------:R-:W-:-:S05]  /*1de20*/  @!P1 IMAD.MOV.U32 R3, RZ, RZ, R8 ;  /* 0x000000ffff039224 */ /* 0x000fca00078e0008 */
[----:B------:R-:W-:Y:S04]  /*1de30*/  @!P1 LDGSTS.E.BYPASS.LTC128B.128 [R35+0xec00], desc[UR56][R2.64], !P3 ;  /* 0x0ec0000002239fae */ /* 0x000fe8000d901d78 */
[----:B------:R-:W-:Y:S04]  /*1de40*/  @!P1 LDGSTS.E.BYPASS.LTC128B.128 [R35+0x12c00], desc[UR56][R2.64+0x80], !P2 ;  /* 0x12c0008002239fae */ /* 0x000fe8000d101d78 */
[----:B------:R0:W-:Y:S01]  /*1de50*/  @!P1 LDGSTS.E.BYPASS.LTC128B.128 [R35+0x16c00], desc[UR56][R2.64+0x100], !P0 ;  /* 0x16c0010002239fae */ /* 0x0001e2000c101d78 */
[----:B------:R-:W-:-:S03]  /*1de60*/  ISETP.GE.AND P1, PT, R7, R6, PT ;  /* 0x000000060700720c */ /* 0x000fc60003f26270 */
[----:B0-----:R-:W0:Y:S04]  /*1de70*/  SHFL.IDX PT, R3, R0, 0x6, 0x181f ;  /* 0x00d81f0000037f89 */ /* 0x001e2800000e0000 */
[----:B------:R-:W1:Y:S04]  /*1de80*/  SHFL.IDX PT, R2, R5, 0x6, 0x181f ;  /* 0x00d81f0005027f89 */ /* 0x000e6800000e0000 */
[----:B------:R-:W2:Y:S02]  /*1de90*/  SHFL.IDX PT, R5, R5, 0x7, 0x181f ;  /* 0x00f81f0005057f89 */ /* 0x000ea400000e0000 */
[----:B0-----:R-:W-:-:S05]  /*1dea0*/  @!P1 LEA R7, P4, R9, R3, 0x1 ;  /* 0x0000000309079211 */ /* 0x001fca00078808ff */
[----:B-1----:R-:W-:Y:S02]  /*1deb0*/  @!P1 IMAD.X R8, RZ, RZ, R2, P4 ;  /* 0x000000ffff089224 */ /* 0x002fe400020e0602 */
[----:B------:R-:W-:Y:S02]  /*1dec0*/  @!P1 IMAD.MOV.U32 R2, RZ, RZ, R7 ;  /* 0x000000ffff029224 */ /* 0x000fe400078e0007 */
[----:B------:R-:W-:-:S05]  /*1ded0*/  @!P1 IMAD.MOV.U32 R3, RZ, RZ, R8 ;  /* 0x000000ffff039224 */ /* 0x000fca00078e0008 */
[----:B------:R0:W-:Y:S04]  /*1dee0*/  @!P1 LDGSTS.E.BYPASS.LTC128B.128 [R35+0xf400], desc[UR56][R2.64], !P3 ;  /* 0x0f40000002239fae */ /* 0x0001e8000d901d78 */
[----:B------:R0:W-:Y:S04]  /*1def0*/  @!P1 LDGSTS.E.BYPASS.LTC128B.128 [R35+0x13400], desc[UR56][R2.64+0x80], !P2 ;  /* 0x1340008002239fae */ /* 0x0001e8000d101d78 */
[----:B--2---:R0:W-:Y:S02]  /*1df00*/  @!P1 LDGSTS.E.BYPASS.LTC128B.128 [R35+0x17400], desc[UR56][R2.64+0x100], !P0 ;  /* 0x1740010002239fae */ /* 0x0041e4000c101d78 */
.L_x_877:
[----:B0-----:R-:W-:Y:S01]  /*1df10*/  VIADD R3, R4, 0x70 ;  /* 0x0000007004037836 */ /* 0x001fe20000000000 */
[----:B------:R-:W-:Y:S04]  /*1df20*/  BSSY B0, `(.L_x_740) ;  /* 0x000000b000007945 */ /* 0x000fe80003800000 */
[----:B------:R-:W-:-:S13]  /*1df30*/  ISETP.GE.AND P1, PT, R3, R6, PT ;  /* 0x000000060300720c */ /* 0x000fda0003f26270 */
[----:B------:R-:W-:Y:S05]  /*1df40*/  @P1 BRA `(.L_x_741) ;  /* 0x0000000000201947 */ /* 0x000fea0003800000 */
[----:B------:R-:W-:-:S05]  /*1df50*/  LEA R2, P1, R9, R14, 0x1 ;  /* 0x0000000e09027211 */ /* 0x000fca00078208ff */
[----:B------:R-:W-:-:S05]  /*1df60*/  IMAD.X R3, RZ, RZ, R5, P1 ;  /* 0x000000ffff037224 */ /* 0x000fca00008e0605 */
[----:B------:R-:W-:Y:S01]  /*1df70*/  @!PT LDS RZ, [RZ] ;  /* 0x00000000fffff984 */ /* 0x000fe20000000800 */
[----:B------:R-:W-:Y:S01]  /*1df80*/  @!PT LDS RZ, [RZ] ;  /* 0x00000000fffff984 */ /* 0x000fe20000000800 */
[----:B------:R-:W-:Y:S01]  /*1df90*/  @!PT LDS RZ, [RZ] ;  /* 0x00000000fffff984 */ /* 0x000fe20000000800 */
[----:B------:R0:W-:Y:S04]  /*1dfa0*/  LDGSTS.E.BYPASS.LTC128B.128 [R35+0xfc00], desc[UR56][R2.64], !P3 ;  /* 0x0fc0000002237fae */ /* 0x0001e8000d901d78 */
[----:B------:R0:W-:Y:S04]  /*1dfb0*/  LDGSTS.E.BYPASS.LTC128B.128 [R35+0x13c00], desc[UR56][R2.64+0x80], !P2 ;  /* 0x13c0008002237fae */ /* 0x0001e8000d101d78 */
[----:B------:R0:W-:Y:S02]  /*1dfc0*/  LDGSTS.E.BYPASS.LTC128B.128 [R35+0x17c00], desc[UR56][R2.64+0x100], !P0 ;  /* 0x17c0010002237fae */ /* 0x0001e4000c101d78 */
.L_x_741:
[----:B------:R-:W-:Y:S05]  /*1dfd0*/  BSYNC B0 ;  /* 0x0000000000007941 */ /* 0x000fea0003800000 */
.L_x_740:
[----:B------:R-:W-:Y:S01]  /*1dfe0*/  NOP ;  /* 0x0000000000007918 */ /* 0x000fe20000000000 */
[----:B------:R-:W-:-:S13]  /*1dff0*/  PLOP3.LUT P0, PT, PT, PT, PT, 0x80, 0x0 ;  /* 0x000000000000781c */ /* 0x000fda0003f0f070 */
.L_x_742:
[----:B------:R-:W-:Y:S02]  /*1e000*/  PLOP3.LUT P1, PT, P1, P0, PT, 0xa2, 0x0 ;  /* 0x000000000000781c */ /* 0x000fe40000f21472 */
[----:B------:R-:W-:-:S08]  /*1e010*/  @P0 R2UR P1, UR4, R22 ;  /* 0x00000000160402ca */ /* 0x000fd00000020000 */
[----:B------:R-:W-:-:S05]  /*1e020*/  @P0 PLOP3.LUT P0, PT, P1, PT, PT, 0x80, 0x0 ;  /* 0x000000000000081c */ /* 0x000fca0000f0f070 */
[----:B------:R-:W-:Y:S01]  /*1e030*/  @!P1 SYNCS.ARRIVE.TRANS64.RED.A0T1 RZ, [UR4+0x2a800], RZ ;  /* 0x02a800ffffff99a7 */ /* 0x000fe20008200404 */
[----:B------:R-:W-:Y:S07]  /*1e040*/  @!P1 ARRIVES.LDGSTSBAR.64.TRANSCNT [UR4+0x2a800] ;  /* 0x02a80000ff0099b0 */ /* 0x000fee0008000a84 */
[----:B------:R-:W-:Y:S05]  /*1e050*/  @P0 BRA.U.ANY `(.L_x_742) ;  /* 0xfffffffd00e80947 */ /* 0x000fea000393ffff */
[----:B0-----:R-:W2:Y:S02]  /*1e060*/  LDL.LU R2, [R1+0x20] ;  /* 0x0000200001027983 */ /* 0x001ea40000300800 */
[----:B--2---:R-:W-:-:S05]  /*1e070*/  VIADD R2, R2, 0x1 ;  /* 0x0000000102027836 */ /* 0x004fca0000000000 */
[----:B------:R0:W-:Y:S01]  /*1e080*/  STL [R1+0x20], R2 ;  /* 0x0000200201007387 */ /* 0x0001e20000100800 */
[----:B------:R-:W-:-:S04]  /*1e090*/  LEA.HI R0, R2, R2, RZ, 0x1 ;  /* 0x0000000202007211 */ /* 0x000fc800078f08ff */
[----:B------:R-:W-:-:S05]  /*1e0a0*/  LOP3.LUT R0, R0, 0xfffffffe, RZ, 0xc0, !PT ;  /* 0xfffffffe00007812 */ /* 0x000fca00078ec0ff */
[----:B------:R-:W-:-:S05]  /*1e0b0*/  IMAD.IADD R0, R2, 0x1, -R0 ;  /* 0x0000000102007824 */ /* 0x000fca00078e0a00 */
[----:B------:R-:W-:Y:S01]  /*1e0c0*/  SHF.L.U32 R3, R0, 0x1f, RZ ;  /* 0x0000001f00037819 */ /* 0x000fe200000006ff */
[----:B------:R-:W-:Y:S01]  /*1e0d0*/  NOP ;  /* 0x0000000000007918 */ /* 0x000fe20000000000 */
[----:B0-----:R-:W2:Y:S01]  /*1e0e0*/  LDL.LU R2, [R1+0x18] ;  /* 0x0000180001027983 */ /* 0x001ea20000300800 */
[----:B------:R0:W-:Y:S01]  /*1e0f0*/  SYNCS.ARRIVE.TRANS64.A1T0 RZ, [R22+URZ+0x2a800], RZ ;  /* 0x02a800ff16ff79a7 */ /* 0x0001e2000810003f */
[----:B------:R-:W-:Y:S01]  /*1e100*/  BSSY B0, `(.L_x_743) ;  /* 0x0000004000007945 */ /* 0x000fe20003800000 */
[----:B------:R-:W1:Y:S01]  /*1e110*/  SYNCS.PHASECHK.TRANS64.TRYWAIT P0, [R22+URZ+0x2a820], R3 ;  /* 0x02a82003160075a7 */ /* 0x000e62000800017f */
[----:B--2---:R-:W-:Y:S02]  /*1e120*/  VIADD R0, R2, 0xfffffffe ;  /* 0xfffffffe02007836 */ /* 0x004fe40000000000 */
[----:B01----:R-:W-:Y:S05]  /*1e130*/  @!P0 BRA `(.L_x_744) ;  /* 0x0000004c000c8947 */ /* 0x003fea0003800000 */
.L_x_878:
[----:B------:R-:W-:Y:S05]  /*1e140*/  BSYNC B0 ;  /* 0x0000000000007941 */ /* 0x000fea0003800000 */
.L_x_743:
[----:B------:R-:W-:Y:S01]  /*1e150*/  ISETP.GE.AND P0, PT, R0, R37, PT ;  /* 0x000000250000720c */ /* 0x000fe20003f06270 */
[----:B------:R-:W-:-:S12]  /*1e160*/  BSSY B0, `(.L_x_745) ;  /* 0x00000fa000007945 */ /* 0x000fd80003800000 */
[----:B------:R-:W-:Y:S05]  /*1e170*/  @!P0 BRA `(.L_x_746) ;  /* 0x0000000c00e08947 */ /* 0x000fea0003800000 */
[----:B------:R-:W-:Y:S02]  /*1e180*/  IMAD.MOV.U32 R10, RZ, RZ, R27 ;  /* 0x000000ffff0a7224 */ /* 0x000fe400078e001b */
[----:B------:R-:W-:Y:S02]  /*1e190*/  IMAD.MOV.U32 R17, RZ, RZ, R28 ;  /* 0x000000ffff117224 */ /* 0x000fe400078e001c */
[----:B------:R-:W-:-:S07]  /*1e1a0*/  IMAD.MOV.U32 R31, RZ, RZ, R26 ;  /* 0x000000ffff1f7224 */ /* 0x000fce00078e001a */
.L_x_759:
[----:B------:R-:W2:Y:S01]  /*1e1b0*/  LDL R2, [R1] ;  /* 0x0000000001027983 */ /* 0x000ea20000100800 */
[----:B------:R-:W1:Y:S03]  /*1e1c0*/  LDC R8, c[0x0][0x430] ;  /* 0x00010c00ff087b82 */ /* 0x000e660000000800 */
[----:B------:R-:W3:Y:S04]  /*1e1d0*/  LDL R7, [R1+0x4] ;  /* 0x0000040001077983 */ /* 0x000ee80000100800 */
[----:B------:R-:W4:Y:S01]  /*1e1e0*/  LDL R6, [R1+0x30] ;  /* 0x0000300001067983 */ /* 0x000f220000100800 */
[----:B0-----:R-:W0:Y:S01]  /*1e1f0*/  S2R R3, SR_TID.X ;  /* 0x0000000000037919 */ /* 0x001e220000002100 */
[----:B------:R-:W0:Y:S01]  /*1e200*/  S2R R9, SR_TID.X ;  /* 0x0000000000097919 */ /* 0x000e220000002100 */
[----:B-1----:R-:W-:-:S13]  /*1e210*/  ISETP.NE.AND P0, PT, R8, 0x1, PT ;  /* 0x000000010800780c */ /* 0x002fda0003f05270 */
[----:B------:R-:W1:Y:S01]  /*1e220*/  @P0 LDC R4, c[0x0][0x434] ;  /* 0x00010d00ff040b82 */ /* 0x000e620000000800 */
[----:B0-----:R-:W-:-:S04]  /*1e230*/  LOP3.LUT R3, R3, 0x7f, RZ, 0xc0, !PT ;  /* 0x0000007f03037812 */ /* 0x001fc800078ec0ff */
[----:B------:R-:W-:Y:S01]  /*1e240*/  SHF.R.U32.HI R3, RZ, 0x3, R3 ;  /* 0x00000003ff037819 */ /* 0x000fe20000011603 */
[----:B------:R-:W-:-:S05]  /*1e250*/  IMAD.SHL.U32 R9, R9, 0x10, RZ ;  /* 0x0000001009097824 */ /* 0x000fca00078e00ff */
[----:B------:R-:W-:Y:S02]  /*1e260*/  LOP3.LUT R9, R3, 0x70, R9, 0xf8, !PT ;  /* 0x0000007003097812 */ /* 0x000fe400078ef809 */
[----:B------:R-:W0:Y:S02]  /*1e270*/  @P0 LDC R3, c[0x0][0x438] ;  /* 0x00010e00ff030b82 */ /* 0x000e240000000800 */
[----:B------:R-:W-:Y:S01]  /*1e280*/  ISETP.GT.U32.AND P1, PT, R9, 0x5f, PT ;  /* 0x0000005f0900780c */ /* 0x000fe20003f24070 */
[----:B------:R-:W-:Y:S01]  /*1e290*/  VIADD R27, R10, 0x1 ;  /* 0x000000010a1b7836 */ /* 0x000fe20000000000 */
[----:B------:R-:W-:Y:S05]  /*1e2a0*/  YIELD ;  /* 0x0000000000007946 */ /* 0x000fea0003800000 */
[----:B------:R-:W-:-:S02]  /*1e2b0*/  IMAD.MOV.U32 R26, RZ, RZ, R0 ;  /* 0x000000ffff1a7224 */ /* 0x000fc400078e0000 */
[----:B--2---:R-:W-:-:S04]  /*1e2c0*/  IMAD R5, R0, 0x60, R2 ;  /* 0x0000006000057824 */ /* 0x004fc800078e0202 */
[----:B------:R-:W-:-:S04]  /*1e2d0*/  IMAD.IADD R5, R9, 0x1, R5 ;  /* 0x0000000109057824 */ /* 0x000fc800078e0205 */
[----:B-1----:R-:W-:Y:S01]  /*1e2e0*/  @P0 IMAD.HI.U32 R4, R5, R4, RZ ;  /* 0x0000000405040227 */ /* 0x002fe200078e00ff */
[----:B------:R-:W-:-:S04]  /*1e2f0*/  MOV R2, R5 ;  /* 0x0000000500027202 */ /* 0x000fc80000000f00 */
[----:B0-----:R-:W-:-:S05]  /*1e300*/  @P0 SHF.R.U32.HI R2, RZ, R3, R4 ;  /* 0x00000003ff020219 */ /* 0x001fca0000011604 */
[----:B------:R-:W-:-:S04]  /*1e310*/  IMAD.MOV R3, RZ, RZ, -R2 ;  /* 0x000000ffff037224 */ /* 0x000fc800078e0a02 */
[----:B------:R-:W-:Y:S02]  /*1e320*/  IMAD R8, R8, R3, R5 ;  /* 0x0000000308087224 */ /* 0x000fe400078e0205 */
[----:B------:R-:W0:Y:S01]  /*1e330*/  @!P1 LDC.64 R4, c[0x0][0x428] ;  /* 0x00010a00ff049b82 */ /* 0x000e220000000a00 */
[----:B------:R-:W-:-:S03]  /*1e340*/  @!P1 SHF.R.S32.HI R3, RZ, 0x1f, R2 ;  /* 0x0000001fff039819 */ /* 0x000fc60000011402 */
[----:B0-----:R-:W-:-:S04]  /*1e350*/  @!P1 IMAD.WIDE.U32 R2, R32, R4, R2 ;  /* 0x0000000420029225 */ /* 0x001fc800078e0002 */
[----:B---3--:R-:W-:-:S04]  /*1e360*/  @!P1 IMAD R4, R7, R4, RZ ;  /* 0x0000000407049224 */ /* 0x008fc800078e02ff */
[----:B------:R-:W-:Y:S02]  /*1e370*/  @!P1 IMAD R7, R32, R5, R4 ;  /* 0x0000000520079224 */ /* 0x000fe400078e0204 */
[----:B------:R-:W0:Y:S02]  /*1e380*/  @!P1 LDC.64 R4, c[0x0][0x418] ;  /* 0x00010600ff049b82 */ /* 0x000e240000000a00 */
[----:B------:R-:W-:Y:S02]  /*1e390*/  @!P1 IMAD.IADD R3, R7, 0x1, R3 ;  /* 0x0000000107039824 */ /* 0x000fe400078e0203 */
[----:B------:R-:W-:Y:S01]  /*1e3a0*/  IMAD.MOV.U32 R7, RZ, RZ, RZ ;  /* 0x000000ffff077224 */ /* 0x000fe200078e00ff */
[----:B0-----:R-:W-:-:S04]  /*1e3b0*/  @!P1 LEA R4, P0, R2, R4, 0x2 ;  /* 0x0000000402049211 */ /* 0x001fc800078010ff */
[----:B------:R-:W-:-:S05]  /*1e3c0*/  @!P1 LEA.HI.X R5, R2, R5, R3, 0x2, P0 ;  /* 0x0000000502059211 */ /* 0x000fca00000f1403 */
[----:B------:R0:W5:Y:S01]  /*1e3d0*/  @!P1 LDG.E R7, desc[UR56][R4.64] ;  /* 0x0000003804079981 */ /* 0x000162000c1e1900 */
[----:B----4-:R-:W-:Y:S02]  /*1e3e0*/  ISETP.NE.AND P1, PT, R6, 0x3, PT ;  /* 0x000000030600780c */ /* 0x010fe40003f25270 */
[----:B------:R-:W-:-:S04]  /*1e3f0*/  ISETP.NE.AND P0, PT, R27, 0x2, PT ;  /* 0x000000021b00780c */ /* 0x000fc80003f05270 */
[----:B------:R-:W-:Y:S02]  /*1e400*/  SEL R28, RZ, 0x1, P0 ;  /* 0x00000001ff1c7807 */ /* 0x000fe40000000000 */
[----:B------:R-:W-:Y:S02]  /*1e410*/  SEL R27, R27, RZ, P0 ;  /* 0x000000ff1b1b7207 */ /* 0x000fe40000000000 */
[----:B------:R-:W-:-:S03]  /*1e420*/  LOP3.LUT R28, R17, R28, RZ, 0x3c, !PT ;  /* 0x0000001c111c7212 */ /* 0x000fc600078e3cff */
[----:B0-----:R-:W-:Y:S05]  /*1e430*/  @!P1 BRA `(.L_x_747) ;  /* 0x0000000000049947 */ /* 0x001fea0003800000 */
[----:B------:R-:W-:Y:S01]  /*1e440*/  BPT.TRAP 0x1 ;  /* 0x000000040000795c */ /* 0x000fe20000300000 */
.L_x_747:
[----:B------:R-:W-:Y:S01]  /*1e450*/  IMAD R6, R27, 0x8, R22 ;  /* 0x000000081b067824 */ /* 0x000fe200078e0216 */
[----:B------:R-:W-:Y:S01]  /*1e460*/  SHF.L.U32 R3, R28, 0x1f, RZ ;  /* 0x0000001f1c037819 */ /* 0x000fe200000006ff */
[----:B------:R-:W-:Y:S03]  /*1e470*/  BSSY B1, `(.L_x_748) ;  /* 0x0000003000017945 */ /* 0x000fe60003800000 */
[----:B------:R-:W0:Y:S02]  /*1e480*/  SYNCS.PHASECHK.TRANS64.TRYWAIT P0, [R6+URZ+0x2a840], R3 ;  /* 0x02a84003060075a7 */ /* 0x000e24000800017f */
[----:B0-----:R-:W-:Y:S05]  /*1e490*/  @!P0 BRA `(.L_x_749) ;  /* 0x0000004800488947 */ /* 0x001fea0003800000 */
.L_x_879:
[----:B------:R-:W-:Y:S05]  /*1e4a0*/  BSYNC B1 ;  /* 0x0000000000017941 */ /* 0x000fea0003800000 */
.L_x_748:
[----:B------:R-:W2:Y:S01]  /*1e4b0*/  LDL R0, [R1+0x38] ;  /* 0x0000380001007983 */ /* 0x000ea20000100800 */
[----:B------:R-:W-:Y:S01]  /*1e4c0*/  SHF.R.S32.HI R20, RZ, 0x1f, R8 ;  /* 0x0000001fff147819 */ /* 0x000fe20000011408 */
[----:B------:R-:W-:Y:S01]  /*1e4d0*/  ULDC.64 UR4, c[0x0][0x300] ;  /* 0x0000c00000047ab9 */ /* 0x000fe20000000a00 */
[----:B-----5:R-:W-:Y:S01]  /*1e4e0*/  SHF.R.S32.HI R21, RZ, 0x1f, R7 ;  /* 0x0000001fff157819 */ /* 0x020fe20000011407 */
[----:B0-----:R-:W-:Y:S01]  /*1e4f0*/  IMAD.WIDE.U32 R2, R8, UR4, RZ ;  /* 0x0000000408027c25 */ /* 0x001fe2000f8e00ff */
[----:B------:R-:W-:-:S03]  /*1e500*/  ULDC.64 UR6, c[0x0][0x2e8] ;  /* 0x0000ba0000067ab9 */ /* 0x000fc60000000a00 */
[----:B------:R-:W-:Y:S01]  /*1e510*/  IMAD R4, R27, 0x4800, R33 ;  /* 0x000048001b047824 */ /* 0x000fe200078e0221 */
[C---:B--2---:R-:W-:Y:S02]  /*1e520*/  LOP3.LUT P3, RZ, R0.reuse, 0x4, RZ, 0xc0, !PT ;  /* 0x0000000400ff7812 */ /* 0x044fe4000786c0ff */
[C---:B------:R-:W-:Y:S02]  /*1e530*/  LOP3.LUT P2, RZ, R0.reuse, 0x2, RZ, 0xc0, !PT ;  /* 0x0000000200ff7812 */ /* 0x040fe4000784c0ff */
[----:B------:R-:W-:Y:S01]  /*1e540*/  LOP3.LUT P1, RZ, R0, 0x1, RZ, 0xc0, !PT ;  /* 0x0000000100ff7812 */ /* 0x000fe2000782c0ff */
[----:B------:R-:W-:-:S04]  /*1e550*/  IMAD R0, R20, UR4, RZ ;  /* 0x0000000414007c24 */ /* 0x000fc8000f8e02ff */
        /* <DEDUP_REMOVED lines=17> */
[----:B------:R-:W2:Y:S04]  /*1e670*/  SHFL.IDX PT, R3, R5, RZ, 0x181f ;  /* 0x00181fff05037589 */ /* 0x000ea800000e0000 */
[----:B------:R-:W-:Y:S01]  /*1e680*/  SHFL.IDX PT, R34, R5, 0x2, 0x181f ;  /* 0x00581f0005227f89 */ /* 0x000fe200000e0000 */
[----:B0-----:R-:W-:-:S05]  /*1e690*/  IMAD.SHL.U32 R11, R11, 0x8, RZ ;  /* 0x000000080b0b7824 */ /* 0x001fca00078e00ff */
[----:B------:R-:W-:-:S05]  /*1e6a0*/  LOP3.LUT R11, R11, 0x38, RZ, 0xc0, !PT ;  /* 0x000000380b0b7812 */ /* 0x000fca00078ec0ff */
[----:B------:R-:W-:-:S05]  /*1e6b0*/  IMAD.SHL.U32 R0, R11, 0x2, RZ ;  /* 0x000000020b007824 */ /* 0x000fca00078e00ff */
[----:B-1----:R-:W-:-:S05]  /*1e6c0*/  IADD3 R2, P0, R2, R0, RZ ;  /* 0x0000000002027210 */ /* 0x002fca0007f1e0ff */
[----:B--2---:R-:W-:-:S05]  /*1e6d0*/  IMAD.X R3, RZ, RZ, R3, P0 ;  /* 0x000000ffff037224 */ /* 0x004fca00000e0603 */
        /* <DEDUP_REMOVED lines=31> */
[----:B-12---:R0:W2:Y:S02]  /*1e8d0*/  SHFL.IDX PT, R2, R9, 0x5, 0x181f ;  /* 0x00b81f0009027f89 */ /* 0x0060a400000e0000 */
.L_x_893:
[----:B--2---:R-:W-:-:S04]  /*1e8e0*/  IADD3 R2, P0, R2, R0, RZ ;  /* 0x0000000002027210 */ /* 0x004fc80007f1e0ff */
[----:B------:R-:W-:Y:S02]  /*1e8f0*/  IADD3.X R3, RZ, R34, RZ, P0, !PT ;  /* 0x00000022ff037210 */ /* 0x000fe400007fe4ff */
[----:B------:R-:W-:-:S03]  /*1e900*/  PLOP3.LUT P0, PT, PT, PT, PT, 0x80, 0x0 ;  /* 0x000000000000781c */ /* 0x000fc60003f0f070 */
[----:B------:R-:W-:Y:S01]  /*1e910*/  @!PT LDS RZ, [RZ] ;  /* 0x00000000fffff984 */ /* 0x000fe20000000800 */
[----:B------:R-:W-:Y:S01]  /*1e920*/  @!PT LDS RZ, [RZ] ;  /* 0x00000000fffff984 */ /* 0x000fe20000000800 */
[----:B------:R-:W-:Y:S01]  /*1e930*/  @!PT LDS RZ, [RZ] ;  /* 0x00000000fffff984 */ /* 0x000fe20000000800 */
[----:B------:R1:W-:Y:S04]  /*1e940*/  LDGSTS.E.BYPASS.LTC128B.128 [R4+0x1ac00], desc[UR56][R2.64], !P3 ;  /* 0x1ac0000002047fae */ /* 0x0003e8000d901d78 */
[----:B------:R1:W-:Y:S04]  /*1e950*/  LDGSTS.E.BYPASS.LTC128B.128 [R4+0x1dc00], desc[UR56][R2.64+0x80], !P2 ;  /* 0x1dc0008002047fae */ /* 0x0003e8000d101d78 */
[----:B------:R1:W-:Y:S01]  /*1e960*/  LDGSTS.E.BYPASS.LTC128B.128 [R4+0x20c00], desc[UR56][R2.64+0x100], !P1 ;  /* 0x20c0010002047fae */ /* 0x0003e2000c901d78 */
[----:B------:R-:W-:Y:S01]  /*1e970*/  NOP ;  /* 0x0000000000007918 */ /* 0x000fe20000000000 */
.L_x_751:
[----:B------:R-:W-:Y:S02]  /*1e980*/  PLOP3.LUT P1, PT, P1, P0, PT, 0xa2, 0x0 ;  /* 0x000000000000781c */ /* 0x000fe40000f21472 */
[----:B------:R-:W-:-:S08]  /*1e990*/  @P0 R2UR P1, UR4, R6 ;  /* 0x00000000060402ca */ /* 0x000fd00000020000 */
[----:B------:R-:W-:-:S05]  /*1e9a0*/  @P0 PLOP3.LUT P0, PT, P1, PT, PT, 0x80, 0x0 ;  /* 0x000000000000081c */ /* 0x000fca0000f0f070 */
[----:B------:R-:W-:Y:S01]  /*1e9b0*/  @!P1 SYNCS.ARRIVE.TRANS64.RED.A0T1 RZ, [UR4+0x2a830], RZ ;  /* 0x02a830ffffff99a7 */ /* 0x000fe20008200404 */
[----:B------:R-:W-:Y:S07]  /*1e9c0*/  @!P1 ARRIVES.LDGSTSBAR.64.TRANSCNT [UR4+0x2a830] ;  /* 0x02a83000ff0099b0 */ /* 0x000fee0008000a84 */
[----:B------:R-:W-:Y:S05]  /*1e9d0*/  @P0 BRA.U.ANY `(.L_x_751) ;  /* 0xfffffffd00e80947 */ /* 0x000fea000393ffff */
[----:B------:R-:W-:Y:S01]  /*1e9e0*/  NOP ;  /* 0x0000000000007918 */ /* 0x000fe20000000000 */
[----:B-1----:R-:W2:Y:S02]  /*1e9f0*/  LDL R2, [R1+0x30] ;  /* 0x0000300001027983 */ /* 0x002ea40000100800 */
[----:B--2---:R-:W-:-:S13]  /*1ea00*/  ISETP.NE.AND P2, PT, R2, 0x3, PT ;  /* 0x000000030200780c */ /* 0x004fda0003f45270 */
[----:B------:R-:W-:Y:S05]  /*1ea10*/  @!P2 BRA `(.L_x_752) ;  /* 0x000000000004a947 */ /* 0x000fea0003800000 */
[----:B------:R-:W-:Y:S01]  /*1ea20*/  BPT.TRAP 0x1 ;  /* 0x000000040000795c */ /* 0x000fe20000300000 */
.L_x_752:
[----:B------:R1:W-:Y:S01]  /*1ea30*/  SYNCS.ARRIVE.TRANS64.A1T0 RZ, [R6+URZ+0x2a830], RZ ;  /* 0x02a830ff06ff79a7 */ /* 0x0003e2000810003f */
[----:B------:R-:W-:Y:S05]  /*1ea40*/  @!P2 BRA `(.L_x_753) ;  /* 0x000000000004a947 */ /* 0x000fea0003800000 */
[----:B------:R-:W-:Y:S01]  /*1ea50*/  BPT.TRAP 0x1 ;  /* 0x000000040000795c */ /* 0x000fe20000300000 */
.L_x_753:
[----:B------:R-:W-:Y:S01]  /*1ea60*/  SHF.L.U32 R2, R17, 0x1f, RZ ;  /* 0x0000001f11027819 */ /* 0x000fe200000006ff */
[----:B0-----:R-:W-:Y:S01]  /*1ea70*/  IMAD R5, R10, 0x8, R22 ;  /* 0x000000080a057824 */ /* 0x001fe200078e0216 */
[----:B------:R-:W-:Y:S03]  /*1ea80*/  BSSY B1, `(.L_x_754) ;  /* 0x0000003000017945 */ /* 0x000fe60003800000 */
[----:B------:R-:W0:Y:S02]  /*1ea90*/  SYNCS.PHASECHK.TRANS64.TRYWAIT P0, [R5+URZ+0x2a860], R2 ;  /* 0x02a86002050075a7 */ /* 0x000e24000800017f */
[----:B0-----:R-:W-:Y:S05]  /*1eaa0*/  @!P0 BRA `(.L_x_755) ;  /* 0x0000004800b48947 */ /* 0x001fea0003800000 */
.L_x_894:
[----:B------:R-:W-:Y:S05]  /*1eab0*/  BSYNC B1 ;  /* 0x0000000000017941 */ /* 0x000fea0003800000 */
.L_x_754:
[----:B------:R-:W2:Y:S01]  /*1eac0*/  S2R R3, SR_TID.X ;  /* 0x0000000000037919 */ /* 0x000ea20000002100 */
[----:B------:R-:W-:Y:S01]  /*1ead0*/  UMOV UR4, 0xffffffff ;  /* 0xffffffff00047882 */ /* 0x000fe20000000000 */
[----:B-1----:R-:W-:Y:S01]  /*1eae0*/  IMAD R6, R31, -0x60, R36 ;  /* 0xffffffa01f067824 */ /* 0x002fe200078e0224 */
[----:B------:R-:W-:Y:S01]  /*1eaf0*/  LOP3.LUT P0, RZ, R29, 0x2, RZ, 0xc0, !PT ;  /* 0x000000021dff7812 */ /* 0x000fe2000780c0ff */
[----:B------:R-:W-:Y:S01]  /*1eb00*/  IMAD R4, R10, 0x3000, R33 ;  /* 0x000030000a047824 */ /* 0x000fe200078e0221 */
[----:B--2---:R-:W-:-:S04]  /*1eb10*/  LOP3.LUT R3, R3, 0x7f, RZ, 0xc0, !PT ;  /* 0x0000007f03037812 */ /* 0x004fc800078ec0ff */
[----:B------:R-:W-:-:S05]  /*1eb20*/  SHF.R.U32.HI R3, RZ, 0x3, R3 ;  /* 0x00000003ff037819 */ /* 0x000fca0000011603 */
[----:B------:R-:W-:Y:S01]  /*1eb30*/  IMAD.IADD R6, R6, 0x1, -R3 ;  /* 0x0000000106067824 */ /* 0x000fe200078e0a03 */
[----:B------:R-:W-:Y:S06]  /*1eb40*/  BRA.DIV UR4, `(.L_x_756) ;  /* 0x0000004a04a07947 */ /* 0x000fec000b800000 */
[----:B0-----:R-:W0:Y:S01]  /*1eb50*/  SHFL.IDX PT, R2, R23, RZ, 0x181f ;  /* 0x00181fff17027589 */ /* 0x001e2200000e0000 */
[----:B------:R-:W-:-:S03]  /*1eb60*/  IMAD R4, R4, 0x2, R22 ;  /* 0x0000000204047824 */ /* 0x000fc600078e0216 */
[----:B------:R-:W1:Y:S01]  /*1eb70*/  SHFL.IDX PT, R3, R24, RZ, 0x181f ;  /* 0x00181fff18037589 */ /* 0x000e6200000e0000 */
[----:B0-----:R-:W-:-:S05]  /*1eb80*/  IADD3 R2, P1, R2, R0, RZ ;  /* 0x0000000002027210 */ /* 0x001fca0007f3e0ff */
[----:B-1----:R-:W-:Y:S01]  /*1eb90*/  IMAD.X R3, RZ, RZ, R3, P1 ;  /* 0x000000ffff037224 */ /* 0x002fe200008e0603 */
[----:B------:R-:W-:-:S04]  /*1eba0*/  LOP3.LUT P1, RZ, R29, 0x1, RZ, 0xc0, !PT ;  /* 0x000000011dff7812 */ /* 0x000fc8000782c0ff */
[----:B------:R-:W-:-:S13]  /*1ebb0*/  ISETP.LT.OR P2, PT, R6, 0x1, !P1 ;  /* 0x000000010600780c */ /* 0x000fda0004f41670 */
[----:B------:R-:W-:Y:S01]  /*1ebc0*/  @!PT LDS RZ, [RZ] ;  /* 0x00000000fffff984 */ /* 0x000fe20000000800 */
        /* <DEDUP_REMOVED lines=33> */
[----:B------:R-:W-:Y:S01]  /*1ede0*/  LDGSTS.E.BYPASS.LTC128B.128 [R4+0x2400], desc[UR56][R2.64], !P2 ;  /* 0x0240000002047fae */ /* 0x000fe2000d101d78 */
[----:B------:R-:W-:-:S13]  /*1edf0*/  ISETP.LT.OR P2, PT, R6, 0x41, !P0 ;  /* 0x000000410600780c */ /* 0x000fda0004741670 */
[----:B------:R0:W-:Y:S04]  /*1ee00*/  LDGSTS.E.BYPASS.LTC128B.128 [R4+0x5400], desc[UR56][R2.64+0x80], !P2 ;  /* 0x0540008002047fae */ /* 0x0001e8000d101d78 */
[----:B0-2---:R0:W1:Y:S02]  /*1ee10*/  SHFL.IDX PT, R2, R23, 0x5, 0x181f ;  /* 0x00b81f0017027f89 */ /* 0x00506400000e0000 */
.L_x_908:
[C---:B------:R-:W-:Y:S01]  /*1ee20*/  ISETP.LT.OR P1, PT, R6.reuse, 0x51, !P1 ;  /* 0x000000510600780c */ /* 0x040fe20004f21670 */
[----:B------:R-:W-:Y:S01]  /*1ee30*/  ULDC.64 UR4, c[0x0][0x328] ;  /* 0x0000ca0000047ab9 */ /* 0x000fe20000000a00 */
[----:B------:R-:W-:Y:S01]  /*1ee40*/  ISETP.LT.OR P0, PT, R6, 0x51, !P0 ;  /* 0x000000510600780c */ /* 0x000fe20004701670 */
[----:B------:R-:W-:Y:S01]  /*1ee50*/  IMAD R9, R20, UR4, RZ ;  /* 0x0000000414097c24 */ /* 0x000fe2000f8e02ff */
[----:B-1----:R-:W-:-:S03]  /*1ee60*/  IADD3 R2, P2, R2, R0, RZ ;  /* 0x0000000002027210 */ /* 0x002fc60007f5e0ff */
        /* <DEDUP_REMOVED lines=9> */
[----:B-1----:R-:W-:Y:S01]  /*1ef00*/  IMAD.WIDE.U32 R2, R8, UR4, RZ ;  /* 0x0000000408027c25 */ /* 0x002fe2000f8e00ff */
[----:B------:R-:W-:-:S03]  /*1ef10*/  ULDC.64 UR4, c[0x0][0x338] ;  /* 0x0000ce0000047ab9 */ /* 0x000fc60000000a00 */
[----:B------:R-:W-:Y:S02]  /*1ef20*/  IMAD.IADD R3, R3, 0x1, R9 ;  /* 0x0000000103037824 */ /* 0x000fe400078e0209 */
[----:B------:R-:W-:Y:S02]  /*1ef30*/  IMAD R0, R21, UR4, RZ ;  /* 0x0000000415007c24 */ /* 0x000fe4000f8e02ff */
[----:B------:R-:W-:-:S04]  /*1ef40*/  IMAD.WIDE.U32 R2, R7, UR4, R2 ;  /* 0x0000000407027c25 */ /* 0x000fc8000f8e0002 */
[----:B------:R-:W-:-:S04]  /*1ef50*/  IMAD R9, R7, UR5, R0 ;  /* 0x0000000507097c24 */ /* 0x000fc8000f8e0200 */
[----:B------:R-:W-:-:S07]  /*1ef60*/  IMAD.IADD R9, R3, 0x1, R9 ;  /* 0x0000000103097824 */ /* 0x000fce00078e0209 */
.L_x_757:
        /* <DEDUP_REMOVED lines=11> */
.L_x_758:
[----:B------:R-:W-:Y:S01]  /*1f020*/  IMAD.MOV.U32 R3, RZ, RZ, R9 ;  /* 0x000000ffff037224 */ /* 0x000fe200078e0009 */
[----:B------:R-:W-:Y:S01]  /*1f030*/  ULDC.64 UR4, c[0x0][0x330] ;  /* 0x0000cc0000047ab9 */ /* 0x000fe20000000a00 */
[----:B------:R-:W-:Y:S01]  /*1f040*/  ULDC.64 UR6, c[0x0][0x318] ;  /* 0x0000c60000067ab9 */ /* 0x000fe20000000a00 */
[----:B------:R1:W-:Y:S01]  /*1f050*/  SYNCS.ARRIVE.TRANS64.A1T0 RZ, [R5+URZ+0x2a850], RZ ;  /* 0x02a850ff05ff79a7 */ /* 0x0003e2000810003f */
[----:B------:R-:W-:-:S04]  /*1f060*/  IMAD.WIDE.U32 R2, R18, UR4, R2 ;  /* 0x0000000412027c25 */ /* 0x000fc8000f8e0002 */
[----:B------:R-:W-:Y:S01]  /*1f070*/  IMAD R3, R18, UR5, R3 ;  /* 0x0000000512037c24 */ /* 0x000fe2000f8e0203 */
[----:B0-----:R-:W-:Y:S01]  /*1f080*/  LEA R23, P0, R2, UR6, 0x1 ;  /* 0x0000000602177c11 */ /* 0x001fe2000f8008ff */
[----:B------:R-:W-:Y:S02]  /*1f090*/  VIADD R0, R26, 0xffffffff ;  /* 0xffffffff1a007836 */ /* 0x000fe40000000000 */
[----:B------:R-:W-:Y:S01]  /*1f0a0*/  IMAD.MOV.U32 R10, RZ, RZ, R27 ;  /* 0x000000ffff0a7224 */ /* 0x000fe200078e001b */
[----:B------:R-:W-:Y:S01]  /*1f0b0*/  LEA.HI.X R24, R2, UR7, R3, 0x1, P0 ;  /* 0x0000000702187c11 */ /* 0x000fe200080f0c03 */
[----:B------:R-:W-:Y:S01]  /*1f0c0*/  IMAD.MOV.U32 R17, RZ, RZ, R28 ;  /* 0x000000ffff117224 */ /* 0x000fe200078e001c */
[----:B------:R-:W-:Y:S01]  /*1f0d0*/  ISETP.GT.AND P0, PT, R26, R37, PT ;  /* 0x000000251a00720c */ /* 0x000fe20003f04270 */
[----:B------:R-:W-:-:S12]  /*1f0e0*/  IMAD.MOV.U32 R31, RZ, RZ, R26 ;  /* 0x000000ffff1f7224 */ /* 0x000fd800078e001a */
[----:B-1----:R-:W-:Y:S05]  /*1f0f0*/  @P0 BRA `(.L_x_759) ;  /* 0xfffffff0002c0947 */ /* 0x002fea000383ffff */
.L_x_746:
[----:B------:R-:W-:Y:S05]  /*1f100*/  BSYNC B0 ;  /* 0x0000000000007941 */ /* 0x000fea0003800000 */
.L_x_745:
        /* <DEDUP_REMOVED lines=11> */
[----:B0-----:R-:W2:Y:S01]  /*1f1c0*/  @P0 ATOMG.E.ADD.STRONG.GPU PT, R3, desc[UR56][R2.64], R5 ;  /* 0x00000005020309a8 */ /* 0x001ea200081ee1f8 */
[----:B------:R-:W0:Y:S02]  /*1f1d0*/  S2R R4, SR_LTMASK ;  /* 0x0000000000047919 */ /* 0x000e240000003900 */
[----:B0-----:R-:W-:-:S04]  /*1f1e0*/  LOP3.LUT R4, R4, UR4, RZ, 0xc0, !PT ;  /* 0x0000000404047c12 */ /* 0x001fc8000f8ec0ff */
[----:B------:R-:W0:Y:S01]  /*1f1f0*/  POPC R7, R4 ;  /* 0x0000000400077309 */ /* 0x000e220000000000 */
[----:B--2---:R-:W0:Y:S02]  /*1f200*/  SHFL.IDX PT, R0, R3, R0, 0x1f ;  /* 0x00001f0003007589 */ /* 0x004e2400000e0000 */
[----:B0-----:R-:W-:-:S07]  /*1f210*/  IADD3 R16, R0, UR38, R7 ;  /* 0x0000002600107c10 */ /* 0x001fce000fffe007 */
.L_x_761:
[----:B------:R-:W-:Y:S05]  /*1f220*/  BSYNC B0 ;  /* 0x0000000000007941 */ /* 0x000fea0003800000 */
.L_x_760:
[----:B------:R-:W2:Y:S02]  /*1f230*/  LDL R0, [R1+0x30] ;  /* 0x0000300001007983 */ /* 0x000ea40000100800 */
[----:B--2---:R-:W-:-:S13]  /*1f240*/  ISETP.NE.AND P0, PT, R0, 0x3, PT ;  /* 0x000000030000780c */ /* 0x004fda0003f05270 */
[----:B------:R-:W-:Y:S05]  /*1f250*/  @!P0 BRA `(.L_x_762) ;  /* 0x0000000000048947 */ /* 0x000fea0003800000 */
[----:B------:R-:W-:Y:S01]  /*1f260*/  BPT.TRAP 0x1 ;  /* 0x000000040000795c */ /* 0x000fe20000300000 */
.L_x_762:
[----:B------:R-:W-:Y:S01]  /*1f270*/  LEA R0, R27, R22, 0x3 ;  /* 0x000000161b007211 */ /* 0x000fe200078e18ff */
[----:B------:R-:W-:Y:S01]  /*1f280*/  BSSY B0, `(.L_x_763) ;  /* 0x0000005000007945 */ /* 0x000fe20003800000 */
[----:B0-----:R-:W-:Y:S01]  /*1f290*/  SHF.L.U32 R3, R28, 0x1f, RZ ;  /* 0x0000001f1c037819 */ /* 0x001fe200000006ff */
[----:B------:R-:W-:-:S03]  /*1f2a0*/  IMAD R6, R26, -0x60, R36 ;  /* 0xffffffa01a067824 */ /* 0x000fc600078e0224 */
[----:B------:R-:W0:Y:S02]  /*1f2b0*/  SYNCS.PHASECHK.TRANS64.TRYWAIT P0, [R0+URZ+0x2a860], R3 ;  /* 0x02a86003000075a7 */ /* 0x000e24000800017f */
[----:B0-----:R-:W-:Y:S05]  /*1f2c0*/  @!P0 BRA `(.L_x_764) ;  /* 0x0000004800b08947 */ /* 0x001fea0003800000 */
.L_x_909:
[----:B------:R-:W-:Y:S05]  /*1f2d0*/  BSYNC B0 ;  /* 0x0000000000007941 */ /* 0x000fea0003800000 */
.L_x_763:
        /* <DEDUP_REMOVED lines=8> */
[C---:B------:R-:W-:Y:S01]  /*1f360*/  LOP3.LUT R2, R29.reuse, 0x1, RZ, 0xc0, !PT ;  /* 0x000000011d027812 */ /* 0x040fe200078ec0ff */
[----:B------:R-:W-:Y:S01]  /*1f370*/  IMAD R4, R4, 0x2, R22 ;  /* 0x0000000204047824 */ /* 0x000fe200078e0216 */
[----:B------:R-:W-:Y:S01]  /*1f380*/  LOP3.LUT P0, RZ, R29, 0x2, RZ, 0xc0, !PT ;  /* 0x000000021dff7812 */ /* 0x000fe2000780c0ff */
[----:B------:R-:W2:Y:S01]  /*1f390*/  SHFL.IDX PT, R14, R23, RZ, 0x181f ;  /* 0x00181fff170e7589 */ /* 0x000ea200000e0000 */
[----:B------:R-:W-:Y:S02]  /*1f3a0*/  ISETP.NE.U32.AND P1, PT, R2, 0x1, PT ;  /* 0x000000010200780c */ /* 0x000fe40003f25070 */
[C---:B------:R-:W-:Y:S01]  /*1f3b0*/  ISETP.LT.OR P3, PT, R6.reuse, 0x1, !P0 ;  /* 0x000000010600780c */ /* 0x040fe20004761670 */
[----:B0-----:R-:W0:Y:S01]  /*1f3c0*/  SHFL.IDX PT, R3, R24, RZ, 0x181f ;  /* 0x00181fff18037589 */ /* 0x001e2200000e0000 */
[----:B------:R-:W-:-:S03]  /*1f3d0*/  ISETP.LT.OR P2, PT, R6, 0x1, P1 ;  /* 0x000000010600780c */ /* 0x000fc60000f41670 */
[----:B------:R-:W-:Y:S04]  /*1f3e0*/  SHFL.IDX PT, R8, R24, 0x1, 0x181f ;  /* 0x00381f0018087f89 */ /* 0x000fe800000e0000 */
[----:B------:R-:W-:Y:S01]  /*1f3f0*/  SHFL.IDX PT, R10, R23, 0x2, 0x181f ;  /* 0x00581f00170a7f89 */ /* 0x000fe200000e0000 */
[----:B-1----:R-:W-:-:S05]  /*1f400*/  IMAD.SHL.U32 R7, R7, 0x8, RZ ;  /* 0x0000000807077824 */ /* 0x002fca00078e00ff */
[----:B------:R-:W-:-:S05]  /*1f410*/  LOP3.LUT R7, R7, 0x38, RZ, 0xc0, !PT ;  /* 0x0000003807077812 */ /* 0x000fca00078ec0ff */
[----:B------:R-:W-:Y:S02]  /*1f420*/  IMAD.SHL.U32 R5, R7, 0x2, RZ ;  /* 0x0000000207057824 */ /* 0x000fe400078e00ff */
        /* <DEDUP_REMOVED lines=32> */
[----:B--2---:R-:W-:-:S05]  /*1f630*/  IADD3 R2, P4, R10, R5, RZ ;  /* 0x000000050a027210 */ /* 0x004fca0007f9e0ff */
[----:B---3--:R-:W-:-:S05]  /*1f640*/  IMAD.X R3, RZ, RZ, R7, P4 ;  /* 0x000000ffff037224 */ /* 0x008fca00020e0607 */
[----:B------:R1:W-:Y:S04]  /*1f650*/  LDGSTS.E.BYPASS.LTC128B.128 [R4+0x2400], desc[UR56][R2.64], !P2 ;  /* 0x0240000002047fae */ /* 0x0003e8000d101d78 */
[----:B0---4-:R1:W-:Y:S02]  /*1f660*/  LDGSTS.E.BYPASS.LTC128B.128 [R4+0x5400], desc[UR56][R2.64+0x80], !P3 ;  /* 0x0540008002047fae */ /* 0x0113e4000d901d78 */
.L_x_923:
        /* <DEDUP_REMOVED lines=11> */
.L_x_766:
[----:B------:R-:W-:Y:S02]  /*1f720*/  PLOP3.LUT P1, PT, P1, P0, PT, 0xa2, 0x0 ;  /* 0x000000000000781c */ /* 0x000fe40000f21472 */
[----:B------:R-:W-:-:S08]  /*1f730*/  @P0 R2UR P1, UR4, R0 ;  /* 0x00000000000402ca */ /* 0x000fd00000020000 */
[----:B------:R-:W-:-:S05]  /*1f740*/  @P0 PLOP3.LUT P0, PT, P1, PT, PT, 0x80, 0x0 ;  /* 0x000000000000081c */ /* 0x000fca0000f0f070 */
[----:B------:R-:W-:Y:S01]  /*1f750*/  @!P1 SYNCS.ARRIVE.TRANS64.RED.A0T1 RZ, [UR4+0x2a850], RZ ;  /* 0x02a850ffffff99a7 */ /* 0x000fe20008200404 */
[----:B------:R-:W-:Y:S07]  /*1f760*/  @!P1 ARRIVES.LDGSTSBAR.64.TRANSCNT [UR4+0x2a850] ;  /* 0x02a85000ff0099b0 */ /* 0x000fee0008000a84 */
[----:B------:R-:W-:Y:S05]  /*1f770*/  @P0 BRA.U.ANY `(.L_x_766) ;  /* 0xfffffffd00e80947 */ /* 0x000fea000393ffff */
[----:B------:R-:W-:Y:S01]  /*1f780*/  NOP ;  /* 0x0000000000007918 */ /* 0x000fe20000000000 */
[----:B0-----:R-:W2:Y:S02]  /*1f790*/  LDL.LU R2, [R1+0x30] ;  /* 0x0000300001027983 */ /* 0x001ea40000300800 */
[----:B--2---:R-:W-:-:S13]  /*1f7a0*/  ISETP.NE.AND P2, PT, R2, 0x3, PT ;  /* 0x000000030200780c */ /* 0x004fda0003f45270 */
[----:B------:R-:W-:Y:S05]  /*1f7b0*/  @!P2 BRA `(.L_x_767) ;  /* 0x000000000004a947 */ /* 0x000fea0003800000 */
[----:B------:R-:W-:Y:S01]  /*1f7c0*/  BPT.TRAP 0x1 ;  /* 0x000000040000795c */ /* 0x000fe20000300000 */
.L_x_767:
[----:B------:R0:W-:Y:S01]  /*1f7d0*/  SYNCS.ARRIVE.TRANS64.A1T0 RZ, [R0+URZ+0x2a850], RZ ;  /* 0x02a850ff00ff79a7 */ /* 0x0001e2000810003f */
[----:B------:R-:W-:-:S05]  /*1f7e0*/  VIADD R27, R27, 0x1 ;  /* 0x000000011b1b7836 */ /* 0x000fca0000000000 */
[----:B------:R-:W-:-:S04]  /*1f7f0*/  ISETP.NE.AND P0, PT, R27, 0x2, PT ;  /* 0x000000021b00780c */ /* 0x000fc80003f05270 */
[----:B------:R-:W-:Y:S02]  /*1f800*/  SEL R3, RZ, 0x1, P0 ;  /* 0x00000001ff037807 */ /* 0x000fe40000000000 */
[----:B------:R-:W-:Y:S02]  /*1f810*/  SEL R27, R27, RZ, P0 ;  /* 0x000000ff1b1b7207 */ /* 0x000fe40000000000 */
[----:B0-----:R-:W-:-:S07]  /*1f820*/  LOP3.LUT R28, R28, R3, RZ, 0x3c, !PT ;  /* 0x000000031c1c7212 */ /* 0x001fce00078e3cff */
.L_x_724:
[----:B------:R-:W-:Y:S05]  /*1f830*/  BSYNC B7 ;  /* 0x0000000000077941 */ /* 0x000fea0003800000 */
.L_x_722:
[----:B------:R-:W2:Y:S02]  /*1f840*/  LDL R0, [R1+0x38] ;  /* 0x0000380001007983 */ /* 0x000ea40000100800 */
[----:B--2---:R-:W-:-:S13]  /*1f850*/  LOP3.LUT P0, RZ, R0, 0x20, RZ, 0xc0, !PT ;  /* 0x0000002000ff7812 */ /* 0x004fda000780c0ff */
[----:B------:R-:W-:Y:S05]  /*1f860*/  @!P0 BRA `(.L_x_768) ;  /* 0x0000000000248947 */ /* 0x000fea0003800000 */
[----:B------:R-:W-:Y:S05]  /*1f870*/  WARPSYNC.ALL ;  /* 0x0000000000007948 */ /* 0x000fea0003800000 */
[----:B------:R-:W1:Y:S08]  /*1f880*/  S2UR UR5, SR_CgaCtaId ;  /* 0x00000000000579c3 */ /* 0x000e700000008800 */
[----:B------:R-:W-:Y:S06]  /*1f890*/  BAR.SYNC.DEFER_BLOCKING 0x5, 0x180 ;  /* 0x0146000000007b1d */ /* 0x000fec0000010000 */
[----:B------:R-:W-:-:S02]  /*1f8a0*/  UMOV UR4, 0x400 ;  /* 0x0000040000047882 */ /* 0x000fc40000000000 */
[----:B-1----:R-:W-:-:S06]  /*1f8b0*/  ULEA UR4, UR5, UR4, 0x18 ;  /* 0x0000000405047291 */ /* 0x002fcc000f8ec03f */
[----:B0-----:R-:W-:-:S05]  /*1f8c0*/  IMAD.U32 R22, RZ, RZ, UR4 ;  /* 0x00000004ff167e24 */ /* 0x001fca000f8e00ff */
[----:B------:R2:W3:Y:S01]  /*1f8d0*/  LDS.128 R16, [R22+0x2a8d0] ;  /* 0x02a8d00016107984 */ /* 0x0004e20000000c00 */
[----:B------:R-:W-:Y:S06]  /*1f8e0*/  BAR.ARV 0x4, 0x180 ;  /* 0x0106000000007b1d */ /* 0x000fec0000002000 */
[----:B------:R-:W-:Y:S05]  /*1f8f0*/  BRA `(.L_x_769) ;  /* 0x0000000800d07947 */ /* 0x000fea0003800000 */
.L_x_768:
[----:B------:R-:W1:Y:S01]  /*1f900*/  S2R R9, SR_TID.X ;  /* 0x0000000000097919 */ /* 0x000e620000002100 */
[----:B------:R-:W-:Y:S01]  /*1f910*/  UMOV UR4, 0xffffffff ;  /* 0xffffffff00047882 */ /* 0x000fe20000000000 */
[----:B-1----:R-:W-:-:S04]  /*1f920*/  LOP3.LUT R9, R9, 0x1f, RZ, 0xc0, !PT ;  /* 0x0000001f09097812 */ /* 0x002fc800078ec0ff */
[----:B------:R-:W-:Y:S01]  /*1f930*/  ISETP.NE.AND P0, PT, R9, 0x1f, PT ;  /* 0x0000001f0900780c */ /* 0x000fe20003f05270 */
[----:B------:R-:W-:-:S12]  /*1f940*/  BRA.DIV UR4, `(.L_x_770) ;  /* 0x0000004e04107947 */ /* 0x000fd8000b800000 */
[----:B0-----:R-:W-:Y:S01]  /*1f950*/  IMAD.IADD R7, R19, 0x1, R9 ;  /* 0x0000000113077824 */ /* 0x001fe200078e0209 */
[----:B------:R-:W-:-:S04]  /*1f960*/  ULDC UR4, c[0x0][0xc3c] ;  /* 0x00030f0000047ab9 */ /* 0x000fc80000000800 */
[----:B------:R-:W-:-:S13]  /*1f970*/  ISETP.GE.OR P1, PT, R7, UR4, !P0 ;  /* 0x0000000407007c0c */ /* 0x000fda000c726670 */
[----:B------:R-:W0:Y:S08]  /*1f980*/  @!P1 LDC.64 R2, c[0x0][0xc80] ;  /* 0x00032000ff029b82 */ /* 0x000e300000000a00 */
[----:B------:R-:W1:Y:S01]  /*1f990*/  @!P1 LDC.64 R4, c[0x0][0xc78] ;  /* 0x00031e00ff049b82 */ /* 0x000e620000000a00 */
[----:B0-----:R-:W-:-:S05]  /*1f9a0*/  @!P1 IMAD.WIDE R2, R7, 0x4, R2 ;  /* 0x0000000407029825 */ /* 0x001fca00078e0202 */
[----:B------:R1:W2:Y:S02]  /*1f9b0*/  @!P1 LDG.E R6, desc[UR56][R2.64] ;  /* 0x0000003802069981 */ /* 0x0002a4000c1e1900 */
[----:B-1----:R-:W-:-:S05]  /*1f9c0*/  @!P1 IMAD.WIDE R2, R7, 0x4, R4 ;  /* 0x0000000407029825 */ /* 0x002fca00078e0204 */
[----:B------:R-:W3:Y:S01]  /*1f9d0*/  @!P1 LDG.E R5, desc[UR56][R2.64] ;  /* 0x0000003802059981 */ /* 0x000ee2000c1e1900 */
[----:B------:R-:W-:Y:S01]  /*1f9e0*/  IMAD.MOV.U32 R4, RZ, RZ, RZ ;  /* 0x000000ffff047224 */ /* 0x000fe200078e00ff */
[C---:B------:R-:W-:Y:S01]  /*1f9f0*/  ISETP.GE.U32.AND P2, PT, R9.reuse, 0x2, PT ;  /* 0x000000020900780c */ /* 0x040fe20003f46070 */
[----:B------:R-:W-:Y:S01]  /*1fa00*/  IMAD.MOV.U32 R7, RZ, RZ, RZ ;  /* 0x000000ffff077224 */ /* 0x000fe200078e00ff */
[C---:B------:R-:W-:Y:S01]  /*1fa10*/  ISETP.GE.U32.AND P3, PT, R9.reuse, 0x4, PT ;  /* 0x000000040900780c */ /* 0x040fe20003f66070 */
[----:B------:R-:W-:Y:S01]  /*1fa20*/  SHFL.IDX PT, R0, R16, RZ, 0x1f ;  /* 0x00001fff10007589 */ /* 0x000fe200000e0000 */
[C---:B------:R-:W-:Y:S02]  /*1fa30*/  ISETP.GE.U32.AND P4, PT, R9.reuse, 0x8, PT ;  /* 0x000000080900780c */ /* 0x040fe40003f86070 */
[----:B------:R-:W-:Y:S01]  /*1fa40*/  ISETP.GE.U32.AND P5, PT, R9, 0x10, PT ;  /* 0x000000100900780c */ /* 0x000fe20003fa6070 */
[----:B------:R-:W-:Y:S01]  /*1fa50*/  SHFL.IDX PT, R8, R16, 0x1, 0x1f ;  /* 0x00201f0010087f89 */ /* 0x000fe200000e0000 */
[----:B--2---:R-:W-:-:S02]  /*1fa60*/  @!P1 IMAD.MOV.U32 R7, RZ, RZ, R6 ;  /* 0x000000ffff079224 */ /* 0x004fc400078e0006 */
[----:B------:R-:W-:Y:S01]  /*1fa70*/  IMAD.MOV.U32 R6, RZ, RZ, RZ ;  /* 0x000000ffff067224 */ /* 0x000fe200078e00ff */
[----:B---3--:R-:W-:Y:S02]  /*1fa80*/  @!P1 MOV R4, R5 ;  /* 0x0000000500049202 */ /* 0x008fe40000000f00 */
[----:B------:R-:W-:-:S03]  /*1fa90*/  ISETP.NE.AND P1, PT, R9, RZ, PT ;  /* 0x000000ff0900720c */ /* 0x000fc60003f25270 */
[----:B------:R-:W-:-:S05]  /*1faa0*/  IMAD R13, R4, R7, RZ ;  /* 0x00000007040d7224 */ /* 0x000fca00078e02ff */
        /* <DEDUP_REMOVED lines=16> */
.L_x_933:
[----:B------:R-:W-:Y:S02]  /*1fbb0*/  ULDC UR4, c[0x0][0xc38] ;  /* 0x00030e0000047ab9 */ /* 0x000fe40000000800 */
[----:B------:R-:W-:-:S04]  /*1fbc0*/  IMAD.U32 R5, RZ, RZ, UR4 ;  /* 0x00000004ff057e24 */ /* 0x000fc8000f8e00ff */
[----:B-1----:R-:W-:-:S04]  /*1fbd0*/  IMAD R14, R14, R5, RZ ;  /* 0x000000050e0e7224 */ /* 0x002fc800078e02ff */
[----:B------:R-:W-:-:S05]  /*1fbe0*/  IMAD.IADD R9, R8, 0x1, R14 ;  /* 0x0000000108097824 */ /* 0x000fca00078e020e */
[----:B------:R-:W-:-:S13]  /*1fbf0*/  ISETP.GT.AND P6, PT, R9, R0, PT ;  /* 0x000000000900720c */ /* 0x000fda0003fc4270 */
[----:B------:R-:W-:Y:S05]  /*1fc00*/  @P6 BRA `(.L_x_771) ;  /* 0x0000000000a46947 */ /* 0x000fea0003800000 */
.L_x_774:
        /* <DEDUP_REMOVED lines=11> */
[----:B0-----:R-:W-:-:S05]  /*1fcc0*/  @!P6 IMAD.WIDE R2, R11, 0x4, R2 ;  /* 0x000000040b02e825 */ /* 0x001fca00078e0202 */
[----:B------:R1:W2:Y:S02]  /*1fcd0*/  @!P6 LDG.E R7, desc[UR56][R2.64] ;  /* 0x000000380207e981 */ /* 0x0002a4000c1e1900 */
[----:B-1----:R-:W-:-:S04]  /*1fce0*/  @!P6 IMAD.WIDE R2, R11, 0x4, R4 ;  /* 0x000000040b02e825 */ /* 0x002fc800078e0204 */
[----:B------:R-:W-:-:S06]  /*1fcf0*/  IMAD.MOV.U32 R4, RZ, RZ, RZ ;  /* 0x000000ffff047224 */ /* 0x000fcc00078e00ff */
        /* <DEDUP_REMOVED lines=19> */
[----:B------:R0:W1:Y:S02]  /*1fe30*/  SHFL.IDX PT, R14, R2, 0x1f, 0x1f ;  /* 0x03e01f00020e7f89 */ /* 0x00006400000e0000 */
.L_x_941:
[----:B------:R-:W-:Y:S02]  /*1fe40*/  ULDC UR4, c[0x0][0xc38] ;  /* 0x00030e0000047ab9 */ /* 0x000fe40000000800 */
[----:B------:R-:W-:-:S04]  /*1fe50*/  IMAD.U32 R5, RZ, RZ, UR4 ;  /* 0x00000004ff057e24 */ /* 0x000fc8000f8e00ff */
[----:B-1----:R-:W-:-:S04]  /*1fe60*/  IMAD R14, R14, R5, RZ ;  /* 0x000000050e0e7224 */ /* 0x002fc800078e02ff */
[----:B------:R-:W-:-:S05]  /*1fe70*/  IMAD.IADD R9, R14, 0x1, R9 ;  /* 0x000000010e097824 */ /* 0x000fca00078e0209 */
[----:B------:R-:W-:-:S13]  /*1fe80*/  ISETP.GT.AND P6, PT, R9, R0, PT ;  /* 0x000000000900720c */ /* 0x000fda0003fc4270 */
[----:B------:R-:W-:Y:S05]  /*1fe90*/  @!P6 BRA `(.L_x_774) ;  /* 0xfffffffc005ce947 */ /* 0x000fea000383ffff */
.L_x_771:
        /* <DEDUP_REMOVED lines=9> */
.L_x_946:
[----:B------:R-:W-:-:S13]  /*1ff30*/  ISETP.NE.AND P0, PT, R3, RZ, PT ;  /* 0x000000ff0300720c */ /* 0x000fda0003f05270 */
[----:B------:R-:W-:Y:S05]  /*1ff40*/  @!P0 BRA `(.L_x_776) ;  /* 0x0000000000108947 */ /* 0x000fea0003800000 */
[----:B------:R-:W-:Y:S01]  /*1ff50*/  UMOV UR4, 0xffffffff ;  /* 0xffffffff00047882 */ /* 0x000fe20000000000 */
[----:B------:R-:W-:Y:S02]  /*1ff60*/  VIADD R12, R8, 0xffffffff ;  /* 0xffffffff080c7836 */ /* 0x000fe40000000000 */
[----:B------:R-:W-:Y:S05]  /*1ff70*/  BRA.DIV UR4, `(.L_x_777) ;  /* 0x0000004e04d47947 */ /* 0x000fea000b800000 */
[----:B------:R4:W0:Y:S02]  /*1ff80*/  SHFL.IDX PT, R6, R2, R12, 0x1f ;  /* 0x00001f0c02067589 */ /* 0x00082400000e0000 */
.L_x_776:
[----:B--2---:R-:W-:Y:S01]  /*1ff90*/  IABS R10, R7 ;  /* 0x00000007000a7213 */ /* 0x004fe20000000000 */
[----:B0-----:R-:W-:Y:S01]  /*1ffa0*/  IMAD R16, R6, R5, R9 ;  /* 0x0000000506107224 */ /* 0x001fe200078e0209 */
[----:B---3--:R-:W-:Y:S01]  /*1ffb0*/  IABS R5, R4 ;  /* 0x0000000400057213 */ /* 0x008fe20000000000 */
[----:B------:R-:W-:Y:S01]  /*1ffc0*/  IMAD.IADD R19, R8, 0x1, R19 ;  /* 0x0000000108137824 */ /* 0x000fe200078e0213 */
[----:B------:R-:W0:Y:S01]  /*1ffd0*/  I2F.RP R11, R10 ;  /* 0x0000000a000b7306 */ /* 0x000e220000209400 */
[----:B------:R-:W-:-:S07]  /*1ffe0*/  IMAD.IADD R0, R0, 0x1, -R16 ;  /* 0x0000000100007824 */ /* 0x000fce00078e0a10 */
        /* <DEDUP_REMOVED lines=25> */
[----:B------:R-:W-:Y:S02]  /*20180*/  LOP3.LUT R2, R0, R7, RZ, 0x3c, !PT ;  /* 0x0000000700027212 */ /* 0x000fe400078e3cff */
[----:B------:R-:W-:Y:S02]  /*20190*/  IABS R3, R4 ;  /* 0x0000000400037213 */ /* 0x000fe40000000000 */
[----:B------:R-:W-:Y:S01]  /*201a0*/  ISETP.GE.AND P2, PT, R2, RZ, PT ;  /* 0x000000ff0200720c */ /* 0x000fe20003f46270 */
[----:B------:R-:W-:Y:S01]  /*201b0*/  @P0 VIADD R6, R6, 0x1 ;  /* 0x0000000106060836 */ /* 0x000fe20000000000 */
[----:B------:R-:W-:-:S11]  /*201c0*/  IADD3 R3, RZ, -R3, RZ ;  /* 0x80000003ff037210 */ /* 0x000fd60007ffe0ff */
        /* <DEDUP_REMOVED lines=8> */
[----:B------:R-:W-:Y:S02]  /*20250*/  @!P1 IMAD.IADD R2, R2, 0x1, -R5 ;  /* 0x0000000102029824 */ /* 0x000fe400078e0a05 */
[----:B------:R-:W-:Y:S01]  /*20260*/  @!P1 VIADD R9, R9, 0x1 ;  /* 0x0000000109099836 */ /* 0x000fe20000000000 */
[----:B------:R-:W-:Y:S02]  /*20270*/  ISETP.NE.AND P1, PT, R4, RZ, PT ;  /* 0x000000ff0400720c */ /* 0x000fe40003f25270 */
[----:B------:R-:W-:Y:S02]  /*20280*/  ISETP.GE.U32.AND P0, PT, R2, R5, PT ;  /* 0x000000050200720c */ /* 0x000fe40003f06070 */
[----:B------:R-:W-:-:S04]  /*20290*/  LOP3.LUT R2, R6, R4, RZ, 0x3c, !PT ;  /* 0x0000000406027212 */ /* 0x000fc800078e3cff */
[----:B------:R-:W-:-:S07]  /*202a0*/  ISETP.GE.AND P2, PT, R2, RZ, PT ;  /* 0x000000ff0200720c */ /* 0x000fce0003f46270 */
[----:B------:R-:W-:-:S06]  /*202b0*/  @P0 VIADD R9, R9, 0x1 ;  /* 0x0000000109090836 */ /* 0x000fcc0000000000 */
[----:B------:R-:W-:Y:S01]  /*202c0*/  @!P2 IMAD.MOV R9, RZ, RZ, -R9 ;  /* 0x000000ffff09a224 */ /* 0x000fe200078e0a09 */
[----:B------:R-:W-:-:S05]  /*202d0*/  @!P1 LOP3.LUT R9, RZ, R4, RZ, 0x33, !PT ;  /* 0x00000004ff099212 */ /* 0x000fca00078e33ff */
[--C-:B------:R-:W-:Y:S02]  /*202e0*/  IMAD.MOV R3, RZ, RZ, -R9.reuse ;  /* 0x000000ffff037224 */ /* 0x100fe400078e0a09 */
[C---:B------:R-:W-:Y:S02]  /*202f0*/  IMAD R9, R4.reuse, 0x1000000, R9 ;  /* 0x0100000004097824 */ /* 0x040fe400078e0209 */
[----:B------:R-:W-:-:S04]  /*20300*/  IMAD R18, R4, R3, R6 ;  /* 0x0000000304127224 */ /* 0x000fc800078e0206 */
[----:B------:R-:W-:Y:S01]  /*20310*/  IMAD R18, R18, 0x10000, R9 ;  /* 0x0001000012127824 */ /* 0x000fe200078e0209 */
[----:B------:R-:W-:Y:S06]  /*20320*/  BRA `(.L_x_778) ;  /* 0x00000000001c7947 */ /* 0x000fec0003800000 */
.L_x_772:
[----:B------:R-:W-:Y:S01]  /*20330*/  UMOV UR4, URZ ;  /* 0x0000003f00047c82 */ /* 0x000fe20008000000 */
[----:B------:R-:W-:Y:S01]  /*20340*/  UMOV UR5, URZ ;  /* 0x0000003f00057c82 */ /* 0x000fe20008000000 */
[----:B------:R-:W-:Y:S01]  /*20350*/  ULDC UR6, c[0x0][0xc3c] ;  /* 0x00030f0000067ab9 */ /* 0x000fe20000000800 */
[----:B------:R-:W-:Y:S02]  /*20360*/  IMAD.MOV.U32 R16, RZ, RZ, R0 ;  /* 0x000000ffff107224 */ /* 0x000fe400078e0000 */
[----:B------:R-:W-:Y:S02]  /*20370*/  IMAD.U32 R17, RZ, RZ, UR4 ;  /* 0x00000004ff117e24 */ /* 0x000fe4000f8e00ff */
[----:B------:R-:W-:Y:S02]  /*20380*/  IMAD.U32 R18, RZ, RZ, UR5 ;  /* 0x00000005ff127e24 */ /* 0x000fe4000f8e00ff */
[----:B------:R-:W-:-:S07]  /*20390*/  IMAD.U32 R19, RZ, RZ, UR6 ;  /* 0x00000006ff137e24 */ /* 0x000fce000f8e00ff */
.L_x_778:
        /* <DEDUP_REMOVED lines=10> */
.L_x_769:
[----:B------:R-:W-:Y:S02]  /*20440*/  ULDC UR4, c[0x0][0xc3c] ;  /* 0x00030f0000047ab9 */ /* 0x000fe40000000800 */
[----:B---3--:R-:W-:-:S13]  /*20450*/  ISETP.GE.AND P0, PT, R19, UR4, PT ;  /* 0x0000000413007c0c */ /* 0x008fda000bf06270 */
[----:B------:R-:W-:Y:S05]  /*20460*/  @!P0 BRA `(.L_x_779) ;  /* 0xffffff9c00f48947 */ /* 0x000fea000383ffff */
[----:B------:R-:W-:Y:S05]  /*20470*/  BSYNC B8 ;  /* 0x0000000000087941 */ /* 0x000fea0003800000 */
.L_x_676:
[----:B------:R-:W3:Y:S01]  /*20480*/  LDL.LU R0, [R1+0x20] ;  /* 0x0000200001007983 */ /* 0x000ee20000300800 */
[----:B------:R-:W-:Y:S01]  /*20490*/  BSSY B0, `(.L_x_780) ;  /* 0x000000b000007945 */ /* 0x000fe20003800000 */
[----:B------:R-:W4:Y:S01]  /*204a0*/  S2R R5, SR_CgaCtaId ;  /* 0x0000000000057919 */ /* 0x000f220000008800 */
[----:B---3--:R-:W-:-:S05]  /*204b0*/  VIADD R0, R0, 0x1 ;  /* 0x0000000100007836 */ /* 0x008fca0000000000 */
[----:B0-----:R-:W-:-:S04]  /*204c0*/  LEA.HI R2, R0, R0, RZ, 0x1 ;  /* 0x0000000000027211 */ /* 0x001fc800078f08ff */
[----:B------:R-:W-:Y:S02]  /*204d0*/  LOP3.LUT R3, R2, 0xfffffffe, RZ, 0xc0, !PT ;  /* 0xfffffffe02037812 */ /* 0x000fe400078ec0ff */
[----:B------:R-:W-:-:S03]  /*204e0*/  MOV R2, 0x400 ;  /* 0x0000040000027802 */ /* 0x000fc60000000f00 */
[----:B------:R-:W-:Y:S01]  /*204f0*/  IMAD.IADD R0, R0, 0x1, -R3 ;  /* 0x0000000100007824 */ /* 0x000fe200078e0a03 */
[----:B----4-:R-:W-:-:S04]  /*20500*/  LEA R4, R5, R2, 0x18 ;  /* 0x0000000205047211 */ /* 0x010fc800078ec0ff */
[----:B------:R-:W-:-:S04]  /*20510*/  SHF.L.U32 R0, R0, 0x1f, RZ ;  /* 0x0000001f00007819 */ /* 0x000fc800000006ff */
[----:B------:R-:W0:Y:S02]  /*20520*/  SYNCS.PHASECHK.TRANS64.TRYWAIT P0, [R4+URZ+0x2a820], R0 ;  /* 0x02a82000040075a7 */ /* 0x000e24000800017f */
[----:B0-----:R-:W-:Y:S05]  /*20530*/  @!P0 BRA `(.L_x_781) ;  /* 0x00000048008c8947 */ /* 0x001fea0003800000 */
.L_x_949:
[----:B------:R-:W-:Y:S05]  /*20540*/  BSYNC B0 ;  /* 0x0000000000007941 */ /* 0x000fea0003800000 */
.L_x_780:
[----:B------:R-:W-:-:S03]  /*20550*/  UMOV UR4, 0xffffffff ;  /* 0xffffffff00047882 */ /* 0x000fc60000000000 */
[----:B------:R-:W-:Y:S05]  /*20560*/  BRA.DIV UR4, `(.L_x_782) ;  /* 0x0000004a04947947 */ /* 0x000fea000b800000 */
[----:B0-----:R-:W0:Y:S02]  /*20570*/  S2R R0, SR_TID.X ;  /* 0x0000000000007919 */ /* 0x001e240000002100 */
[----:B0-----:R-:W-:-:S04]  /*20580*/  SHF.R.U32.HI R0, RZ, 0x5, R0 ;  /* 0x00000005ff007819 */ /* 0x001fc80000011600 */
[----:B------:R-:W-:-:S05]  /*20590*/  LOP3.LUT R0, R0, 0x3, RZ, 0xc0, !PT ;  /* 0x0000000300007812 */ /* 0x000fca00078ec0ff */
[----:B------:R0:W3:Y:S02]  /*205a0*/  SHFL.IDX PT, R14, R0, RZ, 0x1f ;  /* 0x00001fff000e7589 */ /* 0x0000e400000e0000 */
.L_x_952:
[----:B---3--:R-:W-:-:S13]  /*205b0*/  ISETP.NE.AND P0, PT, R14, RZ, PT ;  /* 0x000000ff0e00720c */ /* 0x008fda0003f05270 */
[----:B------:R-:W-:Y:S05]  /*205c0*/  @P0 BRA `(.L_x_446) ;  /* 0x0000000000880947 */ /* 0x000fea0003800000 */
[----:B------:R-:W-:-:S03]  /*205d0*/  UMOV UR4, 0xffffffff ;  /* 0xffffffff00047882 */ /* 0x000fc60000000000 */
[----:B------:R-:W-:Y:S05]  /*205e0*/  BRA.DIV UR4, `(.L_x_783) ;  /* 0x0000004a04a87947 */ /* 0x000fea000b800000 */
[----:B------:R-:W-:-:S13]  /*205f0*/  ELECT P6, URZ, PT ;  /* 0x00000000003f782f */ /* 0x000fda00038c0000 */
.L_x_955:
[----:B------:R-:W-:Y:S05]  /*20600*/  @!P6 BRA `(.L_x_446) ;  /* 0x000000000078e947 */ /* 0x000fea0003800000 */
[----:B------:R-:W-:-:S06]  /*20610*/  ULOP3.LUT UR4, UR60, 0x2, URZ, 0xfc, !UPT ;  /* 0x000000023c047892 */ /* 0x000fcc000f8efc3f */
[----:B0-----:R-:W-:-:S05]  /*20620*/  IMAD.U32 R0, RZ, RZ, UR4 ;  /* 0x00000004ff007e24 */ /* 0x001fca000f8e00ff */
[----:B------:R-:W-:-:S13]  /*20630*/  ISETP.NE.AND P0, PT, R0, 0x3, PT ;  /* 0x000000030000780c */ /* 0x000fda0003f05270 */
[----:B------:R-:W-:Y:S05]  /*20640*/  @!P0 BRA `(.L_x_784) ;  /* 0x0000000000048947 */ /* 0x000fea0003800000 */
[----:B------:R-:W-:Y:S01]  /*20650*/  BPT.TRAP 0x1 ;  /* 0x000000040000795c */ /* 0x000fe20000300000 */
.L_x_784:
[C---:B------:R-:W-:Y:S01]  /*20660*/  LEA R5, R27.reuse, R4, 0x3 ;  /* 0x000000041b057211 */ /* 0x040fe200078e18ff */
[----:B------:R-:W-:Y:S01]  /*20670*/  VIADD R27, R27, 0x1 ;  /* 0x000000011b1b7836 */ /* 0x000fe20000000000 */
[----:B------:R-:W-:-:S04]  /*20680*/  SHF.L.U32 R0, R28, 0x1f, RZ ;  /* 0x0000001f1c007819 */ /* 0x000fc800000006ff */
[----:B------:R-:W0:Y:S01]  /*20690*/  SYNCS.PHASECHK.TRANS64.TRYWAIT P1, [R5+URZ+0x2a840], R0 ;  /* 0x02a84000050075a7 */ /* 0x000e22000802017f */
[----:B------:R-:W-:-:S04]  /*206a0*/  ISETP.NE.AND P2, PT, R27, 0x2, PT ;  /* 0x000000021b00780c */ /* 0x000fc80003f45270 */
[----:B------:R-:W-:Y:S01]  /*206b0*/  SEL R3, RZ, 0x1, P2 ;  /* 0x00000001ff037807 */ /* 0x000fe20001000000 */
[----:B0-----:R-:W-:Y:S08]  /*206c0*/  @!P1 BRA `(.L_x_785) ;  /* 0x0000004800909947 */ /* 0x001ff00003800000 */
.L_x_956:
[----:B------:R-:W-:Y:S02]  /*206d0*/  SEL R27, R27, RZ, P2 ;  /* 0x000000ff1b1b7207 */ /* 0x000fe40001000000 */
[----:B------:R-:W-:Y:S01]  /*206e0*/  LOP3.LUT R2, R28, R3, RZ, 0x3c, !PT ;  /* 0x000000031c027212 */ /* 0x000fe200078e3cff */
[----:B------:R-:W-:Y:S06]  /*206f0*/  @!P0 BRA `(.L_x_786) ;  /* 0x0000000000048947 */ /* 0x000fec0003800000 */
[----:B------:R-:W-:Y:S01]  /*20700*/  BPT.TRAP 0x1 ;  /* 0x000000040000795c */ /* 0x000fe20000300000 */
.L_x_786:
[----:B------:R-:W-:Y:S01]  /*20710*/  IMAD R27, R27, 0x8, R4 ;  /* 0x000000081b1b7824 */ /* 0x000fe200078e0204 */
[----:B------:R-:W-:-:S04]  /*20720*/  SHF.L.U32 R2, R2, 0x1f, RZ ;  /* 0x0000001f02027819 */ /* 0x000fc800000006ff */
[----:B------:R-:W3:Y:S02]  /*20730*/  SYNCS.PHASECHK.TRANS64.TRYWAIT P1, [R27+URZ+0x2a840], R2 ;  /* 0x02a840021b0075a7 */ /* 0x000ee4000802017f */
[----:B---3--:R-:W-:Y:S05]  /*20740*/  @!P1 BRA `(.L_x_787) ;  /* 0x0000004800849947 */ /* 0x008fea0003800000 */
.L_x_957:
[----:B------:R-:W-:Y:S05]  /*20750*/  @!P0 BRA `(.L_x_788) ;  /* 0x0000000000048947 */ /* 0x000fea0003800000 */
[----:B------:R-:W-:Y:S01]  /*20760*/  BPT.TRAP 0x1 ;  /* 0x000000040000795c */ /* 0x000fe20000300000 */
.L_x_788:
[----:B------:R-:W4:Y:S02]  /*20770*/  SYNCS.PHASECHK.TRANS64.TRYWAIT P1, [R5+URZ+0x2a860], R0 ;  /* 0x02a86000050075a7 */ /* 0x000f24000802017f */
[----:B----4-:R-:W-:Y:S05]  /*20780*/  @!P1 BRA `(.L_x_789) ;  /* 0x0000004800889947 */ /* 0x010fea0003800000 */
.L_x_958:
[----:B------:R-:W-:Y:S05]  /*20790*/  @!P0 BRA `(.L_x_790) ;  /* 0x0000000000048947 */ /* 0x000fea0003800000 */
[----:B------:R-:W-:Y:S01]  /*207a0*/  BPT.TRAP 0x1 ;  /* 0x000000040000795c */ /* 0x000fe20000300000 */
.L_x_790:
[----:B------:R0:W0:Y:S02]  /*207b0*/  SYNCS.PHASECHK.TRANS64.TRYWAIT P0, [R27+URZ+0x2a860], R2 ;  /* 0x02a860021b0075a7 */ /* 0x000024000800017f */
[----:B0-----:R-:W-:Y:S05]  /*207c0*/  @!P0 NANOSLEEP.SYNCS 0x989680 ;  /* 0x009896800000895d */ /* 0x001fea0003900000 */
[----:B------:R-:W0:Y:S02]  /*207d0*/  @!P0 SYNCS.PHASECHK.TRANS64 P0, [R27+URZ+0x2a860], R2 ;  /* 0x02a860021b0085a7 */ /* 0x000e24000800007f */
[----:B0-----:R-:W-:Y:S05]  /*207e0*/  @!P0 BRA `(.L_x_790) ;  /* 0xfffffffc00f08947 */ /* 0x001fea000383ffff */
.L_x_446:
[----:B------:R-:W-:Y:S05]  /*207f0*/  BSYNC B9 ;  /* 0x0000000000097941 */ /* 0x000fea0003800000 */
.L_x_443:
[----:B------:R-:W-:Y:S05]  /*20800*/  EXIT ;  /* 0x000000000000794d */ /* 0x000fea0003800000 */
.L_x_466:
[----:B0-----:R0:W1:Y:S02]  /*20810*/  SYNCS.PHASECHK.TRANS64.TRYWAIT P5, [R85+URZ+0x2a890], R86 ;  /* 0x02a89056550075a7 */ /* 0x00106400080a017f */
[----:B-1----:R-:W-:Y:S05]  /*20820*/  @!P5 NANOSLEEP.SYNCS 0x989680 ;  /* 0x009896800000d95d */ /* 0x002fea0003900000 */
[----:B------:R-:W1:Y:S02]  /*20830*/  @!P5 SYNCS.PHASECHK.TRANS64 P5, [R85+URZ+0x2a890], R86 ;  /* 0x02a890565500d5a7 */ /* 0x000e6400080a007f */
[----:B-1----:R-:W-:Y:S05]  /*20840*/  @!P5 BRA `(.L_x_466) ;  /* 0xfffffffc00f0d947 */ /* 0x002fea000383ffff */
[----:B------:R-:W-:Y:S05]  /*20850*/  BRA `(.L_x_791) ;  /* 0xfffffe3000f87947 */ /* 0x000fea000383ffff */
.L_x_467:
[----:B------:R-:W-:Y:S01]  /*20860*/  BSSY B1, `(.L_x_792) ;  /* 0x0000008000017945 */ /* 0x000fe20003800000 */
[----:B------:R-:W-:Y:S02]  /*20870*/  IMAD.MOV.U32 R13, RZ, RZ, R115 ;  /* 0x000000ffff0d7224 */ /* 0x000fe400078e0073 */
[----:B------:R-:W-:Y:S02]  /*20880*/  IMAD.MOV.U32 R12, RZ, RZ, RZ ;  /* 0x000000ffff0c7224 */ /* 0x000fe400078e00ff */
[----:B------:R-:W-:Y:S02]  /*20890*/  IMAD.MOV.U32 R11, RZ, RZ, 0x1c1f ;  /* 0x00001c1fff0b7424 */ /* 0x000fe400078e00ff */
[----:B------:R-:W-:-:S07]  /*208a0*/  IMAD.MOV.U32 R15, RZ, RZ, -0x1 ;  /* 0xffffffffff0f7424 */ /* 0x000fce00078e00ff */
[----:B0-----:R-:W-:Y:S05]  /*208b0*/  WARPSYNC.COLLECTIVE R15, `(.L_x_793) ;  /* 0x000000000f087348 */ /* 0x001fea0003c00000 */
[----:B------:R1:W2:Y:S02]  /*208c0*/  SHFL.IDX P6, R14, R13, R12, R11 ;  /* 0x0000000c0d0e7389 */ /* 0x0002a400000c000b */
[----:B012---:R-:W-:Y:S01]  /*208d0*/  ENDCOLLECTIVE ;  /* 0x000000000000791b */ /* 0x007fe20003800000 */
.L_x_793:
[----:B------:R-:W-:Y:S05]  /*208e0*/  BSYNC B1 ;  /* 0x0000000000017941 */ /* 0x000fea0003800000 */
.L_x_792:
[----:B------:R-:W-:Y:S02]  /*208f0*/  IMAD.MOV.U32 R13, RZ, RZ, R118 ;  /* 0x000000ffff0d7224 */ /* 0x000fe400078e0076 */
[----:B------:R-:W-:Y:S02]  /*20900*/  IMAD.MOV.U32 R12, RZ, RZ, RZ ;  /* 0x000000ffff0c7224 */ /* 0x000fe400078e00ff */
[----:B------:R-:W-:Y:S02]  /*20910*/  IMAD.MOV.U32 R11, RZ, RZ, 0x1c1f ;  /* 0x00001c1fff0b7424 */ /* 0x000fe400078e00ff */
[----:B------:R-:W-:Y:S02]  /*20920*/  IMAD.MOV.U32 R15, RZ, RZ, -0x1 ;  /* 0xffffffffff0f7424 */ /* 0x000fe400078e00ff */
[----:B------:R-:W-:-:S07]  /*20930*/  IMAD.MOV.U32 R78, RZ, RZ, R14 ;  /* 0x000000ffff4e7224 */ /* 0x000fce00078e000e */
[----:B------:R-:W-:Y:S05]  /*20940*/  WARPSYNC.COLLECTIVE R15, `(.L_x_794) ;  /* 0x000000000f087348 */ /* 0x000fea0003c00000 */
[----:B------:R0:W1:Y:S02]  /*20950*/  SHFL.IDX P6, R14, R13, R12, R11 ;  /* 0x0000000c0d0e7389 */ /* 0x00006400000c000b */
[----:B01----:R-:W-:Y:S01]  /*20960*/  ENDCOLLECTIVE ;  /* 0x000000000000791b */ /* 0x003fe20003800000 */
.L_x_794:
[----:B------:R-:W-:Y:S01]  /*20970*/  IMAD.MOV.U32 R11, RZ, RZ, R14 ;  /* 0x000000ffff0b7224 */ /* 0x000fe200078e000e */
[----:B------:R-:W-:Y:S06]  /*20980*/  BRA `(.L_x_795) ;  /* 0xfffffe3000c07947 */ /* 0x000fec000383ffff */
.L_x_492:
[----:B------:R-:W-:Y:S01]  /*20990*/  BSSY B1, `(.L_x_796) ;  /* 0x0000008000017945 */ /* 0x000fe20003800000 */
[----:B0---4-:R-:W-:Y:S02]  /*209a0*/  IMAD.MOV.U32 R13, RZ, RZ, R115 ;  /* 0x000000ffff0d7224 */ /* 0x011fe400078e0073 */
[----:B------:R-:W-:Y:S02]  /*209b0*/  IMAD.MOV.U32 R12, RZ, RZ, 0x1 ;  /* 0x00000001ff0c7424 */ /* 0x000fe400078e00ff */
[----:B---3--:R-:W-:Y:S02]  /*209c0*/  IMAD.MOV.U32 R11, RZ, RZ, 0x1c1f ;  /* 0x00001c1fff0b7424 */ /* 0x008fe400078e00ff */
[----:B------:R-:W-:-:S07]  /*209d0*/  IMAD.MOV.U32 R15, RZ, RZ, -0x1 ;  /* 0xffffffffff0f7424 */ /* 0x000fce00078e00ff */
[----:B-12---:R-:W-:Y:S05]  /*209e0*/  WARPSYNC.COLLECTIVE R15, `(.L_x_797) ;  /* 0x000000000f087348 */ /* 0x006fea0003c00000 */
[----:B------:R0:W3:Y:S02]  /*209f0*/  SHFL.IDX P6, R14, R13, R12, R11 ;  /* 0x0000000c0d0e7389 */ /* 0x0000e400000c000b */
[----:B0123--:R-:W-:Y:S01]  /*20a00*/  ENDCOLLECTIVE ;  /* 0x000000000000791b */ /* 0x00ffe20003800000 */
.L_x_797:
[----:B------:R-:W-:Y:S05]  /*20a10*/  BSYNC B1 ;  /* 0x0000000000017941 */ /* 0x000fea0003800000 */
.L_x_796:
[----:B------:R-:W-:Y:S01]  /*20a20*/  IMAD.MOV.U32 R13, RZ, RZ, R118 ;  /* 0x000000ffff0d7224 */ /* 0x000fe200078e0076 */
[----:B------:R-:W-:Y:S01]  /*20a30*/  MOV R115, R14 ;  /* 0x0000000e00737202 */ /* 0x000fe20000000f00 */
[----:B------:R-:W-:Y:S02]  /*20a40*/  IMAD.MOV.U32 R12, RZ, RZ, 0x1 ;  /* 0x00000001ff0c7424 */ /* 0x000fe400078e00ff */
[----:B------:R-:W-:Y:S02]  /*20a50*/  IMAD.MOV.U32 R11, RZ, RZ, 0x1c1f ;  /* 0x00001c1fff0b7424 */ /* 0x000fe400078e00ff */
[----:B------:R-:W-:-:S07]  /*20a60*/  IMAD.MOV.U32 R15, RZ, RZ, -0x1 ;  /* 0xffffffffff0f7424 */ /* 0x000fce00078e00ff */
[----:B------:R-:W-:Y:S05]  /*20a70*/  WARPSYNC.COLLECTIVE R15, `(.L_x_798) ;  /* 0x000000000f087348 */ /* 0x000fea0003c00000 */
[----:B------:R0:W1:Y:S02]  /*20a80*/  SHFL.IDX P6, R14, R13, R12, R11 ;  /* 0x0000000c0d0e7389 */ /* 0x00006400000c000b */
[----:B01----:R-:W-:Y:S01]  /*20a90*/  ENDCOLLECTIVE ;  /* 0x000000000000791b */ /* 0x003fe20003800000 */
.L_x_798:
[----:B------:R-:W-:Y:S01]  /*20aa0*/  IMAD.MOV.U32 R118, RZ, RZ, R14 ;  /* 0x000000ffff767224 */ /* 0x000fe200078e000e */
[----:B------:R-:W-:Y:S06]  /*20ab0*/  BRA `(.L_x_799) ;  /* 0xfffffe4800207947 */ /* 0x000fec000383ffff */
.L_x_522:
[----:B0-----:R0:W1:Y:S02]  /*20ac0*/  SYNCS.PHASECHK.TRANS64.TRYWAIT P5, [R85+URZ+0x2a890], R86 ;  /* 0x02a89056550075a7 */ /* 0x00106400080a017f */
[----:B-1----:R-:W-:Y:S05]  /*20ad0*/  @!P5 NANOSLEEP.SYNCS 0x989680 ;  /* 0x009896800000d95d */ /* 0x002fea0003900000 */
[----:B------:R-:W1:Y:S02]  /*20ae0*/  @!P5 SYNCS.PHASECHK.TRANS64 P5, [R85+URZ+0x2a890], R86 ;  /* 0x02a890565500d5a7 */ /* 0x000e6400080a007f */
[----:B-1----:R-:W-:Y:S05]  /*20af0*/  @!P5 BRA `(.L_x_522) ;  /* 0xfffffffc00f0d947 */ /* 0x002fea000383ffff */
[----:B------:R-:W-:Y:S05]  /*20b00*/  BRA `(.L_x_800) ;  /* 0xfffffe6800807947 */ /* 0x000fea000383ffff */
.L_x_523:
        /* <DEDUP_REMOVED lines=8> */
.L_x_802:
[----:B------:R-:W-:Y:S05]  /*20b90*/  BSYNC B1 ;  /* 0x0000000000017941 */ /* 0x000fea0003800000 */
.L_x_801:
        /* <DEDUP_REMOVED lines=8> */
.L_x_803:
[----:B------:R-:W-:Y:S01]  /*20c20*/  IMAD.MOV.U32 R11, RZ, RZ, R14 ;  /* 0x000000ffff0b7224 */ /* 0x000fe200078e000e */
[----:B------:R-:W-:Y:S06]  /*20c30*/  BRA `(.L_x_804) ;  /* 0xfffffe6800507947 */ /* 0x000fec000383ffff */
.L_x_536:
[----:B------:R-:W-:Y:S01]  /*20c40*/  BSSY B1, `(.L_x_805) ;  /* 0x0000008000017945 */ /* 0x000fe20003800000 */
[----:B--234-:R-:W-:Y:S01]  /*20c50*/  IMAD.MOV.U32 R13, RZ, RZ, R115 ;  /* 0x000000ffff0d7224 */ /* 0x01cfe200078e0073 */
[----:B------:R-:W-:Y:S01]  /*20c60*/  MOV R12, 0x1 ;  /* 0x00000001000c7802 */ /* 0x000fe20000000f00 */
[----:B------:R-:W-:Y:S02]  /*20c70*/  IMAD.MOV.U32 R11, RZ, RZ, 0x1c1f ;  /* 0x00001c1fff0b7424 */ /* 0x000fe400078e00ff */
[----:B------:R-:W-:-:S07]  /*20c80*/  IMAD.MOV.U32 R15, RZ, RZ, -0x1 ;  /* 0xffffffffff0f7424 */ /* 0x000fce00078e00ff */
[----:B01----:R-:W-:Y:S05]  /*20c90*/  WARPSYNC.COLLECTIVE R15, `(.L_x_806) ;  /* 0x000000000f087348 */ /* 0x003fea0003c00000 */
[----:B------:R2:W3:Y:S02]  /*20ca0*/  SHFL.IDX P6, R14, R13, R12, R11 ;  /* 0x0000000c0d0e7389 */ /* 0x0004e400000c000b */
[----:B0123--:R-:W-:Y:S01]  /*20cb0*/  ENDCOLLECTIVE ;  /* 0x000000000000791b */ /* 0x00ffe20003800000 */
.L_x_806:
[----:B------:R-:W-:Y:S05]  /*20cc0*/  BSYNC B1 ;  /* 0x0000000000017941 */ /* 0x000fea0003800000 */
.L_x_805:
[----:B------:R-:W-:Y:S02]  /*20cd0*/  IMAD.MOV.U32 R13, RZ, RZ, R118 ;  /* 0x000000ffff0d7224 */ /* 0x000fe400078e0076 */
[----:B------:R-:W-:Y:S02]  /*20ce0*/  IMAD.MOV.U32 R12, RZ, RZ, 0x1 ;  /* 0x00000001ff0c7424 */ /* 0x000fe400078e00ff */
[----:B------:R-:W-:Y:S02]  /*20cf0*/  IMAD.MOV.U32 R11, RZ, RZ, 0x1c1f ;  /* 0x00001c1fff0b7424 */ /* 0x000fe400078e00ff */
[----:B------:R-:W-:Y:S02]  /*20d00*/  IMAD.MOV.U32 R15, RZ, RZ, -0x1 ;  /* 0xffffffffff0f7424 */ /* 0x000fe400078e00ff */
[----:B------:R-:W-:-:S07]  /*20d10*/  IMAD.MOV.U32 R115, RZ, RZ, R14 ;  /* 0x000000ffff737224 */ /* 0x000fce00078e000e */
[----:B------:R-:W-:Y:S05]  /*20d20*/  WARPSYNC.COLLECTIVE R15, `(.L_x_807) ;  /* 0x000000000f087348 */ /* 0x000fea0003c00000 */
[----:B------:R0:W1:Y:S02]  /*20d30*/  SHFL.IDX P6, R14, R13, R12, R11 ;  /* 0x0000000c0d0e7389 */ /* 0x00006400000c000b */
[----:B01----:R-:W-:Y:S01]  /*20d40*/  ENDCOLLECTIVE ;  /* 0x000000000000791b */ /* 0x003fe20003800000 */
.L_x_807:
[----:B------:R-:W-:Y:S01]  /*20d50*/  IMAD.MOV.U32 R118, RZ, RZ, R14 ;  /* 0x000000ffff767224 */ /* 0x000fe200078e000e */
[----:B------:R-:W-:Y:S06]  /*20d60*/  BRA `(.L_x_808) ;  /* 0xfffffe80002c7947 */ /* 0x000fec000383ffff */
.L_x_549:
[----:B-1----:R1:W2:Y:S02]  /*20d70*/  SYNCS.PHASECHK.TRANS64.TRYWAIT P3, [R85+URZ+0x2a890], R86 ;  /* 0x02a89056550075a7 */ /* 0x0022a4000806017f */
[----:B--2---:R-:W-:Y:S05]  /*20d80*/  @!P3 NANOSLEEP.SYNCS 0x989680 ;  /* 0x009896800000b95d */ /* 0x004fea0003900000 */
[----:B------:R-:W2:Y:S02]  /*20d90*/  @!P3 SYNCS.PHASECHK.TRANS64 P3, [R85+URZ+0x2a890], R86 ;  /* 0x02a890565500b5a7 */ /* 0x000ea4000806007f */
[----:B--2---:R-:W-:Y:S05]  /*20da0*/  @!P3 BRA `(.L_x_549) ;  /* 0xfffffffc00f0b947 */ /* 0x004fea000383ffff */
[----:B------:R-:W-:Y:S05]  /*20db0*/  BRA `(.L_x_809) ;  /* 0xfffffe9800447947 */ /* 0x000fea000383ffff */
.L_x_550:
[----:B------:R-:W-:Y:S01]  /*20dc0*/  BSSY B1, `(.L_x_810) ;  /* 0x0000008000017945 */ /* 0x000fe20003800000 */
[----:B------:R-:W-:Y:S02]  /*20dd0*/  IMAD.MOV.U32 R13, RZ, RZ, R37 ;  /* 0x000000ffff0d7224 */ /* 0x000fe400078e0025 */
[----:B------:R-:W-:Y:S02]  /*20de0*/  IMAD.MOV.U32 R12, RZ, RZ, RZ ;  /* 0x000000ffff0c7224 */ /* 0x000fe400078e00ff */
[----:B------:R-:W-:Y:S02]  /*20df0*/  IMAD.MOV.U32 R11, RZ, RZ, 0x1c1f ;  /* 0x00001c1fff0b7424 */ /* 0x000fe400078e00ff */
[----:B------:R-:W-:-:S07]  /*20e00*/  IMAD.MOV.U32 R15, RZ, RZ, -0x1 ;  /* 0xffffffffff0f7424 */ /* 0x000fce00078e00ff */
[----:B-1----:R-:W-:Y:S05]  /*20e10*/  WARPSYNC.COLLECTIVE R15, `(.L_x_811) ;  /* 0x000000000f087348 */ /* 0x002fea0003c00000 */
[----:B------:R0:W2:Y:S02]  /*20e20*/  SHFL.IDX P6, R14, R13, R12, R11 ;  /* 0x0000000c0d0e7389 */ /* 0x0000a400000c000b */
[----:B012---:R-:W-:Y:S01]  /*20e30*/  ENDCOLLECTIVE ;  /* 0x000000000000791b */ /* 0x007fe20003800000 */
.L_x_811:
[----:B------:R-:W-:Y:S05]  /*20e40*/  BSYNC B1 ;  /* 0x0000000000017941 */ /* 0x000fea0003800000 */
.L_x_810:
[----:B------:R-:W-:Y:S01]  /*20e50*/  IMAD.MOV.U32 R13, RZ, RZ, R36 ;  /* 0x000000ffff0d7224 */ /* 0x000fe200078e0024 */
[----:B------:R-:W-:Y:S01]  /*20e60*/  MOV R15, 0xffffffff ;  /* 0xffffffff000f7802 */ /* 0x000fe20000000f00 */
[----:B------:R-:W-:Y:S02]  /*20e70*/  IMAD.MOV.U32 R12, RZ, RZ, RZ ;  /* 0x000000ffff0c7224 */ /* 0x000fe400078e00ff */
[----:B------:R-:W-:Y:S02]  /*20e80*/  IMAD.MOV.U32 R11, RZ, RZ, 0x1c1f ;  /* 0x00001c1fff0b7424 */ /* 0x000fe400078e00ff */
[----:B------:R-:W-:-:S07]  /*20e90*/  IMAD.MOV.U32 R40, RZ, RZ, R14 ;  /* 0x000000ffff287224 */ /* 0x000fce00078e000e */
[----:B------:R-:W-:Y:S05]  /*20ea0*/  WARPSYNC.COLLECTIVE R15, `(.L_x_812) ;  /* 0x000000000f087348 */ /* 0x000fea0003c00000 */
[----:B------:R0:W1:Y:S02]  /*20eb0*/  SHFL.IDX P6, R14, R13, R12, R11 ;  /* 0x0000000c0d0e7389 */ /* 0x00006400000c000b */
[----:B01----:R-:W-:Y:S01]  /*20ec0*/  ENDCOLLECTIVE ;  /* 0x000000000000791b */ /* 0x003fe20003800000 */
.L_x_812:
[----:B------:R-:W-:Y:S01]  /*20ed0*/  IMAD.MOV.U32 R39, RZ, RZ, R14 ;  /* 0x000000ffff277224 */ /* 0x000fe200078e000e */
[----:B------:R-:W-:Y:S06]  /*20ee0*/  BRA `(.L_x_813) ;  /* 0xfffffe9800607947 */ /* 0x000fec000383ffff */
.L_x_553:
[----:B------:R-:W-:Y:S01]  /*20ef0*/  BSSY B1, `(.L_x_814) ;  /* 0x0000008000017945 */ /* 0x000fe20003800000 */
[----:B----4-:R-:W-:Y:S02]  /*20f00*/  IMAD.MOV.U32 R13, RZ, RZ, R37 ;  /* 0x000000ffff0d7224 */ /* 0x010fe400078e0025 */
[----:B------:R-:W-:Y:S02]  /*20f10*/  IMAD.MOV.U32 R12, RZ, RZ, 0x1 ;  /* 0x00000001ff0c7424 */ /* 0x000fe400078e00ff */
[----:B------:R-:W-:Y:S02]  /*20f20*/  IMAD.MOV.U32 R11, RZ, RZ, 0x1c1f ;  /* 0x00001c1fff0b7424 */ /* 0x000fe400078e00ff */
[----:B------:R-:W-:-:S07]  /*20f30*/  IMAD.MOV.U32 R15, RZ, RZ, -0x1 ;  /* 0xffffffffff0f7424 */ /* 0x000fce00078e00ff */
[----:B0123--:R-:W-:Y:S05]  /*20f40*/  WARPSYNC.COLLECTIVE R15, `(.L_x_815) ;  /* 0x000000000f087348 */ /* 0x00ffea0003c00000 */
[----:B------:R4:W0:Y:S02]  /*20f50*/  SHFL.IDX P6, R14, R13, R12, R11 ;  /* 0x0000000c0d0e7389 */ /* 0x00082400000c000b */
[----:B01234-:R-:W-:Y:S01]  /*20f60*/  ENDCOLLECTIVE ;  /* 0x000000000000791b */ /* 0x01ffe20003800000 */
.L_x_815:
[----:B------:R-:W-:Y:S05]  /*20f70*/  BSYNC B1 ;  /* 0x0000000000017941 */ /* 0x000fea0003800000 */
.L_x_814:
        /* <DEDUP_REMOVED lines=8> */
.L_x_816:
[----:B------:R-:W-:Y:S01]  /*21000*/  IMAD.MOV.U32 R39, RZ, RZ, R14 ;  /* 0x000000ffff277224 */ /* 0x000fe200078e000e */
[----:B------:R-:W-:Y:S06]  /*21010*/  BRA `(.L_x_817) ;  /* 0xfffffe9800bc7947 */ /* 0x000fec000383ffff */
.L_x_557:
[----:B------:R0:W0:Y:S02]  /*21020*/  SYNCS.PHASECHK.TRANS64.TRYWAIT P2, [R85+URZ+0x2a8b0], R86 ;  /* 0x02a8b056550075a7 */ /* 0x000024000804017f */
[----:B0-----:R-:W-:Y:S05]  /*21030*/  @!P2 NANOSLEEP.SYNCS 0x989680 ;  /* 0x009896800000a95d */ /* 0x001fea0003900000 */
[----:B------:R-:W0:Y:S02]  /*21040*/  @!P2 SYNCS.PHASECHK.TRANS64 P2, [R85+URZ+0x2a8b0], R86 ;  /* 0x02a8b0565500a5a7 */ /* 0x000e24000804007f */
[----:B0-----:R-:W-:Y:S05]  /*21050*/  @!P2 BRA `(.L_x_557) ;  /* 0xfffffffc00f0a947 */ /* 0x001fea000383ffff */
[----:B------:R-:W-:Y:S05]  /*21060*/  BRA `(.L_x_818) ;  /* 0xfffffe9c00947947 */ /* 0x000fea000383ffff */
.L_x_577:
[----:B------:R-:W-:Y:S01]  /*21070*/  BSSY B1, `(.L_x_819) ;  /* 0x0000008000017945 */ /* 0x000fe20003800000 */
[----:B------:R-:W-:Y:S02]  /*21080*/  IMAD.MOV.U32 R13, RZ, RZ, R42 ;  /* 0x000000ffff0d7224 */ /* 0x000fe400078e002a */
[----:B------:R-:W-:Y:S02]  /*21090*/  IMAD.MOV.U32 R12, RZ, RZ, RZ ;  /* 0x000000ffff0c7224 */ /* 0x000fe400078e00ff */
[----:B------:R-:W-:Y:S02]  /*210a0*/  IMAD.MOV.U32 R11, RZ, RZ, 0x1c1f ;  /* 0x00001c1fff0b7424 */ /* 0x000fe400078e00ff */
[----:B------:R-:W-:-:S07]  /*210b0*/  IMAD.MOV.U32 R15, RZ, RZ, -0x1 ;  /* 0xffffffffff0f7424 */ /* 0x000fce00078e00ff */
[----:B---3--:R-:W-:Y:S05]  /*210c0*/  WARPSYNC.COLLECTIVE R15, `(.L_x_820) ;  /* 0x000000000f087348 */ /* 0x008fea0003c00000 */
[----:B------:R0:W1:Y:S02]  /*210d0*/  SHFL.IDX P6, R14, R13, R12, R11 ;  /* 0x0000000c0d0e7389 */ /* 0x00006400000c000b */
[----:B01-3--:R-:W-:Y:S01]  /*210e0*/  ENDCOLLECTIVE ;  /* 0x000000000000791b */ /* 0x00bfe20003800000 */
.L_x_820:
[----:B------:R-:W-:Y:S05]  /*210f0*/  BSYNC B1 ;  /* 0x0000000000017941 */ /* 0x000fea0003800000 */
.L_x_819:
[----:B------:R-:W-:Y:S01]  /*21100*/  MOV R13, R39 ;  /* 0x00000027000d7202 */ /* 0x000fe20000000f00 */
[----:B------:R-:W-:Y:S02]  /*21110*/  IMAD.MOV.U32 R12, RZ, RZ, RZ ;  /* 0x000000ffff0c7224 */ /* 0x000fe400078e00ff */
[----:B------:R-:W-:Y:S02]  /*21120*/  IMAD.MOV.U32 R11, RZ, RZ, 0x1c1f ;  /* 0x00001c1fff0b7424 */ /* 0x000fe400078e00ff */
[----:B------:R-:W-:Y:S02]  /*21130*/  IMAD.MOV.U32 R15, RZ, RZ, -0x1 ;  /* 0xffffffffff0f7424 */ /* 0x000fe400078e00ff */
[----:B------:R-:W-:-:S07]  /*21140*/  IMAD.MOV.U32 R42, RZ, RZ, R14 ;  /* 0x000000ffff2a7224 */ /* 0x000fce00078e000e */
[----:B------:R-:W-:Y:S05]  /*21150*/  WARPSYNC.COLLECTIVE R15, `(.L_x_821) ;  /* 0x000000000f087348 */ /* 0x000fea0003c00000 */
[----:B------:R0:W1:Y:S02]  /*21160*/  SHFL.IDX P6, R14, R13, R12, R11 ;  /* 0x0000000c0d0e7389 */ /* 0x00006400000c000b */
[----:B01----:R-:W-:Y:S01]  /*21170*/  ENDCOLLECTIVE ;  /* 0x000000000000791b */ /* 0x003fe20003800000 */
.L_x_821:
[----:B------:R-:W-:Y:S02]  /*21180*/  IMAD.MOV.U32 R13, RZ, RZ, R37 ;  /* 0x000000ffff0d7224 */ /* 0x000fe400078e0025 */
[----:B------:R-:W-:-:S07]  /*21190*/  IMAD.MOV.U32 R39, RZ, RZ, R14 ;  /* 0x000000ffff277224 */ /* 0x000fce00078e000e */
[----:B------:R-:W-:Y:S05]  /*211a0*/  WARPSYNC.COLLECTIVE R15, `(.L_x_822) ;  /* 0x000000000f087348 */ /* 0x000fea0003c00000 */
[----:B------:R0:W1:Y:S02]  /*211b0*/  SHFL.IDX P6, R14, R13, R12, R11 ;  /* 0x0000000c0d0e7389 */ /* 0x00006400000c000b */
[----:B01----:R-:W-:Y:S01]  /*211c0*/  ENDCOLLECTIVE ;  /* 0x000000000000791b */ /* 0x003fe20003800000 */
.L_x_822:
[----:B------:R-:W-:Y:S02]  /*211d0*/  IMAD.MOV.U32 R13, RZ, RZ, R40 ;  /* 0x000000ffff0d7224 */ /* 0x000fe400078e0028 */
[----:B------:R-:W-:-:S07]  /*211e0*/  IMAD.MOV.U32 R44, RZ, RZ, R14 ;  /* 0x000000ffff2c7224 */ /* 0x000fce00078e000e */
[----:B------:R-:W-:Y:S05]  /*211f0*/  WARPSYNC.COLLECTIVE R15, `(.L_x_823) ;  /* 0x000000000f087348 */ /* 0x000fea0003c00000 */
[----:B------:R0:W1:Y:S02]  /*21200*/  SHFL.IDX P6, R14, R13, R12, R11 ;  /* 0x0000000c0d0e7389 */ /* 0x00006400000c000b */
[----:B01----:R-:W-:Y:S01]  /*21210*/  ENDCOLLECTIVE ;  /* 0x000000000000791b */ /* 0x003fe20003800000 */
.L_x_823:
[----:B------:R-:W-:Y:S01]  /*21220*/  IMAD.MOV.U32 R41, RZ, RZ, R14 ;  /* 0x000000ffff297224 */ /* 0x000fe200078e000e */
[----:B------:R-:W-:Y:S06]  /*21230*/  BRA `(.L_x_824) ;  /* 0xfffffeac003c7947 */ /* 0x000fec000383ffff */
.L_x_581:
[----:B0-----:R0:W1:Y:S02]  /*21240*/  SYNCS.PHASECHK.TRANS64.TRYWAIT P0, [R2+URZ+0x2a800], R5 ;  /* 0x02a80005020075a7 */ /* 0x001064000800017f */
[----:B-1----:R-:W-:Y:S05]  /*21250*/  @!P0 NANOSLEEP.SYNCS 0x989680 ;  /* 0x009896800000895d */ /* 0x002fea0003900000 */
[----:B------:R-:W1:Y:S02]  /*21260*/  @!P0 SYNCS.PHASECHK.TRANS64 P0, [R2+URZ+0x2a800], R5 ;  /* 0x02a80005020085a7 */ /* 0x000e64000800007f */
[----:B-1----:R-:W-:Y:S05]  /*21270*/  @!P0 BRA `(.L_x_581) ;  /* 0xfffffffc00f08947 */ /* 0x002fea000383ffff */
[----:B------:R-:W-:Y:S05]  /*21280*/  BRA `(.L_x_825) ;  /* 0xfffffeb400b07947 */ /* 0x000fea000383ffff */
.L_x_605:
        /* <DEDUP_REMOVED lines=8> */
.L_x_827:
[----:B------:R-:W-:Y:S05]  /*21310*/  BSYNC B1 ;  /* 0x0000000000017941 */ /* 0x000fea0003800000 */
.L_x_826:
        /* <DEDUP_REMOVED lines=8> */
.L_x_828:
[----:B------:R-:W-:Y:S02]  /*213a0*/  IMAD.MOV.U32 R13, RZ, RZ, R37 ;  /* 0x000000ffff0d7224 */ /* 0x000fe400078e0025 */
[----:B------:R-:W-:-:S07]  /*213b0*/  IMAD.MOV.U32 R0, RZ, RZ, R14 ;  /* 0x000000ffff007224 */ /* 0x000fce00078e000e */
[----:B------:R-:W-:Y:S05]  /*213c0*/  WARPSYNC.COLLECTIVE R15, `(.L_x_829) ;  /* 0x000000000f087348 */ /* 0x000fea0003c00000 */
[----:B------:R0:W1:Y:S02]  /*213d0*/  SHFL.IDX P6, R14, R13, R12, R11 ;  /* 0x0000000c0d0e7389 */ /* 0x00006400000c000b */
[----:B01----:R-:W-:Y:S01]  /*213e0*/  ENDCOLLECTIVE ;  /* 0x000000000000791b */ /* 0x003fe20003800000 */
.L_x_829:
[----:B------:R-:W-:Y:S02]  /*213f0*/  IMAD.MOV.U32 R13, RZ, RZ, R40 ;  /* 0x000000ffff0d7224 */ /* 0x000fe400078e0028 */
[----:B------:R-:W-:-:S07]  /*21400*/  IMAD.MOV.U32 R37, RZ, RZ, R14 ;  /* 0x000000ffff257224 */ /* 0x000fce00078e000e */
[----:B------:R-:W-:Y:S05]  /*21410*/  WARPSYNC.COLLECTIVE R15, `(.L_x_830) ;  /* 0x000000000f087348 */ /* 0x000fea0003c00000 */
[----:B------:R0:W1:Y:S02]  /*21420*/  SHFL.IDX P6, R14, R13, R12, R11 ;  /* 0x0000000c0d0e7389 */ /* 0x00006400000c000b */
[----:B01----:R-:W-:Y:S01]  /*21430*/  ENDCOLLECTIVE ;  /* 0x000000000000791b */ /* 0x003fe20003800000 */
.L_x_830:
[----:B------:R-:W-:Y:S01]  /*21440*/  IMAD.MOV.U32 R40, RZ, RZ, R14 ;  /* 0x000000ffff287224 */ /* 0x000fe200078e000e */
[----:B------:R-:W-:Y:S06]  /*21450*/  BRA `(.L_x_831) ;  /* 0xfffffed4005c7947 */ /* 0x000fec000383ffff */
.L_x_609:
[----:B0-----:R0:W1:Y:S02]  /*21460*/  SYNCS.PHASECHK.TRANS64.TRYWAIT P0, [R2+URZ+0x2a800], R3 ;  /* 0x02a80003020075a7 */ /* 0x001064000800017f */
[----:B-1----:R-:W-:Y:S05]  /*21470*/  @!P0 NANOSLEEP.SYNCS 0x989680 ;  /* 0x009896800000895d */ /* 0x002fea0003900000 */
[----:B------:R-:W1:Y:S02]  /*21480*/  @!P0 SYNCS.PHASECHK.TRANS64 P0, [R2+URZ+0x2a800], R3 ;  /* 0x02a80003020085a7 */ /* 0x000e64000800007f */
[----:B-1----:R-:W-:Y:S05]  /*21490*/  @!P0 BRA `(.L_x_609) ;  /* 0xfffffffc00f08947 */ /* 0x002fea000383ffff */
[----:B------:R-:W-:Y:S05]  /*214a0*/  BRA `(.L_x_832) ;  /* 0xfffffedc00687947 */ /* 0x000fea000383ffff */
.L_x_623:
[----:B-1----:R1:W2:Y:S02]  /*214b0*/  SYNCS.PHASECHK.TRANS64.TRYWAIT P1, [R9+URZ+0x2a830], R0 ;  /* 0x02a83000090075a7 */ /* 0x0022a4000802017f */
[----:B--2---:R-:W-:Y:S05]  /*214c0*/  @!P1 NANOSLEEP.SYNCS 0x989680 ;  /* 0x009896800000995d */ /* 0x004fea0003900000 */
[----:B------:R-:W2:Y:S02]  /*214d0*/  @!P1 SYNCS.PHASECHK.TRANS64 P1, [R9+URZ+0x2a830], R0 ;  /* 0x02a83000090095a7 */ /* 0x000ea4000802007f */
[----:B--2---:R-:W-:Y:S05]  /*214e0*/  @!P1 BRA `(.L_x_623) ;  /* 0xfffffffc00f09947 */ /* 0x004fea000383ffff */
[----:B------:R-:W-:Y:S05]  /*214f0*/  BRA `(.L_x_622) ;  /* 0xffffff0000787947 */ /* 0x000fea000383ffff */
.L_x_631:
[----:B-1----:R1:W2:Y:S02]  /*21500*/  SYNCS.PHASECHK.TRANS64.TRYWAIT P1, [R15+URZ+0x2a830], R0 ;  /* 0x02a830000f0075a7 */ /* 0x0022a4000802017f */
[----:B--2---:R-:W-:Y:S05]  /*21510*/  @!P1 NANOSLEEP.SYNCS 0x989680 ;  /* 0x009896800000995d */ /* 0x004fea0003900000 */
[----:B------:R-:W2:Y:S02]  /*21520*/  @!P1 SYNCS.PHASECHK.TRANS64 P1, [R15+URZ+0x2a830], R0 ;  /* 0x02a830000f0095a7 */ /* 0x000ea4000802007f */
[----:B--2---:R-:W-:Y:S05]  /*21530*/  @!P1 BRA `(.L_x_631) ;  /* 0xfffffffc00f09947 */ /* 0x004fea000383ffff */
[----:B------:R-:W-:Y:S05]  /*21540*/  BRA `(.L_x_630) ;  /* 0xffffff24006c7947 */ /* 0x000fea000383ffff */
.L_x_636:
[----:B-1----:R1:W2:Y:S02]  /*21550*/  SYNCS.PHASECHK.TRANS64.TRYWAIT P1, [R20+URZ+0x2a850], R0 ;  /* 0x02a85000140075a7 */ /* 0x0022a4000802017f */
[----:B--2---:R-:W-:Y:S05]  /*21560*/  @!P1 NANOSLEEP.SYNCS 0x989680 ;  /* 0x009896800000995d */ /* 0x004fea0003900000 */
[----:B------:R-:W2:Y:S02]  /*21570*/  @!P1 SYNCS.PHASECHK.TRANS64 P1, [R20+URZ+0x2a850], R0 ;  /* 0x02a85000140095a7 */ /* 0x000ea4000802007f */
[----:B--2---:R-:W-:Y:S05]  /*21580*/  @!P1 BRA `(.L_x_636) ;  /* 0xfffffffc00f09947 */ /* 0x004fea000383ffff */
[----:B------:R-:W-:Y:S05]  /*21590*/  BRA `(.L_x_635) ;  /* 0xffffff3000987947 */ /* 0x000fea000383ffff */
.L_x_644:
[----:B-1----:R1:W2:Y:S02]  /*215a0*/  SYNCS.PHASECHK.TRANS64.TRYWAIT P1, [R4+URZ+0x2a850], R9 ;  /* 0x02a85009040075a7 */ /* 0x0022a4000802017f */
[----:B--2---:R-:W-:Y:S05]  /*215b0*/  @!P1 NANOSLEEP.SYNCS 0x989680 ;  /* 0x009896800000995d */ /* 0x004fea0003900000 */
[----:B------:R-:W2:Y:S02]  /*215c0*/  @!P1 SYNCS.PHASECHK.TRANS64 P1, [R4+URZ+0x2a850], R9 ;  /* 0x02a85009040095a7 */ /* 0x000ea4000802007f */
[----:B--2---:R-:W-:Y:S05]  /*215d0*/  @!P1 BRA `(.L_x_644) ;  /* 0xfffffffc00f09947 */ /* 0x004fea000383ffff */
[----:B------:R-:W-:Y:S05]  /*215e0*/  BRA `(.L_x_643) ;  /* 0xffffff4800707947 */ /* 0x000fea000383ffff */
.L_x_684:
[----:B------:R-:W0:Y:S01]  /*215f0*/  S2R R9, SR_TID.X ;  /* 0x0000000000097919 */ /* 0x000e220000002100 */
[----:B------:R-:W-:Y:S01]  /*21600*/  BSSY B1, `(.L_x_833) ;  /* 0x000000a000017945 */ /* 0x000fe20003800000 */
[----:B------:R-:W-:Y:S02]  /*21610*/  IMAD.MOV.U32 R12, RZ, RZ, RZ ;  /* 0x000000ffff0c7224 */ /* 0x000fe400078e00ff */
[----:B------:R-:W-:Y:S02]  /*21620*/  IMAD.MOV.U32 R11, RZ, RZ, 0x1f ;  /* 0x0000001fff0b7424 */ /* 0x000fe400078e00ff */
[----:B------:R-:W-:Y:S01]  /*21630*/  IMAD.MOV.U32 R15, RZ, RZ, -0x1 ;  /* 0xffffffffff0f7424 */ /* 0x000fe200078e00ff */
[----:B0-----:R-:W-:-:S04]  /*21640*/  SHF.R.U32.HI R9, RZ, 0x5, R9 ;  /* 0x00000005ff097819 */ /* 0x001fc80000011609 */
[----:B------:R-:W-:-:S05]  /*21650*/  LOP3.LUT R9, R9, 0x3, RZ, 0xc0, !PT ;  /* 0x0000000309097812 */ /* 0x000fca00078ec0ff */
[----:B------:R-:W-:-:S07]  /*21660*/  IMAD.MOV.U32 R13, RZ, RZ, R9 ;  /* 0x000000ffff0d7224 */ /* 0x000fce00078e0009 */
[----:B------:R-:W-:Y:S05]  /*21670*/  WARPSYNC.COLLECTIVE R15, `(.L_x_834) ;  /* 0x000000000f087348 */ /* 0x000fea0003c00000 */
[----:B------:R0:W1:Y:S02]  /*21680*/  SHFL.IDX P6, R14, R13, R12, R11 ;  /* 0x0000000c0d0e7389 */ /* 0x00006400000c000b */
[----:B01----:R-:W-:Y:S01]  /*21690*/  ENDCOLLECTIVE ;  /* 0x000000000000791b */ /* 0x003fe20003800000 */
.L_x_834:
[----:B------:R-:W-:Y:S05]  /*216a0*/  BSYNC B1 ;  /* 0x0000000000017941 */ /* 0x000fea0003800000 */
.L_x_833:
[----:B------:R-:W-:Y:S05]  /*216b0*/  BRA `(.L_x_835) ;  /* 0xffffff9400b07947 */ /* 0x000fea000383ffff */
.L_x_686:
[----:B------:R-:W-:Y:S01]  /*216c0*/  BSSY B1, `(.L_x_836) ;  /* 0x0000006000017945 */ /* 0x000fe20003800000 */
[----:B------:R-:W-:-:S07]  /*216d0*/  IMAD.MOV.U32 R15, RZ, RZ, -0x1 ;  /* 0xffffffffff0f7424 */ /* 0x000fce00078e00ff */
[----:B0-----:R-:W-:Y:S05]  /*216e0*/  WARPSYNC.COLLECTIVE R15, `(.L_x_837) ;  /* 0x000000000f0c7348 */ /* 0x001fea0003c00000 */
[----:B------:R-:W-:Y:S02]  /*216f0*/  ELECT P6, UR62, PT ;  /* 0x00000000003e782f */ /* 0x000fe400038c0000 */
[----:B------:R-:W-:Y:S01]  /*21700*/  MOV R14, UR62 ;  /* 0x0000003e000e7c02 */ /* 0x000fe20008000f00 */
[----:B0-----:R-:W-:Y:S10]  /*21710*/  ENDCOLLECTIVE ;  /* 0x000000000000791b */ /* 0x001ff40003800000 */
.L_x_837:
[----:B------:R-:W-:Y:S05]  /*21720*/  BSYNC B1 ;  /* 0x0000000000017941 */ /* 0x000fea0003800000 */
.L_x_836:
[----:B------:R-:W-:Y:S05]  /*21730*/  BRA `(.L_x_685) ;  /* 0xffffff9400a87947 */ /* 0x000fea000383ffff */
.L_x_688:
[----:B0-----:R0:W1:Y:S02]  /*21740*/  SYNCS.PHASECHK.TRANS64.TRYWAIT P0, [R22+URZ+0x2a820], R7 ;  /* 0x02a82007160075a7 */ /* 0x001064000800017f */
[----:B-1----:R-:W-:Y:S05]  /*21750*/  @!P0 NANOSLEEP.SYNCS 0x989680 ;  /* 0x009896800000895d */ /* 0x002fea0003900000 */
[----:B------:R-:W1:Y:S02]  /*21760*/  @!P0 SYNCS.PHASECHK.TRANS64 P0, [R22+URZ+0x2a820], R7 ;  /* 0x02a82007160085a7 */ /* 0x000e64000800007f */
[----:B-1----:R-:W-:Y:S05]  /*21770*/  @!P0 BRA `(.L_x_688) ;  /* 0xfffffffc00f08947 */ /* 0x002fea000383ffff */
[----:B------:R-:W-:Y:S05]  /*21780*/  BRA `(.L_x_838) ;  /* 0xffffff9400b87947 */ /* 0x000fea000383ffff */
.L_x_692:
[----:B-1----:R1:W2:Y:S02]  /*21790*/  SYNCS.PHASECHK.TRANS64.TRYWAIT P0, [R11+URZ+0x2a8a0], R10 ;  /* 0x02a8a00a0b0075a7 */ /* 0x0022a4000800017f */
[----:B--2---:R-:W-:Y:S05]  /*217a0*/  @!P0 NANOSLEEP.SYNCS 0x989680 ;  /* 0x009896800000895d */ /* 0x004fea0003900000 */
[----:B------:R-:W2:Y:S02]  /*217b0*/  @!P0 SYNCS.PHASECHK.TRANS64 P0, [R11+URZ+0x2a8a0], R10 ;  /* 0x02a8a00a0b0085a7 */ /* 0x000ea4000800007f */
[----:B--2---:R-:W-:Y:S05]  /*217c0*/  @!P0 BRA `(.L_x_692) ;  /* 0xfffffffc00f08947 */ /* 0x004fea000383ffff */
[----:B------:R-:W-:Y:S05]  /*217d0*/  BRA `(.L_x_839) ;  /* 0xffffff9400d07947 */ /* 0x000fea000383ffff */
.L_x_699:
[----:B0-----:R0:W2:Y:S02]  /*217e0*/  SYNCS.PHASECHK.TRANS64.TRYWAIT P0, [R11+URZ+0x2a8c0], R10 ;  /* 0x02a8c00a0b0075a7 */ /* 0x0010a4000800017f */
[----:B--2---:R-:W-:Y:S05]  /*217f0*/  @!P0 NANOSLEEP.SYNCS 0x989680 ;  /* 0x009896800000895d */ /* 0x004fea0003900000 */
[----:B------:R-:W2:Y:S02]  /*21800*/  @!P0 SYNCS.PHASECHK.TRANS64 P0, [R11+URZ+0x2a8c0], R10 ;  /* 0x02a8c00a0b0085a7 */ /* 0x000ea4000800007f */
[----:B--2---:R-:W-:Y:S05]  /*21810*/  @!P0 BRA `(.L_x_699) ;  /* 0xfffffffc00f08947 */ /* 0x004fea000383ffff */
[----:B------:R-:W-:Y:S05]  /*21820*/  BRA `(.L_x_840) ;  /* 0xffffff9800c87947 */ /* 0x000fea000383ffff */
.L_x_707:
[----:B-1----:R1:W2:Y:S02]  /*21830*/  SYNCS.PHASECHK.TRANS64.TRYWAIT P2, [R10+URZ+0x2a8a0], R9 ;  /* 0x02a8a0090a0075a7 */ /* 0x0022a4000804017f */
[----:B--2---:R-:W-:Y:S05]  /*21840*/  @!P2 NANOSLEEP.SYNCS 0x989680 ;  /* 0x009896800000a95d */ /* 0x004fea0003900000 */
[----:B------:R-:W2:Y:S02]  /*21850*/  @!P2 SYNCS.PHASECHK.TRANS64 P2, [R10+URZ+0x2a8a0], R9 ;  /* 0x02a8a0090a00a5a7 */ /* 0x000ea4000804007f */
[----:B--2---:R-:W-:Y:S05]  /*21860*/  @!P2 BRA `(.L_x_707) ;  /* 0xfffffffc00f0a947 */ /* 0x004fea000383ffff */
[----:B------:R-:W-:Y:S05]  /*21870*/  BRA `(.L_x_841) ;  /* 0xffffff9c00c47947 */ /* 0x000fea000383ffff */
.L_x_714:
[----:B0-----:R0:W2:Y:S02]  /*21880*/  SYNCS.PHASECHK.TRANS64.TRYWAIT P2, [R10+URZ+0x2a8c0], R9 ;  /* 0x02a8c0090a0075a7 */ /* 0x0010a4000804017f */
[----:B--2---:R-:W-:Y:S05]  /*21890*/  @!P2 NANOSLEEP.SYNCS 0x989680 ;  /* 0x009896800000a95d */ /* 0x004fea0003900000 */
[----:B------:R-:W2:Y:S02]  /*218a0*/  @!P2 SYNCS.PHASECHK.TRANS64 P2, [R10+URZ+0x2a8c0], R9 ;  /* 0x02a8c0090a00a5a7 */ /* 0x000ea4000804007f */
[----:B--2---:R-:W-:Y:S05]  /*218b0*/  @!P2 BRA `(.L_x_714) ;  /* 0xfffffffc00f0a947 */ /* 0x004fea000383ffff */
[----:B------:R-:W-:Y:S05]  /*218c0*/  BRA `(.L_x_842) ;  /* 0xffffffa000b87947 */ /* 0x000fea000383ffff */
.L_x_730:
[----:B0-----:R-:W0:Y:S01]  /*218d0*/  S2R R8, SR_TID.X ;  /* 0x0000000000087919 */ /* 0x001e220000002100 */
[----:B------:R-:W-:Y:S01]  /*218e0*/  BSSY B0, `(.L_x_843) ;  /* 0x000000a000007945 */ /* 0x000fe20003800000 */
[----:B------:R-:W-:Y:S02]  /*218f0*/  IMAD.MOV.U32 R12, RZ, RZ, RZ ;  /* 0x000000ffff0c7224 */ /* 0x000fe400078e00ff */
[----:B------:R-:W-:Y:S02]  /*21900*/  IMAD.MOV.U32 R11, RZ, RZ, 0x1f ;  /* 0x0000001fff0b7424 */ /* 0x000fe400078e00ff */
[----:B------:R-:W-:Y:S01]  /*21910*/  IMAD.MOV.U32 R15, RZ, RZ, -0x1 ;  /* 0xffffffffff0f7424 */ /* 0x000fe200078e00ff */
[----:B0-----:R-:W-:-:S04]  /*21920*/  SHF.R.U32.HI R8, RZ, 0x5, R8 ;  /* 0x00000005ff087819 */ /* 0x001fc80000011608 */
[----:B------:R-:W-:-:S05]  /*21930*/  LOP3.LUT R8, R8, 0x3, RZ, 0xc0, !PT ;  /* 0x0000000308087812 */ /* 0x000fca00078ec0ff */
[----:B------:R-:W-:-:S07]  /*21940*/  IMAD.MOV.U32 R13, RZ, RZ, R8 ;  /* 0x000000ffff0d7224 */ /* 0x000fce00078e0008 */
[----:B-----5:R-:W-:Y:S05]  /*21950*/  WARPSYNC.COLLECTIVE R15, `(.L_x_844) ;  /* 0x000000000f087348 */ /* 0x020fea0003c00000 */
[----:B------:R0:W1:Y:S02]  /*21960*/  SHFL.IDX P6, R14, R13, R12, R11 ;  /* 0x0000000c0d0e7389 */ /* 0x00006400000c000b */
[----:B01---5:R-:W-:Y:S01]  /*21970*/  ENDCOLLECTIVE ;  /* 0x000000000000791b */ /* 0x023fe20003800000 */
.L_x_844:
[----:B------:R-:W-:Y:S05]  /*21980*/  BSYNC B0 ;  /* 0x0000000000007941 */ /* 0x000fea0003800000 */
.L_x_843:
[----:B------:R-:W-:Y:S05]  /*21990*/  BRA `(.L_x_845) ;  /* 0xffffffb000587947 */ /* 0x000fea000383ffff */
.L_x_733:
[----:B0-----:R0:W1:Y:S02]  /*219a0*/  SYNCS.PHASECHK.TRANS64.TRYWAIT P0, [R7+URZ+0x2a840], R2 ;  /* 0x02a84002070075a7 */ /* 0x001064000800017f */
[----:B-1----:R-:W-:Y:S05]  /*219b0*/  @!P0 NANOSLEEP.SYNCS 0x989680 ;  /* 0x009896800000895d */ /* 0x002fea0003900000 */
[----:B------:R-:W1:Y:S02]  /*219c0*/  @!P0 SYNCS.PHASECHK.TRANS64 P0, [R7+URZ+0x2a840], R2 ;  /* 0x02a84002070085a7 */ /* 0x000e64000800007f */
[----:B-1----:R-:W-:Y:S05]  /*219d0*/  @!P0 BRA `(.L_x_733) ;  /* 0xfffffffc00f08947 */ /* 0x002fea000383ffff */
[----:B------:R-:W-:Y:S05]  /*219e0*/  BRA `(.L_x_846) ;  /* 0xffffffb000a87947 */ /* 0x000fea000383ffff */
.L_x_734:
[----:B------:R-:W-:Y:S01]  /*219f0*/  BSSY B0, `(.L_x_847) ;  /* 0x0000008000007945 */ /* 0x000fe20003800000 */
[----:B------:R-:W-:Y:S01]  /*21a00*/  IMAD.MOV.U32 R13, RZ, RZ, R0 ;  /* 0x000000ffff0d7224 */ /* 0x000fe200078e0000 */
[----:B------:R-:W-:Y:S01]  /*21a10*/  MOV R11, 0x181f ;  /* 0x0000181f000b7802 */ /* 0x000fe20000000f00 */
[----:B------:R-:W-:Y:S02]  /*21a20*/  IMAD.MOV.U32 R12, RZ, RZ, RZ ;  /* 0x000000ffff0c7224 */ /* 0x000fe400078e00ff */
[----:B------:R-:W-:-:S07]  /*21a30*/  IMAD.MOV.U32 R15, RZ, RZ, -0x1 ;  /* 0xffffffffff0f7424 */ /* 0x000fce00078e00ff */
[----:B------:R-:W-:Y:S05]  /*21a40*/  WARPSYNC.COLLECTIVE R15, `(.L_x_848) ;  /* 0x000000000f087348 */ /* 0x000fea0003c00000 */
[----:B------:R0:W1:Y:S02]  /*21a50*/  SHFL.IDX P6, R14, R13, R12, R11 ;  /* 0x0000000c0d0e7389 */ /* 0x00006400000c000b */
[----:B01----:R-:W-:Y:S01]  /*21a60*/  ENDCOLLECTIVE ;  /* 0x000000000000791b */ /* 0x003fe20003800000 */
.L_x_848:
[----:B------:R-:W-:Y:S05]  /*21a70*/  BSYNC B0 ;  /* 0x0000000000007941 */ /* 0x000fea0003800000 */
.L_x_847:
[----:B------:R-:W-:Y:S02]  /*21a80*/  IMAD.MOV.U32 R13, RZ, RZ, R4 ;  /* 0x000000ffff0d7224 */ /* 0x000fe400078e0004 */
[----:B------:R-:W-:Y:S02]  /*21a90*/  IMAD.MOV.U32 R12, RZ, RZ, RZ ;  /* 0x000000ffff0c7224 */ /* 0x000fe400078e00ff */
[----:B------:R-:W-:Y:S02]  /*21aa0*/  IMAD.MOV.U32 R11, RZ, RZ, 0x181f ;  /* 0x0000181fff0b7424 */ /* 0x000fe400078e00ff */
[----:B------:R-:W-:Y:S02]  /*21ab0*/  IMAD.MOV.U32 R15, RZ, RZ, -0x1 ;  /* 0xffffffffff0f7424 */ /* 0x000fe400078e00ff */
[----:B------:R-:W-:Y:S02]  /*21ac0*/  IMAD.MOV.U32 R2, RZ, RZ, R14 ;  /* 0x000000ffff027224 */ /* 0x000fe400078e000e */
[----:B------:R-:W-:-:S07]  /*21ad0*/  @P0 IMAD R8, R5, 0x2, R22 ;  /* 0x0000000205080824 */ /* 0x000fce00078e0216 */
[----:B------:R-:W-:Y:S05]  /*21ae0*/  WARPSYNC.COLLECTIVE R15, `(.L_x_849) ;  /* 0x000000000f087348 */ /* 0x000fea0003c00000 */
[----:B------:R0:W1:Y:S02]  /*21af0*/  SHFL.IDX P6, R14, R13, R12, R11 ;  /* 0x0000000c0d0e7389 */ /* 0x00006400000c000b */
[----:B01----:R-:W-:Y:S01]  /*21b00*/  ENDCOLLECTIVE ;  /* 0x000000000000791b */ /* 0x003fe20003800000 */
.L_x_849:
[----:B------:R-:W-:Y:S02]  /*21b10*/  IMAD.MOV.U32 R13, RZ, RZ, R0 ;  /* 0x000000ffff0d7224 */ /* 0x000fe400078e0000 */
[----:B------:R-:W-:Y:S02]  /*21b20*/  IMAD.MOV.U32 R12, RZ, RZ, 0x1 ;  /* 0x00000001ff0c7424 */ /* 0x000fe400078e00ff */
[----:B------:R-:W-:-:S07]  /*21b30*/  IMAD.MOV.U32 R3, RZ, RZ, R14 ;  /* 0x000000ffff037224 */ /* 0x000fce00078e000e */
[----:B------:R-:W-:Y:S05]  /*21b40*/  WARPSYNC.COLLECTIVE R15, `(.L_x_850) ;  /* 0x000000000f087348 */ /* 0x000fea0003c00000 */
[----:B------:R0:W1:Y:S02]  /*21b50*/  SHFL.IDX P6, R14, R13, R12, R11 ;  /* 0x0000000c0d0e7389 */ /* 0x00006400000c000b */
[----:B01----:R-:W-:Y:S01]  /*21b60*/  ENDCOLLECTIVE ;  /* 0x000000000000791b */ /* 0x003fe20003800000 */
.L_x_850:
        /* <DEDUP_REMOVED lines=13> */
[----:B0-----:R-:W-:-:S07]  /*21c40*/  IMAD.MOV.U32 R2, RZ, RZ, R14 ;  /* 0x000000ffff027224 */ /* 0x001fce00078e000e */
[----:B------:R-:W-:Y:S05]  /*21c50*/  WARPSYNC.COLLECTIVE R15, `(.L_x_851) ;  /* 0x000000000f087348 */ /* 0x000fea0003c00000 */
[----:B------:R0:W1:Y:S02]  /*21c60*/  SHFL.IDX P6, R14, R13, R12, R11 ;  /* 0x0000000c0d0e7389 */ /* 0x00006400000c000b */
[----:B01----:R-:W-:Y:S01]  /*21c70*/  ENDCOLLECTIVE ;  /* 0x000000000000791b */ /* 0x003fe20003800000 */
.L_x_851:
[----:B------:R-:W-:Y:S01]  /*21c80*/  @P1 IMAD R8, R5, 0x2, R22 ;  /* 0x0000000205081824 */ /* 0x000fe200078e0216 */
[----:B------:R-:W-:Y:S01]  /*21c90*/  MOV R13, R0 ;  /* 0x00000000000d7202 */ /* 0x000fe20000000f00 */
[----:B------:R-:W-:Y:S02]  /*21ca0*/  IMAD.MOV.U32 R12, RZ, RZ, 0x2 ;  /* 0x00000002ff0c7424 */ /* 0x000fe400078e00ff */
[----:B------:R-:W-:-:S07]  /*21cb0*/  IMAD.MOV.U32 R3, RZ, RZ, R14 ;  /* 0x000000ffff037224 */ /* 0x000fce00078e000e */
[----:B------:R-:W-:Y:S05]  /*21cc0*/  WARPSYNC.COLLECTIVE R15, `(.L_x_852) ;  /* 0x000000000f087348 */ /* 0x000fea0003c00000 */
[----:B------:R0:W1:Y:S02]  /*21cd0*/  SHFL.IDX P6, R14, R13, R12, R11 ;  /* 0x0000000c0d0e7389 */ /* 0x00006400000c000b */
[----:B01----:R-:W-:Y:S01]  /*21ce0*/  ENDCOLLECTIVE ;  /* 0x000000000000791b */ /* 0x003fe20003800000 */
.L_x_852:
        /* <DEDUP_REMOVED lines=17> */
.L_x_853:
[----:B------:R-:W-:Y:S02]  /*21e00*/  @P1 IMAD R8, R5, 0x2, R22 ;  /* 0x0000000205081824 */ /* 0x000fe400078e0216 */
[----:B------:R-:W-:Y:S02]  /*21e10*/  IMAD.MOV.U32 R13, RZ, RZ, R0 ;  /* 0x000000ffff0d7224 */ /* 0x000fe400078e0000 */
[----:B------:R-:W-:Y:S02]  /*21e20*/  IMAD.MOV.U32 R12, RZ, RZ, 0x3 ;  /* 0x00000003ff0c7424 */ /* 0x000fe400078e00ff */
[----:B------:R-:W-:-:S07]  /*21e30*/  IMAD.MOV.U32 R3, RZ, RZ, R14 ;  /* 0x000000ffff037224 */ /* 0x000fce00078e000e */
[----:B------:R-:W-:Y:S05]  /*21e40*/  WARPSYNC.COLLECTIVE R15, `(.L_x_854) ;  /* 0x000000000f087348 */ /* 0x000fea0003c00000 */
[----:B------:R0:W1:Y:S02]  /*21e50*/  SHFL.IDX P6, R14, R13, R12, R11 ;  /* 0x0000000c0d0e7389 */ /* 0x00006400000c000b */
[----:B01----:R-:W-:Y:S01]  /*21e60*/  ENDCOLLECTIVE ;  /* 0x000000000000791b */ /* 0x003fe20003800000 */
.L_x_854:
        /* <DEDUP_REMOVED lines=17> */
.L_x_855:
[----:B------:R-:W-:Y:S02]  /*21f80*/  @P1 IMAD R8, R5, 0x2, R22 ;  /* 0x0000000205081824 */ /* 0x000fe400078e0216 */
[----:B------:R-:W-:Y:S02]  /*21f90*/  IMAD.MOV.U32 R13, RZ, RZ, R0 ;  /* 0x000000ffff0d7224 */ /* 0x000fe400078e0000 */
[----:B------:R-:W-:Y:S02]  /*21fa0*/  IMAD.MOV.U32 R12, RZ, RZ, 0x4 ;  /* 0x00000004ff0c7424 */ /* 0x000fe400078e00ff */
[----:B------:R-:W-:-:S07]  /*21fb0*/  IMAD.MOV.U32 R3, RZ, RZ, R14 ;  /* 0x000000ffff037224 */ /* 0x000fce00078e000e */
[----:B------:R-:W-:Y:S05]  /*21fc0*/  WARPSYNC.COLLECTIVE R15, `(.L_x_856) ;  /* 0x000000000f087348 */ /* 0x000fea0003c00000 */
[----:B------:R0:W1:Y:S02]  /*21fd0*/  SHFL.IDX P6, R14, R13, R12, R11 ;  /* 0x0000000c0d0e7389 */ /* 0x00006400000c000b */
[----:B01----:R-:W-:Y:S01]  /*21fe0*/  ENDCOLLECTIVE ;  /* 0x000000000000791b */ /* 0x003fe20003800000 */
.L_x_856:
[----:B------:R-:W-:-:S05]  /*21ff0*/  @P1 LEA R3, P0, R9, R3, 0x1 ;  /* 0x0000000309031211 */ /* 0x000fca00078008ff */
[----:B------:R-:W-:-:S05]  /*22000*/  @P1 IMAD.X R2, RZ, RZ, R2, P0 ;  /* 0x000000ffff021224 */ /* 0x000fca00000e0602 */
[----:B------:R-:W-:Y:S02]  /*22010*/  @P1 LOP3.LUT R3, R3, R2, RZ, 0x3c, !PT ;  /* 0x0000000203031212 */ /* 0x000fe400078e3cff */
[----:B------:R-:W-:Y:S02]  /*22020*/  MOV R13, R4 ;  /* 0x00000004000d7202 */ /* 0x000fe40000000f00 */
        /* <DEDUP_REMOVED lines=13> */
.L_x_857:
[----:B------:R-:W-:Y:S02]  /*22100*/  @P1 IMAD R8, R5, 0x2, R22 ;  /* 0x0000000205081824 */ /* 0x000fe400078e0216 */
[----:B------:R-:W-:Y:S02]  /*22110*/  IMAD.MOV.U32 R13, RZ, RZ, R0 ;  /* 0x000000ffff0d7224 */ /* 0x000fe400078e0000 */
[----:B------:R-:W-:Y:S02]  /*22120*/  IMAD.MOV.U32 R12, RZ, RZ, 0x5 ;  /* 0x00000005ff0c7424 */ /* 0x000fe400078e00ff */
[----:B------:R-:W-:-:S07]  /*22130*/  IMAD.MOV.U32 R3, RZ, RZ, R14 ;  /* 0x000000ffff037224 */ /* 0x000fce00078e000e */
[----:B------:R-:W-:Y:S05]  /*22140*/  WARPSYNC.COLLECTIVE R15, `(.L_x_858) ;  /* 0x000000000f087348 */ /* 0x000fea0003c00000 */
[----:B------:R0:W1:Y:S02]  /*22150*/  SHFL.IDX P6, R14, R13, R12, R11 ;  /* 0x0000000c0d0e7389 */ /* 0x00006400000c000b */
[----:B01----:R-:W-:Y:S01]  /*22160*/  ENDCOLLECTIVE ;  /* 0x000000000000791b */ /* 0x003fe20003800000 */
.L_x_858:
[----:B------:R-:W-:-:S05]  /*22170*/  @P1 LEA R3, P0, R9, R3, 0x1 ;  /* 0x0000000309031211 */ /* 0x000fca00078008ff */
[----:B------:R-:W-:-:S05]  /*22180*/  @P1 IMAD.X R2, RZ, RZ, R2, P0 ;  /* 0x000000ffff021224 */ /* 0x000fca00000e0602 */
[----:B------:R-:W-:Y:S01]  /*22190*/  @P1 LOP3.LUT R3, R3, R2, RZ, 0x3c, !PT ;  /* 0x0000000203031212 */ /* 0x000fe200078e3cff */
[----:B------:R-:W-:-:S03]  /*221a0*/  IMAD.MOV.U32 R13, RZ, RZ, R4 ;  /* 0x000000ffff0d7224 */ /* 0x000fc600078e0004 */
[----:B------:R-:W-:-:S04]  /*221b0*/  @P1 LOP3.LUT R2, R3, R2, RZ, 0x3c, !PT ;  /* 0x0000000203021212 */ /* 0x000fc800078e3cff */
[----:B------:R-:W-:Y:S01]  /*221c0*/  @P1 LOP3.LUT R3, R3, R2, RZ, 0x3c, !PT ;  /* 0x0000000203031212 */ /* 0x000fe200078e3cff */
[----:B------:R-:W-:-:S07]  /*221d0*/  IMAD.MOV.U32 R0, RZ, RZ, R14 ;  /* 0x000000ffff007224 */ /* 0x000fce00078e000e */
[----:B------:R-:W-:Y:S05]  /*221e0*/  WARPSYNC.COLLECTIVE R15, `(.L_x_859) ;  /* 0x000000000f087348 */ /* 0x000fea0003c00000 */
[----:B------:R0:W1:Y:S02]  /*221f0*/  SHFL.IDX P6, R14, R13, R12, R11 ;  /* 0x0000000c0d0e7389 */ /* 0x00006400000c000b */
[----:B01----:R-:W-:Y:S01]  /*22200*/  ENDCOLLECTIVE ;  /* 0x000000000000791b */ /* 0x003fe20003800000 */
.L_x_859:
[----:B------:R-:W-:Y:S01]  /*22210*/  @!PT LDS RZ, [RZ] ;  /* 0x00000000fffff984 */ /* 0x000fe20000000800 */
[----:B------:R-:W-:Y:S01]  /*22220*/  @!PT LDS RZ, [RZ] ;  /* 0x00000000fffff984 */ /* 0x000fe20000000800 */
[----:B------:R-:W-:Y:S01]  /*22230*/  @!PT LDS RZ, [RZ] ;  /* 0x00000000fffff984 */ /* 0x000fe20000000800 */
[----:B------:R-:W-:Y:S04]  /*22240*/  @P1 LDGSTS.E.BYPASS.LTC128B.128 [R8+0x1a400], desc[UR56][R2.64], !P4 ;  /* 0x1a40000002081fae */ /* 0x000fe8000e101d78 */
[----:B------:R-:W-:Y:S04]  /*22250*/  @P1 LDGSTS.E.BYPASS.LTC128B.128 [R8+0x1d400], desc[UR56][R2.64+0x80], !P3 ;  /* 0x1d40008002081fae */ /* 0x000fe8000d901d78 */
[----:B------:R0:W-:Y:S02]  /*22260*/  @P1 LDGSTS.E.BYPASS.LTC128B.128 [R8+0x20400], desc[UR56][R2.64+0x100], !P2 ;  /* 0x2040010002081fae */ /* 0x0001e4000d101d78 */
[----:B0-----:R-:W-:Y:S01]  /*22270*/  IMAD.MOV.U32 R2, RZ, RZ, R14 ;  /* 0x000000ffff027224 */ /* 0x001fe200078e000e */
[----:B------:R-:W-:Y:S06]  /*22280*/  BRA `(.L_x_860) ;  /* 0xffffffac00fc7947 */ /* 0x000fec000383ffff */
.L_x_739:
[----:B------:R-:W-:Y:S02]  /*22290*/  IMAD.MOV.U32 R13, RZ, RZ, R5 ;  /* 0x000000ffff0d7224 */ /* 0x000fe400078e0005 */
[----:B------:R-:W-:Y:S02]  /*222a0*/  IMAD.MOV.U32 R12, RZ, RZ, RZ ;  /* 0x000000ffff0c7224 */ /* 0x000fe400078e00ff */
[----:B------:R-:W-:Y:S02]  /*222b0*/  IMAD.MOV.U32 R11, RZ, RZ, 0x181f ;  /* 0x0000181fff0b7424 */ /* 0x000fe400078e00ff */
[----:B------:R-:W-:Y:S02]  /*222c0*/  IMAD.MOV.U32 R15, RZ, RZ, -0x1 ;  /* 0xffffffffff0f7424 */ /* 0x000fe400078e00ff */
[----:B-----5:R-:W-:Y:S02]  /*222d0*/  IMAD R6, R17, R8, RZ ;  /* 0x0000000811067224 */ /* 0x020fe400078e02ff */
[----:B------:R-:W-:-:S07]  /*222e0*/  IMAD.IADD R4, R10, 0x1, R4 ;  /* 0x000000010a047824 */ /* 0x000fce00078e0204 */
[----:B------:R-:W-:Y:S05]  /*222f0*/  WARPSYNC.COLLECTIVE R15, `(.L_x_861) ;  /* 0x000000000f087348 */ /* 0x000fea0003c00000 */
[----:B------:R0:W1:Y:S02]  /*22300*/  SHFL.IDX P6, R14, R13, R12, R11 ;  /* 0x0000000c0d0e7389 */ /* 0x00006400000c000b */
[----:B01----:R-:W-:Y:S01]  /*22310*/  ENDCOLLECTIVE ;  /* 0x000000000000791b */ /* 0x003fe20003800000 */
.L_x_861:
[----:B------:R-:W-:Y:S01]  /*22320*/  ISETP.GE.AND P1, PT, R4, R6, PT ;  /* 0x000000060400720c */ /* 0x000fe20003f26270 */
[----:B------:R-:W-:Y:S02]  /*22330*/  IMAD.MOV.U32 R13, RZ, RZ, R0 ;  /* 0x000000ffff0d7224 */ /* 0x000fe400078e0000 */
[----:B------:R-:W-:-:S10]  /*22340*/  IMAD.MOV.U32 R2, RZ, RZ, R14 ;  /* 0x000000ffff027224 */ /* 0x000fd400078e000e */
[----:B------:R-:W-:Y:S05]  /*22350*/  WARPSYNC.COLLECTIVE R15, `(.L_x_862) ;  /* 0x000000000f087348 */ /* 0x000fea0003c00000 */
[----:B------:R0:W1:Y:S02]  /*22360*/  SHFL.IDX P6, R14, R13, R12, R11 ;  /* 0x0000000c0d0e7389 */ /* 0x00006400000c000b */
[----:B01----:R-:W-:Y:S01]  /*22370*/  ENDCOLLECTIVE ;  /* 0x000000000000791b */ /* 0x003fe20003800000 */
.L_x_862:
[----:B------:R-:W-:Y:S02]  /*22380*/  IMAD.MOV.U32 R13, RZ, RZ, R5 ;  /* 0x000000ffff0d7224 */ /* 0x000fe400078e0005 */
[----:B------:R-:W-:Y:S02]  /*22390*/  IMAD.MOV.U32 R12, RZ, RZ, 0x1 ;  /* 0x00000001ff0c7424 */ /* 0x000fe400078e00ff */
[----:B------:R-:W-:-:S07]  /*223a0*/  IMAD.MOV.U32 R3, RZ, RZ, R14 ;  /* 0x000000ffff037224 */ /* 0x000fce00078e000e */
[----:B------:R-:W-:Y:S05]  /*223b0*/  WARPSYNC.COLLECTIVE R15, `(.L_x_863) ;  /* 0x000000000f087348 */ /* 0x000fea0003c00000 */
[----:B------:R0:W1:Y:S02]  /*223c0*/  SHFL.IDX P6, R14, R13, R12, R11 ;  /* 0x0000000c0d0e7389 */ /* 0x00006400000c000b */
[----:B01----:R-:W-:Y:S01]  /*223d0*/  ENDCOLLECTIVE ;  /* 0x000000000000791b */ /* 0x003fe20003800000 */
.L_x_863:
[----:B------:R-:W-:-:S04]  /*223e0*/  @!P1 LEA R7, P4, R9, R3, 0x1 ;  /* 0x0000000309079211 */ /* 0x000fc800078808ff */
[----:B------:R-:W-:Y:S01]  /*223f0*/  @!P1 IADD3.X R3, RZ, R2, RZ, P4, !PT ;  /* 0x00000002ff039210 */ /* 0x000fe200027fe4ff */
[----:B------:R-:W-:Y:S02]  /*22400*/  @!P1 IMAD.MOV.U32 R2, RZ, RZ, R7 ;  /* 0x000000ffff029224 */ /* 0x000fe400078e0007 */
[----:B------:R-:W-:-:S03]  /*22410*/  VIADD R7, R4, 0x10 ;  /* 0x0000001004077836 */ /* 0x000fc60000000000 */
[----:B------:R-:W-:Y:S01]  /*22420*/  @!PT LDS RZ, [RZ] ;  /* 0x00000000fffff984 */ /* 0x000fe20000000800 */
[----:B------:R-:W-:Y:S01]  /*22430*/  @!PT LDS RZ, [RZ] ;  /* 0x00000000fffff984 */ /* 0x000fe20000000800 */
[----:B------:R-:W-:Y:S01]  /*22440*/  @!PT LDS RZ, [RZ] ;  /* 0x00000000fffff984 */ /* 0x000fe20000000800 */
[----:B------:R-:W-:Y:S01]  /*22450*/  @!P1 LDGSTS.E.BYPASS.LTC128B.128 [R35+0xc400], desc[UR56][R2.64], !P3 ;  /* 0x0c40000002239fae */ /* 0x000fe2000d901d78 */
[----:B------:R-:W-:-:S03]  /*22460*/  IMAD.MOV.U32 R13, RZ, RZ, R0 ;  /* 0x000000ffff0d7224 */ /* 0x000fc600078e0000 */
[----:B------:R-:W-:Y:S04]  /*22470*/  @!P1 LDGSTS.E.BYPASS.LTC128B.128 [R35+0x10400], desc[UR56][R2.64+0x80], !P2 ;  /* 0x1040008002239fae */ /* 0x000fe8000d101d78 */
[----:B------:R0:W-:Y:S01]  /*22480*/  @!P1 LDGSTS.E.BYPASS.LTC128B.128 [R35+0x14400], desc[UR56][R2.64+0x100], !P0 ;  /* 0x1440010002239fae */ /* 0x0001e2000c101d78 */
[----:B------:R-:W-:Y:S01]  /*22490*/  ISETP.GE.AND P1, PT, R7, R6, PT ;  /* 0x000000060700720c */ /* 0x000fe20003f26270 */
[----:B0-----:R-:W-:-:S12]  /*224a0*/  IMAD.MOV.U32 R2, RZ, RZ, R14 ;  /* 0x000000ffff027224 */ /* 0x001fd800078e000e */
[----:B------:R-:W-:Y:S05]  /*224b0*/  WARPSYNC.COLLECTIVE R15, `(.L_x_864) ;  /* 0x000000000f087348 */ /* 0x000fea0003c00000 */
[----:B------:R0:W1:Y:S02]  /*224c0*/  SHFL.IDX P6, R14, R13, R12, R11 ;  /* 0x0000000c0d0e7389 */ /* 0x00006400000c000b */
[----:B01----:R-:W-:Y:S01]  /*224d0*/  ENDCOLLECTIVE ;  /* 0x000000000000791b */ /* 0x003fe20003800000 */
.L_x_864:
[----:B------:R-:W-:Y:S02]  /*224e0*/  IMAD.MOV.U32 R13, RZ, RZ, R5 ;  /* 0x000000ffff0d7224 */ /* 0x000fe400078e0005 */
[----:B------:R-:W-:Y:S02]  /*224f0*/  IMAD.MOV.U32 R12, RZ, RZ, 0x2 ;  /* 0x00000002ff0c7424 */ /* 0x000fe400078e00ff */
[----:B------:R-:W-:-:S07]  /*22500*/  IMAD.MOV.U32 R3, RZ, RZ, R14 ;  /* 0x000000ffff037224 */ /* 0x000fce00078e000e */
[----:B------:R-:W-:Y:S05]  /*22510*/  WARPSYNC.COLLECTIVE R15, `(.L_x_865) ;  /* 0x000000000f087348 */ /* 0x000fea0003c00000 */
[----:B------:R0:W1:Y:S02]  /*22520*/  SHFL.IDX P6, R14, R13, R12, R11 ;  /* 0x0000000c0d0e7389 */ /* 0x00006400000c000b */
[----:B01----:R-:W-:Y:S01]  /*22530*/  ENDCOLLECTIVE ;  /* 0x000000000000791b */ /* 0x003fe20003800000 */
.L_x_865:
[----:B------:R-:W-:-:S05]  /*22540*/  @!P1 LEA R7, P4, R9, R3, 0x1 ;  /* 0x0000000309079211 */ /* 0x000fca00078808ff */
[----:B------:R-:W-:Y:S02]  /*22550*/  @!P1 IMAD.X R8, RZ, RZ, R2, P4 ;  /* 0x000000ffff089224 */ /* 0x000fe400020e0602 */
[----:B------:R-:W-:Y:S02]  /*22560*/  @!P1 IMAD.MOV.U32 R2, RZ, RZ, R7 ;  /* 0x000000ffff029224 */ /* 0x000fe400078e0007 */
[----:B------:R-:W-:Y:S02]  /*22570*/  @!P1 IMAD.MOV.U32 R3, RZ, RZ, R8 ;  /* 0x000000ffff039224 */ /* 0x000fe400078e0008 */
[----:B------:R-:W-:Y:S02]  /*22580*/  IMAD.MOV.U32 R13, RZ, RZ, R0 ;  /* 0x000000ffff0d7224 */ /* 0x000fe400078e0000 */
[----:B------:R-:W-:Y:S01]  /*22590*/  VIADD R7, R4, 0x20 ;  /* 0x0000002004077836 */ /* 0x000fe20000000000 */
[----:B------:R-:W-:Y:S01]  /*225a0*/  @!PT LDS RZ, [RZ] ;  /* 0x00000000fffff984 */ /* 0x000fe20000000800 */
[----:B------:R-:W-:Y:S01]  /*225b0*/  @!PT LDS RZ, [RZ] ;  /* 0x00000000fffff984 */ /* 0x000fe20000000800 */
[----:B------:R-:W-:Y:S01]  /*225c0*/  @!PT LDS RZ, [RZ] ;  /* 0x00000000fffff984 */ /* 0x000fe20000000800 */
[----:B------:R-:W-:Y:S04]  /*225d0*/  @!P1 LDGSTS.E.BYPASS.LTC128B.128 [R35+0xcc00], desc[UR56][R2.64], !P3 ;  /* 0x0cc0000002239fae */ /* 0x000fe8000d901d78 */
[----:B------:R-:W-:Y:S04]  /*225e0*/  @!P1 LDGSTS.E.BYPASS.LTC128B.128 [R35+0x10c00], desc[UR56][R2.64+0x80], !P2 ;  /* 0x10c0008002239fae */ /* 0x000fe8000d101d78 */
[----:B------:R0:W-:Y:S01]  /*225f0*/  @!P1 LDGSTS.E.BYPASS.LTC128B.128 [R35+0x14c00], desc[UR56][R2.64+0x100], !P0 ;  /* 0x14c0010002239fae */ /* 0x0001e2000c101d78 */
[----:B------:R-:W-:Y:S01]  /*22600*/  ISETP.GE.AND P1, PT, R7, R6, PT ;  /* 0x000000060700720c */ /* 0x000fe20003f26270 */
[----:B0-----:R-:W-:-:S12]  /*22610*/  IMAD.MOV.U32 R2, RZ, RZ, R14 ;  /* 0x000000ffff027224 */ /* 0x001fd800078e000e */
[----:B------:R-:W-:Y:S05]  /*22620*/  WARPSYNC.COLLECTIVE R15, `(.L_x_866) ;  /* 0x000000000f087348 */ /* 0x000fea0003c00000 */
[----:B------:R0:W1:Y:S02]  /*22630*/  SHFL.IDX P6, R14, R13, R12, R11 ;  /* 0x0000000c0d0e7389 */ /* 0x00006400000c000b */
[----:B01----:R-:W-:Y:S01]  /*22640*/  ENDCOLLECTIVE ;  /* 0x000000000000791b */ /* 0x003fe20003800000 */
.L_x_866:
[----:B------:R-:W-:Y:S02]  /*22650*/  IMAD.MOV.U32 R13, RZ, RZ, R5 ;  /* 0x000000ffff0d7224 */ /* 0x000fe400078e0005 */
[----:B------:R-:W-:Y:S02]  /*22660*/  IMAD.MOV.U32 R12, RZ, RZ, 0x3 ;  /* 0x00000003ff0c7424 */ /* 0x000fe400078e00ff */
[----:B------:R-:W-:-:S07]  /*22670*/  IMAD.MOV.U32 R3, RZ, RZ, R14 ;  /* 0x000000ffff037224 */ /* 0x000fce00078e000e */
[----:B------:R-:W-:Y:S05]  /*22680*/  WARPSYNC.COLLECTIVE R15, `(.L_x_867) ;  /* 0x000000000f087348 */ /* 0x000fea0003c00000 */
[----:B------:R0:W1:Y:S02]  /*22690*/  SHFL.IDX P6, R14, R13, R12, R11 ;  /* 0x0000000c0d0e7389 */ /* 0x00006400000c000b */
[----:B01----:R-:W-:Y:S01]  /*226a0*/  ENDCOLLECTIVE ;  /* 0x000000000000791b */ /* 0x003fe20003800000 */
.L_x_867:
[----:B------:R-:W-:-:S04]  /*226b0*/  @!P1 LEA R7, P4, R9, R3, 0x1 ;  /* 0x0000000309079211 */ /* 0x000fc800078808ff */
[----:B------:R-:W-:Y:S01]  /*226c0*/  @!P1 IADD3.X R8, RZ, R2, RZ, P4, !PT ;  /* 0x00000002ff089210 */ /* 0x000fe200027fe4ff */
[----:B------:R-:W-:Y:S02]  /*226d0*/  @!P1 IMAD.MOV.U32 R2, RZ, RZ, R7 ;  /* 0x000000ffff029224 */ /* 0x000fe400078e0007 */
[----:B------:R-:W-:Y:S02]  /*226e0*/  VIADD R7, R4, 0x30 ;  /* 0x0000003004077836 */ /* 0x000fe40000000000 */
[----:B------:R-:W-:Y:S02]  /*226f0*/  @!P1 IMAD.MOV.U32 R3, RZ, RZ, R8 ;  /* 0x000000ffff039224 */ /* 0x000fe400078e0008 */
[----:B------:R-:W-:-:S03]  /*22700*/  IMAD.MOV.U32 R13, RZ, RZ, R0 ;  /* 0x000000ffff0d7224 */ /* 0x000fc600078e0000 */
        /* <DEDUP_REMOVED lines=11> */
.L_x_868:
[----:B------:R-:W-:Y:S02]  /*227c0*/  IMAD.MOV.U32 R13, RZ, RZ, R5 ;  /* 0x000000ffff0d7224 */ /* 0x000fe400078e0005 */
[----:B------:R-:W-:Y:S02]  /*227d0*/  IMAD.MOV.U32 R12, RZ, RZ, 0x4 ;  /* 0x00000004ff0c7424 */ /* 0x000fe400078e00ff */
[----:B------:R-:W-:-:S07]  /*227e0*/  IMAD.MOV.U32 R3, RZ, RZ, R14 ;  /* 0x000000ffff037224 */ /* 0x000fce00078e000e */
[----:B------:R-:W-:Y:S05]  /*227f0*/  WARPSYNC.COLLECTIVE R15, `(.L_x_869) ;  /* 0x000000000f087348 */ /* 0x000fea0003c00000 */
[----:B------:R0:W1:Y:S02]  /*22800*/  SHFL.IDX P6, R14, R13, R12, R11 ;  /* 0x0000000c0d0e7389 */ /* 0x00006400000c000b */
[----:B01----:R-:W-:Y:S01]  /*22810*/  ENDCOLLECTIVE ;  /* 0x000000000000791b */ /* 0x003fe20003800000 */
.L_x_869:
        /* <DEDUP_REMOVED lines=17> */
.L_x_870:
[----:B------:R-:W-:Y:S02]  /*22930*/  IMAD.MOV.U32 R13, RZ, RZ, R5 ;  /* 0x000000ffff0d7224 */ /* 0x000fe400078e0005 */
[----:B------:R-:W-:Y:S01]  /*22940*/  IMAD.MOV.U32 R12, RZ, RZ, 0x5 ;  /* 0x00000005ff0c7424 */ /* 0x000fe200078e00ff */
[----:B------:R-:W-:-:S07]  /*22950*/  MOV R3, R14 ;  /* 0x0000000e00037202 */ /* 0x000fce0000000f00 */
[----:B------:R-:W-:Y:S05]  /*22960*/  WARPSYNC.COLLECTIVE R15, `(.L_x_871) ;  /* 0x000000000f087348 */ /* 0x000fea0003c00000 */
[----:B------:R0:W1:Y:S02]  /*22970*/  SHFL.IDX P6, R14, R13, R12, R11 ;  /* 0x0000000c0d0e7389 */ /* 0x00006400000c000b */
[----:B01----:R-:W-:Y:S01]  /*22980*/  ENDCOLLECTIVE ;  /* 0x000000000000791b */ /* 0x003fe20003800000 */
.L_x_871:
[----:B------:R-:W-:-:S05]  /*22990*/  @!P1 LEA R7, P4, R9, R3, 0x1 ;  /* 0x0000000309079211 */ /* 0x000fca00078808ff */
[----:B------:R-:W-:Y:S02]  /*229a0*/  @!P1 IMAD.X R8, RZ, RZ, R2, P4 ;  /* 0x000000ffff089224 */ /* 0x000fe400020e0602 */
[----:B------:R-:W-:Y:S02]  /*229b0*/  @!P1 IMAD.MOV.U32 R2, RZ, RZ, R7 ;  /* 0x000000ffff029224 */ /* 0x000fe400078e0007 */
[----:B------:R-:W-:Y:S02]  /*229c0*/  @!P1 IMAD.MOV.U32 R3, RZ, RZ, R8 ;  /* 0x000000ffff039224 */ /* 0x000fe400078e0008 */
[----:B------:R-:W-:Y:S02]  /*229d0*/  VIADD R7, R4, 0x50 ;  /* 0x0000005004077836 */ /* 0x000fe40000000000 */
[----:B------:R-:W-:Y:S01]  /*229e0*/  IMAD.MOV.U32 R13, RZ, RZ, R0 ;  /* 0x000000ffff0d7224 */ /* 0x000fe200078e0000 */
        /* <DEDUP_REMOVED lines=11> */
.L_x_872:
[----:B------:R-:W-:Y:S02]  /*22aa0*/  IMAD.MOV.U32 R13, RZ, RZ, R5 ;  /* 0x000000ffff0d7224 */ /* 0x000fe400078e0005 */
[----:B------:R-:W-:Y:S02]  /*22ab0*/  IMAD.MOV.U32 R12, RZ, RZ, 0x6 ;  /* 0x00000006ff0c7424 */ /* 0x000fe400078e00ff */
[----:B------:R-:W-:-:S07]  /*22ac0*/  IMAD.MOV.U32 R3, RZ, RZ, R14 ;  /* 0x000000ffff037224 */ /* 0x000fce00078e000e */
[----:B------:R-:W-:Y:S05]  /*22ad0*/  WARPSYNC.COLLECTIVE R15, `(.L_x_873) ;  /* 0x000000000f087348 */ /* 0x000fea0003c00000 */
[----:B------:R0:W1:Y:S02]  /*22ae0*/  SHFL.IDX P6, R14, R13, R12, R11 ;  /* 0x0000000c0d0e7389 */ /* 0x00006400000c000b */
[----:B01----:R-:W-:Y:S01]  /*22af0*/  ENDCOLLECTIVE ;  /* 0x000000000000791b */ /* 0x003fe20003800000 */
.L_x_873:
[----:B------:R-:W-:-:S05]  /*22b00*/  @!P1 LEA R7, P4, R9, R3, 0x1 ;  /* 0x0000000309079211 */ /* 0x000fca00078808ff */
[----:B------:R-:W-:Y:S02]  /*22b10*/  @!P1 IMAD.X R8, RZ, RZ, R2, P4 ;  /* 0x000000ffff089224 */ /* 0x000fe400020e0602 */
[----:B------:R-:W-:Y:S02]  /*22b20*/  @!P1 IMAD.MOV.U32 R2, RZ, RZ, R7 ;  /* 0x000000ffff029224 */ /* 0x000fe400078e0007 */
[----:B------:R-:W-:Y:S01]  /*22b30*/  @!P1 IMAD.MOV.U32 R3, RZ, RZ, R8 ;  /* 0x000000ffff039224 */ /* 0x000fe200078e0008 */
[----:B------:R-:W-:Y:S01]  /*22b40*/  MOV R13, R0 ;  /* 0x00000000000d7202 */ /* 0x000fe20000000f00 */
[----:B------:R-:W-:-:S03]  /*22b50*/  VIADD R7, R4, 0x60 ;  /* 0x0000006004077836 */ /* 0x000fc60000000000 */
        /* <DEDUP_REMOVED lines=11> */
.L_x_874:
[----:B------:R-:W-:Y:S02]  /*22c10*/  IMAD.MOV.U32 R13, RZ, RZ, R5 ;  /* 0x000000ffff0d7224 */ /* 0x000fe400078e0005 */
[----:B------:R-:W-:Y:S02]  /*22c20*/  IMAD.MOV.U32 R12, RZ, RZ, 0x7 ;  /* 0x00000007ff0c7424 */ /* 0x000fe400078e00ff */
[----:B------:R-:W-:-:S07]  /*22c30*/  IMAD.MOV.U32 R3, RZ, RZ, R14 ;  /* 0x000000ffff037224 */ /* 0x000fce00078e000e */
[----:B------:R-:W-:Y:S05]  /*22c40*/  WARPSYNC.COLLECTIVE R15, `(.L_x_875) ;  /* 0x000000000f087348 */ /* 0x000fea0003c00000 */
[----:B------:R0:W1:Y:S02]  /*22c50*/  SHFL.IDX P6, R14, R13, R12, R11 ;  /* 0x0000000c0d0e7389 */ /* 0x00006400000c000b */
[----:B01----:R-:W-:Y:S01]  /*22c60*/  ENDCOLLECTIVE ;  /* 0x000000000000791b */ /* 0x003fe20003800000 */
.L_x_875:
[----:B------:R-:W-:-:S05]  /*22c70*/  @!P1 LEA R7, P4, R9, R3, 0x1 ;  /* 0x0000000309079211 */ /* 0x000fca00078808ff */
[----:B------:R-:W-:Y:S02]  /*22c80*/  @!P1 IMAD.X R8, RZ, RZ, R2, P4 ;  /* 0x000000ffff089224 */ /* 0x000fe400020e0602 */
[----:B------:R-:W-:Y:S02]  /*22c90*/  @!P1 IMAD.MOV.U32 R2, RZ, RZ, R7 ;  /* 0x000000ffff029224 */ /* 0x000fe400078e0007 */
[----:B------:R-:W-:Y:S02]  /*22ca0*/  @!P1 IMAD.MOV.U32 R3, RZ, RZ, R8 ;  /* 0x000000ffff039224 */ /* 0x000fe400078e0008 */
[----:B------:R-:W-:-:S03]  /*22cb0*/  IMAD.MOV.U32 R13, RZ, RZ, R0 ;  /* 0x000000ffff0d7224 */ /* 0x000fc600078e0000 */
[----:B------:R-:W-:Y:S01]  /*22cc0*/  @!PT LDS RZ, [RZ] ;  /* 0x00000000fffff984 */ /* 0x000fe20000000800 */
[----:B------:R-:W-:Y:S01]  /*22cd0*/  @!PT LDS RZ, [RZ] ;  /* 0x00000000fffff984 */ /* 0x000fe20000000800 */
[----:B------:R-:W-:Y:S01]  /*22ce0*/  @!PT LDS RZ, [RZ] ;  /* 0x00000000fffff984 */ /* 0x000fe20000000800 */
[----:B------:R0:W-:Y:S04]  /*22cf0*/  @!P1 LDGSTS.E.BYPASS.LTC128B.128 [R35+0xf400], desc[UR56][R2.64], !P3 ;  /* 0x0f40000002239fae */ /* 0x0001e8000d901d78 */
[----:B------:R0:W-:Y:S01]  /*22d00*/  @!P1 LDGSTS.E.BYPASS.LTC128B.128 [R35+0x13400], desc[UR56][R2.64+0x80], !P2 ;  /* 0x1340008002239fae */ /* 0x0001e2000d101d78 */
[----:B------:R-:W-:-:S03]  /*22d10*/  IMAD.MOV.U32 R5, RZ, RZ, R14 ;  /* 0x000000ffff057224 */ /* 0x000fc600078e000e */
[----:B------:R0:W-:Y:S04]  /*22d20*/  @!P1 LDGSTS.E.BYPASS.LTC128B.128 [R35+0x17400], desc[UR56][R2.64+0x100], !P0 ;  /* 0x1740010002239fae */ /* 0x0001e8000c101d78 */
[----:B0-----:R-:W-:Y:S05]  /*22d30*/  WARPSYNC.COLLECTIVE R15, `(.L_x_876) ;  /* 0x000000000f087348 */ /* 0x001fea0003c00000 */
[----:B------:R1:W2:Y:S02]  /*22d40*/  SHFL.IDX P6, R14, R13, R12, R11 ;  /* 0x0000000c0d0e7389 */ /* 0x0002a400000c000b */
[----:B012---:R-:W-:Y:S01]  /*22d50*/  ENDCOLLECTIVE ;  /* 0x000000000000791b */ /* 0x007fe20003800000 */
.L_x_876:
[----:B------:R-:W-:Y:S05]  /*22d60*/  BRA `(.L_x_877) ;  /* 0xffffffb000687947 */ /* 0x000fea000383ffff */
.L_x_744:
[----:B0-----:R0:W1:Y:S02]  /*22d70*/  SYNCS.PHASECHK.TRANS64.TRYWAIT P0, [R22+URZ+0x2a820], R3 ;  /* 0x02a82003160075a7 */ /* 0x001064000800017f */
[----:B-1----:R-:W-:Y:S05]  /*22d80*/  @!P0 NANOSLEEP.SYNCS 0x989680 ;  /* 0x009896800000895d */ /* 0x002fea0003900000 */
[----:B------:R-:W1:Y:S02]  /*22d90*/  @!P0 SYNCS.PHASECHK.TRANS64 P0, [R22+URZ+0x2a820], R3 ;  /* 0x02a82003160085a7 */ /* 0x000e64000800007f */
[----:B-1----:R-:W-:Y:S05]  /*22da0*/  @!P0 BRA `(.L_x_744) ;  /* 0xfffffffc00f08947 */ /* 0x002fea000383ffff */
[----:B------:R-:W-:Y:S05]  /*22db0*/  BRA `(.L_x_878) ;  /* 0xffffffb000e07947 */ /* 0x000fea000383ffff */
.L_x_749:
[----:B0-----:R0:W1:Y:S02]  /*22dc0*/  SYNCS.PHASECHK.TRANS64.TRYWAIT P0, [R6+URZ+0x2a840], R3 ;  /* 0x02a84003060075a7 */ /* 0x001064000800017f */
[----:B-1----:R-:W-:Y:S05]  /*22dd0*/  @!P0 NANOSLEEP.SYNCS 0x989680 ;  /* 0x009896800000895d */ /* 0x002fea0003900000 */
[----:B------:R-:W1:Y:S02]  /*22de0*/  @!P0 SYNCS.PHASECHK.TRANS64 P0, [R6+URZ+0x2a840], R3 ;  /* 0x02a84003060085a7 */ /* 0x000e64000800007f */
[----:B-1----:R-:W-:Y:S05]  /*22df0*/  @!P0 BRA `(.L_x_749) ;  /* 0xfffffffc00f08947 */ /* 0x002fea000383ffff */
[----:B------:R-:W-:Y:S05]  /*22e00*/  BRA `(.L_x_879) ;  /* 0xffffffb400a47947 */ /* 0x000fea000383ffff */
.L_x_750:
        /* <DEDUP_REMOVED lines=8> */
.L_x_881:
[----:B------:R-:W-:Y:S05]  /*22e90*/  BSYNC B1 ;  /* 0x0000000000017941 */ /* 0x000fea0003800000 */
.L_x_880:
        /* <DEDUP_REMOVED lines=10> */
.L_x_882:
[----:B------:R-:W-:Y:S02]  /*22f40*/  IMAD.MOV.U32 R13, RZ, RZ, R5 ;  /* 0x000000ffff0d7224 */ /* 0x000fe400078e0005 */
[----:B------:R-:W-:Y:S01]  /*22f50*/  IMAD.MOV.U32 R12, RZ, RZ, 0x1 ;  /* 0x00000001ff0c7424 */ /* 0x000fe200078e00ff */
[----:B------:R-:W-:Y:S01]  /*22f60*/  SHF.L.U32 R34, R34, 0x3, RZ ;  /* 0x0000000322227819 */ /* 0x000fe200000006ff */
[----:B------:R-:W-:-:S03]  /*22f70*/  IMAD.MOV.U32 R2, RZ, RZ, R14 ;  /* 0x000000ffff027224 */ /* 0x000fc600078e000e */
[----:B------:R-:W-:-:S07]  /*22f80*/  LOP3.LUT R34, R34, 0x38, RZ, 0xc0, !PT ;  /* 0x0000003822227812 */ /* 0x000fce00078ec0ff */
[----:B------:R-:W-:Y:S05]  /*22f90*/  WARPSYNC.COLLECTIVE R15, `(.L_x_883) ;  /* 0x000000000f087348 */ /* 0x000fea0003c00000 */
[----:B------:R0:W1:Y:S02]  /*22fa0*/  SHFL.IDX P6, R14, R13, R12, R11 ;  /* 0x0000000c0d0e7389 */ /* 0x00006400000c000b */
[----:B01----:R-:W-:Y:S01]  /*22fb0*/  ENDCOLLECTIVE ;  /* 0x000000000000791b */ /* 0x003fe20003800000 */
.L_x_883:
[----:B------:R-:W-:-:S05]  /*22fc0*/  IMAD.SHL.U32 R0, R34, 0x2, RZ ;  /* 0x0000000222007824 */ /* 0x000fca00078e00ff */
[----:B------:R-:W-:-:S05]  /*22fd0*/  IADD3 R2, P0, R2, R0, RZ ;  /* 0x0000000002027210 */ /* 0x000fca0007f1e0ff */
[----:B------:R-:W-:Y:S02]  /*22fe0*/  IMAD.X R3, RZ, RZ, R3, P0 ;  /* 0x000000ffff037224 */ /* 0x000fe400000e0603 */
[----:B------:R-:W-:-:S03]  /*22ff0*/  IMAD.MOV.U32 R13, RZ, RZ, R9 ;  /* 0x000000ffff0d7224 */ /* 0x000fc600078e0009 */
        /* <DEDUP_REMOVED lines=10> */
.L_x_884:
[----:B------:R-:W-:Y:S02]  /*230a0*/  IMAD.MOV.U32 R13, RZ, RZ, R5 ;  /* 0x000000ffff0d7224 */ /* 0x000fe400078e0005 */
[----:B------:R-:W-:Y:S02]  /*230b0*/  IMAD.MOV.U32 R12, RZ, RZ, 0x2 ;  /* 0x00000002ff0c7424 */ /* 0x000fe400078e00ff */
[----:B------:R-:W-:-:S07]  /*230c0*/  IMAD.MOV.U32 R2, RZ, RZ, R14 ;  /* 0x000000ffff027224 */ /* 0x000fce00078e000e */
[----:B------:R-:W-:Y:S05]  /*230d0*/  WARPSYNC.COLLECTIVE R15, `(.L_x_885) ;  /* 0x000000000f087348 */ /* 0x000fea0003c00000 */
[----:B------:R0:W1:Y:S02]  /*230e0*/  SHFL.IDX P6, R14, R13, R12, R11 ;  /* 0x0000000c0d0e7389 */ /* 0x00006400000c000b */
[----:B01----:R-:W-:Y:S01]  /*230f0*/  ENDCOLLECTIVE ;  /* 0x000000000000791b */ /* 0x003fe20003800000 */
.L_x_885:
        /* <DEDUP_REMOVED lines=13> */
.L_x_886:
[----:B------:R-:W-:Y:S02]  /*231d0*/  IMAD.MOV.U32 R13, RZ, RZ, R5 ;  /* 0x000000ffff0d7224 */ /* 0x000fe400078e0005 */
[----:B------:R-:W-:Y:S02]  /*231e0*/  IMAD.MOV.U32 R12, RZ, RZ, 0x3 ;  /* 0x00000003ff0c7424 */ /* 0x000fe400078e00ff */
[----:B------:R-:W-:-:S07]  /*231f0*/  IMAD.MOV.U32 R2, RZ, RZ, R14 ;  /* 0x000000ffff027224 */ /* 0x000fce00078e000e */
[----:B------:R-:W-:Y:S05]  /*23200*/  WARPSYNC.COLLECTIVE R15, `(.L_x_887) ;  /* 0x000000000f087348 */ /* 0x000fea0003c00000 */
[----:B------:R0:W1:Y:S02]  /*23210*/  SHFL.IDX P6, R14, R13, R12, R11 ;  /* 0x0000000c0d0e7389 */ /* 0x00006400000c000b */
[----:B01----:R-:W-:Y:S01]  /*23220*/  ENDCOLLECTIVE ;  /* 0x000000000000791b */ /* 0x003fe20003800000 */
.L_x_887:
[----:B------:R-:W-:-:S04]  /*23230*/  IADD3 R2, P0, R2, R0, RZ ;  /* 0x0000000002027210 */ /* 0x000fc80007f1e0ff */
[----:B------:R-:W-:-:S05]  /*23240*/  IADD3.X R3, RZ, R34, RZ, P0, !PT ;  /* 0x00000022ff037210 */ /* 0x000fca00007fe4ff */
        /* <DEDUP_REMOVED lines=11> */
.L_x_888:
[----:B------:R-:W-:Y:S02]  /*23300*/  IMAD.MOV.U32 R13, RZ, RZ, R5 ;  /* 0x000000ffff0d7224 */ /* 0x000fe400078e0005 */
[----:B------:R-:W-:Y:S02]  /*23310*/  IMAD.MOV.U32 R12, RZ, RZ, 0x4 ;  /* 0x00000004ff0c7424 */ /* 0x000fe400078e00ff */
[----:B------:R-:W-:-:S07]  /*23320*/  IMAD.MOV.U32 R2, RZ, RZ, R14 ;  /* 0x000000ffff027224 */ /* 0x000fce00078e000e */
[----:B------:R-:W-:Y:S05]  /*23330*/  WARPSYNC.COLLECTIVE R15, `(.L_x_889) ;  /* 0x000000000f087348 */ /* 0x000fea0003c00000 */
[----:B------:R0:W1:Y:S02]  /*23340*/  SHFL.IDX P6, R14, R13, R12, R11 ;  /* 0x0000000c0d0e7389 */ /* 0x00006400000c000b */
[----:B01----:R-:W-:Y:S01]  /*23350*/  ENDCOLLECTIVE ;  /* 0x000000000000791b */ /* 0x003fe20003800000 */
.L_x_889:
        /* <DEDUP_REMOVED lines=13> */
.L_x_890:
[----:B------:R-:W-:Y:S02]  /*23430*/  IMAD.MOV.U32 R13, RZ, RZ, R5 ;  /* 0x000000ffff0d7224 */ /* 0x000fe400078e0005 */
[----:B------:R-:W-:Y:S02]  /*23440*/  IMAD.MOV.U32 R12, RZ, RZ, 0x5 ;  /* 0x00000005ff0c7424 */ /* 0x000fe400078e00ff */
[----:B------:R-:W-:-:S07]  /*23450*/  IMAD.MOV.U32 R2, RZ, RZ, R14 ;  /* 0x000000ffff027224 */ /* 0x000fce00078e000e */
[----:B------:R-:W-:Y:S05]  /*23460*/  WARPSYNC.COLLECTIVE R15, `(.L_x_891) ;  /* 0x000000000f087348 */ /* 0x000fea0003c00000 */
[----:B------:R0:W1:Y:S02]  /*23470*/  SHFL.IDX P6, R14, R13, R12, R11 ;  /* 0x0000000c0d0e7389 */ /* 0x00006400000c000b */
[----:B01----:R-:W-:Y:S01]  /*23480*/  ENDCOLLECTIVE ;  /* 0x000000000000791b */ /* 0x003fe20003800000 */
.L_x_891:
        /* <DEDUP_REMOVED lines=13> */
.L_x_892:
[----:B------:R-:W-:Y:S01]  /*23560*/  MOV R2, R14 ;  /* 0x0000000e00027202 */ /* 0x000fe20000000f00 */
[----:B------:R-:W-:Y:S06]  /*23570*/  BRA `(.L_x_893) ;  /* 0xffffffb000d87947 */ /* 0x000fec000383ffff */
.L_x_755:
[----:B0-----:R0:W2:Y:S02]  /*23580*/  SYNCS.PHASECHK.TRANS64.TRYWAIT P0, [R5+URZ+0x2a860], R2 ;  /* 0x02a86002050075a7 */ /* 0x0010a4000800017f */
[----:B--2---:R-:W-:Y:S05]  /*23590*/  @!P0 NANOSLEEP.SYNCS 0x989680 ;  /* 0x009896800000895d */ /* 0x004fea0003900000 */
[----:B------:R-:W2:Y:S02]  /*235a0*/  @!P0 SYNCS.PHASECHK.TRANS64 P0, [R5+URZ+0x2a860], R2 ;  /* 0x02a86002050085a7 */ /* 0x000ea4000800007f */
[----:B--2---:R-:W-:Y:S05]  /*235b0*/  @!P0 BRA `(.L_x_755) ;  /* 0xfffffffc00f08947 */ /* 0x004fea000383ffff */
[----:B------:R-:W-:Y:S05]  /*235c0*/  BRA `(.L_x_894) ;  /* 0xffffffb400387947 */ /* 0x000fea000383ffff */
.L_x_756:
        /* <DEDUP_REMOVED lines=8> */
.L_x_896:
[----:B------:R-:W-:Y:S05]  /*23650*/  BSYNC B1 ;  /* 0x0000000000017941 */ /* 0x000fea0003800000 */
.L_x_895:
        /* <DEDUP_REMOVED lines=9> */
.L_x_897:
[----:B------:R-:W-:Y:S02]  /*236f0*/  IMAD.MOV.U32 R13, RZ, RZ, R24 ;  /* 0x000000ffff0d7224 */ /* 0x000fe400078e0018 */
[----:B------:R-:W-:Y:S02]  /*23700*/  IMAD.MOV.U32 R12, RZ, RZ, 0x1 ;  /* 0x00000001ff0c7424 */ /* 0x000fe400078e00ff */
[----:B------:R-:W-:-:S07]  /*23710*/  IMAD.MOV.U32 R2, RZ, RZ, R14 ;  /* 0x000000ffff027224 */ /* 0x000fce00078e000e */
[----:B------:R-:W-:Y:S05]  /*23720*/  WARPSYNC.COLLECTIVE R15, `(.L_x_898) ;  /* 0x000000000f087348 */ /* 0x000fea0003c00000 */
[----:B------:R0:W1:Y:S02]  /*23730*/  SHFL.IDX P6, R14, R13, R12, R11 ;  /* 0x0000000c0d0e7389 */ /* 0x00006400000c000b */
[----:B01----:R-:W-:Y:S01]  /*23740*/  ENDCOLLECTIVE ;  /* 0x000000000000791b */ /* 0x003fe20003800000 */
.L_x_898:
        /* <DEDUP_REMOVED lines=15> */
.L_x_899:
[----:B------:R-:W-:Y:S02]  /*23840*/  IMAD.MOV.U32 R13, RZ, RZ, R24 ;  /* 0x000000ffff0d7224 */ /* 0x000fe400078e0018 */
[----:B------:R-:W-:Y:S01]  /*23850*/  IMAD.MOV.U32 R12, RZ, RZ, 0x2 ;  /* 0x00000002ff0c7424 */ /* 0x000fe200078e00ff */
[----:B------:R-:W-:-:S07]  /*23860*/  MOV R2, R14 ;  /* 0x0000000e00027202 */ /* 0x000fce0000000f00 */
[----:B------:R-:W-:Y:S05]  /*23870*/  WARPSYNC.COLLECTIVE R15, `(.L_x_900) ;  /* 0x000000000f087348 */ /* 0x000fea0003c00000 */
[----:B------:R0:W1:Y:S02]  /*23880*/  SHFL.IDX P6, R14, R13, R12, R11 ;  /* 0x0000000c0d0e7389 */ /* 0x00006400000c000b */
[----:B01----:R-:W-:Y:S01]  /*23890*/  ENDCOLLECTIVE ;  /* 0x000000000000791b */ /* 0x003fe20003800000 */
.L_x_900:
        /* <DEDUP_REMOVED lines=14> */
.L_x_901:
[----:B------:R-:W-:Y:S02]  /*23980*/  IMAD.MOV.U32 R13, RZ, RZ, R24 ;  /* 0x000000ffff0d7224 */ /* 0x000fe400078e0018 */
[----:B------:R-:W-:Y:S02]  /*23990*/  IMAD.MOV.U32 R12, RZ, RZ, 0x3 ;  /* 0x00000003ff0c7424 */ /* 0x000fe400078e00ff */
[----:B------:R-:W-:-:S07]  /*239a0*/  IMAD.MOV.U32 R2, RZ, RZ, R14 ;  /* 0x000000ffff027224 */ /* 0x000fce00078e000e */
[----:B------:R-:W-:Y:S05]  /*239b0*/  WARPSYNC.COLLECTIVE R15, `(.L_x_902) ;  /* 0x000000000f087348 */ /* 0x000fea0003c00000 */
[----:B------:R0:W1:Y:S02]  /*239c0*/  SHFL.IDX P6, R14, R13, R12, R11 ;  /* 0x0000000c0d0e7389 */ /* 0x00006400000c000b */
[----:B01----:R-:W-:Y:S01]  /*239d0*/  ENDCOLLECTIVE ;  /* 0x000000000000791b */ /* 0x003fe20003800000 */
.L_x_902:
        /* <DEDUP_REMOVED lines=14> */
.L_x_903:
[----:B------:R-:W-:Y:S02]  /*23ac0*/  IMAD.MOV.U32 R13, RZ, RZ, R24 ;  /* 0x000000ffff0d7224 */ /* 0x000fe400078e0018 */
[----:B------:R-:W-:Y:S02]  /*23ad0*/  IMAD.MOV.U32 R12, RZ, RZ, 0x4 ;  /* 0x00000004ff0c7424 */ /* 0x000fe400078e00ff */
[----:B------:R-:W-:-:S07]  /*23ae0*/  IMAD.MOV.U32 R2, RZ, RZ, R14 ;  /* 0x000000ffff027224 */ /* 0x000fce00078e000e */
[----:B------:R-:W-:Y:S05]  /*23af0*/  WARPSYNC.COLLECTIVE R15, `(.L_x_904) ;  /* 0x000000000f087348 */ /* 0x000fea0003c00000 */
[----:B------:R0:W1:Y:S02]  /*23b00*/  SHFL.IDX P6, R14, R13, R12, R11 ;  /* 0x0000000c0d0e7389 */ /* 0x00006400000c000b */
[----:B01----:R-:W-:Y:S01]  /*23b10*/  ENDCOLLECTIVE ;  /* 0x000000000000791b */ /* 0x003fe20003800000 */
.L_x_904:
[----:B------:R-:W-:-:S05]  /*23b20*/  IADD3 R2, P2, R2, R0, RZ ;  /* 0x0000000002027210 */ /* 0x000fca0007f5e0ff */
[----:B------:R-:W-:Y:S01]  /*23b30*/  IMAD.X R3, RZ, RZ, R3, P2 ;  /* 0x000000ffff037224 */ /* 0x000fe200010e0603 */
[----:B------:R-:W-:Y:S02]  /*23b40*/  ISETP.LT.OR P2, PT, R6, 0x31, !P1 ;  /* 0x000000310600780c */ /* 0x000fe40004f41670 */
[----:B------:R-:W-:-:S11]  /*23b50*/  MOV R13, R23 ;  /* 0x00000017000d7202 */ /* 0x000fd60000000f00 */
        /* <DEDUP_REMOVED lines=10> */
.L_x_905:
[----:B------:R-:W-:Y:S02]  /*23c00*/  IMAD.MOV.U32 R13, RZ, RZ, R24 ;  /* 0x000000ffff0d7224 */ /* 0x000fe400078e0018 */
[----:B------:R-:W-:Y:S02]  /*23c10*/  IMAD.MOV.U32 R12, RZ, RZ, 0x5 ;  /* 0x00000005ff0c7424 */ /* 0x000fe400078e00ff */
[----:B------:R-:W-:-:S07]  /*23c20*/  IMAD.MOV.U32 R2, RZ, RZ, R14 ;  /* 0x000000ffff027224 */ /* 0x000fce00078e000e */
[----:B------:R-:W-:Y:S05]  /*23c30*/  WARPSYNC.COLLECTIVE R15, `(.L_x_906) ;  /* 0x000000000f087348 */ /* 0x000fea0003c00000 */
[----:B------:R0:W1:Y:S02]  /*23c40*/  SHFL.IDX P6, R14, R13, R12, R11 ;  /* 0x0000000c0d0e7389 */ /* 0x00006400000c000b */
[----:B01----:R-:W-:Y:S01]  /*23c50*/  ENDCOLLECTIVE ;  /* 0x000000000000791b */ /* 0x003fe20003800000 */
.L_x_906:
[----:B------:R-:W-:-:S05]  /*23c60*/  IADD3 R2, P2, R2, R0, RZ ;  /* 0x0000000002027210 */ /* 0x000fca0007f5e0ff */
        /* <DEDUP_REMOVED lines=12> */
.L_x_907:
[----:B------:R-:W-:Y:S01]  /*23d30*/  @!PT LDS RZ, [RZ] ;  /* 0x00000000fffff984 */ /* 0x000fe20000000800 */
[----:B------:R-:W-:Y:S01]  /*23d40*/  @!PT LDS RZ, [RZ] ;  /* 0x00000000fffff984 */ /* 0x000fe20000000800 */
[----:B------:R-:W-:Y:S01]  /*23d50*/  @!PT LDS RZ, [RZ] ;  /* 0x00000000fffff984 */ /* 0x000fe20000000800 */
[----:B------:R0:W-:Y:S02]  /*23d60*/  LDGSTS.E.BYPASS.LTC128B.128 [R4+0x5400], desc[UR56][R2.64+0x80], !P2 ;  /* 0x0540008002047fae */ /* 0x0001e4000d101d78 */
[----:B0-----:R-:W-:Y:S01]  /*23d70*/  IMAD.MOV.U32 R2, RZ, RZ, R14 ;  /* 0x000000ffff027224 */ /* 0x001fe200078e000e */
[----:B------:R-:W-:Y:S06]  /*23d80*/  BRA `(.L_x_908) ;  /* 0xffffffb000247947 */ /* 0x000fec000383ffff */
.L_x_764:
[----:B0-----:R0:W1:Y:S02]  /*23d90*/  SYNCS.PHASECHK.TRANS64.TRYWAIT P0, [R0+URZ+0x2a860], R3 ;  /* 0x02a86003000075a7 */ /* 0x001064000800017f */
[----:B-1----:R-:W-:Y:S05]  /*23da0*/  @!P0 NANOSLEEP.SYNCS 0x989680 ;  /* 0x009896800000895d */ /* 0x002fea0003900000 */
[----:B------:R-:W1:Y:S02]  /*23db0*/  @!P0 SYNCS.PHASECHK.TRANS64 P0, [R0+URZ+0x2a860], R3 ;  /* 0x02a86003000085a7 */ /* 0x000e64000800007f */
[----:B-1----:R-:W-:Y:S05]  /*23dc0*/  @!P0 BRA `(.L_x_764) ;  /* 0xfffffffc00f08947 */ /* 0x002fea000383ffff */
[----:B------:R-:W-:Y:S05]  /*23dd0*/  BRA `(.L_x_909) ;  /* 0xffffffb4003c7947 */ /* 0x000fea000383ffff */
.L_x_765:
        /* <DEDUP_REMOVED lines=8> */
.L_x_911:
[----:B------:R-:W-:Y:S05]  /*23e60*/  BSYNC B0 ;  /* 0x0000000000007941 */ /* 0x000fea0003800000 */
.L_x_910:
        /* <DEDUP_REMOVED lines=10> */
[----:B------:R-:W-:Y:S01]  /*23f10*/  ISETP.LT.OR P3, PT, R6, 0x1, P1 ;  /* 0x000000010600780c */ /* 0x000fe20000f61670 */
[----:B------:R-:W-:-:S12]  /*23f20*/  IMAD R4, R4, 0x2, R22 ;  /* 0x0000000204047824 */ /* 0x000fd800078e0216 */
[----:B0-----:R-:W-:Y:S05]  /*23f30*/  WARPSYNC.COLLECTIVE R15, `(.L_x_912) ;  /* 0x000000000f087348 */ /* 0x001fea0003c00000 */
[----:B------:R1:W2:Y:S02]  /*23f40*/  SHFL.IDX P6, R14, R13, R12, R11 ;  /* 0x0000000c0d0e7389 */ /* 0x0002a400000c000b */
[----:B012---:R-:W-:Y:S01]  /*23f50*/  ENDCOLLECTIVE ;  /* 0x000000000000791b */ /* 0x007fe20003800000 */
.L_x_912:
[----:B------:R-:W-:Y:S02]  /*23f60*/  IMAD.MOV.U32 R13, RZ, RZ, R24 ;  /* 0x000000ffff0d7224 */ /* 0x000fe400078e0018 */
[----:B------:R-:W-:Y:S01]  /*23f70*/  IMAD.MOV.U32 R12, RZ, RZ, 0x1 ;  /* 0x00000001ff0c7424 */ /* 0x000fe200078e00ff */
[----:B------:R-:W-:-:S04]  /*23f80*/  SHF.L.U32 R5, R5, 0x3, RZ ;  /* 0x0000000305057819 */ /* 0x000fc800000006ff */
[----:B------:R-:W-:-:S05]  /*23f90*/  LOP3.LUT R5, R5, 0x38, RZ, 0xc0, !PT ;  /* 0x0000003805057812 */ /* 0x000fca00078ec0ff */
[----:B------:R-:W-:-:S05]  /*23fa0*/  IMAD.SHL.U32 R5, R5, 0x2, RZ ;  /* 0x0000000205057824 */ /* 0x000fca00078e00ff */
[----:B------:R-:W-:-:S13]  /*23fb0*/  IADD3 R2, P2, R14, R5, RZ ;  /* 0x000000050e027210 */ /* 0x000fda0007f5e0ff */
[----:B------:R-:W-:Y:S05]  /*23fc0*/  WARPSYNC.COLLECTIVE R15, `(.L_x_913) ;  /* 0x000000000f087348 */ /* 0x000fea0003c00000 */
[----:B------:R0:W1:Y:S02]  /*23fd0*/  SHFL.IDX P6, R14, R13, R12, R11 ;  /* 0x0000000c0d0e7389 */ /* 0x00006400000c000b */
[----:B01----:R-:W-:Y:S01]  /*23fe0*/  ENDCOLLECTIVE ;  /* 0x000000000000791b */ /* 0x003fe20003800000 */
.L_x_913:
        /* <DEDUP_REMOVED lines=13> */
.L_x_914:
[----:B------:R-:W-:Y:S02]  /*240c0*/  IMAD.MOV.U32 R13, RZ, RZ, R24 ;  /* 0x000000ffff0d7224 */ /* 0x000fe400078e0018 */
[----:B------:R-:W-:Y:S01]  /*240d0*/  IMAD.MOV.U32 R12, RZ, RZ, 0x2 ;  /* 0x00000002ff0c7424 */ /* 0x000fe200078e00ff */
[----:B------:R-:W-:-:S13]  /*240e0*/  IADD3 R2, P2, R14, R5, RZ ;  /* 0x000000050e027210 */ /* 0x000fda0007f5e0ff */
[----:B------:R-:W-:Y:S05]  /*240f0*/  WARPSYNC.COLLECTIVE R15, `(.L_x_915) ;  /* 0x000000000f087348 */ /* 0x000fea0003c00000 */
[----:B------:R0:W1:Y:S02]  /*24100*/  SHFL.IDX P6, R14, R13, R12, R11 ;  /* 0x0000000c0d0e7389 */ /* 0x00006400000c000b */
[----:B01----:R-:W-:Y:S01]  /*24110*/  ENDCOLLECTIVE ;  /* 0x000000000000791b */ /* 0x003fe20003800000 */
.L_x_915:
        /* <DEDUP_REMOVED lines=13> */
.L_x_916:
[----:B------:R-:W-:Y:S02]  /*241f0*/  IMAD.MOV.U32 R13, RZ, RZ, R24 ;  /* 0x000000ffff0d7224 */ /* 0x000fe400078e0018 */
[----:B------:R-:W-:Y:S02]  /*24200*/  IMAD.MOV.U32 R12, RZ, RZ, 0x3 ;  /* 0x00000003ff0c7424 */ /* 0x000fe400078e00ff */
[----:B------:R-:W-:-:S07]  /*24210*/  IMAD.MOV.U32 R10, RZ, RZ, R14 ;  /* 0x000000ffff0a7224 */ /* 0x000fce00078e000e */
[----:B------:R-:W-:Y:S05]  /*24220*/  WARPSYNC.COLLECTIVE R15, `(.L_x_917) ;  /* 0x000000000f087348 */ /* 0x000fea0003c00000 */
[----:B------:R0:W1:Y:S02]  /*24230*/  SHFL.IDX P6, R14, R13, R12, R11 ;  /* 0x0000000c0d0e7389 */ /* 0x00006400000c000b */
[----:B01----:R-:W-:Y:S01]  /*24240*/  ENDCOLLECTIVE ;  /* 0x000000000000791b */ /* 0x003fe20003800000 */
.L_x_917:
        /* <DEDUP_REMOVED lines=9> */
[----:B------:R-:W-:Y:S02]  /*242e0*/  ISETP.LT.OR P4, PT, R6, 0x31, !P0 ;  /* 0x000000310600780c */ /* 0x000fe40004781670 */
[----:B------:R-:W-:-:S11]  /*242f0*/  MOV R8, R14 ;  /* 0x0000000e00087202 */ /* 0x000fd60000000f00 */
[----:B0-----:R-:W-:Y:S05]  /*24300*/  WARPSYNC.COLLECTIVE R15, `(.L_x_918) ;  /* 0x000000000f087348 */ /* 0x001fea0003c00000 */
[----:B------:R1:W2:Y:S02]  /*24310*/  SHFL.IDX P6, R14, R13, R12, R11 ;  /* 0x0000000c0d0e7389 */ /* 0x0002a400000c000b */
[----:B012---:R-:W-:Y:S01]  /*24320*/  ENDCOLLECTIVE ;  /* 0x000000000000791b */ /* 0x007fe20003800000 */
.L_x_918:
[----:B------:R-:W-:Y:S02]  /*24330*/  IMAD.MOV.U32 R13, RZ, RZ, R24 ;  /* 0x000000ffff0d7224 */ /* 0x000fe400078e0018 */
[----:B------:R-:W-:Y:S01]  /*24340*/  IMAD.MOV.U32 R12, RZ, RZ, 0x4 ;  /* 0x00000004ff0c7424 */ /* 0x000fe200078e00ff */
[----:B------:R-:W-:-:S13]  /*24350*/  IADD3 R2, P2, R14, R5, RZ ;  /* 0x000000050e027210 */ /* 0x000fda0007f5e0ff */
[----:B------:R-:W-:Y:S05]  /*24360*/  WARPSYNC.COLLECTIVE R15, `(.L_x_919) ;  /* 0x000000000f087348 */ /* 0x000fea0003c00000 */
[----:B------:R0:W1:Y:S02]  /*24370*/  SHFL.IDX P6, R14, R13, R12, R11 ;  /* 0x0000000c0d0e7389 */ /* 0x00006400000c000b */
[----:B01----:R-:W-:Y:S01]  /*24380*/  ENDCOLLECTIVE ;  /* 0x000000000000791b */ /* 0x003fe20003800000 */
.L_x_919:
        /* <DEDUP_REMOVED lines=13> */
.L_x_920:
[----:B------:R-:W-:Y:S02]  /*24460*/  IMAD.MOV.U32 R13, RZ, RZ, R24 ;  /* 0x000000ffff0d7224 */ /* 0x000fe400078e0018 */
[----:B------:R-:W-:Y:S02]  /*24470*/  IMAD.MOV.U32 R12, RZ, RZ, 0x5 ;  /* 0x00000005ff0c7424 */ /* 0x000fe400078e00ff */
[----:B------:R-:W-:-:S07]  /*24480*/  IMAD.MOV.U32 R10, RZ, RZ, R14 ;  /* 0x000000ffff0a7224 */ /* 0x000fce00078e000e */
[----:B------:R-:W-:Y:S05]  /*24490*/  WARPSYNC.COLLECTIVE R15, `(.L_x_921) ;  /* 0x000000000f087348 */ /* 0x000fea0003c00000 */
[----:B------:R0:W1:Y:S02]  /*244a0*/  SHFL.IDX P6, R14, R13, R12, R11 ;  /* 0x0000000c0d0e7389 */ /* 0x00006400000c000b */
[----:B01----:R-:W-:Y:S01]  /*244b0*/  ENDCOLLECTIVE ;  /* 0x000000000000791b */ /* 0x003fe20003800000 */
.L_x_921:
        /* <DEDUP_REMOVED lines=12> */
.L_x_922:
[----:B------:R-:W-:Y:S05]  /*24580*/  BRA `(.L_x_923) ;  /* 0xffffffb000387947 */ /* 0x000fea000383ffff */
.L_x_770:
        /* <DEDUP_REMOVED lines=8> */
.L_x_925:
[----:B------:R-:W-:Y:S05]  /*24610*/  BSYNC B0 ;  /* 0x0000000000007941 */ /* 0x000fea0003800000 */
.L_x_924:
[----:B------:R-:W-:Y:S01]  /*24620*/  IMAD.MOV.U32 R13, RZ, RZ, R16 ;  /* 0x000000ffff0d7224 */ /* 0x000fe200078e0010 */
[----:B------:R-:W-:Y:S01]  /*24630*/  MOV R0, R14 ;  /* 0x0000000e00007202 */ /* 0x000fe20000000f00 */
[----:B------:R-:W-:Y:S02]  /*24640*/  IMAD.MOV.U32 R12, RZ, RZ, 0x1 ;  /* 0x00000001ff0c7424 */ /* 0x000fe400078e00ff */
[----:B------:R-:W-:Y:S02]  /*24650*/  IMAD.MOV.U32 R11, RZ, RZ, 0x1f ;  /* 0x0000001fff0b7424 */ /* 0x000fe400078e00ff */
[----:B------:R-:W-:Y:S02]  /*24660*/  IMAD.MOV.U32 R15, RZ, RZ, -0x1 ;  /* 0xffffffffff0f7424 */ /* 0x000fe400078e00ff */
[----:B------:R-:W-:-:S07]  /*24670*/  IMAD.IADD R7, R19, 0x1, R9 ;  /* 0x0000000113077824 */ /* 0x000fce00078e0209 */
[----:B------:R-:W-:Y:S05]  /*24680*/  WARPSYNC.COLLECTIVE R15, `(.L_x_926) ;  /* 0x000000000f087348 */ /* 0x000fea0003c00000 */
[----:B------:R0:W1:Y:S02]  /*24690*/  SHFL.IDX P6, R14, R13, R12, R11 ;  /* 0x0000000c0d0e7389 */ /* 0x00006400000c000b */
[----:B01----:R-:W-:Y:S01]  /*246a0*/  ENDCOLLECTIVE ;  /* 0x000000000000791b */ /* 0x003fe20003800000 */
.L_x_926:
[----:B------:R-:W-:Y:S02]  /*246b0*/  ULDC UR4, c[0x0][0xc3c] ;  /* 0x00030f0000047ab9 */ /* 0x000fe40000000800 */
[----:B------:R-:W-:-:S13]  /*246c0*/  ISETP.GE.OR P1, PT, R7, UR4, !P0 ;  /* 0x0000000407007c0c */ /* 0x000fda000c726670 */
[----:B------:R-:W0:Y:S08]  /*246d0*/  @!P1 LDC.64 R2, c[0x0][0xc80] ;  /* 0x00032000ff029b82 */ /* 0x000e300000000a00 */
[----:B------:R-:W1:Y:S01]  /*246e0*/  @!P1 LDC.64 R4, c[0x0][0xc78] ;  /* 0x00031e00ff049b82 */ /* 0x000e620000000a00 */
[----:B------:R-:W-:Y:S02]  /*246f0*/  IMAD.MOV.U32 R11, RZ, RZ, RZ ;  /* 0x000000ffff0b7224 */ /* 0x000fe400078e00ff */
[----:B------:R-:W-:-:S02]  /*24700*/  IMAD.MOV.U32 R8, RZ, RZ, R14 ;  /* 0x000000ffff087224 */ /* 0x000fc400078e000e */
[----:B0-----:R-:W-:-:S05]  /*24710*/  @!P1 IMAD.WIDE R2, R7, 0x4, R2 ;  /* 0x0000000407029825 */ /* 0x001fca00078e0202 */
[----:B------:R1:W2:Y:S02]  /*24720*/  @!P1 LDG.E R6, desc[UR56][R2.64] ;  /* 0x0000003802069981 */ /* 0x0002a4000c1e1900 */
[----:B-1----:R-:W-:-:S05]  /*24730*/  @!P1 IMAD.WIDE R2, R7, 0x4, R4 ;  /* 0x0000000407029825 */ /* 0x002fca00078e0204 */
[----:B------:R-:W3:Y:S01]  /*24740*/  @!P1 LDG.E R5, desc[UR56][R2.64] ;  /* 0x0000003802059981 */ /* 0x000ee2000c1e1900 */
[----:B------:R-:W-:Y:S01]  /*24750*/  IMAD.MOV.U32 R7, RZ, RZ, RZ ;  /* 0x000000ffff077224 */ /* 0x000fe200078e00ff */
[C---:B------:R-:W-:Y:S01]  /*24760*/  ISETP.GE.U32.AND P2, PT, R9.reuse, 0x2, PT ;  /* 0x000000020900780c */ /* 0x040fe20003f46070 */
[----:B------:R-:W-:Y:S01]  /*24770*/  IMAD.MOV.U32 R4, RZ, RZ, RZ ;  /* 0x000000ffff047224 */ /* 0x000fe200078e00ff */
[C---:B------:R-:W-:Y:S02]  /*24780*/  ISETP.GE.U32.AND P3, PT, R9.reuse, 0x4, PT ;  /* 0x000000040900780c */ /* 0x040fe40003f66070 */
[C---:B------:R-:W-:Y:S02]  /*24790*/  ISETP.GE.U32.AND P4, PT, R9.reuse, 0x8, PT ;  /* 0x000000080900780c */ /* 0x040fe40003f86070 */
[----:B------:R-:W-:Y:S01]  /*247a0*/  ISETP.GE.U32.AND P5, PT, R9, 0x10, PT ;  /* 0x000000100900780c */ /* 0x000fe20003fa6070 */
[----:B--2---:R-:W-:Y:S02]  /*247b0*/  @!P1 IMAD.MOV.U32 R7, RZ, RZ, R6 ;  /* 0x000000ffff079224 */ /* 0x004fe400078e0006 */
[----:B------:R-:W-:-:S02]  /*247c0*/  IMAD.MOV.U32 R6, RZ, RZ, RZ ;  /* 0x000000ffff067224 */ /* 0x000fc400078e00ff */
[----:B---3--:R-:W-:Y:S01]  /*247d0*/  @!P1 IMAD.MOV.U32 R4, RZ, RZ, R5 ;  /* 0x000000ffff049224 */ /* 0x008fe200078e0005 */
[----:B------:R-:W-:-:S03]  /*247e0*/  ISETP.NE.AND P1, PT, R9, RZ, PT ;  /* 0x000000ff0900720c */ /* 0x000fc60003f25270 */
[----:B------:R-:W-:-:S10]  /*247f0*/  IMAD R13, R4, R7, RZ ;  /* 0x00000007040d7224 */ /* 0x000fd400078e02ff */
[----:B------:R-:W-:Y:S05]  /*24800*/  WARPSYNC.COLLECTIVE R15, `(.L_x_927) ;  /* 0x000000000f087348 */ /* 0x000fea0003c00000 */
[----:B------:R0:W1:Y:S02]  /*24810*/  SHFL.UP P6, R14, R13, R12, R11 ;  /* 0x0400000c0d0e7389 */ /* 0x00006400000c000b */
[----:B01----:R-:W-:Y:S01]  /*24820*/  ENDCOLLECTIVE ;  /* 0x000000000000791b */ /* 0x003fe20003800000 */
.L_x_927:
[----:B------:R-:W-:Y:S01]  /*24830*/  IMAD.MOV.U32 R12, RZ, RZ, 0x2 ;  /* 0x00000002ff0c7424 */ /* 0x000fe200078e00ff */
[----:B------:R-:W-:-:S05]  /*24840*/  SEL R14, R14, RZ, P1 ;  /* 0x000000ff0e0e7207 */ /* 0x000fca0000800000 */
[----:B------:R-:W-:-:S04]  /*24850*/  IMAD.IADD R5, R13, 0x1, R14 ;  /* 0x000000010d057824 */ /* 0x000fc800078e020e */
[----:B------:R-:W-:-:S07]  /*24860*/  IMAD.MOV.U32 R13, RZ, RZ, R5 ;  /* 0x000000ffff0d7224 */ /* 0x000fce00078e0005 */
[----:B------:R-:W-:Y:S05]  /*24870*/  WARPSYNC.COLLECTIVE R15, `(.L_x_928) ;  /* 0x000000000f087348 */ /* 0x000fea0003c00000 */
[----:B------:R0:W1:Y:S02]  /*24880*/  SHFL.UP P6, R14, R13, R12, R11 ;  /* 0x0400000c0d0e7389 */ /* 0x00006400000c000b */
[----:B01----:R-:W-:Y:S01]  /*24890*/  ENDCOLLECTIVE ;  /* 0x000000000000791b */ /* 0x003fe20003800000 */
.L_x_928:
[----:B------:R-:W-:Y:S02]  /*248a0*/  MOV R12, 0x4 ;  /* 0x00000004000c7802 */ /* 0x000fe40000000f00 */
[----:B------:R-:W-:-:S05]  /*248b0*/  SEL R2, R14, RZ, P2 ;  /* 0x000000ff0e027207 */ /* 0x000fca0001000000 */
[----:B------:R-:W-:-:S04]  /*248c0*/  IMAD.IADD R2, R5, 0x1, R2 ;  /* 0x0000000105027824 */ /* 0x000fc800078e0202 */
[----:B------:R-:W-:-:S07]  /*248d0*/  IMAD.MOV.U32 R13, RZ, RZ, R2 ;  /* 0x000000ffff0d7224 */ /* 0x000fce00078e0002 */
[----:B------:R-:W-:Y:S05]  /*248e0*/  WARPSYNC.COLLECTIVE R15, `(.L_x_929) ;  /* 0x000000000f087348 */ /* 0x000fea0003c00000 */
[----:B------:R0:W1:Y:S02]  /*248f0*/  SHFL.UP P6, R14, R13, R12, R11 ;  /* 0x0400000c0d0e7389 */ /* 0x00006400000c000b */
[----:B01----:R-:W-:Y:S01]  /*24900*/  ENDCOLLECTIVE ;  /* 0x000000000000791b */ /* 0x003fe20003800000 */
.L_x_929:
[----:B------:R-:W-:Y:S01]  /*24910*/  IMAD.MOV.U32 R12, RZ, RZ, 0x8 ;  /* 0x00000008ff0c7424 */ /* 0x000fe200078e00ff */
[----:B------:R-:W-:-:S05]  /*24920*/  SEL R3, R14, RZ, P3 ;  /* 0x000000ff0e037207 */ /* 0x000fca0001800000 */
[----:B------:R-:W-:-:S04]  /*24930*/  IMAD.IADD R3, R2, 0x1, R3 ;  /* 0x0000000102037824 */ /* 0x000fc800078e0203 */
[----:B------:R-:W-:-:S07]  /*24940*/  IMAD.MOV.U32 R13, RZ, RZ, R3 ;  /* 0x000000ffff0d7224 */ /* 0x000fce00078e0003 */
[----:B------:R-:W-:Y:S05]  /*24950*/  WARPSYNC.COLLECTIVE R15, `(.L_x_930) ;  /* 0x000000000f087348 */ /* 0x000fea0003c00000 */
[----:B------:R0:W1:Y:S02]  /*24960*/  SHFL.UP P6, R14, R13, R12, R11 ;  /* 0x0400000c0d0e7389 */ /* 0x00006400000c000b */
[----:B01----:R-:W-:Y:S01]  /*24970*/  ENDCOLLECTIVE ;  /* 0x000000000000791b */ /* 0x003fe20003800000 */
.L_x_930:
[----:B------:R-:W-:Y:S01]  /*24980*/  IMAD.MOV.U32 R12, RZ, RZ, 0x10 ;  /* 0x00000010ff0c7424 */ /* 0x000fe200078e00ff */
[----:B------:R-:W-:-:S05]  /*24990*/  SEL R14, R14, RZ, P4 ;  /* 0x000000ff0e0e7207 */ /* 0x000fca0002000000 */
[----:B------:R-:W-:-:S04]  /*249a0*/  IMAD.IADD R5, R3, 0x1, R14 ;  /* 0x0000000103057824 */ /* 0x000fc800078e020e */
[----:B------:R-:W-:-:S07]  /*249b0*/  IMAD.MOV.U32 R13, RZ, RZ, R5 ;  /* 0x000000ffff0d7224 */ /* 0x000fce00078e0005 */
[----:B------:R-:W-:Y:S05]  /*249c0*/  WARPSYNC.COLLECTIVE R15, `(.L_x_931) ;  /* 0x000000000f087348 */ /* 0x000fea0003c00000 */
[----:B------:R0:W1:Y:S02]  /*249d0*/  SHFL.UP P6, R14, R13, R12, R11 ;  /* 0x0400000c0d0e7389 */ /* 0x00006400000c000b */
[----:B01----:R-:W-:Y:S01]  /*249e0*/  ENDCOLLECTIVE ;  /* 0x000000000000791b */ /* 0x003fe20003800000 */
.L_x_931:
        /* <DEDUP_REMOVED lines=8> */
.L_x_932:
[----:B------:R-:W-:Y:S05]  /*24a70*/  BRA `(.L_x_933) ;  /* 0xffffffb0004c7947 */ /* 0x000fea000383ffff */
.L_x_773:
[----:B------:R-:W-:Y:S01]  /*24a80*/  BSSY B0, `(.L_x_934) ;  /* 0x0000007000007945 */ /* 0x000fe20003800000 */
[----:B------:R-:W-:Y:S02]  /*24a90*/  IMAD.MOV.U32 R12, RZ, RZ, 0x1 ;  /* 0x00000001ff0c7424 */ /* 0x000fe400078e00ff */
[----:B------:R-:W-:Y:S02]  /*24aa0*/  IMAD.MOV.U32 R11, RZ, RZ, RZ ;  /* 0x000000ffff0b7224 */ /* 0x000fe400078e00ff */
[----:B------:R-:W-:-:S07]  /*24ab0*/  IMAD.MOV.U32 R15, RZ, RZ, -0x1 ;  /* 0xffffffffff0f7424 */ /* 0x000fce00078e00ff */
[----:B------:R-:W-:Y:S05]  /*24ac0*/  WARPSYNC.COLLECTIVE R15, `(.L_x_935) ;  /* 0x000000000f087348 */ /* 0x000fea0003c00000 */
[----:B------:R0:W1:Y:S02]  /*24ad0*/  SHFL.UP P6, R14, R13, R12, R11 ;  /* 0x0400000c0d0e7389 */ /* 0x00006400000c000b */
[----:B01----:R-:W-:Y:S01]  /*24ae0*/  ENDCOLLECTIVE ;  /* 0x000000000000791b */ /* 0x003fe20003800000 */
.L_x_935:
[----:B------:R-:W-:Y:S05]  /*24af0*/  BSYNC B0 ;  /* 0x0000000000007941 */ /* 0x000fea0003800000 */
.L_x_934:
[----:B------:R-:W-:Y:S01]  /*24b00*/  SEL R14, R14, RZ, P1 ;  /* 0x000000ff0e0e7207 */ /* 0x000fe20000800000 */
[----:B------:R-:W-:Y:S01]  /*24b10*/  IMAD.MOV.U32 R12, RZ, RZ, 0x2 ;  /* 0x00000002ff0c7424 */ /* 0x000fe200078e00ff */
[----:B------:R-:W-:Y:S01]  /*24b20*/  MOV R11, RZ ;  /* 0x000000ff000b7202 */ /* 0x000fe20000000f00 */
[----:B------:R-:W-:Y:S02]  /*24b30*/  IMAD.MOV.U32 R15, RZ, RZ, -0x1 ;  /* 0xffffffffff0f7424 */ /* 0x000fe400078e00ff */
[----:B------:R-:W-:-:S07]  /*24b40*/  IMAD.IADD R13, R13, 0x1, R14 ;  /* 0x000000010d0d7824 */ /* 0x000fce00078e020e */
[----:B------:R-:W-:Y:S05]  /*24b50*/  WARPSYNC.COLLECTIVE R15, `(.L_x_936) ;  /* 0x000000000f087348 */ /* 0x000fea0003c00000 */
[----:B------:R0:W1:Y:S02]  /*24b60*/  SHFL.UP P6, R14, R13, R12, R11 ;  /* 0x0400000c0d0e7389 */ /* 0x00006400000c000b */
[----:B01----:R-:W-:Y:S01]  /*24b70*/  ENDCOLLECTIVE ;  /* 0x000000000000791b */ /* 0x003fe20003800000 */
.L_x_936:
[----:B------:R-:W-:Y:S01]  /*24b80*/  IMAD.MOV.U32 R12, RZ, RZ, 0x4 ;  /* 0x00000004ff0c7424 */ /* 0x000fe200078e00ff */
[----:B------:R-:W-:-:S05]  /*24b90*/  SEL R2, R14, RZ, P2 ;  /* 0x000000ff0e027207 */ /* 0x000fca0001000000 */
[----:B------:R-:W-:-:S04]  /*24ba0*/  IMAD.IADD R2, R13, 0x1, R2 ;  /* 0x000000010d027824 */ /* 0x000fc800078e0202 */
[----:B------:R-:W-:-:S07]  /*24bb0*/  IMAD.MOV.U32 R13, RZ, RZ, R2 ;  /* 0x000000ffff0d7224 */ /* 0x000fce00078e0002 */
[----:B------:R-:W-:Y:S05]  /*24bc0*/  WARPSYNC.COLLECTIVE R15, `(.L_x_937) ;  /* 0x000000000f087348 */ /* 0x000fea0003c00000 */
[----:B------:R0:W1:Y:S02]  /*24bd0*/  SHFL.UP P6, R14, R13, R12, R11 ;  /* 0x0400000c0d0e7389 */ /* 0x00006400000c000b */
[----:B01----:R-:W-:Y:S01]  /*24be0*/  ENDCOLLECTIVE ;  /* 0x000000000000791b */ /* 0x003fe20003800000 */
.L_x_937:
[----:B------:R-:W-:Y:S01]  /*24bf0*/  IMAD.MOV.U32 R12, RZ, RZ, 0x8 ;  /* 0x00000008ff0c7424 */ /* 0x000fe200078e00ff */
[----:B------:R-:W-:-:S05]  /*24c00*/  SEL R3, R14, RZ, P3 ;  /* 0x000000ff0e037207 */ /* 0x000fca0001800000 */
[----:B------:R-:W-:-:S04]  /*24c10*/  IMAD.IADD R3, R2, 0x1, R3 ;  /* 0x0000000102037824 */ /* 0x000fc800078e0203 */
[----:B------:R-:W-:-:S07]  /*24c20*/  IMAD.MOV.U32 R13, RZ, RZ, R3 ;  /* 0x000000ffff0d7224 */ /* 0x000fce00078e0003 */
[----:B------:R-:W-:Y:S05]  /*24c30*/  WARPSYNC.COLLECTIVE R15, `(.L_x_938) ;  /* 0x000000000f087348 */ /* 0x000fea0003c00000 */
[----:B------:R0:W1:Y:S02]  /*24c40*/  SHFL.UP P6, R14, R13, R12, R11 ;  /* 0x0400000c0d0e7389 */ /* 0x00006400000c000b */
[----:B01----:R-:W-:Y:S01]  /*24c50*/  ENDCOLLECTIVE ;  /* 0x000000000000791b */ /* 0x003fe20003800000 */
.L_x_938:
[----:B------:R-:W-:Y:S01]  /*24c60*/  IMAD.MOV.U32 R12, RZ, RZ, 0x10 ;  /* 0x00000010ff0c7424 */ /* 0x000fe200078e00ff */
[----:B------:R-:W-:-:S05]  /*24c70*/  SEL R14, R14, RZ, P4 ;  /* 0x000000ff0e0e7207 */ /* 0x000fca0002000000 */
[----:B------:R-:W-:-:S04]  /*24c80*/  IMAD.IADD R5, R3, 0x1, R14 ;  /* 0x0000000103057824 */ /* 0x000fc800078e020e */
[----:B------:R-:W-:-:S07]  /*24c90*/  IMAD.MOV.U32 R13, RZ, RZ, R5 ;  /* 0x000000ffff0d7224 */ /* 0x000fce00078e0005 */
[----:B------:R-:W-:Y:S05]  /*24ca0*/  WARPSYNC.COLLECTIVE R15, `(.L_x_939) ;  /* 0x000000000f087348 */ /* 0x000fea0003c00000 */
[----:B------:R0:W1:Y:S02]  /*24cb0*/  SHFL.UP P6, R14, R13, R12, R11 ;  /* 0x0400000c0d0e7389 */ /* 0x00006400000c000b */
[----:B01----:R-:W-:Y:S01]  /*24cc0*/  ENDCOLLECTIVE ;  /* 0x000000000000791b */ /* 0x003fe20003800000 */
.L_x_939:
        /* <DEDUP_REMOVED lines=8> */
.L_x_940:
[----:B------:R-:W-:Y:S05]  /*24d50*/  BRA `(.L_x_941) ;  /* 0xffffffb000387947 */ /* 0x000fea000383ffff */
.L_x_775:
[----:B------:R-:W-:Y:S01]  /*24d60*/  BSSY B0, `(.L_x_942) ;  /* 0x0000006000007945 */ /* 0x000fe20003800000 */
[----:B------:R-:W-:Y:S01]  /*24d70*/  PLOP3.LUT P6, PT, P6, PT, PT, 0x8, 0x0 ;  /* 0x000000000000781c */ /* 0x000fe200037ce170 */
[----:B------:R-:W-:-:S12]  /*24d80*/  IMAD.MOV.U32 R15, RZ, RZ, -0x1 ;  /* 0xffffffffff0f7424 */ /* 0x000fd800078e00ff */
[----:B0-----:R-:W-:Y:S05]  /*24d90*/  WARPSYNC.COLLECTIVE R15, `(.L_x_943) ;  /* 0x000000000f087348 */ /* 0x001fea0003c00000 */
[----:B------:R-:W-:Y:S01]  /*24da0*/  VOTE.ANY R14, PT, P6 ;  /* 0x00000000000e7806 */ /* 0x000fe200030e0100 */
[----:B0-----:R-:W-:Y:S06]  /*24db0*/  ENDCOLLECTIVE ;  /* 0x000000000000791b */ /* 0x001fec0003800000 */
.L_x_943:
[----:B------:R-:W-:Y:S05]  /*24dc0*/  BSYNC B0 ;  /* 0x0000000000007941 */ /* 0x000fea0003800000 */
.L_x_942:
[----:B------:R-:W-:Y:S01]  /*24dd0*/  IMAD.MOV.U32 R3, RZ, RZ, R14 ;  /* 0x000000ffff037224 */ /* 0x000fe200078e000e */
[----:B------:R-:W-:Y:S01]  /*24de0*/  MOV R13, R7 ;  /* 0x00000007000d7202 */ /* 0x000fe20000000f00 */
[----:B------:R-:W-:Y:S02]  /*24df0*/  IMAD.MOV.U32 R11, RZ, RZ, 0x1f ;  /* 0x0000001fff0b7424 */ /* 0x000fe400078e00ff */
[----:B------:R-:W0:Y:S01]  /*24e00*/  POPC R8, R3 ;  /* 0x0000000300087309 */ /* 0x000e220000000000 */
[----:B------:R-:W-:Y:S02]  /*24e10*/  IMAD.MOV.U32 R15, RZ, RZ, -0x1 ;  /* 0xffffffffff0f7424 */ /* 0x000fe400078e00ff */
[----:B0-----:R-:W-:-:S07]  /*24e20*/  IMAD.MOV.U32 R12, RZ, RZ, R8 ;  /* 0x000000ffff0c7224 */ /* 0x001fce00078e0008 */
[----:B------:R-:W-:Y:S05]  /*24e30*/  WARPSYNC.COLLECTIVE R15, `(.L_x_944) ;  /* 0x000000000f087348 */ /* 0x000fea0003c00000 */
[----:B------:R0:W1:Y:S02]  /*24e40*/  SHFL.IDX P6, R14, R13, R12, R11 ;  /* 0x0000000c0d0e7389 */ /* 0x00006400000c000b */
[----:B01----:R-:W-:Y:S01]  /*24e50*/  ENDCOLLECTIVE ;  /* 0x000000000000791b */ /* 0x003fe20003800000 */
.L_x_944:
[----:B------:R-:W-:Y:S02]  /*24e60*/  IMAD.MOV.U32 R13, RZ, RZ, R4 ;  /* 0x000000ffff0d7224 */ /* 0x000fe400078e0004 */
[----:B------:R-:W-:-:S07]  /*24e70*/  IMAD.MOV.U32 R7, RZ, RZ, R14 ;  /* 0x000000ffff077224 */ /* 0x000fce00078e000e */
[----:B------:R-:W-:Y:S05]  /*24e80*/  WARPSYNC.COLLECTIVE R15, `(.L_x_945) ;  /* 0x000000000f087348 */ /* 0x000fea0003c00000 */
[----:B------:R0:W1:Y:S02]  /*24e90*/  SHFL.IDX P6, R14, R13, R12, R11 ;  /* 0x0000000c0d0e7389 */ /* 0x00006400000c000b */
[----:B01----:R-:W-:Y:S01]  /*24ea0*/  ENDCOLLECTIVE ;  /* 0x000000000000791b */ /* 0x003fe20003800000 */
.L_x_945:
[----:B------:R-:W-:Y:S01]  /*24eb0*/  IMAD.MOV.U32 R4, RZ, RZ, R14 ;  /* 0x000000ffff047224 */ /* 0x000fe200078e000e */
[----:B------:R-:W-:Y:S06]  /*24ec0*/  BRA `(.L_x_946) ;  /* 0xffffffb000187947 */ /* 0x000fec000383ffff */
.L_x_777:
[----:B------:R-:W-:Y:S01]  /*24ed0*/  BSSY B0, `(.L_x_947) ;  /* 0x0000007000007945 */ /* 0x000fe20003800000 */
[----:B------:R-:W-:Y:S02]  /*24ee0*/  IMAD.MOV.U32 R13, RZ, RZ, R2 ;  /* 0x000000ffff0d7224 */ /* 0x000fe400078e0002 */
[----:B------:R-:W-:Y:S02]  /*24ef0*/  IMAD.MOV.U32 R11, RZ, RZ, 0x1f ;  /* 0x0000001fff0b7424 */ /* 0x000fe400078e00ff */
[----:B------:R-:W-:-:S07]  /*24f00*/  IMAD.MOV.U32 R15, RZ, RZ, -0x1 ;  /* 0xffffffffff0f7424 */ /* 0x000fce00078e00ff */
[----:B0123--:R-:W-:Y:S05]  /*24f10*/  WARPSYNC.COLLECTIVE R15, `(.L_x_948) ;  /* 0x000000000f087348 */ /* 0x00ffea0003c00000 */
[----:B------:R4:W0:Y:S02]  /*24f20*/  SHFL.IDX P6, R14, R13, R12, R11 ;  /* 0x0000000c0d0e7389 */ /* 0x00082400000c000b */
[----:B01234-:R-:W-:Y:S01]  /*24f30*/  ENDCOLLECTIVE ;  /* 0x000000000000791b */ /* 0x01ffe20003800000 */
.L_x_948:
[----:B------:R-:W-:Y:S05]  /*24f40*/  BSYNC B0 ;  /* 0x0000000000007941 */ /* 0x000fea0003800000 */
.L_x_947:
[----:B------:R-:W-:Y:S01]  /*24f50*/  IMAD.MOV.U32 R6, RZ, RZ, R14 ;  /* 0x000000ffff067224 */ /* 0x000fe200078e000e */
[----:B------:R-:W-:Y:S06]  /*24f60*/  BRA `(.L_x_776) ;  /* 0xffffffb000087947 */ /* 0x000fec000383ffff */
.L_x_781:
[----:B0-----:R0:W3:Y:S02]  /*24f70*/  SYNCS.PHASECHK.TRANS64.TRYWAIT P0, [R4+URZ+0x2a820], R0 ;  /* 0x02a82000040075a7 */ /* 0x0010e4000800017f */
[----:B---3--:R-:W-:Y:S05]  /*24f80*/  @!P0 NANOSLEEP.SYNCS 0x989680 ;  /* 0x009896800000895d */ /* 0x008fea0003900000 */
[----:B------:R-:W3:Y:S02]  /*24f90*/  @!P0 SYNCS.PHASECHK.TRANS64 P0, [R4+URZ+0x2a820], R0 ;  /* 0x02a82000040085a7 */ /* 0x000ee4000800007f */
[----:B---3--:R-:W-:Y:S05]  /*24fa0*/  @!P0 BRA `(.L_x_781) ;  /* 0xfffffffc00f08947 */ /* 0x008fea000383ffff */
[----:B------:R-:W-:Y:S05]  /*24fb0*/  BRA `(.L_x_949) ;  /* 0xffffffb400607947 */ /* 0x000fea000383ffff */
.L_x_782:
        /* <DEDUP_REMOVED lines=11> */
.L_x_951:
[----:B------:R-:W-:Y:S05]  /*25070*/  BSYNC B0 ;  /* 0x0000000000007941 */ /* 0x000fea0003800000 */
.L_x_950:
[----:B------:R-:W-:Y:S05]  /*25080*/  BRA `(.L_x_952) ;  /* 0xffffffb400487947 */ /* 0x000fea000383ffff */
.L_x_783:
[----:B------:R-:W-:Y:S01]  /*25090*/  BSSY B0, `(.L_x_953) ;  /* 0x0000006000007945 */ /* 0x000fe20003800000 */
[----:B------:R-:W-:-:S07]  /*250a0*/  IMAD.MOV.U32 R15, RZ, RZ, -0x1 ;  /* 0xffffffffff0f7424 */ /* 0x000fce00078e00ff */
[----:B012---:R-:W-:Y:S05]  /*250b0*/  WARPSYNC.COLLECTIVE R15, `(.L_x_954) ;  /* 0x000000000f0c7348 */ /* 0x007fea0003c00000 */
[----:B------:R-:W-:Y:S02]  /*250c0*/  ELECT P6, UR62, PT ;  /* 0x00000000003e782f */ /* 0x000fe400038c0000 */
[----:B------:R-:W-:Y:S01]  /*250d0*/  MOV R14, UR62 ;  /* 0x0000003e000e7c02 */ /* 0x000fe20008000f00 */
[----:B012---:R-:W-:Y:S10]  /*250e0*/  ENDCOLLECTIVE ;  /* 0x000000000000791b */ /* 0x007ff40003800000 */
.L_x_954:
[----:B------:R-:W-:Y:S05]  /*250f0*/  BSYNC B0 ;  /* 0x0000000000007941 */ /* 0x000fea0003800000 */
.L_x_953:
[----:B------:R-:W-:Y:S05]  /*25100*/  BRA `(.L_x_955) ;  /* 0xffffffb4003c7947 */ /* 0x000fea000383ffff */
.L_x_785:
[----:B0-----:R0:W3:Y:S02]  /*25110*/  SYNCS.PHASECHK.TRANS64.TRYWAIT P1, [R5+URZ+0x2a840], R0 ;  /* 0x02a84000050075a7 */ /* 0x0010e4000802017f */
[----:B---3--:R-:W-:Y:S05]  /*25120*/  @!P1 NANOSLEEP.SYNCS 0x989680 ;  /* 0x009896800000995d */ /* 0x008fea0003900000 */
[----:B------:R-:W3:Y:S02]  /*25130*/  @!P1 SYNCS.PHASECHK.TRANS64 P1, [R5+URZ+0x2a840], R0 ;  /* 0x02a84000050095a7 */ /* 0x000ee4000802007f */
[----:B---3--:R-:W-:Y:S05]  /*25140*/  @!P1 BRA `(.L_x_785) ;  /* 0xfffffffc00f09947 */ /* 0x008fea000383ffff */
[----:B------:R-:W-:Y:S05]  /*25150*/  BRA `(.L_x_956) ;  /* 0xffffffb4005c7947 */ /* 0x000fea000383ffff */
.L_x_787:
[----:B---3--:R3:W4:Y:S02]  /*25160*/  SYNCS.PHASECHK.TRANS64.TRYWAIT P1, [R27+URZ+0x2a840], R2 ;  /* 0x02a840021b0075a7 */ /* 0x008724000802017f */
[----:B----4-:R-:W-:Y:S05]  /*25170*/  @!P1 NANOSLEEP.SYNCS 0x989680 ;  /* 0x009896800000995d */ /* 0x010fea0003900000 */
[----:B------:R-:W4:Y:S02]  /*25180*/  @!P1 SYNCS.PHASECHK.TRANS64 P1, [R27+URZ+0x2a840], R2 ;  /* 0x02a840021b0095a7 */ /* 0x000f24000802007f */
[----:B----4-:R-:W-:Y:S05]  /*25190*/  @!P1 BRA `(.L_x_787) ;  /* 0xfffffffc00f09947 */ /* 0x010fea000383ffff */
[----:B------:R-:W-:Y:S05]  /*251a0*/  BRA `(.L_x_957) ;  /* 0xffffffb400687947 */ /* 0x000fea000383ffff */
.L_x_789:
[----:B----4-:R4:W0:Y:S02]  /*251b0*/  SYNCS.PHASECHK.TRANS64.TRYWAIT P1, [R5+URZ+0x2a860], R0 ;  /* 0x02a86000050075a7 */ /* 0x010824000802017f */
[----:B0-----:R-:W-:Y:S05]  /*251c0*/  @!P1 NANOSLEEP.SYNCS 0x989680 ;  /* 0x009896800000995d */ /* 0x001fea0003900000 */
[----:B------:R-:W0:Y:S02]  /*251d0*/  @!P1 SYNCS.PHASECHK.TRANS64 P1, [R5+URZ+0x2a860], R0 ;  /* 0x02a86000050095a7 */ /* 0x000e24000802007f */
[----:B0-----:R-:W-:Y:S05]  /*251e0*/  @!P1 BRA `(.L_x_789) ;  /* 0xfffffffc00f09947 */ /* 0x001fea000383ffff */
[----:B------:R-:W-:Y:S05]  /*251f0*/  BRA `(.L_x_958) ;  /* 0xffffffb400647947 */ /* 0x000fea000383ffff */
.L_x_959:
        /* <DEDUP_REMOVED lines=16> */
.L_x_3206:


//--------------------- .text._ZN7cutlass13device_kernelIN5flash11enable_sm90INS1_16FlashAttnFwdSm90INS1_25CollectiveMainloopFwdSm90ILi2EN4cute5tupleIJNS5_1CILi1EEES8_S8_EEENS6_IJNS7_ILi128EEENS7_ILi96EEENS7_ILi192EEEEEELi128ENS_10bfloat16_tEfNS_4arch4Sm90ELb0ELb1ELb0ELb0ELb1ELb0ELb0ELb1ELb1ELb1ELb1ELb0EEENS1_21CollectiveEpilogueFwdINS6_IJSA_SA_SB_EEES9_SE_SG_Li256ELb0ELb1ELb1ELb0EEENS1_19SingleTileSchedulerILb0ELb1ELb1ELi128EEEEEEEEEvNT_6ParamsE --------------------------
	.section	.text._ZN7cutlass13device_kernelIN5flash11enable_sm90INS1_16FlashAttnFwdSm90INS1_25CollectiveMainloopFwdSm90ILi2EN4cute5tupleIJNS5_1CILi1EEES8_S8_EEENS6_IJNS7_ILi128EEENS7_ILi96EEENS7_ILi192EEEEEELi128ENS_10bfloat16_tEfNS_4arch4Sm90ELb0ELb1ELb0ELb0ELb1ELb0ELb0ELb1ELb1ELb1ELb1ELb0EEENS1_21CollectiveEpilogueFwdINS6_IJSA_SA_SB_EEES9_SE_SG_Li256ELb0ELb1ELb1ELb0EEENS1_19SingleTileSchedulerILb0ELb1ELb1ELi128EEEEEEEEEvNT_6ParamsE,"ax",@progbits
	.align	128
.text._ZN7cutlass13device_kernelIN5flash11enable_sm90INS1_16FlashAttnFwdSm90INS1_25CollectiveMainloopFwdSm90ILi2EN4cute5tupleIJNS5_1CILi1EEES8_S8_EEENS6_IJNS7_ILi128EEENS7_ILi96EEENS7_ILi192EEEEEELi128ENS_10bfloat16_tEfNS_4arch4Sm90ELb0ELb1ELb0ELb0ELb1ELb0ELb0ELb1ELb1ELb1ELb1ELb0EEENS1_21CollectiveEpilogueFwdINS6_IJSA_SA_SB_EEES9_SE_SG_Li256ELb0ELb1ELb1ELb0EEENS1_19SingleTileSchedulerILb0ELb1ELb1ELi128EEEEEEEEEvNT_6ParamsE:
        .type           _ZN7cutlass13device_kernelIN5flash11enable_sm90INS1_16FlashAttnFwdSm90INS1_25CollectiveMainloopFwdSm90ILi2EN4cute5tupleIJNS5_1CILi1EEES8_S8_EEENS6_IJNS7_ILi128EEENS7_ILi96EEENS7_ILi192EEEEEELi128ENS_10bfloat16_tEfNS_4arch4Sm90ELb0ELb1ELb0ELb0ELb1ELb0ELb0ELb1ELb1ELb1ELb1ELb0EEENS1_21CollectiveEpilogueFwdINS6_IJSA_SA_SB_EEES9_SE_SG_Li256ELb0ELb1ELb1ELb0EEENS1_19SingleTileSchedulerILb0ELb1ELb1ELi128EEEEEEEEEvNT_6ParamsE,@function
        .size           _ZN7cutlass13device_kernelIN5flash11enable_sm90INS1_16FlashAttnFwdSm90INS1_25CollectiveMainloopFwdSm90ILi2EN4cute5tupleIJNS5_1CILi1EEES8_S8_EEENS6_IJNS7_ILi128EEENS7_ILi96EEENS7_ILi192EEEEEELi128ENS_10bfloat16_tEfNS_4arch4Sm90ELb0ELb1ELb0ELb0ELb1ELb0ELb0ELb1ELb1ELb1ELb1ELb0EEENS1_21CollectiveEpilogueFwdINS6_IJSA_SA_SB_EEES9_SE_SG_Li256ELb0ELb1ELb1ELb0EEENS1_19SingleTileSchedulerILb0ELb1ELb1ELi128EEEEEEEEEvNT_6ParamsE,(.L_x_3207 - _ZN7cutlass13device_kernelIN5flash11enable_sm90INS1_16FlashAttnFwdSm90INS1_25CollectiveMainloopFwdSm90ILi2EN4cute5tupleIJNS5_1CILi1EEES8_S8_EEENS6_IJNS7_ILi128EEENS7_ILi96EEENS7_ILi192EEEEEELi128ENS_10bfloat16_tEfNS_4arch4Sm90ELb0ELb1ELb0ELb0ELb1ELb0ELb0ELb1ELb1ELb1ELb1ELb0EEENS1_21CollectiveEpilogueFwdINS6_IJSA_SA_SB_EEES9_SE_SG_Li256ELb0ELb1ELb1ELb0EEENS1_19SingleTileSchedulerILb0ELb1ELb1ELi128EEEEEEEEEvNT_6ParamsE)
        .other          _ZN7cutlass13device_kernelIN5flash11enable_sm90INS1_16FlashAttnFwdSm90INS1_25CollectiveMainloopFwdSm90ILi2EN4cute5tupleIJNS5_1CILi1EEES8_S8_EEENS6_IJNS7_ILi128EEENS7_ILi96EEENS7_ILi192EEEEEELi128ENS_10bfloat16_tEfNS_4arch4Sm90ELb0ELb1ELb0ELb0ELb1ELb0ELb0ELb1ELb1ELb1ELb1ELb0EEENS1_21CollectiveEpilogueFwdINS6_IJSA_SA_SB_EEES9_SE_SG_Li256ELb0ELb1ELb1ELb0EEENS1_19SingleTileSchedulerILb0ELb1ELb1ELi128EEEEEEEEEvNT_6ParamsE,@"STO_CUDA_ENTRY STV_DEFAULT"
_ZN7cutlass13device_kernelIN5flash11enable_sm90INS1_16FlashAttnFwdSm90INS1_25CollectiveMainloopFwdSm90ILi2EN4cute5tupleIJNS5_1CILi1EEES8_S8_EEENS6_IJNS7_ILi128EEENS7_ILi96EEENS7_ILi192EEEEEELi128ENS_10bfloat16_tEfNS_4arch4Sm90ELb0ELb1ELb0ELb0ELb1ELb0ELb0ELb1ELb1ELb1ELb1ELb0EEENS1_21CollectiveEpilogueFwdINS6_IJSA_SA_SB_EEES9_SE_SG_Li256ELb0ELb1ELb1ELb0EEENS1_19SingleTileSchedulerILb0ELb1ELb1ELi128EEEEEEEEEvNT_6ParamsE:
        /* <DEDUP_REMOVED lines=45> */
.L_x_960:
        /* <DEDUP_REMOVED lines=22> */
.L_x_961:
        /* <DEDUP_REMOVED lines=18> */
.L_x_962:
        /* <DEDUP_REMOVED lines=22> */
.L_x_963:
        /* <DEDUP_REMOVED lines=23> */
.L_x_964:
[----:B------:R-:W-:Y:S01]  /*0820*/  UISETP.NE.AND UP0, UPT, UR9, URZ, UPT ;  /* 0x0000003f0900728c */ /* 0x000fe2000bf05270 */
[----:B------:R-:W-:Y:S01]  /*0830*/  NOP ;  /* 0x0000000000007918 */ /* 0x000fe20000000000 */
[----:B0-----:R-:W-:Y:S01]  /*0840*/  UMOV UR4, 0x1 ;  /* 0x0000000100047882 */ /* 0x001fe20000000000 */
[----:B------:R-:W-:Y:S01]  /*0850*/  ULDC.64 UR36, c[0x0][0x208] ;  /* 0x0000820000247ab9 */ /* 0x000fe20000000a00 */
[----:B------:R-:W-:Y:S01]  /*0860*/  USEL UR4, UR4, 0x2, !UP0 ;  /* 0x0000000204047887 */ /* 0x000fe2000c000000 */
[----:B------:R-:W-:Y:S01]  /*0870*/  BSSY B6, `(.L_x_965) ;  /* 0x0001175000067945 */ /* 0x000fe20003800000 */
[----:B-1234-:R-:W-:Y:S01]  /*0880*/  BAR.SYNC.DEFER_BLOCKING 0x0 ;  /* 0x0000000000007b1d */ /* 0x01efe20000010000 */
[----:B------:R-:W-:-:S03]  /*0890*/  PLOP3.LUT P0, PT, PT, PT, UP0, 0x80, 0x0 ;  /* 0x000000000000781c */ /* 0x000fc60003f0f008 */
[----:B------:R-:W-:-:S05]  /*08a0*/  IMAD.U32 R2, RZ, RZ, UR4 ;  /* 0x00000004ff027e24 */ /* 0x000fca000f8e00ff */
[----:B------:R0:W-:Y:S05]  /*08b0*/  STL [R1], R2 ;  /* 0x0000000201007387 */ /* 0x0001ea0000100800 */
[----:B------:R-:W-:Y:S05]  /*08c0*/  @!P0 BRA `(.L_x_966) ;  /* 0x000000d800408947 */ /* 0x000fea0003800000 */
.L_x_967:
[----:B------:R-:W-:-:S08]  /*08d0*/  NOP ;  /* 0x0000000000007918 */ /* 0x000fd00000000000 */
[----:B------:R-:W1:Y:S02]  /*08e0*/  USETMAXREG.TRY_ALLOC.CTAPOOL UP0, 0xe8 ;  /* 0x000000e8000079c8 */ /* 0x000e640008000600 */
[----:B-1----:R-:W-:-:S13]  /*08f0*/  PLOP3.LUT P0, PT, PT, PT, UP0, 0x80, 0x0 ;  /* 0x000000000000781c */ /* 0x002fda0003f0f008 */
[----:B------:R-:W-:Y:S05]  /*0900*/  @!P0 BRA `(.L_x_967) ;  /* 0xfffffffc00f08947 */ /* 0x000fea000383ffff */
[----:B0-----:R-:W0:Y:S08]  /*0910*/  LDC R2, c[0x0][0xc50] ;  /* 0x00031400ff027b82 */ /* 0x001e300000000800 */
        /* <DEDUP_REMOVED lines=13> */
[----:B------:R-:W0:Y:S01]  /*09f0*/  LDC R23, c[0x0][0x448] ;  /* 0x00011200ff177b82 */ /* 0x000e220000000800 */
[----:B------:R-:W1:Y:S01]  /*0a00*/  S2R R72, SR_CTAID.X ;  /* 0x0000000000487919 */ /* 0x000e620000002500 */
[----:B------:R-:W-:Y:S01]  /*0a10*/  LOP3.LUT R18, R18, 0xffefffff, RZ, 0xc0, !PT ;  /* 0xffefffff12127812 */ /* 0x000fe200078ec0ff */
[----:B------:R-:W-:-:S05]  /*0a20*/  VIADD R75, R25, 0xffffff80 ;  /* 0xffffff80194b7836 */ /* 0x000fca0000000000 */
[----:B------:R-:W2:Y:S08]  /*0a30*/  LDC.64 R2, c[0x0][0x418] ;  /* 0x00010600ff027b82 */ /* 0x000eb00000000a00 */
[----:B------:R-:W3:Y:S01]  /*0a40*/  LDC.64 R10, c[0x0][0x9e0] ;  /* 0x00027800ff0a7b82 */ /* 0x000ee20000000a00 */
[----:B0-----:R-:W-:-:S07]  /*0a50*/  ISETP.NE.AND P2, PT, R23, 0x1, PT ;  /* 0x000000011700780c */ /* 0x001fce0003f45270 */
[----:B------:R-:W0:Y:S01]  /*0a60*/  LDC R8, c[0x0][0x288] ;  /* 0x0000a200ff087b82 */ /* 0x000e220000000800 */
[----:B--2---:R-:W-:-:S07]  /*0a70*/  ISETP.NE.U32.AND P0, PT, R2, RZ, PT ;  /* 0x000000ff0200720c */ /* 0x004fce0003f05070 */
[----:B------:R-:W2:Y:S01]  /*0a80*/  LDC R16, c[0x0][0x424] ;  /* 0x00010900ff107b82 */ /* 0x000ea20000000800 */
[----:B-1----:R-:W-:Y:S01]  /*0a90*/  IMAD.SHL.U32 R72, R72, 0x80, RZ ;  /* 0x0000008048487824 */ /* 0x002fe200078e00ff */
[----:B------:R-:W-:-:S03]  /*0aa0*/  ISETP.NE.AND.EX P0, PT, R3, RZ, PT, P0 ;  /* 0x000000ff0300720c */ /* 0x000fc60003f05300 */
[----:B------:R-:W-:Y:S01]  /*0ab0*/  @P2 VIADD R0, R72, 0x7f ;  /* 0x0000007f48002836 */ /* 0x000fe20000000000 */
[----:B------:R-:W-:Y:S02]  /*0ac0*/  @P2 LOP3.LUT R18, R18, 0x100000, RZ, 0xfc, !PT ;  /* 0x0010000012122812 */ /* 0x000fe400078efcff */
[----:B------:R-:W1:Y:S01]  /*0ad0*/  @P2 LDC R5, c[0x0][0x44c] ;  /* 0x00011300ff052b82 */ /* 0x000e620000000800 */
[----:B---3--:R-:W-:Y:S02]  /*0ae0*/  ISETP.GE.AND P1, PT, R11, 0x1, PT ;  /* 0x000000010b00780c */ /* 0x008fe40003f26270 */
[----:B------:R-:W-:-:S05]  /*0af0*/  LOP3.LUT R18, R18, 0xfff7ffff, RZ, 0xc0, !PT ;  /* 0xfff7ffff12127812 */ /* 0x000fca00078ec0ff */
[----:B------:R-:W3:Y:S01]  /*0b00*/  @P2 LDC R7, c[0x0][0x450] ;  /* 0x00011400ff072b82 */ /* 0x000ee20000000800 */
[----:B0-----:R-:W-:-:S05]  /*0b10*/  IADD3 R3, -R8, 0x1, RZ ;  /* 0x0000000108037810 */ /* 0x001fca0007ffe1ff */
[----:B------:R-:W-:Y:S02]  /*0b20*/  @P1 LOP3.LUT R18, R18, 0x80000, RZ, 0xfc, !PT ;  /* 0x0008000012121812 */ /* 0x000fe400078efcff */
[----:B------:R-:W0:Y:S01]  /*0b30*/  LDC R73, c[0x0][0x2f0] ;  /* 0x0000bc00ff497b82 */ /* 0x000e220000000800 */
[----:B--2---:R-:W-:Y:S01]  /*0b40*/  SEL R16, R16, 0x1, P0 ;  /* 0x0000000110107807 */ /* 0x004fe20000000000 */
[----:B-1----:R-:W-:-:S04]  /*0b50*/  @P2 IMAD.HI.U32 R2, R0, R5, RZ ;  /* 0x0000000500022227 */ /* 0x002fc800078e00ff */
[----:B------:R-:W-:Y:S01]  /*0b60*/  VIADD R0, R72, 0x7f ;  /* 0x0000007f48007836 */ /* 0x000fe20000000000 */
[----:B---3--:R-:W-:Y:S01]  /*0b70*/  @P2 SHF.R.U32.HI R0, RZ, R7, R2 ;  /* 0x00000007ff002219 */ /* 0x008fe20000011602 */
[CC--:B0-----:R-:W-:Y:S02]  /*0b80*/  IMAD R3, R16.reuse, R73.reuse, R3 ;  /* 0x0000004910037224 */ /* 0x0c1fe400078e0203 */
[----:B------:R-:W-:Y:S02]  /*0b90*/  IMAD R22, R16, R73, RZ ;  /* 0x0000004910167224 */ /* 0x000fe400078e02ff */
[----:B------:R-:W-:-:S04]  /*0ba0*/  IMAD.IADD R3, R3, 0x1, R0 ;  /* 0x0000000103037824 */ /* 0x000fc800078e0200 */
[----:B------:R-:W-:Y:S01]  /*0bb0*/  IMAD.IADD R0, R3, 0x1, R10 ;  /* 0x0000000103007824 */ /* 0x000fe200078e020a */
[----:B------:R-:W-:Y:S06]  /*0bc0*/  @!P1 BRA `(.L_x_969) ;  /* 0x0000000000409947 */ /* 0x000fec0003800000 */
[C---:B------:R-:W-:Y:S01]  /*0bd0*/  ISETP.GT.AND P0, PT, R3.reuse, RZ, PT ;  /* 0x000000ff0300720c */ /* 0x040fe20003f04270 */
[----:B------:R-:W-:-:S12]  /*0be0*/  VIADD R2, R3, 0xffffffff ;  /* 0xffffffff03027836 */ /* 0x000fd80000000000 */
[----:B------:R-:W-:Y:S05]  /*0bf0*/  @P0 BRA `(.L_x_970) ;  /* 0x00000000001c0947 */ /* 0x000fea0003800000 */
[----:B------:R-:W-:Y:S01]  /*0c00*/  ISETP.NE.AND P0, PT, R11, 0x1, PT ;  /* 0x000000010b00780c */ /* 0x000fe20003f05270 */
[----:B------:R-:W-:-:S12]  /*0c10*/  IMAD.MOV R3, RZ, RZ, -R3 ;  /* 0x000000ffff037224 */ /* 0x000fd800078e0a03 */
[----:B------:R-:W0:Y:S02]  /*0c20*/  @P0 LDC.64 R4, c[0x0][0x9e8] ;  /* 0x00027a00ff040b82 */ /* 0x000e240000000a00 */
[----:B0-----:R-:W-:-:S05]  /*0c30*/  @P0 IMAD.HI.U32 R2, R3, R4, RZ ;  /* 0x0000000403020227 */ /* 0x001fca00078e00ff */
[----:B------:R-:W-:-:S04]  /*0c40*/  @P0 SHF.R.U32.HI R3, RZ, R5, R2 ;  /* 0x00000005ff030219 */ /* 0x000fc80000011602 */
[----:B------:R-:W-:Y:S01]  /*0c50*/  LOP3.LUT R2, RZ, R3, RZ, 0x33, !PT ;  /* 0x00000003ff027212 */ /* 0x000fe200078e33ff */
[----:B------:R-:W-:Y:S06]  /*0c60*/  BRA `(.L_x_971) ;  /* 0x0000000000107947 */ /* 0x000fec0003800000 */
.L_x_970:
[----:B------:R-:W-:-:S13]  /*0c70*/  ISETP.NE.AND P0, PT, R11, 0x1, PT ;  /* 0x000000010b00780c */ /* 0x000fda0003f05270 */
[----:B------:R-:W0:Y:S02]  /*0c80*/  @P0 LDC.64 R4, c[0x0][0x9e8] ;  /* 0x00027a00ff040b82 */ /* 0x000e240000000a00 */
[----:B0-----:R-:W-:-:S05]  /*0c90*/  @P0 IMAD.HI.U32 R4, R2, R4, RZ ;  /* 0x0000000402040227 */ /* 0x001fca00078e00ff */
[----:B------:R-:W-:-:S07]  /*0ca0*/  @P0 SHF.R.U32.HI R2, RZ, R5, R4 ;  /* 0x00000005ff020219 */ /* 0x000fce0000011604 */
.L_x_971:
[----:B------:R-:W-:-:S05]  /*0cb0*/  IMAD R3, R2, R11, R11 ;  /* 0x0000000b02037224 */ /* 0x000fca00078e020b */
[----:B------:R-:W-:-:S07]  /*0cc0*/  VIMNMX R0, R0, R3, PT ;  /* 0x0000000300007248 */ /* 0x000fce0003fe0100 */
.L_x_969:
[----:B------:R-:W0:Y:S01]  /*0cd0*/  @P2 LDC R3, c[0x0][0x44c] ;  /* 0x00011300ff032b82 */ /* 0x000e220000000800 */
[----:B------:R-:W-:Y:S01]  /*0ce0*/  VIADD R2, R0, 0x5f ;  /* 0x0000005f00027836 */ /* 0x000fe20000000000 */
[----:B------:R-:W-:Y:S01]  /*0cf0*/  ULDC UR4, c[0x0][0x9dc] ;  /* 0x0002770000047ab9 */ /* 0x000fe20000000800 */
[----:B------:R-:W-:Y:S02]  /*0d00*/  IMAD R0, R16, R73, 0x5f ;  /* 0x0000005f10007424 */ /* 0x000fe400078e0249 */
[----:B------:R-:W-:-:S03]  /*0d10*/  IMAD.HI R2, R2, 0x2aaaaaab, RZ ;  /* 0x2aaaaaab02027827 */ /* 0x000fc600078e02ff */
[----:B------:R-:W1:Y:S01]  /*0d20*/  @P2 LDC R7, c[0x0][0x450] ;  /* 0x00011400ff072b82 */ /* 0x000e620000000800 */
[----:B------:R-:W-:Y:S01]  /*0d30*/  IMAD.HI R0, R0, 0x2aaaaaab, RZ ;  /* 0x2aaaaaab00007827 */ /* 0x000fe200078e02ff */
[----:B------:R-:W-:-:S03]  /*0d40*/  SHF.R.U32.HI R5, RZ, 0x1f, R2 ;  /* 0x0000001fff057819 */ /* 0x000fc60000011602 */
[----:B------:R-:W-:Y:S01]  /*0d50*/  IMAD.MOV.U32 R4, RZ, RZ, R72 ;  /* 0x000000ffff047224 */ /* 0x000fe200078e0048 */
[----:B------:R-:W-:Y:S01]  /*0d60*/  LEA.HI.SX32 R2, R2, R5, 0x1c ;  /* 0x0000000502027211 */ /* 0x000fe200078fe2ff */
[----:B------:R-:W-:Y:S02]  /*0d70*/  IMAD R73, R16, R73, -R8 ;  /* 0x0000004910497224 */ /* 0x000fe400078e0a08 */
[----:B0-----:R-:W-:Y:S01]  /*0d80*/  @P2 IMAD.HI.U32 R6, R72, R3, RZ ;  /* 0x0000000348062227 */ /* 0x001fe200078e00ff */
[----:B------:R-:W-:-:S04]  /*0d90*/  SHF.R.U32.HI R3, RZ, 0x1f, R0 ;  /* 0x0000001fff037819 */ /* 0x000fc80000011600 */
[----:B------:R-:W-:Y:S02]  /*0da0*/  LEA.HI.SX32 R3, R0, R3, 0x1c ;  /* 0x0000000300037211 */ /* 0x000fe400078fe2ff */
[----:B-1----:R-:W-:Y:S02]  /*0db0*/  @P2 SHF.R.U32.HI R4, RZ, R7, R6 ;  /* 0x00000007ff042219 */ /* 0x002fe40000011606 */
[----:B------:R-:W-:-:S03]  /*0dc0*/  VIMNMX R9, R3, R2, PT ;  /* 0x0000000203097248 */ /* 0x000fc60003fe0100 */
[----:B------:R-:W-:-:S04]  /*0dd0*/  IMAD.IADD R0, R73, 0x1, R4 ;  /* 0x0000000149007824 */ /* 0x000fc800078e0204 */
[----:B------:R-:W-:Y:S01]  /*0de0*/  VIADD R2, R0, -UR4 ;  /* 0x8000000400027c36 */ /* 0x000fe20008000000 */
[----:B------:R-:W-:Y:S06]  /*0df0*/  @!P1 BRA `(.L_x_972) ;  /* 0x00000000003c9947 */ /* 0x000fec0003800000 */
[----:B------:R-:W-:-:S13]  /*0e00*/  ISETP.GT.AND P0, PT, R0, -0x1, PT ;  /* 0xffffffff0000780c */ /* 0x000fda0003f04270 */
[----:B------:R-:W-:Y:S05]  /*0e10*/  @P0 BRA `(.L_x_973) ;  /* 0x00000000001c0947 */ /* 0x000fea0003800000 */
[----:B------:R-:W-:Y:S02]  /*0e20*/  ISETP.NE.AND P0, PT, R11, 0x1, PT ;  /* 0x000000010b00780c */ /* 0x000fe40003f05270 */
[----:B------:R-:W-:-:S11]  /*0e30*/  LOP3.LUT R3, RZ, R0, RZ, 0x33, !PT ;  /* 0x00000000ff037212 */ /* 0x000fd600078e33ff */
[----:B------:R-:W0:Y:S02]  /*0e40*/  @P0 LDC.64 R4, c[0x0][0x9e8] ;  /* 0x00027a00ff040b82 */ /* 0x000e240000000a00 */
[----:B0-----:R-:W-:-:S05]  /*0e50*/  @P0 IMAD.HI.U32 R0, R3, R4, RZ ;  /* 0x0000000403000227 */ /* 0x001fca00078e00ff */
[----:B------:R-:W-:-:S04]  /*0e60*/  @P0 SHF.R.U32.HI R3, RZ, R5, R0 ;  /* 0x00000005ff030219 */ /* 0x000fc80000011600 */
[----:B------:R-:W-:Y:S01]  /*0e70*/  LOP3.LUT R0, RZ, R3, RZ, 0x33, !PT ;  /* 0x00000003ff007212 */ /* 0x000fe200078e33ff */
[----:B------:R-:W-:Y:S06]  /*0e80*/  BRA `(.L_x_974) ;  /* 0x0000000000107947 */ /* 0x000fec0003800000 */
.L_x_973:
[----:B------:R-:W-:-:S13]  /*0e90*/  ISETP.NE.AND P0, PT, R11, 0x1, PT ;  /* 0x000000010b00780c */ /* 0x000fda0003f05270 */
[----:B------:R-:W0:Y:S02]  /*0ea0*/  @P0 LDC.64 R4, c[0x0][0x9e8] ;  /* 0x00027a00ff040b82 */ /* 0x000e240000000a00 */
[----:B0-----:R-:W-:-:S05]  /*0eb0*/  @P0 IMAD.HI.U32 R4, R0, R4, RZ ;  /* 0x0000000400040227 */ /* 0x001fca00078e00ff */
[----:B------:R-:W-:-:S07]  /*0ec0*/  @P0 SHF.R.U32.HI R0, RZ, R5, R4 ;  /* 0x00000005ff000219 */ /* 0x000fce0000011604 */
.L_x_974:
[----:B------:R-:W-:-:S05]  /*0ed0*/  IMAD R3, R0, R11, RZ ;  /* 0x0000000b00037224 */ /* 0x000fca00078e02ff */
[----:B------:R-:W-:-:S07]  /*0ee0*/  VIMNMX R2, R2, R3, !PT ;  /* 0x0000000302027248 */ /* 0x000fce0007fe0100 */
.L_x_972:
[----:B------:R-:W-:Y:S01]  /*0ef0*/  SHF.R.U32.HI R0, RZ, 0x10, R17 ;  /* 0x00000010ff007819 */ /* 0x000fe20000011611 */
[----:B------:R-:W-:Y:S01]  /*0f00*/  IMAD.HI R2, R2, 0x2aaaaaab, RZ ;  /* 0x2aaaaaab02027827 */ /* 0x000fe200078e02ff */
[----:B------:R-:W-:Y:S02]  /*0f10*/  LOP3.LUT R17, R17, 0xffff, RZ, 0xc0, !PT ;  /* 0x0000ffff11117812 */ /* 0x000fe400078ec0ff */
[----:B------:R-:W-:Y:S01]  /*0f20*/  ISETP.NE.AND P0, PT, R0, RZ, PT ;  /* 0x000000ff0000720c */ /* 0x000fe20003f05270 */
[----:B------:R-:W-:Y:S01]  /*0f30*/  IMAD.MOV.U32 R74, RZ, RZ, RZ ;  /* 0x000000ffff4a7224 */ /* 0x000fe200078e00ff */
[----:B------:R-:W-:-:S04]  /*0f40*/  SHF.R.U32.HI R3, RZ, 0x1f, R2 ;  /* 0x0000001fff037819 */ /* 0x000fc80000011602 */
[----:B------:R-:W-:-:S04]  /*0f50*/  LEA.HI.SX32 R3, R2, R3, 0x1c ;  /* 0x0000000302037211 */ /* 0x000fc800078fe2ff */
[----:B------:R-:W-:-:S03]  /*0f60*/  VIMNMX R8, RZ, R3, !PT ;  /* 0x00000003ff087248 */ /* 0x000fc60007fe0100 */
[----:B------:R-:W0:Y:S01]  /*0f70*/  @!P0 LDC R0, c[0x0][0x9f0] ;  /* 0x00027c00ff008b82 */ /* 0x000e220000000800 */
[----:B------:R-:W-:-:S13]  /*0f80*/  ISETP.GT.AND P1, PT, R9, R8, PT ;  /* 0x000000080900720c */ /* 0x000fda0003f24270 */
[----:B------:R-:W-:Y:S05]  /*0f90*/  @!P1 BRA `(.L_x_975) ;  /* 0x0000000000709947 */ /* 0x000fea0003800000 */
[-C--:B0-----:R-:W-:Y:S02]  /*0fa0*/  IABS R6, R0.reuse ;  /* 0x0000000000067213 */ /* 0x081fe40000000000 */
[----:B------:R-:W-:Y:S02]  /*0fb0*/  IADD3 R2, R0, -0x1, R9 ;  /* 0xffffffff00027810 */ /* 0x000fe40007ffe009 */
[----:B------:R-:W0:Y:S03]  /*0fc0*/  I2F.RP R4, R6 ;  /* 0x0000000600047306 */ /* 0x000e260000209400 */
[----:B------:R-:W-:Y:S01]  /*0fd0*/  IMAD.IADD R5, R2, 0x1, -R8 ;  /* 0x0000000102057824 */ /* 0x000fe200078e0a08 */
[----:B------:R-:W-:-:S04]  /*0fe0*/  IABS R2, R0 ;  /* 0x0000000000027213 */ /* 0x000fc80000000000 */
[----:B------:R-:W-:Y:S02]  /*0ff0*/  IABS R10, R5 ;  /* 0x00000005000a7213 */ /* 0x000fe40000000000 */
[----:B------:R-:W-:-:S04]  /*1000*/  LOP3.LUT R5, R5, R0, RZ, 0x3c, !PT ;  /* 0x0000000005057212 */ /* 0x000fc800078e3cff */
[----:B------:R-:W-:Y:S01]  /*1010*/  ISETP.GE.AND P2, PT, R5, RZ, PT ;  /* 0x000000ff0500720c */ /* 0x000fe20003f46270 */
[----:B0-----:R-:W0:Y:S02]  /*1020*/  MUFU.RCP R4, R4 ;  /* 0x0000000400047308 */ /* 0x001e240000001000 */
[----:B0-----:R-:W-:Y:S02]  /*1030*/  VIADD R3, R4, 0xffffffe ;  /* 0x0ffffffe04037836 */ /* 0x001fe40000000000 */
[----:B------:R-:W-:Y:S02]  /*1040*/  IMAD.MOV R4, RZ, RZ, -R2 ;  /* 0x000000ffff047224 */ /* 0x000fe400078e0a02 */
[----:B------:R-:W-:Y:S02]  /*1050*/  IMAD.MOV.U32 R2, RZ, RZ, RZ ;  /* 0x000000ffff027224 */ /* 0x000fe400078e00ff */
[----:B------:R-:W0:Y:S02]  /*1060*/  F2I.FTZ.U32.TRUNC.NTZ R3, R3 ;  /* 0x0000000300037305 */ /* 0x000e24000021f000 */
[----:B0-----:R-:W-:-:S04]  /*1070*/  IMAD.MOV R7, RZ, RZ, -R3 ;  /* 0x000000ffff077224 */ /* 0x001fc800078e0a03 */
[----:B------:R-:W-:-:S04]  /*1080*/  IMAD R7, R7, R6, RZ ;  /* 0x0000000607077224 */ /* 0x000fc800078e02ff */
[----:B------:R-:W-:-:S04]  /*1090*/  IMAD.HI.U32 R2, R3, R7, R2 ;  /* 0x0000000703027227 */ /* 0x000fc800078e0002 */
[----:B------:R-:W-:-:S04]  /*10a0*/  IMAD.MOV.U32 R3, RZ, RZ, R10 ;  /* 0x000000ffff037224 */ /* 0x000fc800078e000a */
        /* <DEDUP_REMOVED lines=8> */
[----:B------:R-:W-:Y:S01]  /*1130*/  @!P2 IMAD.MOV R2, RZ, RZ, -R2 ;  /* 0x000000ffff02a224 */ /* 0x000fe200078e0a02 */
[----:B------:R-:W-:-:S05]  /*1140*/  @!P1 LOP3.LUT R2, RZ, R0, RZ, 0x33, !PT ;  /* 0x00000000ff029212 */ /* 0x000fca00078e33ff */
[----:B------:R-:W-:-:S07]  /*1150*/  IMAD.MOV.U32 R74, RZ, RZ, R2 ;  /* 0x000000ffff4a7224 */ /* 0x000fce00078e0002 */
.L_x_975:
[-C--:B------:R-:W-:Y:S01]  /*1160*/  IMAD R17, R17, R74.reuse, R8 ;  /* 0x0000004a11117224 */ /* 0x080fe200078e0208 */
[----:B------:R-:W-:Y:S01]  /*1170*/  PLOP3.LUT P0, PT, PT, PT, PT, 0x80, 0x0 ;  /* 0x000000000000781c */ /* 0x000fe20003f0f070 */
[----:B0-----:R-:W-:Y:S01]  /*1180*/  IMAD.MOV.U32 R0, RZ, RZ, RZ ;  /* 0x000000ffff007224 */ /* 0x001fe200078e00ff */
[----:B------:R-:W-:Y:S01]  /*1190*/  CS2R R86, SRZ ;  /* 0x0000000000567805 */ /* 0x000fe2000001ff00 */
        /* <DEDUP_REMOVED lines=39> */
[----:B------:R-:W-:-:S05]  /*1410*/  SHF.R.S32.HI R78, RZ, 0x7, R77 ;  /* 0x00000007ff4e7819 */ /* 0x000fca000001144d */
        /* <DEDUP_REMOVED lines=29> */
.L_x_977:
[----:B------:R-:W-:-:S04]  /*15f0*/  SHF.L.U32 R0, RZ, 0x1f, RZ ;  /* 0x0000001fff007819 */ /* 0x000fc800000006ff */
[----:B------:R-:W0:Y:S02]  /*1600*/  SYNCS.PHASECHK.TRANS64.TRYWAIT P0, [UR38+0x2a800], R0 ;  /* 0x02a80000ff0075a7 */ /* 0x000e240008000166 */
[----:B0-----:R-:W-:Y:S05]  /*1610*/  @!P0 BRA `(.L_x_978) ;  /* 0x0000010800708947 */ /* 0x001fea0003800000 */
.L_x_1111:
[----:B------:R-:W2:Y:S02]  /*1620*/  LDL R2, [R1] ;  /* 0x0000000001027983 */ /* 0x000ea40000100800 */
[----:B--2---:R-:W-:-:S13]  /*1630*/  R2UR UR4, R2 ;  /* 0x00000000020472ca */ /* 0x004fda00000e0000 */
[----:B------:R-:W-:-:S06]  /*1640*/  ULOP3.LUT UR4, UR4, 0x1, URZ, 0xfc, !UPT ;  /* 0x0000000104047892 */ /* 0x000fcc000f8efc3f */
[----:B------:R-:W-:-:S05]  /*1650*/  IMAD.U32 R2, RZ, RZ, UR4 ;  /* 0x00000004ff027e24 */ /* 0x000fca000f8e00ff */
[----:B------:R-:W-:-:S13]  /*1660*/  ISETP.NE.AND P0, PT, R2, 0x3, PT ;  /* 0x000000030200780c */ /* 0x000fda0003f05270 */
[----:B------:R-:W-:Y:S05]  /*1670*/  @!P0 BRA `(.L_x_979) ;  /* 0x0000000000048947 */ /* 0x000fea0003800000 */
[----:B------:R-:W-:Y:S01]  /*1680*/  BPT.TRAP 0x1 ;  /* 0x000000040000795c */ /* 0x000fe20000300000 */
.L_x_979:
[----:B------:R1:W2:Y:S01]  /*1690*/  SYNCS.PHASECHK.TRANS64.TRYWAIT P1, [UR38+0x2a830], R0 ;  /* 0x02a83000ff0075a7 */ /* 0x0002a20008020166 */
[----:B------:R-:W-:Y:S05]  /*16a0*/  @!P0 BRA `(.L_x_980) ;  /* 0x0000000000048947 */ /* 0x000fea0003800000 */
[----:B------:R-:W-:Y:S01]  /*16b0*/  BPT.TRAP 0x1 ;  /* 0x000000040000795c */ /* 0x000fe20000300000 */
.L_x_980:
[----:B------:R-:W-:-:S05]  /*16c0*/  IMAD.U32 R4, RZ, RZ, UR39 ;  /* 0x00000027ff047e24 */ /* 0x000fca000f8e00ff */
[----:B------:R-:W-:Y:S01]  /*16d0*/  LOP3.LUT R4, R4, 0x10000, RZ, 0xfc, !PT ;  /* 0x0001000004047812 */ /* 0x000fe200078efcff */
[----:B--2---:R-:W-:Y:S06]  /*16e0*/  @P1 BRA `(.L_x_981) ;  /* 0x0000000000081947 */ /* 0x004fec0003800000 */
[----:B------:R-:W2:Y:S02]  /*16f0*/  SYNCS.PHASECHK.TRANS64.TRYWAIT P1, [UR38+0x2a830], R0 ;  /* 0x02a83000ff0075a7 */ /* 0x000ea40008020166 */
[----:B--2---:R-:W-:Y:S05]  /*1700*/  @!P1 BRA `(.L_x_982) ;  /* 0x00000108004c9947 */ /* 0x004fea0003800000 */
.L_x_981:
[----:B------:R-:W-:Y:S05]  /*1710*/  WARPSYNC.ALL ;  /* 0x0000000000007948 */ /* 0x000fea0003800000 */
[----:B------:R-:W-:Y:S01]  /*1720*/  IMAD.MOV.U32 R5, RZ, RZ, 0x40000040 ;  /* 0x40000040ff057424 */ /* 0x000fe200078e00ff */
[----:B------:R-:W-:Y:S01]  /*1730*/  UIADD3 UR4, UR38, 0x18400, URZ ;  /* 0x0001840026047890 */ /* 0x000fe2000fffe03f */
[----:B------:R-:W-:Y:S01]  /*1740*/  R2UR UR8, R4 ;  /* 0x00000000040872ca */ /* 0x000fe200000e0000 */
[----:B------:R-:W-:Y:S02]  /*1750*/  WARPGROUP.ARRIVE ;  /* 0x00000000000079c5 */ /* 0x000fe40000000000 */
[----:B------:R-:W-:Y:S01]  /*1760*/  R2UR UR9, R5 ;  /* 0x00000000050972ca */ /* 0x000fe200000e0000 */
[----:B------:R-:W-:-:S03]  /*1770*/  USHF.R.U32.HI UR4, URZ, 0x4, UR4 ;  /* 0x000000043f047899 */ /* 0x000fc60008011604 */
[----:B------:R-:W2:Y:S01]  /*1780*/  S2UR UR61, SR_CgaCtaId ;  /* 0x00000000003d79c3 */ /* 0x000ea20000008800 */
[----:B------:R-:W-:Y:S01]  /*1790*/  UMOV UR11, 0x40000040 ;  /* 0x40000040000b7882 */ /* 0x000fe20000000000 */
[----:B------:R-:W-:Y:S01]  /*17a0*/  UMOV UR13, 0x40000040 ;  /* 0x40000040000d7882 */ /* 0x000fe20000000000 */
[----:B------:R-:W-:Y:S01]  /*17b0*/  ULOP3.LUT UR4, UR4, 0x3fff, URZ, 0xc0, !UPT ;  /* 0x00003fff04047892 */ /* 0x000fe2000f8ec03f */
[----:B------:R-:W-:Y:S01]  /*17c0*/  UMOV UR15, 0x40000040 ;  /* 0x40000040000f7882 */ /* 0x000fe20000000000 */
[----:B------:R-:W-:Y:S02]  /*17d0*/  UMOV UR17, 0x40000040 ;  /* 0x4000004000117882 */ /* 0x000fe40000000000 */
[----:B------:R-:W-:Y:S01]  /*17e0*/  ULOP3.LUT UR39, UR4, 0x10000, URZ, 0xfc, !UPT ;  /* 0x0001000004277892 */ /* 0x000fe2000f8efc3f */
[----:B------:R-:W-:Y:S02]  /*17f0*/  UMOV UR19, 0x40000040 ;  /* 0x4000004000137882 */ /* 0x000fe40000000000 */
[----:B------:R-:W-:Y:S01]  /*1800*/  R2UR UR4, R4 ;  /* 0x00000000040472ca */ /* 0x000fe200000e0000 */
[----:B------:R-:W-:-:S02]  /*1810*/  UIADD3 UR14, UR39, 0x4, URZ ;  /* 0x00000004270e7890 */ /* 0x000fc4000fffe03f */
[----:B------:R-:W-:Y:S02]  /*1820*/  UIADD3 UR18, UR39, 0x6, URZ ;  /* 0x0000000627127890 */ /* 0x000fe4000fffe03f */
[----:B------:R-:W-:Y:S01]  /*1830*/  UMOV UR10, UR39 ;  /* 0x00000027000a7c82 */ /* 0x000fe20008000000 */
[----:B------:R-:W-:Y:S01]  /*1840*/  UIADD3 UR22, UR39, 0x300, URZ ;  /* 0x0000030027167890 */ /* 0x000fe2000fffe03f */
[----:B------:R-:W-:Y:S01]  /*1850*/  HGMMA.64x96x16.F32.BF16 R24, gdesc[UR8], RZ, !UPT, gsb0 ;  /* 0x01600000081879f0 */ /* 0x000fe2000c0018ff */
[----:B------:R-:W-:Y:S01]  /*1860*/  UIADD3 UR10, UR39, 0x2, URZ ;  /* 0x00000002270a7890 */ /* 0x000fe2000fffe03f */
[----:B------:R-:W-:Y:S01]  /*1870*/  UMOV UR9, 0x40000040 ;  /* 0x4000004000097882 */ /* 0x000fe20000000000 */
[----:B------:R-:W-:Y:S01]  /*1880*/  UMOV UR11, 0x40000040 ;  /* 0x40000040000b7882 */ /* 0x000fe20000000000 */
[----:B------:R-:W-:Y:S02]  /*1890*/  UMOV UR21, 0x40000040 ;  /* 0x4000004000157882 */ /* 0x000fe40000000000 */
[----:B------:R-:W-:-:S02]  /*18a0*/  UIADD3 UR8, UR4, 0x2, URZ ;  /* 0x0000000204087890 */ /* 0x000fc4000fffe03f */
[----:B------:R-:W-:Y:S02]  /*18b0*/  UIADD3 UR12, UR4, 0x4, URZ ;  /* 0x00000004040c7890 */ /* 0x000fe4000fffe03f */
[----:B------:R-:W-:Y:S02]  /*18c0*/  UIADD3 UR16, UR4, 0x6, URZ ;  /* 0x0000000604107890 */ /* 0x000fe4000fffe03f */
[----:B------:R-:W-:Y:S01]  /*18d0*/  UIADD3 UR20, UR4, 0x400, URZ ;  /* 0x0000040004147890 */ /* 0x000fe2000fffe03f */
        /* <DEDUP_REMOVED lines=29> */
[----:B------:R-:W-:-:S02]  /*1ab0*/  UMOV UR5, UR53 ;  /* 0x0000003500057c82 */ /* 0x000fc40008000000 */
[----:B------:R-:W-:Y:S01]  /*1ac0*/  UMOV UR4, UR52 ;  /* 0x0000003400047c82 */ /* 0x000fe20008000000 */
        /* <DEDUP_REMOVED lines=36> */
.L_x_983:
[----:B01----:R-:W-:Y:S01]  /*1d10*/  LOP3.LUT R0, R77, 0xffffff80, RZ, 0xc0, !PT ;  /* 0xffffff804d007812 */ /* 0x003fe200078ec0ff */
[----:B------:R-:W-:Y:S01]  /*1d20*/  UIADD3 UR4, UR38, 0x2a840, URZ ;  /* 0x0002a84026047890 */ /* 0x000fe2000fffe03f */
[----:B------:R-:W-:Y:S01]  /*1d30*/  ISETP.NE.AND P2, PT, R23, 0x1, PT ;  /* 0x000000011700780c */ /* 0x000fe20003f45270 */
[----:B------:R-:W-:Y:S01]  /*1d40*/  ULDC UR11, c[0x0][0x288] ;  /* 0x0000a200000b7ab9 */ /* 0x000fe20000000800 */
[----:B------:R-:W-:Y:S01]  /*1d50*/  LEA.HI R76, R76, R75, RZ, 0x2 ;  /* 0x0000004b4c4c7211 */ /* 0x000fe200078f10ff */
[----:B------:R-:W-:Y:S01]  /*1d60*/  IMAD.IADD R0, R75, 0x1, -R0 ;  /* 0x000000014b007824 */ /* 0x000fe200078e0a00 */
[----:B------:R-:W-:Y:S01]  /*1d70*/  LEA.HI R9, R78, R78, RZ, 0x1 ;  /* 0x0000004e4e097211 */ /* 0x000fe200078f08ff */
[----:B------:R-:W-:Y:S01]  /*1d80*/  UPRMT UR4, UR61, 0x654, UR4 ;  /* 0x000006543d047896 */ /* 0x000fe20008000004 */
[----:B------:R-:W-:Y:S02]  /*1d90*/  LOP3.LUT R76, R76, 0xfffffffc, RZ, 0xc0, !PT ;  /* 0xfffffffc4c4c7812 */ /* 0x000fe400078ec0ff */
[----:B------:R-:W-:-:S02]  /*1da0*/  SHF.R.S32.HI R3, RZ, 0x1f, R0 ;  /* 0x0000001fff037819 */ /* 0x000fc40000011400 */
[----:B------:R-:W-:Y:S01]  /*1db0*/  LOP3.LUT R9, R9, 0x3fffffe, RZ, 0xc0, !PT ;  /* 0x03fffffe09097812 */ /* 0x000fe200078ec0ff */
[----:B------:R-:W-:Y:S01]  /*1dc0*/  IMAD.IADD R76, R75, 0x1, -R76 ;  /* 0x000000014b4c7824 */ /* 0x000fe200078e0a4c */
[CC--:B------:R-:W-:Y:S01]  /*1dd0*/  LEA.HI R2, R3.reuse, R0.reuse, RZ, 0x2 ;  /* 0x0000000003027211 */ /* 0x0c0fe200078f10ff */
[----:B------:R-:W0:Y:S01]  /*1de0*/  @P2 LDC R11, c[0x0][0x44c] ;  /* 0x00011300ff0b2b82 */ /* 0x000e220000000800 */
[----:B------:R-:W-:Y:S01]  /*1df0*/  LEA.HI R6, R3, R0, RZ, 0x5 ;  /* 0x0000000003067211 */ /* 0x000fe200078f28ff */
[----:B------:R-:W-:Y:S01]  /*1e00*/  IMAD.IADD R9, R78, 0x1, -R9 ;  /* 0x000000014e097824 */ /* 0x000fe200078e0a09 */
[--C-:B------:R-:W-:Y:S02]  /*1e10*/  SHF.R.S32.HI R3, RZ, 0x2, R2.reuse ;  /* 0x00000002ff037819 */ /* 0x100fe40000011402 */
[----:B------:R-:W-:Y:S02]  /*1e20*/  SHF.R.S32.HI R8, RZ, 0x1f, R2 ;  /* 0x0000001fff087819 */ /* 0x000fe40000011402 */
[----:B------:R-:W-:Y:S01]  /*1e30*/  SHF.R.S32.HI R7, RZ, 0x5, R6 ;  /* 0x00000005ff077819 */ /* 0x000fe20000011406 */
[----:B------:R-:W1:Y:S01]  /*1e40*/  @P2 LDC R13, c[0x0][0x450] ;  /* 0x00011400ff0d2b82 */ /* 0x000e620000000800 */
[----:B------:R-:W-:-:S02]  /*1e50*/  LEA.HI R8, R8, R3, RZ, 0x3 ;  /* 0x0000000308087211 */ /* 0x000fc400078f18ff */
[----:B------:R-:W-:Y:S01]  /*1e60*/  LEA.HI R6, R76, R76, RZ, 0x1 ;  /* 0x0000004c4c067211 */ /* 0x000fe200078f08ff */
[----:B------:R-:W-:Y:S01]  /*1e70*/  IMAD R10, R7, 0x10, R72 ;  /* 0x00000010070a7824 */ /* 0x000fe200078e0248 */
[----:B------:R-:W-:Y:S02]  /*1e80*/  LOP3.LUT R8, R8, 0xfffffff8, RZ, 0xc0, !PT ;  /* 0xfffffff808087812 */ /* 0x000fe400078ec0ff */
[----:B------:R-:W-:Y:S01]  /*1e90*/  LOP3.LUT R7, R6, 0x1ffffffe, RZ, 0xc0, !PT ;  /* 0x1ffffffe06077812 */ /* 0x000fe200078ec0ff */
[----:B------:R-:W-:Y:S01]  /*1ea0*/  SYNCS.ARRIVE.TRANS64.RED.A1T0 RZ, [UR4], RZ ;  /* 0x000000ffffff79a7 */ /* 0x000fe20008100404 */
[----:B------:R-:W-:Y:S01]  /*1eb0*/  IADD3 R8, R10, R3, -R8 ;  /* 0x000000030a087210 */ /* 0x000fe20007ffe808 */
[----:B------:R-:W-:Y:S01]  /*1ec0*/  ULDC UR4, c[0x0][0x9dc] ;  /* 0x0002770000047ab9 */ /* 0x000fe20000000800 */
[----:B------:R-:W-:Y:S01]  /*1ed0*/  LOP3.LUT P1, RZ, R18, 0x80000, RZ, 0xc0, !PT ;  /* 0x0008000012ff7812 */ /* 0x000fe2000782c0ff */
[----:B------:R-:W-:Y:S01]  /*1ee0*/  IMAD.IADD R7, R76, 0x1, -R7 ;  /* 0x000000014c077824 */ /* 0x000fe200078e0a07 */
[----:B------:R-:W-:Y:S01]  /*1ef0*/  ULOP3.LUT UR5, URZ, UR4, URZ, 0x33, !UPT ;  /* 0x000000043f057292 */ /* 0x000fe2000f8e333f */
[----:B------:R-:W-:Y:S01]  /*1f00*/  IMAD R8, R9, 0x40, R8 ;  /* 0x0000004009087824 */ /* 0x000fe200078e0208 */
[----:B------:R-:W-:Y:S01]  /*1f10*/  LOP3.LUT R9, R2, 0x7ffffffc, RZ, 0xc0, !PT ;  /* 0x7ffffffc02097812 */ /* 0x000fe200078ec0ff */
[----:B------:R-:W-:-:S02]  /*1f20*/  ULDC UR4, c[0x0][0x9e0] ;  /* 0x0002780000047ab9 */ /* 0x000fc40000000800 */
[----:B------:R-:W-:Y:S02]  /*1f30*/  IMAD R8, R7, 0x8, R8 ;  /* 0x0000000807087824 */ /* 0x000fe400078e0208 */
[----:B------:R-:W-:Y:S02]  /*1f40*/  IMAD.MOV.U32 R7, RZ, RZ, -0x60 ;  /* 0xffffffa0ff077424 */ /* 0x000fe400078e00ff */
[----:B0-----:R-:W-:-:S04]  /*1f50*/  @P2 IMAD.HI.U32 R6, R8, R11, RZ ;  /* 0x0000000b08062227 */ /* 0x001fc800078e00ff */
[----:B------:R-:W-:Y:S01]  /*1f60*/  IMAD.MOV.U32 R3, RZ, RZ, R8 ;  /* 0x000000ffff037224 */ /* 0x000fe200078e0008 */
[----:B-1----:R-:W-:Y:S01]  /*1f70*/  @P2 SHF.R.U32.HI R3, RZ, R13, R6 ;  /* 0x0000000dff032219 */ /* 0x002fe20000011606 */
[----:B------:R-:W-:Y:S02]  /*1f80*/  IMAD.IADD R9, R0, 0x1, -R9 ;  /* 0x0000000100097824 */ /* 0x000fe400078e0a09 */
[C---:B------:R-:W-:Y:S02]  /*1f90*/  IMAD R2, R74.reuse, R7, 0x61 ;  /* 0x000000614a027424 */ /* 0x040fe400078e0207 */
[----:B------:R-:W0:Y:S01]  /*1fa0*/  SHFL.IDX PT, R15, R3, RZ, 0x1c1f ;  /* 0x001c1fff030f7589 */ /* 0x000e2200000e0000 */
[----:B------:R-:W-:Y:S02]  /*1fb0*/  IMAD R0, R74, -0x60, R22 ;  /* 0xffffffa04a007824 */ /* 0x000fe400078e0216 */
[----:B------:R-:W-:Y:S02]  /*1fc0*/  IMAD R7, R9, -0x2, R2 ;  /* 0xfffffffe09077824 */ /* 0x000fe400078e0202 */
[----:B------:R-:W-:-:S02]  /*1fd0*/  VIADD R0, R0, 0x60 ;  /* 0x0000006000007836 */ /* 0x000fc40000000000 */
[----:B------:R-:W-:Y:S01]  /*1fe0*/  IMAD.U32 R10, RZ, RZ, UR5 ;  /* 0x00000005ff0a7e24 */ /* 0x000fe2000f8e00ff */
[----:B------:R-:W-:Y:S01]  /*1ff0*/  IADD3 R6, R7, -UR11, R22 ;  /* 0x8000000b07067c10 */ /* 0x000fe2000fffe016 */
[----:B------:R-:W-:Y:S02]  /*2000*/  IMAD R11, R9, -0x2, R0 ;  /* 0xfffffffe090b7824 */ /* 0x000fe400078e0200 */
[----:B------:R-:W-:Y:S02]  /*2010*/  VIADD R14, R2, 0xffffffff ;  /* 0xffffffff020e7836 */ /* 0x000fe40000000000 */
[C---:B------:R-:W-:Y:S02]  /*2020*/  VIADD R12, R6.reuse, UR4 ;  /* 0x00000004060c7c36 */ /* 0x040fe40008000000 */
[----:B------:R-:W-:Y:S02]  /*2030*/  VIADD R13, R6, UR5 ;  /* 0x00000005060d7c36 */ /* 0x000fe40008000000 */
[----:B------:R-:W-:Y:S01]  /*2040*/  VIADD R20, R7, 0xffffffff ;  /* 0xffffffff07147836 */ /* 0x000fe20000000000 */
[----:B0-----:R-:W-:Y:S01]  /*2050*/  VIADDMNMX R0, R15, R12, R11, PT ;  /* 0x0000000c0f007246 */ /* 0x001fe2000380010b */
[----:B------:R-:W-:Y:S01]  /*2060*/  IMAD.IADD R2, R13, 0x1, R15 ;  /* 0x000000010d027824 */ /* 0x000fe200078e020f */
[----:B------:R-:W-:Y:S06]  /*2070*/  @!P1 BRA `(.L_x_984) ;  /* 0x00000000005c9947 */ /* 0x000fec0003800000 */
[----:B------:R-:W-:Y:S01]  /*2080*/  IADD3 R7, R22, -UR11, R15 ;  /* 0x8000000b16077c10 */ /* 0x000fe2000fffe00f */
[----:B------:R-:W-:Y:S03]  /*2090*/  BSSY B0, `(.L_x_985) ;  /* 0x0000012000007945 */ /* 0x000fe60003800000 */
[----:B------:R-:W-:-:S13]  /*20a0*/  ISETP.GT.AND P1, PT, R7, -0x1, PT ;  /* 0xffffffff0700780c */ /* 0x000fda0003f24270 */
[----:B------:R-:W-:Y:S05]  /*20b0*/  @P1 BRA `(.L_x_986) ;  /* 0x0000000000241947 */ /* 0x000fea0003800000 */
[----:B------:R-:W-:Y:S01]  /*20c0*/  ULDC UR5, c[0x0][0x9e4] ;  /* 0x0002790000057ab9 */ /* 0x000fe20000000800 */
[----:B------:R-:W-:Y:S01]  /*20d0*/  LOP3.LUT R7, RZ, R7, RZ, 0x33, !PT ;  /* 0x00000007ff077212 */ /* 0x000fe200078e33ff */
[----:B------:R-:W-:-:S05]  /*20e0*/  IMAD.U32 R15, RZ, RZ, UR5 ;  /* 0x00000005ff0f7e24 */ /* 0x000fca000f8e00ff */
[----:B------:R-:W-:-:S13]  /*20f0*/  ISETP.NE.AND P1, PT, R15, 0x1, PT ;  /* 0x000000010f00780c */ /* 0x000fda0003f25270 */
[----:B------:R-:W0:Y:S02]  /*2100*/  @P1 LDC.64 R76, c[0x0][0x9e8] ;  /* 0x00027a00ff4c1b82 */ /* 0x000e240000000a00 */
[----:B0-----:R-:W-:-:S05]  /*2110*/  @P1 IMAD.HI.U32 R6, R7, R76, RZ ;  /* 0x0000004c07061227 */ /* 0x001fca00078e00ff */
[----:B------:R-:W-:-:S04]  /*2120*/  @P1 SHF.R.U32.HI R7, RZ, R77, R6 ;  /* 0x0000004dff071219 */ /* 0x000fc80000011606 */
[----:B------:R-:W-:Y:S01]  /*2130*/  LOP3.LUT R7, RZ, R7, RZ, 0x33, !PT ;  /* 0x00000007ff077212 */ /* 0x000fe200078e33ff */
[----:B------:R-:W-:Y:S06]  /*2140*/  BRA `(.L_x_987) ;  /* 0x0000000000187947 */ /* 0x000fec0003800000 */
.L_x_986:
[----:B------:R-:W-:Y:S02]  /*2150*/  ULDC UR5, c[0x0][0x9e4] ;  /* 0x0002790000057ab9 */ /* 0x000fe40000000800 */
[----:B------:R-:W-:-:S05]  /*2160*/  IMAD.U32 R15, RZ, RZ, UR5 ;  /* 0x00000005ff0f7e24 */ /* 0x000fca000f8e00ff */
[----:B------:R-:W-:-:S13]  /*2170*/  ISETP.NE.AND P1, PT, R15, 0x1, PT ;  /* 0x000000010f00780c */ /* 0x000fda0003f25270 */
[----:B------:R-:W0:Y:S02]  /*2180*/  @P1 LDC.64 R76, c[0x0][0x9e8] ;  /* 0x00027a00ff4c1b82 */ /* 0x000e240000000a00 */
[----:B0-----:R-:W-:-:S05]  /*2190*/  @P1 IMAD.HI.U32 R6, R7, R76, RZ ;  /* 0x0000004c07061227 */ /* 0x001fca00078e00ff */
[----:B------:R-:W-:-:S07]  /*21a0*/  @P1 SHF.R.U32.HI R7, RZ, R77, R6 ;  /* 0x0000004dff071219 */ /* 0x000fce0000011606 */
.L_x_987:
[----:B------:R-:W-:Y:S05]  /*21b0*/  BSYNC B0 ;  /* 0x0000000000007941 */ /* 0x000fea0003800000 */
.L_x_985:
[----:B------:R-:W-:-:S05]  /*21c0*/  IMAD R7, R7, R15, R20 ;  /* 0x0000000f07077224 */ /* 0x000fca00078e0214 */
[----:B------:R-:W-:Y:S02]  /*21d0*/  VIADDMNMX R0, R7, R15, R0, PT ;  /* 0x0000000f07007246 */ /* 0x000fe40003800100 */
[----:B------:R-:W-:-:S07]  /*21e0*/  VIMNMX R2, R2, R7, !PT ;  /* 0x0000000702027248 */ /* 0x000fce0007fe0100 */
.L_x_984:
[C---:B------:R-:W-:Y:S01]  /*21f0*/  ISETP.GE.AND P6, PT, R14.reuse, 0x9, PT ;  /* 0x000000090e00780c */ /* 0x040fe20003fc6270 */
[----:B------:R-:W0:Y:S01]  /*2200*/  SHFL.IDX PT, R3, R3, 0x1, 0x1c1f ;  /* 0x003c1f0003037f89 */ /* 0x000e2200000e0000 */
[----:B------:R-:W-:Y:S02]  /*2210*/  ISETP.GE.AND P1, PT, R14, 0x2, PT ;  /* 0x000000020e00780c */ /* 0x000fe40003f26270 */
[C---:B------:R-:W-:Y:S02]  /*2220*/  ISETP.GT.AND P2, PT, R2.reuse, 0x8, !P6 ;  /* 0x000000080200780c */ /* 0x040fe40007744270 */
[----:B------:R-:W-:Y:S02]  /*2230*/  ISETP.GT.AND P3, PT, R2, 0x1, !P1 ;  /* 0x000000010200780c */ /* 0x000fe40004f64270 */
[----:B------:R-:W-:Y:S02]  /*2240*/  ISETP.LT.OR P2, PT, R0, 0x9, P2 ;  /* 0x000000090000780c */ /* 0x000fe40001741670 */
[----:B------:R-:W-:-:S02]  /*2250*/  ISETP.GE.AND P4, PT, R14, 0xa, PT ;  /* 0x0000000a0e00780c */ /* 0x000fc40003f86270 */
[----:B------:R-:W-:Y:S02]  /*2260*/  FSEL R28, R28, -INF , !P2 ;  /* 0xff8000001c1c7808 */ /* 0x000fe40005000000 */
[----:B------:R-:W-:Y:S02]  /*2270*/  ISETP.LT.OR P3, PT, R0, 0x2, P3 ;  /* 0x000000020000780c */ /* 0x000fe40001f61670 */
[----:B------:R-:W-:Y:S02]  /*2280*/  ISETP.GT.AND P2, PT, R2, 0x9, !P4 ;  /* 0x000000090200780c */ /* 0x000fe40006744270 */
[----:B------:R-:W-:Y:S02]  /*2290*/  FSEL R76, R25, -INF , !P3 ;  /* 0xff800000194c7808 */ /* 0x000fe40005800000 */
[----:B------:R-:W-:Y:S02]  /*22a0*/  ISETP.LT.OR P2, PT, R0, 0xa, P2 ;  /* 0x0000000a0000780c */ /* 0x000fe40001741670 */
[----:B------:R-:W-:-:S02]  /*22b0*/  ISETP.GE.AND P3, PT, R14, 0x11, PT ;  /* 0x000000110e00780c */ /* 0x000fc40003f66270 */
[----:B------:R-:W-:Y:S02]  /*22c0*/  FSEL R78, R29, -INF , !P2 ;  /* 0xff8000001d4e7808 */ /* 0x000fe40005000000 */
[----:B------:R-:W-:Y:S02]  /*22d0*/  ISETP.GT.AND P2, PT, R2, 0x10, !P3 ;  /* 0x000000100200780c */ /* 0x000fe40005f44270 */
[----:B------:R-:W-:Y:S02]  /*22e0*/  P2R R25, PR, RZ, 0x8 ;  /* 0x00000008ff197803 */ /* 0x000fe40000000000 */
[----:B------:R-:W-:Y:S02]  /*22f0*/  ISETP.LT.OR P2, PT, R0, 0x11, P2 ;  /* 0x000000110000780c */ /* 0x000fe40001741670 */
[----:B------:R-:W-:Y:S02]  /*2300*/  ISETP.GE.AND P3, PT, R14, 0x12, PT ;  /* 0x000000120e00780c */ /* 0x000fe40003f66270 */
[----:B------:R-:W-:-:S02]  /*2310*/  FSEL R32, R32, -INF , !P2 ;  /* 0xff80000020207808 */ /* 0x000fc40005000000 */
[----:B------:R-:W-:Y:S02]  /*2320*/  ISETP.GT.AND P2, PT, R2, 0x11, !P3 ;  /* 0x000000110200780c */ /* 0x000fe40005f44270 */
[----:B------:R-:W-:Y:S02]  /*2330*/  P2R R29, PR, RZ, 0x8 ;  /* 0x00000008ff1d7803 */ /* 0x000fe40000000000 */
[----:B------:R-:W-:Y:S02]  /*2340*/  ISETP.LT.OR P2, PT, R0, 0x12, P2 ;  /* 0x000000120000780c */ /* 0x000fe40001741670 */
[----:B------:R-:W-:Y:S02]  /*2350*/  ISETP.GE.AND P3, PT, R14, 0x19, PT ;  /* 0x000000190e00780c */ /* 0x000fe40003f66270 */
[----:B------:R-:W-:Y:S02]  /*2360*/  FSEL R80, R33, -INF , !P2 ;  /* 0xff80000021507808 */ /* 0x000fe40005000000 */
[----:B------:R-:W-:-:S02]  /*2370*/  ISETP.GT.AND P2, PT, R2, 0x18, !P3 ;  /* 0x000000180200780c */ /* 0x000fc40005f44270 */
[----:B------:R-:W-:Y:S02]  /*2380*/  P2R R33, PR, RZ, 0x8 ;  /* 0x00000008ff217803 */ /* 0x000fe40000000000 */
[----:B------:R-:W-:Y:S02]  /*2390*/  ISETP.LT.OR P2, PT, R0, 0x19, P2 ;  /* 0x000000190000780c */ /* 0x000fe40001741670 */
[----:B------:R-:W-:Y:S02]  /*23a0*/  ISETP.GE.AND P3, PT, R14, 0x1a, PT ;  /* 0x0000001a0e00780c */ /* 0x000fe40003f66270 */
[----:B------:R-:W-:Y:S02]  /*23b0*/  FSEL R36, R36, -INF , !P2 ;  /* 0xff80000024247808 */ /* 0x000fe40005000000 */
[----:B------:R-:W-:Y:S02]  /*23c0*/  ISETP.GT.AND P2, PT, R2, 0x19, !P3 ;  /* 0x000000190200780c */ /* 0x000fe40005f44270 */
[----:B------:R-:W-:-:S02]  /*23d0*/  P2R R21, PR, RZ, 0x8 ;  /* 0x00000008ff157803 */ /* 0x000fc40000000000 */
[----:B------:R-:W-:Y:S02]  /*23e0*/  ISETP.LT.OR P2, PT, R0, 0x1a, P2 ;  /* 0x0000001a0000780c */ /* 0x000fe40001741670 */
[----:B------:R-:W-:Y:S02]  /*23f0*/  ISETP.GE.AND P3, PT, R14, 0x21, PT ;  /* 0x000000210e00780c */ /* 0x000fe40003f66270 */
[----:B------:R-:W-:Y:S02]  /*2400*/  FSEL R82, R37, -INF , !P2 ;  /* 0xff80000025527808 */ /* 0x000fe40005000000 */
[----:B------:R-:W-:Y:S02]  /*2410*/  ISETP.GT.AND P2, PT, R2, 0x20, !P3 ;  /* 0x000000200200780c */ /* 0x000fe40005f44270 */
[----:B------:R-:W-:Y:S02]  /*2420*/  P2R R37, PR, RZ, 0x8 ;  /* 0x00000008ff257803 */ /* 0x000fe40000000000 */
[----:B------:R-:W-:-:S02]  /*2430*/  ISETP.LT.OR P2, PT, R0, 0x21, P2 ;  /* 0x000000210000780c */ /* 0x000fc40001741670 */
[----:B------:R-:W-:Y:S02]  /*2440*/  ISETP.GE.AND P3, PT, R14, 0x22, PT ;  /* 0x000000220e00780c */ /* 0x000fe40003f66270 */
[----:B------:R-:W-:Y:S02]  /*2450*/  FSEL R40, R40, -INF , !P2 ;  /* 0xff80000028287808 */ /* 0x000fe40005000000 */
[----:B------:R-:W-:Y:S02]  /*2460*/  ISETP.GT.AND P2, PT, R2, 0x21, !P3 ;  /* 0x000000210200780c */ /* 0x000fe40005f44270 */
[----:B------:R-:W-:Y:S02]  /*2470*/  P2R R75, PR, RZ, 0x8 ;  /* 0x00000008ff4b7803 */ /* 0x000fe40000000000 */
        /* <DEDUP_REMOVED lines=56> */
[----:B------:R-:W-:Y:S02]  /*2800*/  P2R R15, PR, RZ, 0x10 ;  /* 0x00000010ff0f7803 */ /* 0x000fe40000000000 */
[----:B------:R-:W-:Y:S02]  /*2810*/  FSEL R64, R64, -INF , !P2 ;  /* 0xff80000040407808 */ /* 0x000fe40005000000 */
[----:B------:R-:W-:-:S04]  /*2820*/  ISETP.GE.AND P2, PT, R14, 0x52, PT ;  /* 0x000000520e00780c */ /* 0x000fc80003f46270 */
[----:B------:R-:W-:-:S04]  /*2830*/  ISETP.GT.AND P3, PT, R2, 0x51, !P2 ;  /* 0x000000510200780c */ /* 0x000fc80005764270 */
[----:B------:R-:W-:-:S04]  /*2840*/  ISETP.LT.OR P3, PT, R0, 0x52, P3 ;  /* 0x000000520000780c */ /* 0x000fc80001f61670 */
[----:B------:R-:W-:Y:S02]  /*2850*/  FSEL R96, R65, -INF , !P3 ;  /* 0xff80000041607808 */ /* 0x000fe40005800000 */
[----:B------:R-:W-:-:S04]  /*2860*/  ISETP.GE.AND P3, PT, R14, 0x59, PT ;  /* 0x000000590e00780c */ /* 0x000fc80003f66270 */
[----:B------:R-:W-:-:S04]  /*2870*/  ISETP.GT.AND P4, PT, R2, 0x58, !P3 ;  /* 0x000000580200780c */ /* 0x000fc80005f84270 */
[----:B------:R-:W-:-:S04]  /*2880*/  ISETP.LT.OR P4, PT, R0, 0x59, P4 ;  /* 0x000000590000780c */ /* 0x000fc80002781670 */
[----:B------:R-:W-:Y:S02]  /*2890*/  FSEL R7, R68, -INF , !P4 ;  /* 0xff80000044077808 */ /* 0x000fe40006000000 */
[----:B------:R-:W-:-:S04]  /*28a0*/  ISETP.GE.AND P4, PT, R14, 0x1, PT ;  /* 0x000000010e00780c */ /* 0x000fc80003f86270 */
[----:B------:R-:W-:-:S04]  /*28b0*/  ISETP.GT.AND P5, PT, R2, RZ, !P4 ;  /* 0x000000ff0200720c */ /* 0x000fc800067a4270 */
[----:B------:R-:W-:-:S04]  /*28c0*/  ISETP.LT.OR P5, PT, R0, 0x1, P5 ;  /* 0x000000010000780c */ /* 0x000fc80002fa1670 */
[----:B------:R-:W-:Y:S02]  /*28d0*/  FSEL R24, R24, -INF , !P5 ;  /* 0xff80000018187808 */ /* 0x000fe40006800000 */
[----:B------:R-:W-:-:S04]  /*28e0*/  ISETP.GE.AND P5, PT, R14, 0x5a, PT ;  /* 0x0000005a0e00780c */ /* 0x000fc80003fa6270 */
[----:B------:R-:W-:Y:S02]  /*28f0*/  P2R R65, PR, RZ, 0x20 ;  /* 0x00000020ff417803 */ /* 0x000fe40000000000 */
[----:B------:R-:W-:Y:S01]  /*2900*/  ISETP.GT.AND P5, PT, R2, 0x59, !P5 ;  /* 0x000000590200780c */ /* 0x000fe20006fa4270 */
[----:B0-----:R-:W-:-:S03]  /*2910*/  IMAD.IADD R2, R13, 0x1, R3 ;  /* 0x000000010d027824 */ /* 0x001fc600078e0203 */
[----:B------:R-:W-:Y:S02]  /*2920*/  ISETP.LT.OR P5, PT, R0, 0x5a, P5 ;  /* 0x0000005a0000780c */ /* 0x000fe40002fa1670 */
[----:B------:R-:W-:Y:S02]  /*2930*/  VIADDMNMX R0, R3, R12, R11, PT ;  /* 0x0000000c03007246 */ /* 0x000fe4000380010b */
[----:B------:R-:W-:Y:S02]  /*2940*/  FSEL R68, R69, -INF , !P5 ;  /* 0xff80000045447808 */ /* 0x000fe40006800000 */
[----:B------:R-:W-:-:S13]  /*2950*/  LOP3.LUT P5, RZ, R18, 0x80000, RZ, 0xc0, !PT ;  /* 0x0008000012ff7812 */ /* 0x000fda00078ac0ff */
[----:B------:R-:W-:Y:S05]  /*2960*/  @!P5 BRA `(.L_x_988) ;  /* 0x00000000005cd947 */ /* 0x000fea0003800000 */
        /* <DEDUP_REMOVED lines=13> */
.L_x_990:
[----:B------:R-:W-:Y:S02]  /*2a40*/  ULDC UR5, c[0x0][0x9e4] ;  /* 0x0002790000057ab9 */ /* 0x000fe40000000800 */
[----:B------:R-:W-:-:S05]  /*2a50*/  IMAD.U32 R11, RZ, RZ, UR5 ;  /* 0x00000005ff0b7e24 */ /* 0x000fca000f8e00ff */
[----:B------:R-:W-:-:S13]  /*2a60*/  ISETP.NE.AND P5, PT, R11, 0x1, PT ;  /* 0x000000010b00780c */ /* 0x000fda0003fa5270 */
[----:B------:R-:W0:Y:S02]  /*2a70*/  @P5 LDC.64 R12, c[0x0][0x9e8] ;  /* 0x00027a00ff0c5b82 */ /* 0x000e240000000a00 */
[----:B0-----:R-:W-:-:S05]  /*2a80*/  @P5 IMAD.HI.U32 R6, R3, R12, RZ ;  /* 0x0000000c03065227 */ /* 0x001fca00078e00ff */
[----:B------:R-:W-:-:S07]  /*2a90*/  @P5 SHF.R.U32.HI R3, RZ, R13, R6 ;  /* 0x0000000dff035219 */ /* 0x000fce0000011606 */
.L_x_991:
[----:B------:R-:W-:Y:S05]  /*2aa0*/  BSYNC B0 ;  /* 0x0000000000007941 */ /* 0x000fea0003800000 */
.L_x_989:
[----:B------:R-:W-:-:S05]  /*2ab0*/  IMAD R3, R3, R11, R20 ;  /* 0x0000000b03037224 */ /* 0x000fca00078e0214 */
[----:B------:R-:W-:Y:S02]  /*2ac0*/  VIADDMNMX R0, R3, R11, R0, PT ;  /* 0x0000000b03007246 */ /* 0x000fe40003800100 */
[----:B------:R-:W-:-:S07]  /*2ad0*/  VIMNMX R2, R2, R3, !PT ;  /* 0x0000000302027248 */ /* 0x000fce0007fe0100 */
.L_x_988:
[----:B------:R-:W-:Y:S01]  /*2ae0*/  ISETP.GT.AND P1, PT, R2, 0x1, !P1 ;  /* 0x000000010200780c */ /* 0x000fe20004f24270 */
[----:B------:R-:W-:Y:S01]  /*2af0*/  ULDC UR5, c[0x0][0x988] ;  /* 0x0002620000057ab9 */ /* 0x000fe20000000800 */
[----:B------:R-:W-:Y:S02]  /*2b00*/  FMNMX.FTZ R6, R24, R76, !PT ;  /* 0x0000004c18067209 */ /* 0x000fe40007810000 */
[----:B------:R-:W-:Y:S02]  /*2b10*/  ISETP.LT.OR P1, PT, R0, 0x2, P1 ;  /* 0x000000020000780c */ /* 0x000fe40000f21670 */
[----:B------:R-:W-:Y:S02]  /*2b20*/  ISETP.GT.AND P6, PT, R2, 0x8, !P6 ;  /* 0x000000080200780c */ /* 0x000fe400077c4270 */
[----:B------:R-:W-:Y:S02]  /*2b30*/  FSEL R27, R27, -INF , !P1 ;  /* 0xff8000001b1b7808 */ /* 0x000fe40004800000 */
[----:B------:R-:W-:-:S02]  /*2b40*/  ISETP.NE.AND P1, PT, R15, RZ, PT ;  /* 0x000000ff0f00720c */ /* 0x000fc40003f25270 */
[----:B------:R-:W-:Y:S02]  /*2b50*/  FMNMX.FTZ R6, R28, R6, !PT ;  /* 0x000000061c067209 */ /* 0x000fe40007810000 */
[----:B------:R-:W-:Y:S02]  /*2b60*/  ISETP.GT.AND P1, PT, R2, 0x9, !P1 ;  /* 0x000000090200780c */ /* 0x000fe40004f24270 */
[C---:B------:R-:W-:Y:S02]  /*2b70*/  ISETP.LT.OR P6, PT, R0.reuse, 0x9, P6 ;  /* 0x000000090000780c */ /* 0x040fe400037c1670 */
[----:B------:R-:W-:Y:S02]  /*2b80*/  ISETP.LT.OR P1, PT, R0, 0xa, P1 ;  /* 0x0000000a0000780c */ /* 0x000fe40000f21670 */
[----:B------:R-:W-:Y:S02]  /*2b90*/  FMNMX.FTZ R6, R78, R6, !PT ;  /* 0x000000064e067209 */ /* 0x000fe40007810000 */
[----:B------:R-:W-:-:S02]  /*2ba0*/  FSEL R31, R31, -INF , !P1 ;  /* 0xff8000001f1f7808 */ /* 0x000fc40004800000 */
[----:B------:R-:W-:Y:S02]  /*2bb0*/  ISETP.NE.AND P1, PT, R25, RZ, PT ;  /* 0x000000ff1900720c */ /* 0x000fe40003f25270 */
[----:B------:R-:W-:Y:S02]  /*2bc0*/  ISETP.NE.AND P5, PT, R21, RZ, PT ;  /* 0x000000ff1500720c */ /* 0x000fe40003fa5270 */
[----:B------:R-:W-:Y:S02]  /*2bd0*/  ISETP.GT.AND P1, PT, R2, 0x10, !P1 ;  /* 0x000000100200780c */ /* 0x000fe40004f24270 */
[----:B------:R-:W-:Y:S02]  /*2be0*/  FSEL R21, R30, -INF , !P6 ;  /* 0xff8000001e157808 */ /* 0x000fe40007000000 */
[----:B------:R-:W-:Y:S02]  /*2bf0*/  ISETP.LT.OR P1, PT, R0, 0x11, P1 ;  /* 0x000000110000780c */ /* 0x000fe40000f21670 */
[----:B------:R-:W-:-:S02]  /*2c00*/  ISETP.NE.AND P6, PT, R33, RZ, PT ;  /* 0x000000ff2100720c */ /* 0x000fc40003fc5270 */
[----:B------:R-:W-:Y:S02]  /*2c10*/  FSEL R25, R34, -INF , !P1 ;  /* 0xff80000022197808 */ /* 0x000fe40004800000 */
[----:B------:R-:W-:Y:S02]  /*2c20*/  ISETP.NE.AND P1, PT, R29, RZ, PT ;  /* 0x000000ff1d00720c */ /* 0x000fe40003f25270 */
[----:B------:R-:W-:Y:S02]  /*2c30*/  FMNMX.FTZ R6, R32, R6, !PT ;  /* 0x0000000620067209 */ /* 0x000fe40007810000 */
[----:B------:R-:W-:Y:S02]  /*2c40*/  ISETP.GT.AND P1, PT, R2, 0x11, !P1 ;  /* 0x000000110200780c */ /* 0x000fe40004f24270 */
[----:B------:R-:W-:Y:S02]  /*2c50*/  FMNMX.FTZ R6, R80, R6, !PT ;  /* 0x0000000650067209 */ /* 0x000fe40007810000 */
[----:B------:R-:W-:-:S02]  /*2c60*/  ISETP.LT.OR P1, PT, R0, 0x12, P1 ;  /* 0x000000120000780c */ /* 0x000fc40000f21670 */
[----:B------:R-:W-:Y:S02]  /*2c70*/  FMNMX.FTZ R6, R36, R6, !PT ;  /* 0x0000000624067209 */ /* 0x000fe40007810000 */
[----:B------:R-:W-:Y:S02]  /*2c80*/  FSEL R35, R35, -INF , !P1 ;  /* 0xff80000023237808 */ /* 0x000fe40004800000 */
[----:B------:R-:W-:Y:S02]  /*2c90*/  ISETP.GT.AND P1, PT, R2, 0x18, !P6 ;  /* 0x000000180200780c */ /* 0x000fe40007724270 */
[----:B------:R-:W-:Y:S02]  /*2ca0*/  FMNMX.FTZ R6, R82, R6, !PT ;  /* 0x0000000652067209 */ /* 0x000fe40007810000 */
[----:B------:R-:W-:Y:S02]  /*2cb0*/  ISETP.LT.OR P1, PT, R0, 0x19, P1 ;  /* 0x000000190000780c */ /* 0x000fe40000f21670 */
[----:B------:R-:W-:-:S02]  /*2cc0*/  FMNMX.FTZ R6, R40, R6, !PT ;  /* 0x0000000628067209 */ /* 0x000fc40007810000 */
[----:B------:R-:W-:Y:S02]  /*2cd0*/  FSEL R29, R38, -INF , !P1 ;  /* 0xff800000261d7808 */ /* 0x000fe40004800000 */
[----:B------:R-:W-:Y:S02]  /*2ce0*/  ISETP.GT.AND P1, PT, R2, 0x19, !P5 ;  /* 0x000000190200780c */ /* 0x000fe40006f24270 */
[----:B------:R-:W-:Y:S02]  /*2cf0*/  FMNMX.FTZ R6, R84, R6, !PT ;  /* 0x0000000654067209 */ /* 0x000fe40007810000 */
[----:B------:R-:W-:Y:S02]  /*2d00*/  ISETP.LT.OR P1, PT, R0, 0x1a, P1 ;  /* 0x0000001a0000780c */ /* 0x000fe40000f21670 */
[----:B------:R-:W-:Y:S02]  /*2d10*/  FMNMX.FTZ R6, R44, R6, !PT ;  /* 0x000000062c067209 */ /* 0x000fe40007810000 */
[----:B------:R-:W-:-:S02]  /*2d20*/  FSEL R39, R39, -INF , !P1 ;  /* 0xff80000027277808 */ /* 0x000fc40004800000 */
[----:B------:R-:W-:Y:S02]  /*2d30*/  ISETP.NE.AND P1, PT, R37, RZ, PT ;  /* 0x000000ff2500720c */ /* 0x000fe40003f25270 */
[----:B------:R-:W-:Y:S02]  /*2d40*/  FMNMX.FTZ R6, R86, R6, !PT ;  /* 0x0000000656067209 */ /* 0x000fe40007810000 */
[----:B------:R-:W-:Y:S02]  /*2d50*/  ISETP.GT.AND P1, PT, R2, 0x20, !P1 ;  /* 0x000000200200780c */ /* 0x000fe40004f24270 */
[----:B------:R-:W-:Y:S02]  /*2d60*/  FMNMX.FTZ R6, R48, R6, !PT ;  /* 0x0000000630067209 */ /* 0x000fe40007810000 */
[----:B------:R-:W-:Y:S02]  /*2d70*/  ISETP.LT.OR P1, PT, R0, 0x21, P1 ;  /* 0x000000210000780c */ /* 0x000fe40000f21670 */
[----:B------:R-:W-:-:S02]  /*2d80*/  FMNMX.FTZ R6, R88, R6, !PT ;  /* 0x0000000658067209 */ /* 0x000fc40007810000 */
        /* <DEDUP_REMOVED lines=8> */
[----:B------:R-:W-:Y:S02]  /*2e10*/  ISETP.NE.AND P1, PT, R41, RZ, PT ;  /* 0x000000ff2900720c */ /* 0x000fe40003f25270 */
[----:B------:R-:W-:Y:S02]  /*2e20*/  FMNMX.FTZ R6, R92, R6, !PT ;  /* 0x000000065c067209 */ /* 0x000fe40007810000 */
[----:B------:R-:W-:Y:S02]  /*2e30*/  ISETP.GT.AND P1, PT, R2, 0x28, !P1 ;  /* 0x000000280200780c */ /* 0x000fe40004f24270 */
[----:B------:R-:W-:-:S02]  /*2e40*/  FMNMX.FTZ R6, R60, R6, !PT ;  /* 0x000000063c067209 */ /* 0x000fc40007810000 */
[----:B------:R-:W-:Y:S02]  /*2e50*/  ISETP.LT.OR P1, PT, R0, 0x29, P1 ;  /* 0x000000290000780c */ /* 0x000fe40000f21670 */
[----:B------:R-:W-:Y:S02]  /*2e60*/  FMNMX.FTZ R6, R94, R6, !PT ;  /* 0x000000065e067209 */ /* 0x000fe40007810000 */
[----:B------:R-:W-:Y:S02]  /*2e70*/  FSEL R37, R46, -INF , !P1 ;  /* 0xff8000002e257808 */ /* 0x000fe40004800000 */
[----:B------:R-:W-:Y:S02]  /*2e80*/  ISETP.NE.AND P1, PT, R77, RZ, PT ;  /* 0x000000ff4d00720c */ /* 0x000fe40003f25270 */
[----:B------:R-:W-:Y:S02]  /*2e90*/  FMNMX.FTZ R6, R64, R6, !PT ;  /* 0x0000000640067209 */ /* 0x000fe40007810000 */
[----:B------:R-:W-:-:S02]  /*2ea0*/  ISETP.GT.AND P1, PT, R2, 0x29, !P1 ;  /* 0x000000290200780c */ /* 0x000fc40004f24270 */
[----:B------:R-:W-:Y:S02]  /*2eb0*/  FMNMX.FTZ R6, R96, R6, !PT ;  /* 0x0000000660067209 */ /* 0x000fe40007810000 */
[----:B------:R-:W-:Y:S02]  /*2ec0*/  ISETP.LT.OR P1, PT, R0, 0x2a, P1 ;  /* 0x0000002a0000780c */ /* 0x000fe40000f21670 */
[----:B------:R-:W-:Y:S02]  /*2ed0*/  FMNMX.FTZ R6, R7, R6, !PT ;  /* 0x0000000607067209 */ /* 0x000fe40007810000 */
[----:B------:R-:W-:Y:S02]  /*2ee0*/  FSEL R47, R47, -INF , !P1 ;  /* 0xff8000002f2f7808 */ /* 0x000fe40004800000 */
[----:B------:R-:W-:Y:S02]  /*2ef0*/  ISETP.NE.AND P1, PT, R45, RZ, PT ;  /* 0x000000ff2d00720c */ /* 0x000fe40003f25270 */
[----:B------:R-:W-:-:S02]  /*2f00*/  FMNMX.FTZ R6, R68, R6, !PT ;  /* 0x0000000644067209 */ /* 0x000fc40007810000 */
[C---:B------:R-:W-:Y:S02]  /*2f10*/  ISETP.GT.AND P1, PT, R2.reuse, 0x30, !P1 ;  /* 0x000000300200780c */ /* 0x040fe40004f24270 */
[----:B------:R-:W-:Y:S01]  /*2f20*/  ISETP.GT.AND P4, PT, R2, RZ, !P4 ;  /* 0x000000ff0200720c */ /* 0x000fe20006784270 */
[----:B------:R-:W0:Y:S01]  /*2f30*/  SHFL.BFLY PT, R11, R6, 0x2, 0x1f ;  /* 0x0c401f00060b7f89 */ /* 0x000e2200000e0000 */
[C---:B------:R-:W-:Y:S02]  /*2f40*/  ISETP.LT.OR P1, PT, R0.reuse, 0x31, P1 ;  /* 0x000000310000780c */ /* 0x040fe40000f21670 */
[----:B------:R-:W-:Y:S02]  /*2f50*/  ISETP.LT.OR P4, PT, R0, 0x1, P4 ;  /* 0x000000010000780c */ /* 0x000fe40002781670 */
[----:B------:R-:W-:Y:S02]  /*2f60*/  FSEL R41, R50, -INF , !P1 ;  /* 0xff80000032297808 */ /* 0x000fe40004800000 */
[----:B------:R-:W-:-:S02]  /*2f70*/  ISETP.NE.AND P1, PT, R79, RZ, PT ;  /* 0x000000ff4f00720c */ /* 0x000fc40003f25270 */
[----:B------:R-:W-:Y:S02]  /*2f80*/  FSEL R15, R26, -INF , !P4 ;  /* 0xff8000001a0f7808 */ /* 0x000fe40006000000 */
[----:B------:R-:W-:Y:S02]  /*2f90*/  ISETP.GT.AND P1, PT, R2, 0x31, !P1 ;  /* 0x000000310200780c */ /* 0x000fe40004f24270 */
[----:B------:R-:W-:Y:S02]  /*2fa0*/  ISETP.NE.AND P6, PT, R83, RZ, PT ;  /* 0x000000ff5300720c */ /* 0x000fe40003fc5270 */
[----:B------:R-:W-:Y:S02]  /*2fb0*/  ISETP.LT.OR P1, PT, R0, 0x32, P1 ;  /* 0x000000320000780c */ /* 0x000fe40000f21670 */
[----:B------:R-:W-:Y:S02]  /*2fc0*/  ISETP.NE.AND P5, PT, R57, RZ, PT ;  /* 0x000000ff3900720c */ /* 0x000fe40003fa5270 */
[----:B------:R-:W-:-:S02]  /*2fd0*/  FSEL R51, R51, -INF , !P1 ;  /* 0xff80000033337808 */ /* 0x000fc40004800000 */
[----:B------:R-:W-:Y:S02]  /*2fe0*/  ISETP.NE.AND P1, PT, R49, RZ, PT ;  /* 0x000000ff3100720c */ /* 0x000fe40003f25270 */
[C---:B------:R-:W-:Y:S02]  /*2ff0*/  ISETP.GT.AND P2, PT, R2.reuse, 0x51, !P2 ;  /* 0x000000510200780c */ /* 0x040fe40005744270 */
[----:B------:R-:W-:Y:S02]  /*3000*/  ISETP.GT.AND P1, PT, R2, 0x38, !P1 ;  /* 0x000000380200780c */ /* 0x000fe40004f24270 */
[----:B0-----:R-:W-:Y:S02]  /*3010*/  FMNMX.FTZ R13, R6, R11, !PT ;  /* 0x0000000b060d7209 */ /* 0x001fe40007810000 */
[----:B------:R-:W-:Y:S02]  /*3020*/  FMNMX.FTZ R6, R15, R27, !PT ;  /* 0x0000001b0f067209 */ /* 0x000fe40007810000 */
[----:B------:R-:W-:Y:S01]  /*3030*/  ISETP.LT.OR P1, PT, R0, 0x39, P1 ;  /* 0x000000390000780c */ /* 0x000fe20000f21670 */
[----:B------:R-:W0:Y:S01]  /*3040*/  SHFL.BFLY PT, R12, R13, 0x1, 0x1f ;  /* 0x0c201f000d0c7f89 */ /* 0x000e2200000e0000 */
        /* <DEDUP_REMOVED lines=16> */
[----:B------:R-:W-:Y:S02]  /*3150*/  ISETP.GT.AND P1, PT, R2, 0x41, !P6 ;  /* 0x000000410200780c */ /* 0x000fe40007724270 */
[----:B------:R-:W-:Y:S02]  /*3160*/  FMNMX.FTZ R6, R43, R6, !PT ;  /* 0x000000062b067209 */ /* 0x000fe40007810000 */
[----:B------:R-:W-:-:S02]  /*3170*/  ISETP.LT.OR P1, PT, R0, 0x42, P1 ;  /* 0x000000420000780c */ /* 0x000fc40000f21670 */
[----:B------:R-:W-:Y:S02]  /*3180*/  FMNMX.FTZ R6, R37, R6, !PT ;  /* 0x0000000625067209 */ /* 0x000fe40007810000 */
[----:B------:R-:W-:Y:S02]  /*3190*/  FSEL R59, R59, -INF , !P1 ;  /* 0xff8000003b3b7808 */ /* 0x000fe40004800000 */
[----:B------:R-:W-:Y:S02]  /*31a0*/  FMNMX.FTZ R6, R47, R6, !PT ;  /* 0x000000062f067209 */ /* 0x000fe40007810000 */
[----:B------:R-:W-:Y:S02]  /*31b0*/  ISETP.GT.AND P1, PT, R2, 0x48, !P5 ;  /* 0x000000480200780c */ /* 0x000fe40006f24270 */
[----:B0-----:R-:W-:Y:S01]  /*31c0*/  FMNMX.FTZ R11, R13, R12, !PT ;  /* 0x0000000c0d0b7209 */ /* 0x001fe20007810000 */
[----:B------:R-:W-:Y:S01]  /*31d0*/  IMAD.U32 R12, RZ, RZ, UR5 ;  /* 0x00000005ff0c7e24 */ /* 0x000fe2000f8e00ff */
[----:B------:R-:W-:-:S02]  /*31e0*/  FMNMX.FTZ R6, R41, R6, !PT ;  /* 0x0000000629067209 */ /* 0x000fc40007810000 */
[----:B------:R-:W-:Y:S01]  /*31f0*/  ISETP.LT.OR P1, PT, R0, 0x49, P1 ;  /* 0x000000490000780c */ /* 0x000fe20000f21670 */
[----:B------:R-:W-:Y:S01]  /*3200*/  FMUL.FTZ R14, R11, R12 ;  /* 0x0000000c0b0e7220 */ /* 0x000fe20000410000 */
[----:B------:R-:W-:Y:S02]  /*3210*/  FMNMX.FTZ R6, R51, R6, !PT ;  /* 0x0000000633067209 */ /* 0x000fe40007810000 */
[----:B------:R-:W-:Y:S02]  /*3220*/  FSEL R3, R62, -INF , !P1 ;  /* 0xff8000003e037808 */ /* 0x000fe40004800000 */
[----:B------:R-:W-:Y:S02]  /*3230*/  FSETP.NEU.FTZ.AND P1, PT, R11, -INF , PT ;  /* 0xff8000000b00780b */ /* 0x000fe40003f3d000 */
[----:B------:R-:W-:Y:S02]  /*3240*/  ISETP.NE.AND P5, PT, R85, RZ, PT ;  /* 0x000000ff5500720c */ /* 0x000fe40003fa5270 */
[----:B------:R-:W-:-:S02]  /*3250*/  FMNMX.FTZ R6, R45, R6, !PT ;  /* 0x000000062d067209 */ /* 0x000fc40007810000 */
[----:B------:R-:W-:Y:S02]  /*3260*/  FSEL R61, R14, RZ, P1 ;  /* 0x000000ff0e3d7208 */ /* 0x000fe40000800000 */
[----:B------:R-:W-:Y:S02]  /*3270*/  ISETP.GT.AND P1, PT, R2, 0x49, !P5 ;  /* 0x000000490200780c */ /* 0x000fe40006f24270 */
[----:B------:R-:W-:Y:S01]  /*3280*/  FMNMX.FTZ R6, R55, R6, !PT ;  /* 0x0000000637067209 */ /* 0x000fe20007810000 */
[-CC-:B------:R-:W-:Y:S01]  /*3290*/  FFMA.FTZ R13, R24, R12.reuse, -R61.reuse ;  /* 0x0000000c180d7223 */ /* 0x180fe2000001083d */
[----:B------:R-:W-:Y:S01]  /*32a0*/  ISETP.LT.OR P1, PT, R0, 0x4a, P1 ;  /* 0x0000004a0000780c */ /* 0x000fe20000f21670 */
[--C-:B------:R-:W-:Y:S01]  /*32b0*/  FFMA.FTZ R14, R76, R12, -R61.reuse ;  /* 0x0000000c4c0e7223 */ /* 0x100fe2000001083d */
[----:B------:R-:W-:Y:S01]  /*32c0*/  ISETP.NE.AND P6, PT, R87, RZ, PT ;  /* 0x000000ff5700720c */ /* 0x000fe20003fc5270 */
[----:B------:R0:W-:Y:S01]  /*32d0*/  MUFU.EX2 R156, R13 ;  /* 0x0000000d009c7308 */ /* 0x0001e20000000800 */
[----:B------:R-:W-:Y:S01]  /*32e0*/  FMNMX.FTZ R6, R49, R6, !PT ;  /* 0x0000000631067209 */ /* 0x000fe20007810000 */
[-CC-:B------:R-:W-:Y:S01]  /*32f0*/  FFMA.FTZ R20, R28, R12.reuse, -R61.reuse ;  /* 0x0000000c1c147223 */ /* 0x180fe2000001083d */
[----:B------:R-:W-:Y:S01]  /*3300*/  FSEL R63, R63, -INF , !P1 ;  /* 0xff8000003f3f7808 */ /* 0x000fe20004800000 */
[-CC-:B------:R-:W-:Y:S01]  /*3310*/  FFMA.FTZ R24, R78, R12.reuse, -R61.reuse ;  /* 0x0000000c4e187223 */ /* 0x180fe2000001083d */
[----:B------:R-:W-:Y:S01]  /*3320*/  ISETP.GT.AND P1, PT, R2, 0x50, !P6 ;  /* 0x000000500200780c */ /* 0x000fe20007724270 */
[--C-:B------:R-:W-:Y:S01]  /*3330*/  FFMA.FTZ R7, R7, R12, -R61.reuse ;  /* 0x0000000c07077223 */ /* 0x100fe2000001083d */
[----:B------:R-:W-:Y:S01]  /*3340*/  FMNMX.FTZ R6, R59, R6, !PT ;  /* 0x000000063b067209 */ /* 0x000fe20007810000 */
[----:B------:R-:W-:Y:S01]  /*3350*/  MUFU.EX2 R20, R20 ;  /* 0x0000001400147308 */ /* 0x000fe20000000800 */
[----:B------:R-:W-:Y:S01]  /*3360*/  ISETP.LT.OR P1, PT, R0, 0x51, P1 ;  /* 0x000000510000780c */ /* 0x000fe20000f21670 */
[--C-:B0-----:R-:W-:Y:S01]  /*3370*/  FFMA.FTZ R13, R32, R12, -R61.reuse ;  /* 0x0000000c200d7223 */ /* 0x101fe2000001083d */
[----:B------:R-:W-:Y:S01]  /*3380*/  FMNMX.FTZ R6, R3, R6, !PT ;  /* 0x0000000603067209 */ /* 0x000fe20007810000 */
[-CC-:B------:R-:W-:Y:S01]  /*3390*/  FFMA.FTZ R26, R36, R12.reuse, -R61.reuse ;  /* 0x0000000c241a7223 */ /* 0x180fe2000001083d */
[----:B------:R-:W-:Y:S01]  /*33a0*/  ISETP.NE.AND P5, PT, R65, RZ, PT ;  /* 0x000000ff4100720c */ /* 0x000fe20003fa5270 */
[-CC-:B------:R-:W-:Y:S01]  /*33b0*/  FFMA.FTZ R36, R96, R12.reuse, -R61.reuse ;  /* 0x0000000c60247223 */ /* 0x180fe2000001083d */
[----:B------:R-:W-:Y:S01]  /*33c0*/  ISETP.GT.AND P3, PT, R2, 0x58, !P3 ;  /* 0x000000580200780c */ /* 0x000fe20005f64270 */
[----:B------:R0:W-:Y:S01]  /*33d0*/  MUFU.EX2 R152, R13 ;  /* 0x0000000d00987308 */ /* 0x0001e20000000800 */
[----:B------:R-:W-:Y:S01]  /*33e0*/  ISETP.LT.OR P2, PT, R0, 0x52, P2 ;  /* 0x000000520000780c */ /* 0x000fe20001741670 */
[-CC-:B------:R-:W-:Y:S01]  /*33f0*/  FFMA.FTZ R28, R48, R12.reuse, -R61.reuse ;  /* 0x0000000c301c7223 */ /* 0x180fe2000001083d */
[----:B------:R-:W-:Y:S01]  /*3400*/  FSEL R53, R66, -INF , !P1 ;  /* 0xff80000042357808 */ /* 0x000fe20004800000 */
[--C-:B------:R-:W-:Y:S01]  /*3410*/  FFMA.FTZ R30, R52, R12, -R61.reuse ;  /* 0x0000000c341e7223 */ /* 0x100fe2000001083d */
[----:B------:R-:W-:Y:S01]  /*3420*/  FMNMX.FTZ R6, R63, R6, !PT ;  /* 0x000000063f067209 */ /* 0x000fe20007810000 */
[-CC-:B------:R-:W-:Y:S01]  /*3430*/  FFMA.FTZ R32, R90, R12.reuse, -R61.reuse ;  /* 0x0000000c5a207223 */ /* 0x180fe2000001083d */
[----:B------:R-:W-:Y:S01]  /*3440*/  ISETP.GT.AND P4, PT, R2, 0x59, !P5 ;  /* 0x000000590200780c */ /* 0x000fe20006f84270 */
[----:B------:R1:W-:Y:S01]  /*3450*/  MUFU.EX2 R65, R14 ;  /* 0x0000000e00417308 */ /* 0x0003e20000000800 */
[----:B------:R-:W-:Y:S01]  /*3460*/  ISETP.LT.OR P3, PT, R0, 0x59, P3 ;  /* 0x000000590000780c */ /* 0x000fe20001f61670 */
[-CC-:B0-----:R-:W-:Y:S01]  /*3470*/  FFMA.FTZ R13, R82, R12.reuse, -R61.reuse ;  /* 0x0000000c520d7223 */ /* 0x181fe2000001083d */
[----:B------:R-:W-:Y:S01]  /*3480*/  FSEL R67, R67, -INF , !P2 ;  /* 0xff80000043437808 */ /* 0x000fe20005000000 */
[--C-:B------:R-:W-:Y:S01]  /*3490*/  FFMA.FTZ R2, R40, R12, -R61.reuse ;  /* 0x0000000c28027223 */ /* 0x100fe2000001083d */
[----:B------:R-:W-:Y:S01]  /*34a0*/  FMNMX.FTZ R6, R53, R6, !PT ;  /* 0x0000000635067209 */ /* 0x000fe20007810000 */
[-CC-:B------:R-:W-:Y:S01]  /*34b0*/  FFMA.FTZ R34, R56, R12.reuse, -R61.reuse ;  /* 0x0000000c38227223 */ /* 0x180fe2000001083d */
[----:B------:R-:W-:Y:S01]  /*34c0*/  ISETP.LT.OR P4, PT, R0, 0x5a, P4 ;  /* 0x0000005a0000780c */ /* 0x000fe20002781670 */
[----:B------:R0:W-:Y:S01]  /*34d0*/  MUFU.EX2 R77, R13 ;  /* 0x0000000d004d7308 */ /* 0x0001e20000000800 */
[----:B------:R-:W-:Y:S01]  /*34e0*/  FSEL R57, R70, -INF , !P3 ;  /* 0xff80000046397808 */ /* 0x000fe20005800000 */
[--C-:B------:R-:W-:Y:S01]  /*34f0*/  FFMA.FTZ R0, R44, R12, -R61.reuse ;  /* 0x0000000c2c007223 */ /* 0x100fe2000001083d */
[----:B------:R-:W-:Y:S01]  /*3500*/  FMNMX.FTZ R6, R67, R6, !PT ;  /* 0x0000000643067209 */ /* 0x000fe20007810000 */
[----:B-1----:R-:W-:Y:S01]  /*3510*/  FFMA.FTZ R14, R80, R12, -R61 ;  /* 0x0000000c500e7223 */ /* 0x002fe2000001083d */
[----:B------:R-:W-:-:S02]  /*3520*/  FSEL R71, R71, -INF , !P4 ;  /* 0xff80000047477808 */ /* 0x000fc40006000000 */
[----:B------:R-:W-:Y:S01]  /*3530*/  FMNMX.FTZ R6, R57, R6, !PT ;  /* 0x0000000639067209 */ /* 0x000fe20007810000 */
[----:B------:R-:W-:Y:S01]  /*3540*/  MUFU.EX2 R150, R0 ;  /* 0x0000000000967308 */ /* 0x000fe20000000800 */
[----:B------:R-:W-:Y:S02]  /*3550*/  ISETP.NE.AND P5, PT, R23, 0x1, PT ;  /* 0x000000011700780c */ /* 0x000fe40003fa5270 */
[----:B------:R-:W-:-:S05]  /*3560*/  FMNMX.FTZ R6, R71, R6, !PT ;  /* 0x0000000647067209 */ /* 0x000fca0007810000 */
[----:B0-----:R-:W0:Y:S01]  /*3570*/  SHFL.BFLY PT, R13, R6, 0x2, 0x1f ;  /* 0x0c401f00060d7f89 */ /* 0x001e2200000e0000 */
[----:B------:R1:W2:Y:S05]  /*3580*/  MUFU.EX2 R69, R24 ;  /* 0x0000001800457308 */ /* 0x0002aa0000000800 */
[----:B------:R-:W3:Y:S03]  /*3590*/  @P5 LDC R54, c[0x0][0x450] ;  /* 0x00011400ff365b82 */ /* 0x000ee60000000800 */
[----:B------:R4:W5:Y:S01]  /*35a0*/  MUFU.EX2 R75, R14 ;  /* 0x0000000e004b7308 */ /* 0x0009620000000800 */
[----:B-1----:R-:W-:-:S07]  /*35b0*/  FFMA.FTZ R24, R86, R12, -R61 ;  /* 0x0000000c56187223 */ /* 0x002fce000001083d */
[----:B------:R1:W-:Y:S01]  /*35c0*/  MUFU.EX2 R81, R24 ;  /* 0x0000001800517308 */ /* 0x0003e20000000800 */
[--C-:B----4-:R-:W-:Y:S01]  /*35d0*/  FFMA.FTZ R14, R84, R12, -R61.reuse ;  /* 0x0000000c540e7223 */ /* 0x110fe2000001083d */
[----:B--2---:R-:W-:Y:S02]  /*35e0*/  F2FP.BF16.F32.PACK_AB R158, R69, R20 ;  /* 0x00000014459e723e */ /* 0x004fe400000010ff */
[----:B0-----:R-:W-:Y:S01]  /*35f0*/  FMNMX.FTZ R0, R6, R13, !PT ;  /* 0x0000000d06007209 */ /* 0x001fe20007810000 */
[-CC-:B------:R-:W-:Y:S01]  /*3600*/  FFMA.FTZ R6, R92, R12.reuse, -R61.reuse ;  /* 0x0000000c5c067223 */ /* 0x180fe2000001083d */
[----:B-1----:R-:W-:Y:S02]  /*3610*/  FFMA.FTZ R24, R94, R12, -R61 ;  /* 0x0000000c5e187223 */ /* 0x002fe4000001083d */
[----:B------:R0:W-:Y:S01]  /*3620*/  MUFU.EX2 R138, R7 ;  /* 0x00000007008a7308 */ /* 0x0001e20000000800 */
[----:B------:R-:W1:Y:S07]  /*3630*/  SHFL.BFLY PT, R13, R0, 0x1, 0x1f ;  /* 0x0c201f00000d7f89 */ /* 0x000e6e00000e0000 */
[----:B------:R-:W-:Y:S01]  /*3640*/  MUFU.EX2 R87, R6 ;  /* 0x0000000600577308 */ /* 0x000fe20000000800 */
[----:B0-----:R-:W-:Y:S01]  /*3650*/  FADD.FTZ R7, R156, R65 ;  /* 0x000000419c077221 */ /* 0x001fe20000010000 */
[----:B------:R-:W-:-:S03]  /*3660*/  F2FP.BF16.F32.PACK_AB R156, R65, R156 ;  /* 0x0000009c419c723e */ /* 0x000fc600000010ff */
[----:B------:R-:W-:-:S03]  /*3670*/  FADD.FTZ R46, R20, R7 ;  /* 0x00000007142e7221 */ /* 0x000fc60000010000 */
[----:B------:R-:W-:Y:S01]  /*3680*/  MUFU.EX2 R89, R24 ;  /* 0x0000001800597308 */ /* 0x000fe20000000800 */
[----:B------:R-:W-:-:S04]  /*3690*/  FADD.FTZ R7, R69, R46 ;  /* 0x0000002e45077221 */ /* 0x000fc80000010000 */
[----:B------:R-:W-:Y:S01]  /*36a0*/  FADD.FTZ R48, R152, R7 ;  /* 0x0000000798307221 */ /* 0x000fe20000010000 */
[----:B-----5:R-:W-:Y:S02]  /*36b0*/  F2FP.BF16.F32.PACK_AB R152, R75, R152 ;  /* 0x000000984b98723e */ /* 0x020fe400000010ff */
[----:B------:R-:W0:Y:S01]  /*36c0*/  MUFU.EX2 R26, R26 ;  /* 0x0000001a001a7308 */ /* 0x000e220000000800 */
[----:B-1----:R-:W-:-:S04]  /*36d0*/  FMNMX.FTZ R13, R0, R13, !PT ;  /* 0x0000000d000d7209 */ /* 0x002fc80007810000 */
[C---:B------:R-:W-:Y:S01]  /*36e0*/  FSETP.NEU.FTZ.AND P1, PT, R13.reuse, -INF , PT ;  /* 0xff8000000d00780b */ /* 0x040fe20003f3d000 */
[----:B------:R-:W-:Y:S02]  /*36f0*/  FMUL.FTZ R0, R13, R12 ;  /* 0x0000000c0d007220 */ /* 0x000fe40000410000 */
[----:B------:R-:W-:Y:S03]  /*3700*/  MUFU.EX2 R91, R36 ;  /* 0x00000024005b7308 */ /* 0x000fe60000000800 */
[----:B------:R-:W-:-:S05]  /*3710*/  FSEL R0, R0, RZ, P1 ;  /* 0x000000ff00007208 */ /* 0x000fca0000800000 */
        /* <DEDUP_REMOVED lines=16> */
[----:B------:R1:W2:Y:S01]  /*3820*/  MUFU.EX2 R6, R27 ;  /* 0x0000001b00067308 */ /* 0x0002a20000000800 */
[-CC-:B------:R-:W-:Y:S01]  /*3830*/  FFMA.FTZ R45, R45, R12.reuse, -R0.reuse ;  /* 0x0000000c2d2d7223 */ /* 0x180fe20000010800 */
[-CC-:B------:R-:W-:Y:S01]  /*3840*/  FFMA.FTZ R55, R55, R12.reuse, -R0.reuse ;  /* 0x0000000c37377223 */ /* 0x180fe20000010800 */
[-CC-:B------:R-:W-:Y:S01]  /*3850*/  FFMA.FTZ R49, R49, R12.reuse, -R0.reuse ;  /* 0x0000000c31317223 */ /* 0x180fe20000010800 */
[-CC-:B------:R-:W-:Y:S01]  /*3860*/  FFMA.FTZ R59, R59, R12.reuse, -R0.reuse ;  /* 0x0000000c3b3b7223 */ /* 0x180fe20000010800 */
[-CC-:B------:R-:W-:Y:S01]  /*3870*/  FFMA.FTZ R3, R3, R12.reuse, -R0.reuse ;  /* 0x0000000c03037223 */ /* 0x180fe20000010800 */
[-CC-:B------:R-:W-:Y:S01]  /*3880*/  FFMA.FTZ R63, R63, R12.reuse, -R0.reuse ;  /* 0x0000000c3f3f7223 */ /* 0x180fe20000010800 */
[-C--:B------:R-:W-:Y:S01]  /*3890*/  FFMA.FTZ R53, R53, R12.reuse, -R0 ;  /* 0x0000000c35357223 */ /* 0x080fe20000010800 */
[----:B------:R-:W4:Y:S01]  /*38a0*/  MUFU.EX2 R21, R21 ;  /* 0x0000001500157308 */ /* 0x000f220000000800 */
[----:B-1----:R-:W-:Y:S01]  /*38b0*/  FADD.FTZ R27, R75, R48 ;  /* 0x000000304b1b7221 */ /* 0x002fe20000010000 */
[-CC-:B------:R-:W-:Y:S01]  /*38c0*/  FFMA.FTZ R67, R67, R12.reuse, -R0.reuse ;  /* 0x0000000c43437223 */ /* 0x180fe20000010800 */
[-CC-:B------:R-:W-:Y:S01]  /*38d0*/  FFMA.FTZ R57, R57, R12.reuse, -R0.reuse ;  /* 0x0000000c39397223 */ /* 0x180fe20000010800 */
[----:B------:R-:W-:Y:S01]  /*38e0*/  FFMA.FTZ R71, R71, R12, -R0 ;  /* 0x0000000c47477223 */ /* 0x000fe20000010800 */
[----:B0-----:R-:W-:Y:S01]  /*38f0*/  FADD.FTZ R50, R26, R27 ;  /* 0x0000001b1a327221 */ /* 0x001fe20000010000 */
[----:B------:R-:W-:-:S02]  /*3900*/  F2FP.BF16.F32.PACK_AB R154, R77, R26 ;  /* 0x0000001a4d9a723e */ /* 0x000fc400000010ff */
[----:B------:R0:W1:Y:S01]  /*3910*/  MUFU.EX2 R24, R31 ;  /* 0x0000001f00187308 */ /* 0x0000620000000800 */
[----:B--2---:R-:W-:Y:S01]  /*3920*/  FADD.FTZ R46, R15, R6 ;  /* 0x000000060f2e7221 */ /* 0x004fe20000010000 */
[----:B------:R-:W-:Y:S01]  /*3930*/  FADD.FTZ R27, R77, R50 ;  /* 0x000000324d1b7221 */ /* 0x000fe20000010000 */
[----:B------:R-:W-:-:S03]  /*3940*/  F2FP.BF16.F32.PACK_AB R157, R6, R15 ;  /* 0x0000000f069d723e */ /* 0x000fc600000010ff */
[----:B------:R-:W-:Y:S02]  /*3950*/  FADD.FTZ R50, R2, R27 ;  /* 0x0000001b02327221 */ /* 0x000fe40000010000 */
[----:B------:R-:W2:Y:S01]  /*3960*/  MUFU.EX2 R25, R25 ;  /* 0x0000001900197308 */ /* 0x000ea20000000800 */
[----:B----4-:R-:W-:Y:S01]  /*3970*/  FADD.FTZ R7, R21, R46 ;  /* 0x0000002e15077221 */ /* 0x010fe20000010000 */
[----:B0-----:R-:W0:Y:S06]  /*3980*/  @P5 LDC R31, c[0x0][0x44c] ;  /* 0x00011300ff1f5b82 */ /* 0x001e2c0000000800 */
[----:B------:R-:W4:Y:S01]  /*3990*/  MUFU.EX2 R36, R35 ;  /* 0x0000002300247308 */ /* 0x000f220000000800 */
[C---:B-1----:R-:W-:Y:S01]  /*39a0*/  FADD.FTZ R48, R24.reuse, R7 ;  /* 0x0000000718307221 */ /* 0x042fe20000010000 */
[----:B------:R-:W-:-:S06]  /*39b0*/  F2FP.BF16.F32.PACK_AB R159, R24, R21 ;  /* 0x00000015189f723e */ /* 0x000fcc00000010ff */
[----:B------:R-:W1:Y:S01]  /*39c0*/  MUFU.EX2 R29, R29 ;  /* 0x0000001d001d7308 */ /* 0x000e620000000800 */
[----:B--2---:R-:W-:-:S07]  /*39d0*/  FADD.FTZ R7, R25, R48 ;  /* 0x0000003019077221 */ /* 0x004fce0000010000 */
[----:B------:R2:W5:Y:S01]  /*39e0*/  MUFU.EX2 R79, R14 ;  /* 0x0000000e004f7308 */ /* 0x0005620000000800 */
[----:B----4-:R-:W-:Y:S01]  /*39f0*/  FADD.FTZ R48, R36, R7 ;  /* 0x0000000724307221 */ /* 0x010fe20000010000 */
[----:B0-----:R-:W-:Y:S01]  /*3a00*/  @P5 IMAD.HI.U32 R31, R72, R31, RZ ;  /* 0x0000001f481f5227 */ /* 0x001fe200078e00ff */
[----:B------:R-:W-:-:S04]  /*3a10*/  F2FP.BF16.F32.PACK_AB R153, R36, R25 ;  /* 0x000000192499723e */ /* 0x000fc800000010ff */
[----:B---3--:R-:W-:Y:S01]  /*3a20*/  @P5 SHF.R.U32.HI R72, RZ, R54, R31 ;  /* 0x00000036ff485219 */ /* 0x008fe2000001161f */
[----:B------:R-:W0:Y:S01]  /*3a30*/  MUFU.EX2 R38, R39 ;  /* 0x0000002700267308 */ /* 0x000e220000000800 */
[----:B-1----:R-:W-:Y:S01]  /*3a40*/  FADD.FTZ R7, R29, R48 ;  /* 0x000000301d077221 */ /* 0x002fe20000010000 */
[----:B--2---:R-:W-:Y:S01]  /*3a50*/  FFMA.FTZ R14, R88, R12, -R61 ;  /* 0x0000000c580e7223 */ /* 0x004fe2000001083d */
[----:B------:R-:W-:Y:S01]  /*3a60*/  LOP3.LUT P5, RZ, R18, 0x80000, RZ, 0xc0, !PT ;  /* 0x0008000012ff7812 */ /* 0x000fe200078ac0ff */
[----:B------:R-:W-:-:S04]  /*3a70*/  IMAD.IADD R72, R73, 0x1, R72 ;  /* 0x0000000149487824 */ /* 0x000fc800078e0248 */
[----:B------:R-:W1:Y:S01]  /*3a80*/  MUFU.EX2 R33, R33 ;  /* 0x0000002100217308 */ /* 0x000e620000000800 */
[C---:B-----5:R-:W-:Y:S01]  /*3a90*/  FADD.FTZ R27, R79.reuse, R50 ;  /* 0x000000324f1b7221 */ /* 0x060fe20000010000 */
[----:B------:R-:W-:-:S03]  /*3aa0*/  F2FP.BF16.F32.PACK_AB R148, R79, R2 ;  /* 0x000000024f94723e */ /* 0x000fc600000010ff */
[----:B------:R-:W-:Y:S01]  /*3ab0*/  FADD.FTZ R52, R150, R27 ;  /* 0x0000001b96347221 */ /* 0x000fe20000010000 */
[C---:B------:R-:W-:Y:S02]  /*3ac0*/  F2FP.BF16.F32.PACK_AB R150, R81.reuse, R150 ;  /* 0x000000965196723e */ /* 0x040fe400000010ff */
[----:B------:R-:W2:Y:S01]  /*3ad0*/  MUFU.EX2 R40, R43 ;  /* 0x0000002b00287308 */ /* 0x000ea20000000800 */
[C---:B0-----:R-:W-:Y:S01]  /*3ae0*/  FADD.FTZ R50, R38.reuse, R7 ;  /* 0x0000000726327221 */ /* 0x041fe20000010000 */
[----:B------:R-:W-:Y:S01]  /*3af0*/  FADD.FTZ R27, R81, R52 ;  /* 0x00000034511b7221 */ /* 0x000fe20000010000 */
[----:B------:R-:W-:-:S05]  /*3b00*/  F2FP.BF16.F32.PACK_AB R155, R38, R29 ;  /* 0x0000001d269b723e */ /* 0x000fca00000010ff */
[----:B------:R-:W0:Y:S01]  /*3b10*/  MUFU.EX2 R37, R37 ;  /* 0x0000002500257308 */ /* 0x000e220000000800 */
[----:B-1----:R-:W-:-:S07]  /*3b20*/  FADD.FTZ R7, R33, R50 ;  /* 0x0000003221077221 */ /* 0x002fce0000010000 */
[----:B------:R-:W1:Y:S01]  /*3b30*/  MUFU.EX2 R42, R47 ;  /* 0x0000002f002a7308 */ /* 0x000e620000000800 */
[C---:B--2---:R-:W-:Y:S01]  /*3b40*/  FADD.FTZ R50, R40.reuse, R7 ;  /* 0x0000000728327221 */ /* 0x044fe20000010000 */
[----:B------:R-:W-:-:S06]  /*3b50*/  F2FP.BF16.F32.PACK_AB R149, R40, R33 ;  /* 0x000000212895723e */ /* 0x000fcc00000010ff */
[----:B------:R-:W2:Y:S01]  /*3b60*/  MUFU.EX2 R41, R41 ;  /* 0x0000002900297308 */ /* 0x000ea20000000800 */
[----:B0-----:R-:W-:-:S07]  /*3b70*/  FADD.FTZ R7, R37, R50 ;  /* 0x0000003225077221 */ /* 0x001fce0000010000 */
[----:B------:R-:W0:Y:S01]  /*3b80*/  MUFU.EX2 R28, R28 ;  /* 0x0000001c001c7308 */ /* 0x000e220000000800 */
[C---:B-1----:R-:W-:Y:S01]  /*3b90*/  FADD.FTZ R50, R42.reuse, R7 ;  /* 0x000000072a327221 */ /* 0x042fe20000010000 */
[----:B------:R-:W-:-:S06]  /*3ba0*/  F2FP.BF16.F32.PACK_AB R151, R42, R37 ;  /* 0x000000252a97723e */ /* 0x000fcc00000010ff */
[----:B------:R-:W1:Y:S01]  /*3bb0*/  MUFU.EX2 R44, R51 ;  /* 0x00000033002c7308 */ /* 0x000e620000000800 */
[----:B--2---:R-:W-:-:S07]  /*3bc0*/  FADD.FTZ R7, R41, R50 ;  /* 0x0000003229077221 */ /* 0x004fce0000010000 */
[----:B------:R2:W3:Y:S01]  /*3bd0*/  MUFU.EX2 R83, R14 ;  /* 0x0000000e00537308 */ /* 0x0004e20000000800 */
[----:B0-----:R-:W-:-:S07]  /*3be0*/  FADD.FTZ R52, R28, R27 ;  /* 0x0000001b1c347221 */ /* 0x001fce0000010000 */
[----:B------:R-:W0:Y:S01]  /*3bf0*/  MUFU.EX2 R45, R45 ;  /* 0x0000002d002d7308 */ /* 0x000e220000000800 */
[----:B--2---:R-:W-:Y:S01]  /*3c00*/  FFMA.FTZ R14, R60, R12, -R61 ;  /* 0x0000000c3c0e7223 */ /* 0x004fe2000001083d */
[C---:B-1----:R-:W-:Y:S01]  /*3c10*/  FADD.FTZ R20, R44.reuse, R7 ;  /* 0x000000072c147221 */ /* 0x042fe20000010000 */
[----:B------:R-:W-:-:S05]  /*3c20*/  F2FP.BF16.F32.PACK_AB R145, R44, R41 ;  /* 0x000000292c91723e */ /* 0x000fca00000010ff */
[----:B------:R-:W1:Y:S01]  /*3c30*/  MUFU.EX2 R30, R30 ;  /* 0x0000001e001e7308 */ /* 0x000e620000000800 */
[C---:B---3--:R-:W-:Y:S01]  /*3c40*/  FADD.FTZ R27, R83.reuse, R52 ;  /* 0x00000034531b7221 */ /* 0x048fe20000010000 */
[----:B------:R-:W-:-:S06]  /*3c50*/  F2FP.BF16.F32.PACK_AB R144, R83, R28 ;  /* 0x0000001c5390723e */ /* 0x000fcc00000010ff */
[----:B------:R-:W2:Y:S01]  /*3c60*/  MUFU.EX2 R46, R55 ;  /* 0x00000037002e7308 */ /* 0x000ea20000000800 */
[----:B0-----:R-:W-:-:S07]  /*3c70*/  FADD.FTZ R7, R45, R20 ;  /* 0x000000142d077221 */ /* 0x001fce0000010000 */
[----:B------:R0:W3:Y:S01]  /*3c80*/  MUFU.EX2 R85, R32 ;  /* 0x0000002000557308 */ /* 0x0000e20000000800 */
[----:B-1----:R-:W-:-:S07]  /*3c90*/  FADD.FTZ R52, R30, R27 ;  /* 0x0000001b1e347221 */ /* 0x002fce0000010000 */
[----:B------:R-:W1:Y:S01]  /*3ca0*/  MUFU.EX2 R49, R49 ;  /* 0x0000003100317308 */ /* 0x000e620000000800 */
[-C--:B0-----:R-:W-:Y:S01]  /*3cb0*/  FFMA.FTZ R32, R64, R12.reuse, -R61 ;  /* 0x0000000c40207223 */ /* 0x081fe2000001083d */
[----:B--2---:R-:W-:Y:S01]  /*3cc0*/  FADD.FTZ R20, R46, R7 ;  /* 0x000000072e147221 */ /* 0x004fe20000010000 */
[----:B------:R-:W-:Y:S01]  /*3cd0*/  FFMA.FTZ R61, R68, R12, -R61 ;  /* 0x0000000c443d7223 */ /* 0x000fe2000001083d */
[----:B------:R-:W-:-:S04]  /*3ce0*/  F2FP.BF16.F32.PACK_AB R147, R46, R45 ;  /* 0x0000002d2e93723e */ /* 0x000fc800000010ff */
[----:B------:R-:W0:Y:S01]  /*3cf0*/  MUFU.EX2 R34, R34 ;  /* 0x0000002200227308 */ /* 0x000e220000000800 */
[C---:B---3--:R-:W-:Y:S01]  /*3d00*/  FADD.FTZ R27, R85.reuse, R52 ;  /* 0x00000034551b7221 */ /* 0x048fe20000010000 */
[----:B------:R-:W-:-:S06]  /*3d10*/  F2FP.BF16.F32.PACK_AB R146, R85, R30 ;  /* 0x0000001e5592723e */ /* 0x000fcc00000010ff */
[----:B------:R-:W2:Y:S01]  /*3d20*/  MUFU.EX2 R48, R59 ;  /* 0x0000003b00307308 */ /* 0x000ea20000000800 */
[----:B-1----:R-:W-:-:S07]  /*3d30*/  FADD.FTZ R7, R49, R20 ;  /* 0x0000001431077221 */ /* 0x002fce0000010000 */
[----:B------:R-:W1:Y:S01]  /*3d40*/  MUFU.EX2 R3, R3 ;  /* 0x0000000300037308 */ /* 0x000e620000000800 */
[----:B0-----:R-:W-:Y:S01]  /*3d50*/  FADD.FTZ R50, R34, R27 ;  /* 0x0000001b22327221 */ /* 0x001fe20000010000 */
[----:B------:R-:W-:-:S03]  /*3d60*/  F2FP.BF16.F32.PACK_AB R140, R87, R34 ;  /* 0x00000022578c723e */ /* 0x000fc600000010ff */
[----:B------:R-:W-:-:S03]  /*3d70*/  FADD.FTZ R27, R87, R50 ;  /* 0x00000032571b7221 */ /* 0x000fc60000010000 */
[----:B------:R-:W0:Y:S01]  /*3d80*/  MUFU.EX2 R14, R14 ;  /* 0x0000000e000e7308 */ /* 0x000e220000000800 */
[C---:B--2---:R-:W-:Y:S01]  /*3d90*/  FADD.FTZ R20, R48.reuse, R7 ;  /* 0x0000000730147221 */ /* 0x044fe20000010000 */
        /* <DEDUP_REMOVED lines=9> */
[----:B------:R-:W-:Y:S01]  /*3e30*/  F2FP.BF16.F32.PACK_AB R143, R0, R3 ;  /* 0x00000003008f723e */ /* 0x000fe200000010ff */
[----:B------:R-:W-:-:S05]  /*3e40*/  VIADD R0, R72, UR4 ;  /* 0x0000000448007c36 */ /* 0x000fca0008000000 */
[----:B------:R-:W2:Y:S01]  /*3e50*/  MUFU.EX2 R2, R67 ;  /* 0x0000004300027308 */ /* 0x000ea20000000800 */
[----:B-1----:R-:W-:-:S07]  /*3e60*/  FADD.FTZ R15, R53, R20 ;  /* 0x00000014350f7221 */ /* 0x002fce0000010000 */
[----:B------:R-:W1:Y:S01]  /*3e70*/  MUFU.EX2 R57, R57 ;  /* 0x0000003900397308 */ /* 0x000e620000000800 */
[----:B0-----:R-:W-:Y:S01]  /*3e80*/  FADD.FTZ R26, R32, R27 ;  /* 0x0000001b201a7221 */ /* 0x001fe20000010000 */
[----:B------:R-:W-:-:S03]  /*3e90*/  F2FP.BF16.F32.PACK_AB R136, R91, R32 ;  /* 0x000000205b88723e */ /* 0x000fc600000010ff */
[----:B------:R-:W-:-:S03]  /*3ea0*/  FADD.FTZ R27, R91, R26 ;  /* 0x0000001a5b1b7221 */ /* 0x000fc60000010000 */
[----:B------:R-:W0:Y:S01]  /*3eb0*/  MUFU.EX2 R14, R71 ;  /* 0x00000047000e7308 */ /* 0x000e220000000800 */
[----:B--2---:R-:W-:Y:S01]  /*3ec0*/  FADD.FTZ R6, R2, R15 ;  /* 0x0000000f02067221 */ /* 0x004fe20000010000 */
[----:B------:R-:W-:Y:S01]  /*3ed0*/  FADD.FTZ R26, R138, R27 ;  /* 0x0000001b8a1a7221 */ /* 0x000fe20000010000 */
[----:B------:R-:W-:-:S05]  /*3ee0*/  F2FP.BF16.F32.PACK_AB R137, R2, R53 ;  /* 0x000000350289723e */ /* 0x000fca00000010ff */
[----:B------:R-:W2:Y:S01]  /*3ef0*/  MUFU.EX2 R61, R61 ;  /* 0x0000003d003d7308 */ /* 0x000ea20000000800 */
[----:B-1----:R-:W-:-:S04]  /*3f00*/  FADD.FTZ R15, R57, R6 ;  /* 0x00000006390f7221 */ /* 0x002fc80000010000 */
[C---:B0-----:R-:W-:Y:S01]  /*3f10*/  FADD.FTZ R6, R14.reuse, R15 ;  /* 0x0000000f0e067221 */ /* 0x041fe20000010000 */
[----:B------:R-:W-:Y:S01]  /*3f20*/  F2FP.BF16.F32.PACK_AB R139, R14, R57 ;  /* 0x000000390e8b723e */ /* 0x000fe200000010ff */
[----:B------:R-:W-:Y:S02]  /*3f30*/  VIADD R14, R74, 0xfffffffe ;  /* 0xfffffffe4a0e7836 */ /* 0x000fe40000000000 */
[C---:B--2---:R-:W-:Y:S01]  /*3f40*/  FADD.FTZ R7, R61.reuse, R26 ;  /* 0x0000001a3d077221 */ /* 0x044fe20000010000 */
[----:B------:R-:W-:Y:S01]  /*3f50*/  F2FP.BF16.F32.PACK_AB R138, R61, R138 ;  /* 0x0000008a3d8a723e */ /* 0x000fe200000010ff */
[----:B------:R-:W-:Y:S06]  /*3f60*/  @!P5 BRA `(.L_x_992) ;  /* 0x000000000048d947 */ /* 0x000fec0003800000 */
[C---:B------:R-:W-:Y:S01]  /*3f70*/  ISETP.GT.AND P1, PT, R72.reuse, RZ, PT ;  /* 0x000000ff4800720c */ /* 0x040fe20003f24270 */
[----:B------:R-:W-:-:S12]  /*3f80*/  VIADD R3, R72, 0xffffffff ;  /* 0xffffffff48037836 */ /* 0x000fd80000000000 */
[----:B------:R-:W-:Y:S05]  /*3f90*/  @P1 BRA `(.L_x_993) ;  /* 0x0000000000201947 */ /* 0x000fea0003800000 */
[----:B------:R-:W0:Y:S01]  /*3fa0*/  LDC R20, c[0x0][0x9e4] ;  /* 0x00027900ff147b82 */ /* 0x000e220000000800 */
[----:B------:R-:W-:Y:S01]  /*3fb0*/  IMAD.MOV R3, RZ, RZ, -R72 ;  /* 0x000000ffff037224 */ /* 0x000fe200078e0a48 */
[----:B0-----:R-:W-:-:S13]  /*3fc0*/  ISETP.NE.AND P1, PT, R20, 0x1, PT ;  /* 0x000000011400780c */ /* 0x001fda0003f25270 */
[----:B------:R-:W0:Y:S02]  /*3fd0*/  @P1 LDC.64 R24, c[0x0][0x9e8] ;  /* 0x00027a00ff181b82 */ /* 0x000e240000000a00 */
[----:B0-----:R-:W-:-:S05]  /*3fe0*/  @P1 IMAD.HI.U32 R2, R3, R24, RZ ;  /* 0x0000001803021227 */ /* 0x001fca00078e00ff */
[----:B------:R-:W-:-:S04]  /*3ff0*/  @P1 SHF.R.U32.HI R3, RZ, R25, R2 ;  /* 0x00000019ff031219 */ /* 0x000fc80000011602 */
[----:B------:R-:W-:Y:S01]  /*4000*/  LOP3.LUT R3, RZ, R3, RZ, 0x33, !PT ;  /* 0x00000003ff037212 */ /* 0x000fe200078e33ff */
[----:B------:R-:W-:Y:S06]  /*4010*/  BRA `(.L_x_994) ;  /* 0x0000000000147947 */ /* 0x000fec0003800000 */
.L_x_993:
[----:B------:R-:W0:Y:S02]  /*4020*/  LDC R20, c[0x0][0x9e4] ;  /* 0x00027900ff147b82 */ /* 0x000e240000000800 */
[----:B0-----:R-:W-:-:S13]  /*4030*/  ISETP.NE.AND P1, PT, R20, 0x1, PT ;  /* 0x000000011400780c */ /* 0x001fda0003f25270 */
[----:B------:R-:W0:Y:S02]  /*4040*/  @P1 LDC.64 R24, c[0x0][0x9e8] ;  /* 0x00027a00ff181b82 */ /* 0x000e240000000a00 */
[----:B0-----:R-:W-:-:S05]  /*4050*/  @P1 IMAD.HI.U32 R2, R3, R24, RZ ;  /* 0x0000001803021227 */ /* 0x001fca00078e00ff */
[----:B------:R-:W-:-:S07]  /*4060*/  @P1 SHF.R.U32.HI R3, RZ, R25, R2 ;  /* 0x00000019ff031219 */ /* 0x000fce0000011602 */
.L_x_994:
[----:B------:R-:W-:-:S05]  /*4070*/  IMAD R3, R3, R20, R20 ;  /* 0x0000001403037224 */ /* 0x000fca00078e0214 */
[----:B------:R-:W-:-:S07]  /*4080*/  VIMNMX R0, R0, R3, PT ;  /* 0x0000000300007248 */ /* 0x000fce0003fe0100 */
.L_x_992:
[----:B------:R-:W-:Y:S01]  /*4090*/  IMAD.HI R3, R0, 0x2aaaaaab, RZ ;  /* 0x2aaaaaab00037827 */ /* 0x000fe200078e02ff */
[----:B------:R-:W-:Y:S01]  /*40a0*/  UMOV UR4, URZ ;  /* 0x0000003f00047c82 */ /* 0x000fe20008000000 */
[----:B------:R-:W-:Y:S02]  /*40b0*/  CS2R R86, SRZ ;  /* 0x0000000000567805 */ /* 0x000fe4000001ff00 */
[----:B------:R-:W-:Y:S01]  /*40c0*/  CS2R R84, SRZ ;  /* 0x0000000000547805 */ /* 0x000fe2000001ff00 */
[----:B------:R-:W-:Y:S01]  /*40d0*/  IMAD.MOV.U32 R2, RZ, RZ, 0x3f800000 ;  /* 0x3f800000ff027424 */ /* 0x000fe200078e00ff */
[----:B------:R-:W-:Y:S01]  /*40e0*/  SHF.R.U32.HI R20, RZ, 0x1f, R3 ;  /* 0x0000001fff147819 */ /* 0x000fe20000011603 */
[----:B------:R-:W-:Y:S01]  /*40f0*/  IMAD.MOV.U32 R0, RZ, RZ, 0x3f800000 ;  /* 0x3f800000ff007424 */ /* 0x000fe200078e00ff */
[----:B------:R-:W-:Y:S02]  /*4100*/  CS2R R82, SRZ ;  /* 0x0000000000527805 */ /* 0x000fe4000001ff00 */
[----:B------:R-:W-:-:S02]  /*4110*/  CS2R R80, SRZ ;  /* 0x0000000000507805 */ /* 0x000fc4000001ff00 */
[----:B------:R-:W-:Y:S01]  /*4120*/  LEA.HI.SX32 R20, R3, R20, 0x1c ;  /* 0x0000001403147211 */ /* 0x000fe200078fe2ff */
[----:B------:R-:W-:Y:S01]  /*4130*/  IMAD.MOV.U32 R3, RZ, RZ, RZ ;  /* 0x000000ffff037224 */ /* 0x000fe200078e00ff */
[----:B------:R-:W-:Y:S02]  /*4140*/  CS2R R78, SRZ ;  /* 0x00000000004e7805 */ /* 0x000fe4000001ff00 */
[----:B------:R-:W-:Y:S02]  /*4150*/  CS2R R76, SRZ ;  /* 0x00000000004c7805 */ /* 0x000fe4000001ff00 */
[----:B------:R-:W-:Y:S02]  /*4160*/  VIMNMX R21, R17, R20, !PT ;  /* 0x0000001411157248 */ /* 0x000fe40007fe0100 */
[----:B------:R-:W-:Y:S02]  /*4170*/  CS2R R74, SRZ ;  /* 0x00000000004a7805 */ /* 0x000fe4000001ff00 */
[----:B------:R-:W-:-:S02]  /*4180*/  CS2R R72, SRZ ;  /* 0x0000000000487805 */ /* 0x000fc4000001ff00 */
[----:B------:R-:W-:Y:S02]  /*4190*/  CS2R R70, SRZ ;  /* 0x0000000000467805 */ /* 0x000fe4000001ff00 */
[----:B------:R-:W-:Y:S02]  /*41a0*/  ISETP.GE.AND P1, PT, R14, R21, PT ;  /* 0x000000150e00720c */ /* 0x000fe40003f26270 */
        /* <DEDUP_REMOVED lines=23> */
[----:B------:R-:W-:Y:S06]  /*4320*/  @!P1 BRA `(.L_x_995) ;  /* 0x0000002c00649947 */ /* 0x000fec0003800000 */
[----:B------:R-:W-:Y:S01]  /*4330*/  IMAD.MOV.U32 R15, RZ, RZ, R13 ;  /* 0x000000ffff0f7224 */ /* 0x000fe200078e000d */
[----:B------:R-:W-:Y:S01]  /*4340*/  UMOV UR5, URZ ;  /* 0x0000003f00057c82 */ /* 0x000fe20008000000 */
[----:B------:R-:W-:Y:S01]  /*4350*/  IMAD.MOV.U32 R20, RZ, RZ, R11 ;  /* 0x000000ffff147224 */ /* 0x000fe200078e000b */
[----:B------:R-:W-:Y:S01]  /*4360*/  ULDC UR6, c[0x0][0x9e4] ;  /* 0x0002790000067ab9 */ /* 0x000fe20000000800 */
[----:B------:R-:W-:Y:S01]  /*4370*/  IMAD.MOV.U32 R160, RZ, RZ, RZ ;  /* 0x000000ffffa07224 */ /* 0x000fe200078e00ff */
[----:B------:R-:W-:Y:S01]  /*4380*/  ULDC UR7, c[0x0][0x2f0] ;  /* 0x0000bc0000077ab9 */ /* 0x000fe20000000800 */
[----:B------:R-:W-:Y:S02]  /*4390*/  IMAD.MOV.U32 R2, RZ, RZ, 0x3f800000 ;  /* 0x3f800000ff027424 */ /* 0x000fe400078e00ff */
[----:B------:R-:W-:-:S07]  /*43a0*/  IMAD.MOV.U32 R87, RZ, RZ, RZ ;  /* 0x000000ffff577224 */ /* 0x000fce00078e00ff */
.L_x_1014:
[----:B------:R-:W-:-:S04]  /*43b0*/  UISETP.NE.AND UP0, UPT, UR5, 0x1, UPT ;  /* 0x000000010500788c */ /* 0x000fc8000bf05270 */
[----:B------:R-:W-:-:S06]  /*43c0*/  USEL UR4, URZ, 0x1, UP0 ;  /* 0x000000013f047887 */ /* 0x000fcc0008000000 */
[----:B------:R-:W-:Y:S01]  /*43d0*/  LOP3.LUT R3, R160, UR4, RZ, 0x3c, !PT ;  /* 0x00000004a0037c12 */ /* 0x000fe2000f8e3cff */
[----:B------:R-:W-:Y:S06]  /*43e0*/  @!P0 BRA `(.L_x_996) ;  /* 0x0000000000048947 */ /* 0x000fec0003800000 */
[----:B------:R-:W-:Y:S01]  /*43f0*/  BPT.TRAP 0x1 ;  /* 0x000000040000795c */ /* 0x000fe20000300000 */
.L_x_996:
[----:B------:R-:W-:Y:S01]  /*4400*/  UIADD3 UR4, UR5, 0x1, URZ ;  /* 0x0000000105047890 */ /* 0x000fe2000fffe03f */
[----:B------:R-:W-:-:S03]  /*4410*/  SHF.L.U32 R11, R3, 0x1f, RZ ;  /* 0x0000001f030b7819 */ /* 0x000fc600000006ff */
[----:B------:R-:W-:-:S04]  /*4420*/  UISETP.NE.AND UP0, UPT, UR4, 0x2, UPT ;  /* 0x000000020400788c */ /* 0x000fc8000bf05270 */
[----:B------:R-:W-:-:S04]  /*4430*/  USEL UR4, UR4, URZ, UP0 ;  /* 0x0000003f04047287 */ /* 0x000fc80008000000 */
[----:B------:R-:W-:-:S09]  /*4440*/  ULEA UR60, UR4, UR38, 0x3 ;  /* 0x00000026043c7291 */ /* 0x000fd2000f8e183f */
[----:B------:R0:W1:Y:S01]  /*4450*/  SYNCS.PHASECHK.TRANS64.TRYWAIT P1, [UR60+0x2a830], R11 ;  /* 0x02a8300bff0075a7 */ /* 0x000062000802017c */
[----:B------:R-:W-:Y:S05]  /*4460*/  @!P0 BRA `(.L_x_997) ;  /* 0x0000000000048947 */ /* 0x000fea0003800000 */
[----:B------:R-:W-:Y:S01]  /*4470*/  BPT.TRAP 0x1 ;  /* 0x000000040000795c */ /* 0x000fe20000300000 */
.L_x_997:
[----:B-1----:R-:W-:Y:S05]  /*4480*/  @P1 BRA `(.L_x_998) ;  /* 0x0000000000081947 */ /* 0x002fea0003800000 */
[----:B------:R-:W1:Y:S02]  /*4490*/  SYNCS.PHASECHK.TRANS64.TRYWAIT P1, [UR60+0x2a830], R11 ;  /* 0x02a8300bff0075a7 */ /* 0x000e64000802017c */
[----:B-1----:R-:W-:Y:S05]  /*44a0*/  @!P1 BRA `(.L_x_999) ;  /* 0x000000d800fc9947 */ /* 0x002fea0003800000 */
.L_x_998:
        /* <DEDUP_REMOVED lines=129> */
.L_x_1000:
[----:B------:R-:W-:Y:S01]  /*4cc0*/  ULEA UR10, UR5, UR38, 0x3 ;  /* 0x00000026050a7291 */ /* 0x000fe2000f8e183f */
[----:B------:R-:W-:-:S08]  /*4cd0*/  SHF.L.U32 R0, R160, 0x1f, RZ ;  /* 0x0000001fa0007819 */ /* 0x000fd000000006ff */
[----:B------:R2:W3:Y:S01]  /*4ce0*/  SYNCS.PHASECHK.TRANS64.TRYWAIT P1, [UR10+0x2a850], R0 ;  /* 0x02a85000ff0075a7 */ /* 0x0004e2000802014a */
[----:B------:R-:W-:Y:S05]  /*4cf0*/  @!P0 BRA `(.L_x_1001) ;  /* 0x0000000000048947 */ /* 0x000fea0003800000 */
[----:B------:R-:W-:Y:S01]  /*4d00*/  BPT.TRAP 0x1 ;  /* 0x000000040000795c */ /* 0x000fe20000300000 */
.L_x_1001:
[----:B---3--:R-:W-:Y:S05]  /*4d10*/  @P1 BRA `(.L_x_1002) ;  /* 0x0000000000081947 */ /* 0x008fea0003800000 */
[----:B------:R-:W3:Y:S02]  /*4d20*/  SYNCS.PHASECHK.TRANS64.TRYWAIT P1, [UR10+0x2a850], R0 ;  /* 0x02a85000ff0075a7 */ /* 0x000ee4000802014a */
[----:B---3--:R-:W-:Y:S05]  /*4d30*/  @!P1 BRA `(.L_x_1003) ;  /* 0x000000d000f09947 */ /* 0x008fea0003800000 */
.L_x_1002:
[----:B------:R-:W-:Y:S01]  /*4d40*/  UIADD3 UR11, UR38, 0x400, URZ ;  /* 0x00000400260b7890 */ /* 0x000fe2000fffe03f */
[----:B------:R-:W-:Y:S01]  /*4d50*/  WARPGROUP.ARRIVE ;  /* 0x00000000000079c5 */ /* 0x000fe20000000000 */
[----:B------:R-:W-:Y:S02]  /*4d60*/  UMOV UR15, 0x40000040 ;  /* 0x40000040000f7882 */ /* 0x000fe40000000000 */
[----:B------:R-:W-:-:S04]  /*4d70*/  USHF.R.U32.HI UR11, URZ, 0x4, UR11 ;  /* 0x000000043f0b7899 */ /* 0x000fc8000801160b */
[----:B------:R-:W-:-:S04]  /*4d80*/  ULOP3.LUT UR11, UR11, 0x3fff, URZ, 0xc0, !UPT ;  /* 0x00003fff0b0b7892 */ /* 0x000fc8000f8ec03f */
[----:B------:R-:W-:-:S04]  /*4d90*/  ULOP3.LUT UR11, UR11, 0x3000000, URZ, 0xfc, !UPT ;  /* 0x030000000b0b7892 */ /* 0x000fc8000f8efc3f */
        /* <DEDUP_REMOVED lines=31> */
.L_x_1004:
[----:B------:R-:W-:Y:S01]  /*4f90*/  ISETP.NE.AND P2, PT, R23, 0x1, PT ;  /* 0x000000011700780c */ /* 0x000fe20003f45270 */
[----:B------:R-:W-:Y:S01]  /*4fa0*/  IMAD R153, R14, -0x60, RZ ;  /* 0xffffffa00e997824 */ /* 0x000fe200078e02ff */
[----:B------:R-:W-:Y:S01]  /*4fb0*/  R2UR UR5, R10 ;  /* 0x000000000a0572ca */ /* 0x000fe200000e0000 */
[----:B------:R-:W-:Y:S01]  /*4fc0*/  UIADD3 UR60, UR60, 0x2a840, URZ ;  /* 0x0002a8403c3c7890 */ /* 0x000fe2000fffe03f */
[----:B------:R-:W-:Y:S01]  /*4fd0*/  LOP3.LUT P1, RZ, R18, 0x80000, RZ, 0xc0, !PT ;  /* 0x0008000012ff7812 */ /* 0x000fe2000782c0ff */
[----:B------:R-:W-:Y:S01]  /*4fe0*/  ULDC UR11, c[0x0][0x288] ;  /* 0x0000a200000b7ab9 */ /* 0x000fe20000000800 */
[----:B------:R-:W-:Y:S01]  /*4ff0*/  ULDC UR14, c[0x0][0x9e0] ;  /* 0x00027800000e7ab9 */ /* 0x000fe20000000800 */
[----:B------:R-:W-:-:S06]  /*5000*/  UPRMT UR60, UR61, 0x654, UR60 ;  /* 0x000006543d3c7896 */ /* 0x000fcc000800003c */
[----:B01----:R-:W2:Y:S08]  /*5010*/  @P2 LDC R11, c[0x0][0x44c] ;  /* 0x00011300ff0b2b82 */ /* 0x003eb00000000800 */
[----:B------:R-:W0:Y:S01]  /*5020*/  @P2 LDC R13, c[0x0][0x450] ;  /* 0x00011400ff0d2b82 */ /* 0x000e220000000800 */
[----:B------:R-:W-:Y:S01]  /*5030*/  SYNCS.ARRIVE.TRANS64.RED.A1T0 RZ, [UR60], RZ ;  /* 0x000000ffffff79a7 */ /* 0x000fe2000810043c */
[----:B--2---:R-:W-:-:S04]  /*5040*/  @P2 IMAD.HI.U32 R0, R8, R11, RZ ;  /* 0x0000000b08002227 */ /* 0x004fc800078e00ff */
[----:B------:R-:W-:Y:S01]  /*5050*/  IMAD.MOV.U32 R11, RZ, RZ, R8 ;  /* 0x000000ffff0b7224 */ /* 0x000fe200078e0008 */
[----:B0-----:R-:W-:Y:S01]  /*5060*/  @P2 SHF.R.U32.HI R11, RZ, R13, R0 ;  /* 0x0000000dff0b2219 */ /* 0x001fe20000011600 */
[----:B------:R-:W-:-:S04]  /*5070*/  VIADD R0, R153, 0x1 ;  /* 0x0000000199007836 */ /* 0x000fc80000000000 */
[----:B------:R-:W0:Y:S01]  /*5080*/  SHFL.IDX PT, R137, R11, RZ, 0x1c1f ;  /* 0x001c1fff0b897589 */ /* 0x000e2200000e0000 */
[----:B------:R-:W-:-:S04]  /*5090*/  IMAD R13, R9, -0x2, R0 ;  /* 0xfffffffe090d7824 */ /* 0x000fc800078e0200 */
[----:B------:R-:W-:Y:S02]  /*50a0*/  IMAD R0, R16, UR7, R13 ;  /* 0x0000000710007c24 */ /* 0x000fe4000f8e020d */
[----:B------:R-:W-:Y:S02]  /*50b0*/  VIADD R140, R13, 0xffffffff ;  /* 0xffffffff0d8c7836 */ /* 0x000fe40000000000 */
[----:B------:R-:W-:-:S04]  /*50c0*/  VIADD R0, R0, -UR11 ;  /* 0x8000000b00007c36 */ /* 0x000fc80008000000 */
[C---:B------:R-:W-:Y:S02]  /*50d0*/  VIADD R136, R0.reuse, UR14 ;  /* 0x0000000e00887c36 */ /* 0x040fe40008000000 */
[----:B------:R-:W-:Y:S02]  /*50e0*/  VIADD R138, R0, UR5 ;  /* 0x00000005008a7c36 */ /* 0x000fe40008000000 */
[--C-:B0-----:R-:W-:Y:S02]  /*50f0*/  IMAD.IADD R0, R136, 0x1, R137.reuse ;  /* 0x0000000188007824 */ /* 0x101fe400078e0289 */
[----:B------:R-:W-:Y:S01]  /*5100*/  IMAD.IADD R2, R138, 0x1, R137 ;  /* 0x000000018a027824 */ /* 0x000fe200078e0289 */
[----:B------:R-:W-:Y:S06]  /*5110*/  @!P1 BRA `(.L_x_1005) ;  /* 0x0000000000589947 */ /* 0x000fec0003800000 */
[----:B------:R-:W-:Y:S01]  /*5120*/  IMAD R12, R16, UR7, R137 ;  /* 0x00000007100c7c24 */ /* 0x000fe2000f8e0289 */
[----:B------:R-:W-:Y:S03]  /*5130*/  BSSY B0, `(.L_x_1006) ;  /* 0x0000011000007945 */ /* 0x000fe60003800000 */
[----:B------:R-:W-:-:S05]  /*5140*/  VIADD R13, R12, -UR11 ;  /* 0x8000000b0c0d7c36 */ /* 0x000fca0008000000 */
[----:B------:R-:W-:-:S13]  /*5150*/  ISETP.GT.AND P1, PT, R13, -0x1, PT ;  /* 0xffffffff0d00780c */ /* 0x000fda0003f24270 */
[----:B------:R-:W-:Y:S05]  /*5160*/  @P1 BRA `(.L_x_1007) ;  /* 0x0000000000201947 */ /* 0x000fea0003800000 */
[----:B------:R-:W-:Y:S01]  /*5170*/  IMAD.U32 R137, RZ, RZ, UR6 ;  /* 0x00000006ff897e24 */ /* 0x000fe2000f8e00ff */
[----:B------:R-:W-:-:S04]  /*5180*/  LOP3.LUT R13, RZ, R13, RZ, 0x33, !PT ;  /* 0x0000000dff0d7212 */ /* 0x000fc800078e33ff */
[----:B------:R-:W-:-:S13]  /*5190*/  ISETP.NE.AND P1, PT, R137, 0x1, PT ;  /* 0x000000018900780c */ /* 0x000fda0003f25270 */
[----:B------:R-:W0:Y:S02]  /*51a0*/  @P1 LDC.64 R142, c[0x0][0x9e8] ;  /* 0x00027a00ff8e1b82 */ /* 0x000e240000000a00 */
[----:B0-----:R-:W-:-:S05]  /*51b0*/  @P1 IMAD.HI.U32 R12, R13, R142, RZ ;  /* 0x0000008e0d0c1227 */ /* 0x001fca00078e00ff */
[----:B------:R-:W-:-:S04]  /*51c0*/  @P1 SHF.R.U32.HI R13, RZ, R143, R12 ;  /* 0x0000008fff0d1219 */ /* 0x000fc8000001160c */
[----:B------:R-:W-:Y:S01]  /*51d0*/  LOP3.LUT R13, RZ, R13, RZ, 0x33, !PT ;  /* 0x0000000dff0d7212 */ /* 0x000fe200078e33ff */
[----:B------:R-:W-:Y:S06]  /*51e0*/  BRA `(.L_x_1008) ;  /* 0x0000000000147947 */ /* 0x000fec0003800000 */
.L_x_1007:
[----:B------:R-:W-:-:S05]  /*51f0*/  IMAD.U32 R137, RZ, RZ, UR6 ;  /* 0x00000006ff897e24 */ /* 0x000fca000f8e00ff */
[----:B------:R-:W-:-:S13]  /*5200*/  ISETP.NE.AND P1, PT, R137, 0x1, PT ;  /* 0x000000018900780c */ /* 0x000fda0003f25270 */
[----:B------:R-:W0:Y:S02]  /*5210*/  @P1 LDC.64 R142, c[0x0][0x9e8] ;  /* 0x00027a00ff8e1b82 */ /* 0x000e240000000a00 */
[----:B0-----:R-:W-:-:S05]  /*5220*/  @P1 IMAD.HI.U32 R12, R13, R142, RZ ;  /* 0x0000008e0d0c1227 */ /* 0x001fca00078e00ff */
[----:B------:R-:W-:-:S07]  /*5230*/  @P1 SHF.R.U32.HI R13, RZ, R143, R12 ;  /* 0x0000008fff0d1219 */ /* 0x000fce000001160c */
.L_x_1008:
[----:B------:R-:W-:Y:S05]  /*5240*/  BSYNC B0 ;  /* 0x0000000000007941 */ /* 0x000fea0003800000 */
.L_x_1006:
[----:B------:R-:W-:-:S05]  /*5250*/  IMAD R13, R13, R137, R140 ;  /* 0x000000890d0d7224 */ /* 0x000fca00078e028c */
[----:B------:R-:W-:Y:S02]  /*5260*/  VIADDMNMX R0, R13, R137, R0, PT ;  /* 0x000000890d007246 */ /* 0x000fe40003800100 */
[----:B------:R-:W-:-:S07]  /*5270*/  VIMNMX R2, R2, R13, !PT ;  /* 0x0000000d02027248 */ /* 0x000fce0007fe0100 */
.L_x_1005:
[C---:B------:R-:W-:Y:S01]  /*5280*/  ISETP.GE.AND P2, PT, R153.reuse, 0x9, PT ;  /* 0x000000099900780c */ /* 0x040fe20003f46270 */
[----:B------:R-:W0:Y:S01]  /*5290*/  SHFL.IDX PT, R11, R11, 0x1, 0x1c1f ;  /* 0x003c1f000b0b7f89 */ /* 0x000e2200000e0000 */
[C---:B------:R-:W-:Y:S02]  /*52a0*/  ISETP.GE.AND P1, PT, R153.reuse, 0x2, PT ;  /* 0x000000029900780c */ /* 0x040fe40003f26270 */
        /* <DEDUP_REMOVED lines=34> */
[C---:B------:R-:W-:Y:S02]  /*54d0*/  ISETP.GE.AND P4, PT, R153.reuse, 0x22, PT ;  /* 0x000000229900780c */ /* 0x040fe40003f86270 */
        /* <DEDUP_REMOVED lines=69> */
[----:B------:R-:W-:Y:S02]  /*5930*/  P2R R92, PR, RZ, 0x40 ;  /* 0x00000040ff5c7803 */ /* 0x000fe40000000000 */
[----:B------:R-:W-:-:S04]  /*5940*/  ISETP.GT.AND P6, PT, R2, RZ, !P6 ;  /* 0x000000ff0200720c */ /* 0x000fc800077c4270 */
[----:B------:R-:W-:-:S04]  /*5950*/  ISETP.LT.OR P6, PT, R0, 0x1, P6 ;  /* 0x000000010000780c */ /* 0x000fc800037c1670 */
[----:B------:R-:W-:Y:S02]  /*5960*/  FSEL R171, R88, -INF , !P6 ;  /* 0xff80000058ab7808 */ /* 0x000fe40007000000 */
[----:B------:R-:W-:-:S04]  /*5970*/  ISETP.GE.AND P6, PT, R153, 0x5a, PT ;  /* 0x0000005a9900780c */ /* 0x000fc80003fc6270 */
[----:B------:R-:W-:Y:S02]  /*5980*/  P2R R128, PR, RZ, 0x40 ;  /* 0x00000040ff807803 */ /* 0x000fe40000000000 */
[----:B------:R-:W-:Y:S01]  /*5990*/  ISETP.GT.AND P6, PT, R2, 0x59, !P6 ;  /* 0x000000590200780c */ /* 0x000fe200077c4270 */
[----:B0-----:R-:W-:-:S03]  /*59a0*/  IMAD.IADD R2, R138, 0x1, R11 ;  /* 0x000000018a027824 */ /* 0x001fc600078e020b */
[----:B------:R-:W-:Y:S01]  /*59b0*/  ISETP.LT.OR P6, PT, R0, 0x5a, P6 ;  /* 0x0000005a0000780c */ /* 0x000fe200037c1670 */
[----:B------:R-:W-:-:S03]  /*59c0*/  IMAD.IADD R0, R136, 0x1, R11 ;  /* 0x0000000188007824 */ /* 0x000fc600078e020b */
[----:B------:R-:W-:Y:S02]  /*59d0*/  FSEL R133, R133, -INF , !P6 ;  /* 0xff80000085857808 */ /* 0x000fe40007000000 */
[----:B------:R-:W-:-:S13]  /*59e0*/  LOP3.LUT P6, RZ, R18, 0x80000, RZ, 0xc0, !PT ;  /* 0x0008000012ff7812 */ /* 0x000fda00078cc0ff */
[----:B------:R-:W-:Y:S05]  /*59f0*/  @!P6 BRA `(.L_x_1009) ;  /* 0x000000000058e947 */ /* 0x000fea0003800000 */
        /* <DEDUP_REMOVED lines=13> */
.L_x_1011:
[----:B------:R-:W-:-:S05]  /*5ad0*/  IMAD.U32 R88, RZ, RZ, UR6 ;  /* 0x00000006ff587e24 */ /* 0x000fca000f8e00ff */
[----:B------:R-:W-:-:S13]  /*5ae0*/  ISETP.NE.AND P6, PT, R88, 0x1, PT ;  /* 0x000000015800780c */ /* 0x000fda0003fc5270 */
[----:B------:R-:W0:Y:S02]  /*5af0*/  @P6 LDC.64 R142, c[0x0][0x9e8] ;  /* 0x00027a00ff8e6b82 */ /* 0x000e240000000a00 */
[----:B0-----:R-:W-:-:S05]  /*5b00*/  @P6 IMAD.HI.U32 R12, R11, R142, RZ ;  /* 0x0000008e0b0c6227 */ /* 0x001fca00078e00ff */
[----:B------:R-:W-:-:S07]  /*5b10*/  @P6 SHF.R.U32.HI R11, RZ, R143, R12 ;  /* 0x0000008fff0b6219 */ /* 0x000fce000001160c */
.L_x_1012:
[----:B------:R-:W-:Y:S05]  /*5b20*/  BSYNC B0 ;  /* 0x0000000000007941 */ /* 0x000fea0003800000 */
.L_x_1010:
[----:B------:R-:W-:-:S05]  /*5b30*/  IMAD R11, R11, R88, R140 ;  /* 0x000000580b0b7224 */ /* 0x000fca00078e028c */
[----:B------:R-:W-:Y:S02]  /*5b40*/  VIADDMNMX R0, R11, R88, R0, PT ;  /* 0x000000580b007246 */ /* 0x000fe40003800100 */
[----:B------:R-:W-:-:S07]  /*5b50*/  VIMNMX R2, R2, R11, !PT ;  /* 0x0000000b02027248 */ /* 0x000fce0007fe0100 */
.L_x_1009:
[C---:B------:R-:W-:Y:S02]  /*5b60*/  ISETP.GT.AND P1, PT, R2.reuse, 0x1, !P1 ;  /* 0x000000010200780c */ /* 0x040fe40004f24270 */
[----:B------:R-:W-:Y:S02]  /*5b70*/  ISETP.GT.AND P2, PT, R2, 0x8, !P2 ;  /* 0x000000080200780c */ /* 0x000fe40005744270 */
        /* <DEDUP_REMOVED lines=32> */
[----:B------:R-:W-:Y:S02]  /*5d80*/  ISETP.NE.AND P2, PT, R151, RZ, PT ;  /* 0x000000ff9700720c */ /* 0x000fe40003f45270 */
        /* <DEDUP_REMOVED lines=31> */
[----:B------:R-:W-:Y:S02]  /*5f80*/  ISETP.GT.AND P1, PT, R2, 0x30, !P1 ;  /* 0x000000300200780c */ /* 0x000fe40004f24270 */
[----:B------:R-:W-:Y:S02]  /*5f90*/  FMNMX.FTZ R12, R101, R12, !PT ;  /* 0x0000000c650c7209 */ /* 0x000fe40007810000 */
[----:B------:R-:W-:Y:S02]  /*5fa0*/  ISETP.LT.OR P1, PT, R0, 0x31, P1 ;  /* 0x000000310000780c */ /* 0x000fe40000f21670 */
[----:B------:R-:W-:Y:S02]  /*5fb0*/  FMNMX.FTZ R88, R133, R12, !PT ;  /* 0x0000000c85587209 */ /* 0x000fe40007810000 */
[----:B------:R-:W-:Y:S01]  /*5fc0*/  FSEL R155, R114, -INF , !P1 ;  /* 0xff800000729b7808 */ /* 0x000fe20004800000 */
[----:B------:R-:W0:Y:S01]  /*5fd0*/  LDC R12, c[0x0][0x988] ;  /* 0x00026200ff0c7b82 */ /* 0x000e220000000800 */
[----:B------:R-:W-:Y:S01]  /*5fe0*/  ISETP.NE.AND P1, PT, R112, RZ, PT ;  /* 0x000000ff7000720c */ /* 0x000fe20003f25270 */
[----:B------:R-:W1:Y:S01]  /*5ff0*/  SHFL.BFLY PT, R11, R88, 0x2, 0x1f ;  /* 0x0c401f00580b7f89 */ /* 0x000e6200000e0000 */
[----:B------:R-:W-:-:S02]  /*6000*/  ISETP.NE.AND P6, PT, R124, RZ, PT ;  /* 0x000000ff7c00720c */ /* 0x000fc40003fc5270 */
[C---:B------:R-:W-:Y:S02]  /*6010*/  ISETP.GT.AND P1, PT, R2.reuse, 0x31, !P1 ;  /* 0x000000310200780c */ /* 0x040fe40004f24270 */
[----:B------:R-:W-:Y:S02]  /*6020*/  ISETP.GT.AND P3, PT, R2, 0x50, !P3 ;  /* 0x000000500200780c */ /* 0x000fe40005f64270 */
[C---:B------:R-:W-:Y:S02]  /*6030*/  ISETP.LT.OR P1, PT, R0.reuse, 0x32, P1 ;  /* 0x000000320000780c */ /* 0x040fe40000f21670 */
[----:B------:R-:W-:Y:S02]  /*6040*/  ISETP.LT.OR P3, PT, R0, 0x51, P3 ;  /* 0x000000510000780c */ /* 0x000fe40001f61670 */
[----:B------:R-:W-:Y:S02]  /*6050*/  FSEL R115, R115, -INF , !P1 ;  /* 0xff80000073737808 */ /* 0x000fe40004800000 */
[----:B------:R-:W-:-:S02]  /*6060*/  ISETP.NE.AND P1, PT, R152, RZ, PT ;  /* 0x000000ff9800720c */ /* 0x000fc40003f25270 */
[C---:B------:R-:W-:Y:S02]  /*6070*/  ISETP.GT.AND P4, PT, R2.reuse, 0x51, !P4 ;  /* 0x000000510200780c */ /* 0x040fe40006784270 */
[----:B------:R-:W-:Y:S02]  /*6080*/  ISETP.GT.AND P1, PT, R2, 0x38, !P1 ;  /* 0x000000380200780c */ /* 0x000fe40004f24270 */
[----:B------:R-:W-:Y:S02]  /*6090*/  FSEL R165, R130, -INF , !P3 ;  /* 0xff80000082a57808 */ /* 0x000fe40005800000 */
[----:B------:R-:W-:Y:S02]  /*60a0*/  ISETP.LT.OR P1, PT, R0, 0x39, P1 ;  /* 0x000000390000780c */ /* 0x000fe40000f21670 */
[----:B------:R-:W-:Y:S02]  /*60b0*/  ISETP.GT.AND P5, PT, R2, 0x58, !P5 ;  /* 0x000000580200780c */ /* 0x000fe40006fa4270 */
[----:B------:R-:W-:-:S02]  /*60c0*/  FSEL R157, R118, -INF , !P1 ;  /* 0xff800000769d7808 */ /* 0x000fc40004800000 */
[----:B------:R-:W-:Y:S02]  /*60d0*/  ISETP.NE.AND P1, PT, R116, RZ, PT ;  /* 0x000000ff7400720c */ /* 0x000fe40003f25270 */
[----:B------:R-:W-:Y:S02]  /*60e0*/  ISETP.LT.OR P4, PT, R0, 0x52, P4 ;  /* 0x000000520000780c */ /* 0x000fe40002781670 */
[----:B------:R-:W-:Y:S02]  /*60f0*/  ISETP.GT.AND P1, PT, R2, 0x39, !P1 ;  /* 0x000000390200780c */ /* 0x000fe40004f24270 */
[C---:B------:R-:W-:Y:S02]  /*6100*/  ISETP.LT.OR P5, PT, R0.reuse, 0x59, P5 ;  /* 0x000000590000780c */ /* 0x040fe40002fa1670 */
[----:B------:R-:W-:-:S04]  /*6110*/  ISETP.LT.OR P1, PT, R0, 0x3a, P1 ;  /* 0x0000003a0000780c */ /* 0x000fc80000f21670 */
[----:B------:R-:W-:Y:S02]  /*6120*/  FSEL R119, R119, -INF , !P1 ;  /* 0xff80000077777808 */ /* 0x000fe40004800000 */
[----:B------:R-:W-:-:S04]  /*6130*/  ISETP.NE.AND P1, PT, R154, RZ, PT ;  /* 0x000000ff9a00720c */ /* 0x000fc80003f25270 */
[----:B------:R-:W-:-:S04]  /*6140*/  ISETP.GT.AND P1, PT, R2, 0x40, !P1 ;  /* 0x000000400200780c */ /* 0x000fc80004f24270 */
[----:B------:R-:W-:-:S04]  /*6150*/  ISETP.LT.OR P1, PT, R0, 0x41, P1 ;  /* 0x000000410000780c */ /* 0x000fc80000f21670 */
[----:B------:R-:W-:Y:S02]  /*6160*/  FSEL R159, R122, -INF , !P1 ;  /* 0xff8000007a9f7808 */ /* 0x000fe40004800000 */
[----:B------:R-:W-:-:S04]  /*6170*/  ISETP.NE.AND P1, PT, R120, RZ, PT ;  /* 0x000000ff7800720c */ /* 0x000fc80003f25270 */
[----:B------:R-:W-:-:S04]  /*6180*/  ISETP.GT.AND P1, PT, R2, 0x41, !P1 ;  /* 0x000000410200780c */ /* 0x000fc80004f24270 */
[----:B------:R-:W-:-:S04]  /*6190*/  ISETP.LT.OR P1, PT, R0, 0x42, P1 ;  /* 0x000000420000780c */ /* 0x000fc80000f21670 */
[----:B------:R-:W-:Y:S02]  /*61a0*/  FSEL R123, R123, -INF , !P1 ;  /* 0xff8000007b7b7808 */ /* 0x000fe40004800000 */
[----:B------:R-:W-:-:S04]  /*61b0*/  ISETP.GT.AND P1, PT, R2, 0x48, !P2 ;  /* 0x000000480200780c */ /* 0x000fc80005724270 */
[----:B------:R-:W-:-:S04]  /*61c0*/  ISETP.LT.OR P1, PT, R0, 0x49, P1 ;  /* 0x000000490000780c */ /* 0x000fc80000f21670 */
[----:B------:R-:W-:Y:S02]  /*61d0*/  FSEL R161, R126, -INF , !P1 ;  /* 0xff8000007ea17808 */ /* 0x000fe40004800000 */
[----:B------:R-:W-:Y:S02]  /*61e0*/  ISETP.GT.AND P1, PT, R2, 0x49, !P6 ;  /* 0x000000490200780c */ /* 0x000fe40007724270 */
[----:B------:R-:W-:Y:S02]  /*61f0*/  ISETP.NE.AND P6, PT, R92, RZ, PT ;  /* 0x000000ff5c00720c */ /* 0x000fe40003fc5270 */
[----:B------:R-:W-:Y:S02]  /*6200*/  ISETP.LT.OR P1, PT, R0, 0x4a, P1 ;  /* 0x0000004a0000780c */ /* 0x000fe40000f21670 */
[----:B-1----:R-:W-:Y:S02]  /*6210*/  FMNMX.FTZ R92, R88, R11, !PT ;  /* 0x0000000b585c7209 */ /* 0x002fe40007810000 */
[----:B------:R-:W-:-:S02]  /*6220*/  FSEL R127, R127, -INF , !P1 ;  /* 0xff8000007f7f7808 */ /* 0x000fc40004800000 */
[----:B------:R-:W-:Y:S01]  /*6230*/  ISETP.GT.AND P1, PT, R2, RZ, !P6 ;  /* 0x000000ff0200720c */ /* 0x000fe20007724270 */
[----:B------:R-:W1:Y:S01]  /*6240*/  SHFL.BFLY PT, R11, R92, 0x1, 0x1f ;  /* 0x0c201f005c0b7f89 */ /* 0x000e6200000e0000 */
[----:B------:R-:W-:Y:S02]  /*6250*/  ISETP.NE.AND P6, PT, R128, RZ, PT ;  /* 0x000000ff8000720c */ /* 0x000fe40003fc5270 */
[----:B------:R-:W-:Y:S02]  /*6260*/  ISETP.LT.OR P1, PT, R0, 0x1, P1 ;  /* 0x000000010000780c */ /* 0x000fe40000f21670 */
[----:B------:R-:W-:Y:S02]  /*6270*/  ISETP.GT.AND P2, PT, R2, 0x59, !P6 ;  /* 0x000000590200780c */ /* 0x000fe40007744270 */
[----:B------:R-:W-:Y:S02]  /*6280*/  FSEL R90, R90, -INF , !P1 ;  /* 0xff8000005a5a7808 */ /* 0x000fe40004800000 */
[----:B------:R-:W-:-:S02]  /*6290*/  ISETP.LT.OR P2, PT, R0, 0x5a, P2 ;  /* 0x0000005a0000780c */ /* 0x000fc40001741670 */
[----:B------:R-:W-:Y:S02]  /*62a0*/  FMNMX.FTZ R88, R90, R15, !PT ;  /* 0x0000000f5a587209 */ /* 0x000fe40007810000 */
[----:B------:R-:W-:Y:S02]  /*62b0*/  FSEL R135, R135, -INF , !P2 ;  /* 0xff80000087877808 */ /* 0x000fe40005000000 */
[----:B------:R-:W-:-:S04]  /*62c0*/  FMNMX.FTZ R88, R91, R88, !PT ;  /* 0x000000585b587209 */ /* 0x000fc80007810000 */
[----:B------:R-:W-:-:S04]  /*62d0*/  FMNMX.FTZ R88, R141, R88, !PT ;  /* 0x000000588d587209 */ /* 0x000fc80007810000 */
[----:B------:R-:W-:Y:S02]  /*62e0*/  FMNMX.FTZ R88, R95, R88, !PT ;  /* 0x000000585f587209 */ /* 0x000fe40007810000 */
[----:B-1----:R-:W-:Y:S02]  /*62f0*/  FMNMX.FTZ R11, R92, R11, !PT ;  /* 0x0000000b5c0b7209 */ /* 0x002fe40007810000 */
[----:B------:R-:W-:Y:S02]  /*6300*/  FMNMX.FTZ R88, R143, R88, !PT ;  /* 0x000000588f587209 */ /* 0x000fe40007810000 */
[C---:B------:R-:W-:Y:S01]  /*6310*/  FSETP.NEU.FTZ.AND P1, PT, R11.reuse, -INF , PT ;  /* 0xff8000000b00780b */ /* 0x040fe20003f3d000 */
[----:B0-----:R-:W-:Y:S01]  /*6320*/  FMUL.FTZ R94, R11, R12 ;  /* 0x0000000c0b5e7220 */ /* 0x001fe20000410000 */
[----:B------:R-:W-:-:S04]  /*6330*/  FMNMX.FTZ R88, R99, R88, !PT ;  /* 0x0000005863587209 */ /* 0x000fc80007810000 */
[----:B------:R-:W-:Y:S02]  /*6340*/  FMNMX.FTZ R88, R147, R88, !PT ;  /* 0x0000005893587209 */ /* 0x000fe40007810000 */
[----:B------:R-:W-:Y:S02]  /*6350*/  FSEL R94, R94, RZ, P1 ;  /* 0x000000ff5e5e7208 */ /* 0x000fe40000800000 */
[----:B------:R-:W-:-:S03]  /*6360*/  FMNMX.FTZ R88, R103, R88, !PT ;  /* 0x0000005867587209 */ /* 0x000fc60007810000 */
[--C-:B------:R-:W-:Y:S01]  /*6370*/  FFMA.FTZ R2, R139, R12, -R94.reuse ;  /* 0x0000000c8b027223 */ /* 0x100fe2000001085e */
[----:B------:R-:W-:Y:S01]  /*6380*/  FMNMX.FTZ R88, R151, R88, !PT ;  /* 0x0000005897587209 */ /* 0x000fe20007810000 */
[-CC-:B------:R-:W-:Y:S01]  /*6390*/  FFMA.FTZ R148, R145, R12.reuse, -R94.reuse ;  /* 0x0000000c91947223 */ /* 0x180fe2000001085e */
[----:B------:R-:W-:Y:S01]  /*63a0*/  FSEL R139, R131, -INF , !P4 ;  /* 0xff800000838b7808 */ /* 0x000fe20006000000 */
[--C-:B------:R-:W-:Y:S01]  /*63b0*/  FFMA.FTZ R150, R137, R12, -R94.reuse ;  /* 0x0000000c89967223 */ /* 0x100fe2000001085e */
[----:B------:R-:W-:Y:S01]  /*63c0*/  FMNMX.FTZ R88, R107, R88, !PT ;  /* 0x000000586b587209 */ /* 0x000fe20007810000 */
[-CC-:B------:R-:W-:Y:S01]  /*63d0*/  FFMA.FTZ R142, R13, R12.reuse, -R94.reuse ;  /* 0x0000000c0d8e7223 */ /* 0x180fe2000001085e */
[----:B------:R-:W-:Y:S01]  /*63e0*/  FSEL R145, R134, -INF , !P5 ;  /* 0xff80000086917808 */ /* 0x000fe20006800000 */
[--C-:B------:R-:W-:Y:S01]  /*63f0*/  FFMA.FTZ R146, R93, R12, -R94.reuse ;  /* 0x0000000c5d927223 */ /* 0x100fe2000001085e */
[----:B------:R-:W-:Y:S01]  /*6400*/  FMNMX.FTZ R88, R153, R88, !PT ;  /* 0x0000005899587209 */ /* 0x000fe20007810000 */
[----:B------:R0:W-:Y:S01]  /*6410*/  MUFU.EX2 R131, R2 ;  /* 0x0000000200837308 */ /* 0x0001e20000000800 */
[-CC-:B------:R-:W-:Y:S01]  /*6420*/  FFMA.FTZ R93, R117, R12.reuse, -R94.reuse ;  /* 0x0000000c755d7223 */ /* 0x180fe2000001085e */
[----:B------:R-:W-:Y:S01]  /*6430*/  FSEL R117, R11, RZ, P1 ;  /* 0x000000ff0b757208 */ /* 0x000fe20000800000 */
[--C-:B------:R-:W-:Y:S01]  /*6440*/  FFMA.FTZ R171, R171, R12, -R94.reuse ;  /* 0x0000000cabab7223 */ /* 0x100fe2000001085e */
[----:B------:R-:W-:Y:S01]  /*6450*/  FMNMX.FTZ R88, R111, R88, !PT ;  /* 0x000000586f587209 */ /* 0x000fe20007810000 */
[-CC-:B------:R-:W-:Y:S01]  /*6460*/  FFMA.FTZ R156, R177, R12.reuse, -R94.reuse ;  /* 0x0000000cb19c7223 */ /* 0x180fe2000001085e */
[----:B------:R-:W-:Y:S01]  /*6470*/  FFMA.FTZ R158, R175, R12, -R94 ;  /* 0x0000000caf9e7223 */ /* 0x000fe2000001085e */
[----:B------:R-:W-:Y:S01]  /*6480*/  FADD.FTZ R117, -R117, R20 ;  /* 0x0000001475757221 */ /* 0x000fe20000010100 */
        /* <DEDUP_REMOVED lines=25> */
[----:B------:R-:W-:Y:S03]  /*6620*/  MUFU.EX2 R173, R173 ;  /* 0x000000ad00ad7308 */ /* 0x000fe60000000800 */
[----:B------:R-:W-:-:S04]  /*6630*/  FMNMX.FTZ R88, R127, R88, !PT ;  /* 0x000000587f587209 */ /* 0x000fc80007810000 */
[----:B------:R-:W-:Y:S01]  /*6640*/  FMNMX.FTZ R88, R165, R88, !PT ;  /* 0x00000058a5587209 */ /* 0x000fe20007810000 */
[----:B------:R-:W-:Y:S03]  /*6650*/  MUFU.EX2 R152, R152 ;  /* 0x0000009800987308 */ /* 0x000fe60000000800 */
[----:B------:R-:W-:-:S04]  /*6660*/  FMNMX.FTZ R88, R139, R88, !PT ;  /* 0x000000588b587209 */ /* 0x000fc80007810000 */
[----:B------:R-:W-:Y:S01]  /*6670*/  FMNMX.FTZ R88, R145, R88, !PT ;  /* 0x0000005891587209 */ /* 0x000fe20007810000 */
[----:B------:R-:W-:Y:S03]  /*6680*/  MUFU.EX2 R167, R167 ;  /* 0x000000a700a77308 */ /* 0x000fe60000000800 */
[----:B------:R-:W-:-:S05]  /*6690*/  FMNMX.FTZ R88, R135, R88, !PT ;  /* 0x0000005887587209 */ /* 0x000fca0007810000 */
[----:B------:R-:W1:Y:S01]  /*66a0*/  SHFL.BFLY PT, R137, R88, 0x2, 0x1f ;  /* 0x0c401f0058897f89 */ /* 0x000e6200000e0000 */
[----:B------:R-:W-:Y:S08]  /*66b0*/  MUFU.EX2 R154, R154 ;  /* 0x0000009a009a7308 */ /* 0x000ff00000000800 */
[----:B------:R-:W-:Y:S08]  /*66c0*/  MUFU.EX2 R149, R149 ;  /* 0x0000009500957308 */ /* 0x000ff00000000800 */
[----:B------:R-:W-:Y:S01]  /*66d0*/  MUFU.EX2 R148, R148 ;  /* 0x0000009400947308 */ /* 0x000fe20000000800 */
[----:B-1----:R-:W-:-:S07]  /*66e0*/  FMNMX.FTZ R137, R88, R137, !PT ;  /* 0x0000008958897209 */ /* 0x002fce0007810000 */
[----:B------:R-:W-:Y:S01]  /*66f0*/  MUFU.EX2 R150, R150 ;  /* 0x0000009600967308 */ /* 0x000fe20000000800 */
[----:B------:R-:W1:Y:S07]  /*6700*/  SHFL.BFLY PT, R0, R137, 0x1, 0x1f ;  /* 0x0c201f0089007f89 */ /* 0x000e6e00000e0000 */
[----:B------:R-:W-:Y:S08]  /*6710*/  MUFU.EX2 R109, R109 ;  /* 0x0000006d006d7308 */ /* 0x000ff00000000800 */
[----:B------:R-:W-:Y:S08]  /*6720*/  MUFU.EX2 R144, R144 ;  /* 0x0000009000907308 */ /* 0x000ff00000000800 */
[----:B------:R-:W-:Y:S01]  /*6730*/  MUFU.EX2 R89, R89 ;  /* 0x0000005900597308 */ /* 0x000fe20000000800 */
[----:B-1----:R-:W-:Y:S01]  /*6740*/  FMNMX.FTZ R13, R137, R0, !PT ;  /* 0x00000000890d7209 */ /* 0x002fe20007810000 */
[----:B------:R-:W-:-:S03]  /*6750*/  FMUL.FTZ R0, R117, R12 ;  /* 0x0000000c75007220 */ /* 0x000fc60000410000 */
[C---:B------:R-:W-:Y:S01]  /*6760*/  FSETP.NEU.FTZ.AND P1, PT, R13.reuse, -INF , PT ;  /* 0xff8000000d00780b */ /* 0x040fe20003f3d000 */
[C---:B0-----:R-:W-:Y:S02]  /*6770*/  FMUL.FTZ R2, R13.reuse, R12 ;  /* 0x0000000c0d027220 */ /* 0x041fe40000410000 */
[----:B------:R-:W-:Y:S03]  /*6780*/  MUFU.EX2 R146, R146 ;  /* 0x0000009200927308 */ /* 0x000fe60000000800 */
[----:B------:R-:W-:Y:S02]  /*6790*/  FSEL R92, R2, RZ, P1 ;  /* 0x000000ff025c7208 */ /* 0x000fe40000800000 */
[----:B------:R-:W-:-:S03]  /*67a0*/  FSEL R2, R13, RZ, P1 ;  /* 0x000000ff0d027208 */ /* 0x000fc60000800000 */
[----:B------:R-:W0:Y:S01]  /*67b0*/  MUFU.EX2 R0, R0 ;  /* 0x0000000000007308 */ /* 0x000e220000000800 */
[-CC-:B------:R-:W-:Y:S01]  /*67c0*/  FFMA.FTZ R117, R90, R12.reuse, -R92.reuse ;  /* 0x0000000c5a757223 */ /* 0x180fe2000001085c */
[-CC-:B------:R-:W-:Y:S01]  /*67d0*/  FFMA.FTZ R88, R91, R12.reuse, -R92.reuse ;  /* 0x0000000c5b587223 */ /* 0x180fe2000001085c */
[----:B------:R-:W-:Y:S01]  /*67e0*/  FADD.FTZ R15, -R2, R15 ;  /* 0x0000000f020f7221 */ /* 0x000fe20000010100 */
[-CC-:B------:R-:W-:Y:S01]  /*67f0*/  FFMA.FTZ R20, R141, R12.reuse, -R92.reuse ;  /* 0x0000000c8d147223 */ /* 0x180fe2000001085c */
[-CC-:B------:R-:W-:Y:S01]  /*6800*/  FFMA.FTZ R95, R95, R12.reuse, -R92.reuse ;  /* 0x0000000c5f5f7223 */ /* 0x180fe2000001085c */
[-CC-:B------:R-:W-:Y:S01]  /*6810*/  FFMA.FTZ R143, R143, R12.reuse, -R92.reuse ;  /* 0x0000000c8f8f7223 */ /* 0x180fe2000001085c */
[-C--:B------:R-:W-:Y:S01]  /*6820*/  FMUL.FTZ R15, R15, R12.reuse ;  /* 0x0000000c0f0f7220 */ /* 0x080fe20000410000 */
        /* <DEDUP_REMOVED lines=9> */
[----:B0-----:R-:W-:Y:S01]  /*68c0*/  FFMA.FTZ R7, R0, R7, R171 ;  /* 0x0000000700077223 */ /* 0x001fe200000100ab */
[-CC-:B------:R-:W-:Y:S01]  /*68d0*/  FFMA.FTZ R155, R155, R12.reuse, -R92.reuse ;  /* 0x0000000c9b9b7223 */ /* 0x180fe2000001085c */
[-CC-:B------:R-:W-:Y:S01]  /*68e0*/  FFMA.FTZ R115, R115, R12.reuse, -R92.reuse ;  /* 0x0000000c73737223 */ /* 0x180fe2000001085c */
[-CC-:B------:R-:W-:Y:S01]  /*68f0*/  FFMA.FTZ R157, R157, R12.reuse, -R92.reuse ;  /* 0x0000000c9d9d7223 */ /* 0x180fe2000001085c */
[----:B------:R-:W-:Y:S01]  /*6900*/  FADD.FTZ R7, R156, R7 ;  /* 0x000000079c077221 */ /* 0x000fe20000010000 */
        /* <DEDUP_REMOVED lines=9> */
[----:B------:R-:W-:Y:S01]  /*69a0*/  FFMA.FTZ R92, R135, R12, -R92 ;  /* 0x0000000c875c7223 */ /* 0x000fe2000001085c */
[----:B------:R-:W2:Y:S01]  /*69b0*/  MUFU.EX2 R20, R20 ;  /* 0x0000001400147308 */ /* 0x000ea20000000800 */
[----:B-1----:R-:W-:Y:S01]  /*69c0*/  FFMA.FTZ R91, R2, R6, R117 ;  /* 0x00000006025b7223 */ /* 0x002fe20000010075 */
[----:B------:R-:W-:-:S04]  /*69d0*/  FADD.FTZ R6, R158, R7 ;  /* 0x000000079e067221 */ /* 0x000fc80000010000 */
[----:B------:R-:W-:Y:S02]  /*69e0*/  FADD.FTZ R7, R173, R6 ;  /* 0x00000006ad077221 */ /* 0x000fe40000010000 */
[----:B------:R-:W1:Y:S01]  /*69f0*/  MUFU.EX2 R95, R95 ;  /* 0x0000005f005f7308 */ /* 0x000e620000000800 */
[----:B0-----:R-:W-:Y:S01]  /*6a00*/  FADD.FTZ R91, R88, R91 ;  /* 0x0000005b585b7221 */ /* 0x001fe20000010000 */
[----:B------:R-:W-:-:S04]  /*6a10*/  FADD.FTZ R6, R152, R7 ;  /* 0x0000000798067221 */ /* 0x000fc80000010000 */
[----:B------:R-:W-:Y:S02]  /*6a20*/  FADD.FTZ R7, R167, R6 ;  /* 0x00000006a7077221 */ /* 0x000fe40000010000 */
[----:B------:R-:W0:Y:S01]  /*6a30*/  MUFU.EX2 R90, R143 ;  /* 0x0000008f005a7308 */ /* 0x000e220000000800 */
[----:B--2---:R-:W-:Y:S01]  /*6a40*/  FADD.FTZ R91, R20, R91 ;  /* 0x0000005b145b7221 */ /* 0x004fe20000010000 */
[----:B------:R-:W-:-:S04]  /*6a50*/  FADD.FTZ R6, R154, R7 ;  /* 0x000000079a067221 */ /* 0x000fc80000010000 */
[----:B------:R-:W-:Y:S02]  /*6a60*/  FADD.FTZ R7, R149, R6 ;  /* 0x0000000695077221 */ /* 0x000fe40000010000 */
[----:B------:R-:W2:Y:S01]  /*6a70*/  MUFU.EX2 R99, R99 ;  /* 0x0000006300637308 */ /* 0x000ea20000000800 */
[----:B-1----:R-:W-:Y:S01]  /*6a80*/  FADD.FTZ R91, R95, R91 ;  /* 0x0000005b5f5b7221 */ /* 0x002fe20000010000 */
        /* <DEDUP_REMOVED lines=12> */
[----:B------:R-:W-:-:S06]  /*6b50*/  FADD.FTZ R6, R146, R7 ;  /* 0x0000000792067221 */ /* 0x000fcc0000010000 */
[----:B------:R-:W1:Y:S01]  /*6b60*/  MUFU.EX2 R107, R107 ;  /* 0x0000006b006b7308 */ /* 0x000e620000000800 */
[----:B0-----:R-:W-:-:S07]  /*6b70*/  FADD.FTZ R91, R103, R91 ;  /* 0x0000005b675b7221 */ /* 0x001fce0000010000 */
[----:B------:R-:W0:Y:S01]  /*6b80*/  MUFU.EX2 R98, R153 ;  /* 0x0000009900627308 */ /* 0x000e220000000800 */
[----:B--2---:R-:W-:-:S07]  /*6b90*/  FADD.FTZ R91, R96, R91 ;  /* 0x0000005b605b7221 */ /* 0x004fce0000010000 */
[----:B------:R-:W2:Y:S01]  /*6ba0*/  MUFU.EX2 R111, R111 ;  /* 0x0000006f006f7308 */ /* 0x000ea20000000800 */
[----:B-1----:R-:W-:-:S07]  /*6bb0*/  FADD.FTZ R91, R107, R91 ;  /* 0x0000005b6b5b7221 */ /* 0x002fce0000010000 */
        /* <DEDUP_REMOVED lines=41> */
[----:B-1----:R-:W-:Y:S01]  /*6e50*/  FADD.FTZ R91, R110, R91 ;  /* 0x0000005b6e5b7221 */ /* 0x002fe20000010000 */
[----:B0-----:R-:W-:-:S03]  /*6e60*/  FADD.FTZ R7, R101, R6 ;  /* 0x0000000665077221 */ /* 0x001fc60000010000 */
[----:B--2---:R-:W-:Y:S01]  /*6e70*/  FADD.FTZ R6, R92, R91 ;  /* 0x0000005b5c067221 */ /* 0x004fe20000010000 */
[----:B------:R-:W-:Y:S06]  /*6e80*/  @!P0 BRA `(.L_x_1013) ;  /* 0x0000000000048947 */ /* 0x000fec0003800000 */
[----:B------:R-:W-:Y:S01]  /*6e90*/  BPT.TRAP 0x1 ;  /* 0x000000040000795c */ /* 0x000fe20000300000 */
.L_x_1013:
[----:B------:R-:W-:Y:S01]  /*6ea0*/  UIADD3 UR10, UR10, 0x2a860, URZ ;  /* 0x0002a8600a0a7890 */ /* 0x000fe2000fffe03f */
[C---:B------:R-:W-:Y:S01]  /*6eb0*/  ISETP.GT.AND P1, PT, R14.reuse, R21, PT ;  /* 0x000000150e00720c */ /* 0x040fe20003f24270 */
[----:B------:R-:W-:Y:S01]  /*6ec0*/  UMOV UR5, UR4 ;  /* 0x0000000400057c82 */ /* 0x000fe20008000000 */
[----:B------:R-:W-:Y:S01]  /*6ed0*/  F2FP.BF16.F32.PACK_AB R159, R95, R20 ;  /* 0x000000145f9f723e */ /* 0x000fe200000010ff */
[----:B------:R-:W-:Y:S01]  /*6ee0*/  UPRMT UR10, UR61, 0x654, UR10 ;  /* 0x000006543d0a7896 */ /* 0x000fe2000800000a */
[----:B------:R-:W-:Y:S01]  /*6ef0*/  F2FP.BF16.F32.PACK_AB R154, R149, R154 ;  /* 0x0000009a959a723e */ /* 0x000fe200000010ff */
[----:B------:R-:W-:Y:S01]  /*6f00*/  VIADD R14, R14, 0xffffffff ;  /* 0xffffffff0e0e7836 */ /* 0x000fe20000000000 */
[----:B------:R-:W-:Y:S01]  /*6f10*/  F2FP.BF16.F32.PACK_AB R156, R156, R171 ;  /* 0x000000ab9c9c723e */ /* 0x000fe200000010ff */
[----:B------:R-:W-:Y:S01]  /*6f20*/  IMAD.MOV.U32 R15, RZ, RZ, R13 ;  /* 0x000000ffff0f7224 */ /* 0x000fe200078e000d */
[----:B------:R-:W-:Y:S01]  /*6f30*/  F2FP.BF16.F32.PACK_AB R157, R88, R117 ;  /* 0x00000075589d723e */ /* 0x000fe200000010ff */
[----:B------:R-:W-:Y:S01]  /*6f40*/  IMAD.MOV.U32 R20, RZ, RZ, R11 ;  /* 0x000000ffff147224 */ /* 0x000fe200078e000b */
[----:B------:R-:W-:Y:S01]  /*6f50*/  F2FP.BF16.F32.PACK_AB R158, R173, R158 ;  /* 0x0000009ead9e723e */ /* 0x000fe200000010ff */
[----:B------:R-:W-:Y:S01]  /*6f60*/  IMAD.MOV.U32 R160, RZ, RZ, R3 ;  /* 0x000000ffffa07224 */ /* 0x000fe200078e0003 */
        /* <DEDUP_REMOVED lines=19> */
[----:B------:R-:W-:Y:S01]  /*70a0*/  F2FP.BF16.F32.PACK_AB R139, R92, R110 ;  /* 0x0000006e5c8b723e */ /* 0x000fe200000010ff */
[----:B------:R-:W-:Y:S06]  /*70b0*/  @P1 BRA `(.L_x_1014) ;  /* 0xffffffd000bc1947 */ /* 0x000fec000383ffff */
.L_x_995:
[----:B------:R-:W-:Y:S01]  /*70c0*/  ISETP.NE.AND P2, PT, R23, 0x1, PT ;  /* 0x000000011700780c */ /* 0x000fe20003f45270 */
[----:B------:R-:W0:Y:S01]  /*70d0*/  S2R R15, SR_CTAID.X ;  /* 0x00000000000f7919 */ /* 0x000e220000002500 */
[----:B------:R-:W1:Y:S01]  /*70e0*/  LDC R89, c[0x0][0x2f0] ;  /* 0x0000bc00ff597b82 */ /* 0x000e620000000800 */
[----:B------:R-:W-:Y:S01]  /*70f0*/  UIADD3 UR11, -UR11, 0x1, URZ ;  /* 0x000000010b0b7890 */ /* 0x000fe2000fffe13f */
[----:B------:R-:W-:Y:S01]  /*7100*/  LOP3.LUT P1, RZ, R18, 0x80000, RZ, 0xc0, !PT ;  /* 0x0008000012ff7812 */ /* 0x000fe2000782c0ff */
[----:B------:R-:W-:-:S08]  /*7110*/  ULDC UR5, c[0x0][0x9dc] ;  /* 0x0002770000057ab9 */ /* 0x000fd00000000800 */
[----:B------:R-:W2:Y:S08]  /*7120*/  @P2 LDC R20, c[0x0][0x44c] ;  /* 0x00011300ff142b82 */ /* 0x000eb00000000800 */
[----:B------:R-:W3:Y:S01]  /*7130*/  @P2 LDC R21, c[0x0][0x450] ;  /* 0x00011400ff152b82 */ /* 0x000ee20000000800 */
[----:B-1----:R-:W-:Y:S01]  /*7140*/  IMAD R88, R16, R89, UR11 ;  /* 0x0000000b10587e24 */ /* 0x002fe2000f8e0259 */
[----:B0-----:R-:W-:-:S05]  /*7150*/  LEA R15, R15, 0x7f, 0x7 ;  /* 0x0000007f0f0f7811 */ /* 0x001fca00078e38ff */
[----:B--2---:R-:W-:-:S05]  /*7160*/  @P2 IMAD.HI.U32 R20, R15, R20, RZ ;  /* 0x000000140f142227 */ /* 0x004fca00078e00ff */
[----:B---3--:R-:W-:-:S05]  /*7170*/  @P2 SHF.R.U32.HI R15, RZ, R21, R20 ;  /* 0x00000015ff0f2219 */ /* 0x008fca0000011614 */
[----:B------:R-:W-:-:S04]  /*7180*/  IMAD.IADD R15, R88, 0x1, R15 ;  /* 0x00000001580f7824 */ /* 0x000fc800078e020f */
[----:B------:R-:W-:Y:S01]  /*7190*/  VIADD R20, R15, -UR5 ;  /* 0x800000050f147c36 */ /* 0x000fe20008000000 */
[----:B------:R-:W-:Y:S06]  /*71a0*/  @!P1 BRA `(.L_x_1015) ;  /* 0x0000000000449947 */ /* 0x000fec0003800000 */
[----:B------:R-:W-:-:S13]  /*71b0*/  ISETP.GT.AND P1, PT, R15, -0x1, PT ;  /* 0xffffffff0f00780c */ /* 0x000fda0003f24270 */
[----:B------:R-:W-:Y:S05]  /*71c0*/  @P1 BRA `(.L_x_1016) ;  /* 0x0000000000201947 */ /* 0x000fea0003800000 */
[----:B------:R-:W0:Y:S01]  /*71d0*/  LDC R90, c[0x0][0x9e4] ;  /* 0x00027900ff5a7b82 */ /* 0x000e220000000800 */
[----:B------:R-:W-:Y:S02]  /*71e0*/  LOP3.LUT R15, RZ, R15, RZ, 0x33, !PT ;  /* 0x0000000fff0f7212 */ /* 0x000fe400078e33ff */
[----:B0-----:R-:W-:-:S13]  /*71f0*/  ISETP.NE.AND P1, PT, R90, 0x1, PT ;  /* 0x000000015a00780c */ /* 0x001fda0003f25270 */
[----:B------:R-:W0:Y:S02]  /*7200*/  @P1 LDC.64 R88, c[0x0][0x9e8] ;  /* 0x00027a00ff581b82 */ /* 0x000e240000000a00 */
[----:B0-----:R-:W-:-:S05]  /*7210*/  @P1 IMAD.HI.U32 R88, R15, R88, RZ ;  /* 0x000000580f581227 */ /* 0x001fca00078e00ff */
[----:B------:R-:W-:-:S04]  /*7220*/  @P1 SHF.R.U32.HI R15, RZ, R89, R88 ;  /* 0x00000059ff0f1219 */ /* 0x000fc80000011658 */
[----:B------:R-:W-:Y:S01]  /*7230*/  LOP3.LUT R15, RZ, R15, RZ, 0x33, !PT ;  /* 0x0000000fff0f7212 */ /* 0x000fe200078e33ff */
[----:B------:R-:W-:Y:S06]  /*7240*/  BRA `(.L_x_1017) ;  /* 0x0000000000147947 */ /* 0x000fec0003800000 */
.L_x_1016:
[----:B------:R-:W0:Y:S02]  /*7250*/  LDC R90, c[0x0][0x9e4] ;  /* 0x00027900ff5a7b82 */ /* 0x000e240000000800 */
[----:B0-----:R-:W-:-:S13]  /*7260*/  ISETP.NE.AND P1, PT, R90, 0x1, PT ;  /* 0x000000015a00780c */ /* 0x001fda0003f25270 */
[----:B------:R-:W0:Y:S02]  /*7270*/  @P1 LDC.64 R88, c[0x0][0x9e8] ;  /* 0x00027a00ff581b82 */ /* 0x000e240000000a00 */
[----:B0-----:R-:W-:-:S05]  /*7280*/  @P1 IMAD.HI.U32 R88, R15, R88, RZ ;  /* 0x000000580f581227 */ /* 0x001fca00078e00ff */
[----:B------:R-:W-:-:S07]  /*7290*/  @P1 SHF.R.U32.HI R15, RZ, R89, R88 ;  /* 0x00000059ff0f1219 */ /* 0x000fce0000011658 */
.L_x_1017:
[----:B------:R-:W-:-:S05]  /*72a0*/  IMAD R15, R15, R90, RZ ;  /* 0x0000005a0f0f7224 */ /* 0x000fca00078e02ff */
[----:B------:R-:W-:-:S07]  /*72b0*/  VIMNMX R20, R20, R15, !PT ;  /* 0x0000000f14147248 */ /* 0x000fce0007fe0100 */
.L_x_1015:
[----:B------:R-:W-:-:S04]  /*72c0*/  VIADD R20, R20, 0x5f ;  /* 0x0000005f14147836 */ /* 0x000fc80000000000 */
[----:B------:R-:W-:-:S05]  /*72d0*/  IMAD.HI R20, R20, 0x2aaaaaab, RZ ;  /* 0x2aaaaaab14147827 */ /* 0x000fca00078e02ff */
[----:B------:R-:W-:-:S04]  /*72e0*/  SHF.R.U32.HI R15, RZ, 0x1f, R20 ;  /* 0x0000001fff0f7819 */ /* 0x000fc80000011614 */
[----:B------:R-:W-:-:S04]  /*72f0*/  LEA.HI.SX32 R20, R20, R15, 0x1c ;  /* 0x0000000f14147211 */ /* 0x000fc800078fe2ff */
[----:B------:R-:W-:-:S04]  /*7300*/  VIMNMX R15, R17, R20, !PT ;  /* 0x00000014110f7248 */ /* 0x000fc80007fe0100 */
[----:B------:R-:W-:-:S13]  /*7310*/  ISETP.GE.AND P1, PT, R14, R15, PT ;  /* 0x0000000f0e00720c */ /* 0x000fda0003f26270 */
[----:B------:R-:W-:Y:S05]  /*7320*/  @!P1 BRA `(.L_x_1018) ;  /* 0x0000001800ec9947 */ /* 0x000fea0003800000 */
[----:B------:R-:W-:Y:S01]  /*7330*/  IMAD.MOV.U32 R20, RZ, RZ, R13 ;  /* 0x000000ffff147224 */ /* 0x000fe200078e000d */
[----:B------:R-:W-:Y:S01]  /*7340*/  UMOV UR6, UR4 ;  /* 0x0000000400067c82 */ /* 0x000fe20008000000 */
[----:B------:R-:W-:Y:S02]  /*7350*/  IMAD.MOV.U32 R21, RZ, RZ, R11 ;  /* 0x000000ffff157224 */ /* 0x000fe400078e000b */
[----:B------:R-:W-:-:S07]  /*7360*/  IMAD.MOV.U32 R160, RZ, RZ, R3 ;  /* 0x000000ffffa07224 */ /* 0x000fce00078e0003 */
.L_x_1029:
[----:B------:R-:W-:-:S04]  /*7370*/  UIADD3 UR4, UR6, 0x1, URZ ;  /* 0x0000000106047890 */ /* 0x000fc8000fffe03f */
[----:B------:R-:W-:-:S04]  /*7380*/  UISETP.NE.AND UP0, UPT, UR4, 0x2, UPT ;  /* 0x000000020400788c */ /* 0x000fc8000bf05270 */
[----:B------:R-:W-:Y:S02]  /*7390*/  USEL UR5, URZ, 0x1, UP0 ;  /* 0x000000013f057887 */ /* 0x000fe40008000000 */
[----:B------:R-:W-:-:S04]  /*73a0*/  USEL UR4, UR4, URZ, UP0 ;  /* 0x0000003f04047287 */ /* 0x000fc80008000000 */
[----:B------:R-:W-:Y:S01]  /*73b0*/  LOP3.LUT R3, R160, UR5, RZ, 0x3c, !PT ;  /* 0x00000005a0037c12 */ /* 0x000fe2000f8e3cff */
[----:B------:R-:W-:Y:S07]  /*73c0*/  @!P0 BRA `(.L_x_1019) ;  /* 0x0000000000048947 */ /* 0x000fee0003800000 */
[----:B------:R-:W-:Y:S01]  /*73d0*/  BPT.TRAP 0x1 ;  /* 0x000000040000795c */ /* 0x000fe20000300000 */
.L_x_1019:
[----:B------:R-:W-:Y:S01]  /*73e0*/  ULEA UR5, UR4, UR38, 0x3 ;  /* 0x0000002604057291 */ /* 0x000fe2000f8e183f */
[----:B------:R-:W-:-:S08]  /*73f0*/  SHF.L.U32 R11, R3, 0x1f, RZ ;  /* 0x0000001f030b7819 */ /* 0x000fd000000006ff */
[----:B------:R0:W1:Y:S01]  /*7400*/  SYNCS.PHASECHK.TRANS64.TRYWAIT P1, [UR5+0x2a830], R11 ;  /* 0x02a8300bff0075a7 */ /* 0x0000620008020145 */
[----:B------:R-:W-:Y:S05]  /*7410*/  @!P0 BRA `(.L_x_1020) ;  /* 0x0000000000048947 */ /* 0x000fea0003800000 */
[----:B------:R-:W-:Y:S01]  /*7420*/  BPT.TRAP 0x1 ;  /* 0x000000040000795c */ /* 0x000fe20000300000 */
.L_x_1020:
[----:B-1----:R-:W-:Y:S05]  /*7430*/  @P1 BRA `(.L_x_1021) ;  /* 0x0000000000081947 */ /* 0x002fea0003800000 */
[----:B------:R-:W1:Y:S02]  /*7440*/  SYNCS.PHASECHK.TRANS64.TRYWAIT P1, [UR5+0x2a830], R11 ;  /* 0x02a8300bff0075a7 */ /* 0x000e640008020145 */
[----:B-1----:R-:W-:Y:S05]  /*7450*/  @!P1 BRA `(.L_x_1022) ;  /* 0x000000ac00409947 */ /* 0x002fea0003800000 */
.L_x_1021:
        /* <DEDUP_REMOVED lines=129> */
.L_x_1023:
[----:B------:R-:W-:Y:S01]  /*7c70*/  ULEA UR7, UR6, UR38, 0x3 ;  /* 0x0000002606077291 */ /* 0x000fe2000f8e183f */
[----:B------:R-:W-:-:S08]  /*7c80*/  SHF.L.U32 R0, R160, 0x1f, RZ ;  /* 0x0000001fa0007819 */ /* 0x000fd000000006ff */
[----:B------:R2:W3:Y:S01]  /*7c90*/  SYNCS.PHASECHK.TRANS64.TRYWAIT P1, [UR7+0x2a850], R0 ;  /* 0x02a85000ff0075a7 */ /* 0x0004e20008020147 */
[----:B------:R-:W-:Y:S05]  /*7ca0*/  @!P0 BRA `(.L_x_1024) ;  /* 0x0000000000048947 */ /* 0x000fea0003800000 */
[----:B------:R-:W-:Y:S01]  /*7cb0*/  BPT.TRAP 0x1 ;  /* 0x000000040000795c */ /* 0x000fe20000300000 */
.L_x_1024:
[----:B---3--:R-:W-:Y:S05]  /*7cc0*/  @P1 BRA `(.L_x_1025) ;  /* 0x0000000000081947 */ /* 0x008fea0003800000 */
[----:B------:R-:W3:Y:S02]  /*7cd0*/  SYNCS.PHASECHK.TRANS64.TRYWAIT P1, [UR7+0x2a850], R0 ;  /* 0x02a85000ff0075a7 */ /* 0x000ee40008020147 */
[----:B---3--:R-:W-:Y:S05]  /*7ce0*/  @!P1 BRA `(.L_x_1026) ;  /* 0x000000a400349947 */ /* 0x008fea0003800000 */
.L_x_1025:
        /* <DEDUP_REMOVED lines=38> */
.L_x_1027:
[----:B0-2---:R-:W-:Y:S01]  /*7f50*/  FMNMX.FTZ R0, R88, R21, !PT ;  /* 0x0000001558007209 */ /* 0x005fe20007810000 */
[----:B-1----:R-:W0:Y:S01]  /*7f60*/  LDC R12, c[0x0][0x988] ;  /* 0x00026200ff0c7b82 */ /* 0x002e220000000800 */
[----:B------:R-:W-:Y:S01]  /*7f70*/  FMNMX.FTZ R2, R90, R20, !PT ;  /* 0x000000145a027209 */ /* 0x000fe20007810000 */
[----:B------:R-:W-:Y:S01]  /*7f80*/  ULEA UR5, UR4, UR38, 0x3 ;  /* 0x0000002604057291 */ /* 0x000fe2000f8e183f */
[----:B------:R-:W-:Y:S02]  /*7f90*/  FMNMX.FTZ R11, R89, R0, !PT ;  /* 0x00000000590b7209 */ /* 0x000fe40007810000 */
[----:B------:R-:W-:Y:S01]  /*7fa0*/  FMNMX.FTZ R13, R91, R2, !PT ;  /* 0x000000025b0d7209 */ /* 0x000fe20007810000 */
[----:B------:R-:W-:Y:S01]  /*7fb0*/  UIADD3 UR5, UR5, 0x2a840, URZ ;  /* 0x0002a84005057890 */ /* 0x000fe2000fffe03f */
[----:B------:R-:W-:Y:S02]  /*7fc0*/  FMNMX.FTZ R0, R92, R11, !PT ;  /* 0x0000000b5c007209 */ /* 0x000fe40007810000 */
[----:B------:R-:W-:Y:S01]  /*7fd0*/  FMNMX.FTZ R2, R94, R13, !PT ;  /* 0x0000000d5e027209 */ /* 0x000fe20007810000 */
[----:B------:R-:W-:Y:S01]  /*7fe0*/  UPRMT UR5, UR61, 0x654, UR5 ;  /* 0x000006543d057896 */ /* 0x000fe20008000005 */
[----:B------:R-:W-:-:S02]  /*7ff0*/  FMNMX.FTZ R11, R93, R0, !PT ;  /* 0x000000005d0b7209 */ /* 0x000fc40007810000 */
[----:B------:R-:W-:Y:S02]  /*8000*/  FMNMX.FTZ R13, R95, R2, !PT ;  /* 0x000000025f0d7209 */ /* 0x000fe40007810000 */
[----:B------:R-:W-:Y:S02]  /*8010*/  FMNMX.FTZ R0, R96, R11, !PT ;  /* 0x0000000b60007209 */ /* 0x000fe40007810000 */
[----:B------:R-:W-:Y:S02]  /*8020*/  FMNMX.FTZ R2, R98, R13, !PT ;  /* 0x0000000d62027209 */ /* 0x000fe40007810000 */
[----:B------:R-:W-:Y:S01]  /*8030*/  FMNMX.FTZ R11, R97, R0, !PT ;  /* 0x00000000610b7209 */ /* 0x000fe20007810000 */
[----:B------:R-:W-:Y:S01]  /*8040*/  SYNCS.ARRIVE.TRANS64.RED.A1T0 RZ, [UR5], RZ ;  /* 0x000000ffffff79a7 */ /* 0x000fe20008100405 */
        /* <DEDUP_REMOVED lines=36> */
[----:B------:R-:W-:-:S03]  /*8290*/  FMNMX.FTZ R2, R135, R2, !PT ;  /* 0x0000000287027209 */ /* 0x000fc60007810000 */
[----:B------:R-:W1:Y:S04]  /*82a0*/  SHFL.BFLY PT, R11, R0, 0x2, 0x1f ;  /* 0x0c401f00000b7f89 */ /* 0x000e6800000e0000 */
[----:B------:R-:W2:Y:S01]  /*82b0*/  SHFL.BFLY PT, R13, R2, 0x2, 0x1f ;  /* 0x0c401f00020d7f89 */ /* 0x000ea200000e0000 */
[----:B-1----:R-:W-:Y:S02]  /*82c0*/  FMNMX.FTZ R136, R0, R11, !PT ;  /* 0x0000000b00887209 */ /* 0x002fe40007810000 */
[----:B--2---:R-:W-:-:S03]  /*82d0*/  FMNMX.FTZ R137, R2, R13, !PT ;  /* 0x0000000d02897209 */ /* 0x004fc60007810000 */
[----:B------:R-:W1:Y:S04]  /*82e0*/  SHFL.BFLY PT, R11, R136, 0x1, 0x1f ;  /* 0x0c201f00880b7f89 */ /* 0x000e6800000e0000 */
[----:B------:R-:W2:Y:S01]  /*82f0*/  SHFL.BFLY PT, R138, R137, 0x1, 0x1f ;  /* 0x0c201f00898a7f89 */ /* 0x000ea200000e0000 */
[----:B-1----:R-:W-:Y:S02]  /*8300*/  FMNMX.FTZ R11, R136, R11, !PT ;  /* 0x0000000b880b7209 */ /* 0x002fe40007810000 */
[----:B--2---:R-:W-:-:S03]  /*8310*/  FMNMX.FTZ R13, R137, R138, !PT ;  /* 0x0000008a890d7209 */ /* 0x004fc60007810000 */
[C---:B0-----:R-:W-:Y:S01]  /*8320*/  FMUL.FTZ R139, R11.reuse, R12 ;  /* 0x0000000c0b8b7220 */ /* 0x041fe20000410000 */
[----:B------:R-:W-:-:S03]  /*8330*/  FADD.FTZ R21, -R11, R21 ;  /* 0x000000150b157221 */ /* 0x000fc60000010100 */
[-CC-:B------:R-:W-:Y:S01]  /*8340*/  FFMA.FTZ R156, R89, R12.reuse, -R139.reuse ;  /* 0x0000000c599c7223 */ /* 0x180fe2000001088b */
[-CC-:B------:R-:W-:Y:S01]  /*8350*/  FFMA.FTZ R89, R93, R12.reuse, -R139.reuse ;  /* 0x0000000c5d597223 */ /* 0x180fe2000001088b */
[-CC-:B------:R-:W-:Y:S01]  /*8360*/  FFMA.FTZ R93, R97, R12.reuse, -R139.reuse ;  /* 0x0000000c615d7223 */ /* 0x180fe2000001088b */
[-CC-:B------:R-:W-:Y:S01]  /*8370*/  FFMA.FTZ R97, R101, R12.reuse, -R139.reuse ;  /* 0x0000000c65617223 */ /* 0x180fe2000001088b */
[-CC-:B------:R-:W-:Y:S01]  /*8380*/  FFMA.FTZ R101, R105, R12.reuse, -R139.reuse ;  /* 0x0000000c69657223 */ /* 0x180fe2000001088b */
[-CC-:B------:R-:W-:Y:S01]  /*8390*/  FFMA.FTZ R105, R109, R12.reuse, -R139.reuse ;  /* 0x0000000c6d697223 */ /* 0x180fe2000001088b */
[-CC-:B------:R-:W-:Y:S01]  /*83a0*/  FFMA.FTZ R109, R113, R12.reuse, -R139.reuse ;  /* 0x0000000c716d7223 */ /* 0x180fe2000001088b */
[-CC-:B------:R-:W-:Y:S01]  /*83b0*/  FFMA.FTZ R113, R117, R12.reuse, -R139.reuse ;  /* 0x0000000c75717223 */ /* 0x180fe2000001088b */
[-C--:B------:R-:W-:Y:S01]  /*83c0*/  FMUL.FTZ R138, R21, R12.reuse ;  /* 0x0000000c158a7220 */ /* 0x080fe20000410000 */
[-CC-:B------:R-:W-:Y:S01]  /*83d0*/  FFMA.FTZ R117, R121, R12.reuse, -R139.reuse ;  /* 0x0000000c79757223 */ /* 0x180fe2000001088b */
[----:B------:R-:W-:Y:S01]  /*83e0*/  FADD.FTZ R21, -R13, R20 ;  /* 0x000000140d157221 */ /* 0x000fe20000010100 */
[-CC-:B------:R-:W-:Y:S01]  /*83f0*/  FFMA.FTZ R121, R125, R12.reuse, -R139.reuse ;  /* 0x0000000c7d797223 */ /* 0x180fe2000001088b */
[-CC-:B------:R-:W-:Y:S01]  /*8400*/  FFMA.FTZ R125, R129, R12.reuse, -R139.reuse ;  /* 0x0000000c817d7223 */ /* 0x180fe2000001088b */
[-CC-:B------:R-:W-:Y:S01]  /*8410*/  FFMA.FTZ R129, R133, R12.reuse, -R139.reuse ;  /* 0x0000000c85817223 */ /* 0x180fe2000001088b */
[-C--:B------:R-:W-:Y:S01]  /*8420*/  FMUL.FTZ R133, R13, R12.reuse ;  /* 0x0000000c0d857220 */ /* 0x080fe20000410000 */
[-C--:B------:R-:W-:Y:S01]  /*8430*/  FMUL.FTZ R2, R21, R12.reuse ;  /* 0x0000000c15027220 */ /* 0x080fe20000410000 */
[-C--:B------:R-:W-:Y:S01]  /*8440*/  FFMA.FTZ R21, R88, R12.reuse, -R139 ;  /* 0x0000000c58157223 */ /* 0x080fe2000001088b */
[----:B------:R-:W-:Y:S01]  /*8450*/  MUFU.EX2 R0, R138 ;  /* 0x0000008a00007308 */ /* 0x000fe20000000800 */
[-CC-:B------:R-:W-:Y:S01]  /*8460*/  FFMA.FTZ R90, R90, R12.reuse, -R133.reuse ;  /* 0x0000000c5a5a7223 */ /* 0x180fe20000010885 */
[-C--:B------:R-:W-:Y:S01]  /*8470*/  FFMA.FTZ R91, R91, R12.reuse, -R133 ;  /* 0x0000000c5b5b7223 */ /* 0x080fe20000010885 */
[-C--:B------:R-:W-:Y:S01]  /*8480*/  FFMA.FTZ R158, R92, R12.reuse, -R139 ;  /* 0x0000000c5c9e7223 */ /* 0x080fe2000001088b */
[-CC-:B------:R-:W-:Y:S01]  /*8490*/  FFMA.FTZ R94, R94, R12.reuse, -R133.reuse ;  /* 0x0000000c5e5e7223 */ /* 0x180fe20000010885 */
[-C--:B------:R-:W-:Y:S01]  /*84a0*/  FFMA.FTZ R95, R95, R12.reuse, -R133 ;  /* 0x0000000c5f5f7223 */ /* 0x080fe20000010885 */
[-C--:B------:R-:W-:Y:S01]  /*84b0*/  FFMA.FTZ R152, R96, R12.reuse, -R139 ;  /* 0x0000000c60987223 */ /* 0x080fe2000001088b */
[-CC-:B------:R-:W-:Y:S01]  /*84c0*/  FFMA.FTZ R98, R98, R12.reuse, -R133.reuse ;  /* 0x0000000c62627223 */ /* 0x180fe20000010885 */
[----:B------:R-:W-:Y:S01]  /*84d0*/  MUFU.EX2 R2, R2 ;  /* 0x0000000200027308 */ /* 0x000fe20000000800 */
[-C--:B------:R-:W-:Y:S01]  /*84e0*/  FFMA.FTZ R99, R99, R12.reuse, -R133 ;  /* 0x0000000c63637223 */ /* 0x080fe20000010885 */
[-C--:B------:R-:W-:Y:S01]  /*84f0*/  FFMA.FTZ R154, R100, R12.reuse, -R139 ;  /* 0x0000000c649a7223 */ /* 0x080fe2000001088b */
[-CC-:B------:R-:W-:Y:S01]  /*8500*/  FFMA.FTZ R102, R102, R12.reuse, -R133.reuse ;  /* 0x0000000c66667223 */ /* 0x180fe20000010885 */
[-C--:B------:R-:W-:Y:S01]  /*8510*/  FFMA.FTZ R103, R103, R12.reuse, -R133 ;  /* 0x0000000c67677223 */ /* 0x080fe20000010885 */
[-C--:B------:R-:W-:Y:S01]  /*8520*/  FFMA.FTZ R148, R104, R12.reuse, -R139 ;  /* 0x0000000c68947223 */ /* 0x080fe2000001088b */
[-CC-:B------:R-:W-:Y:S01]  /*8530*/  FFMA.FTZ R106, R106, R12.reuse, -R133.reuse ;  /* 0x0000000c6a6a7223 */ /* 0x180fe20000010885 */
[-C--:B------:R-:W-:Y:S01]  /*8540*/  FFMA.FTZ R107, R107, R12.reuse, -R133 ;  /* 0x0000000c6b6b7223 */ /* 0x080fe20000010885 */
[----:B------:R-:W0:Y:S01]  /*8550*/  MUFU.EX2 R21, R21 ;  /* 0x0000001500157308 */ /* 0x000e220000000800 */
[-C--:B------:R-:W-:Y:S01]  /*8560*/  FFMA.FTZ R150, R108, R12.reuse, -R139 ;  /* 0x0000000c6c967223 */ /* 0x080fe2000001088b */
[-CC-:B------:R-:W-:Y:S01]  /*8570*/  FFMA.FTZ R110, R110, R12.reuse, -R133.reuse ;  /* 0x0000000c6e6e7223 */ /* 0x180fe20000010885 */
[-C--:B------:R-:W-:Y:S01]  /*8580*/  FFMA.FTZ R111, R111, R12.reuse, -R133 ;  /* 0x0000000c6f6f7223 */ /* 0x080fe20000010885 */
[-C--:B------:R-:W-:Y:S01]  /*8590*/  FFMA.FTZ R144, R112, R12.reuse, -R139 ;  /* 0x0000000c70907223 */ /* 0x080fe2000001088b */
[-CC-:B------:R-:W-:Y:S01]  /*85a0*/  FFMA.FTZ R114, R114, R12.reuse, -R133.reuse ;  /* 0x0000000c72727223 */ /* 0x180fe20000010885 */
[-C--:B------:R-:W-:Y:S01]  /*85b0*/  FFMA.FTZ R115, R115, R12.reuse, -R133 ;  /* 0x0000000c73737223 */ /* 0x080fe20000010885 */
[-C--:B------:R-:W-:Y:S01]  /*85c0*/  FFMA.FTZ R146, R116, R12.reuse, -R139 ;  /* 0x0000000c74927223 */ /* 0x080fe2000001088b */
[----:B------:R-:W1:Y:S01]  /*85d0*/  MUFU.EX2 R157, R90 ;  /* 0x0000005a009d7308 */ /* 0x000e620000000800 */
[-CC-:B------:R-:W-:Y:S01]  /*85e0*/  FFMA.FTZ R118, R118, R12.reuse, -R133.reuse ;  /* 0x0000000c76767223 */ /* 0x180fe20000010885 */
[-C--:B------:R-:W-:Y:S01]  /*85f0*/  FFMA.FTZ R119, R119, R12.reuse, -R133 ;  /* 0x0000000c77777223 */ /* 0x080fe20000010885 */
[-C--:B------:R-:W-:Y:S01]  /*8600*/  FFMA.FTZ R140, R120, R12.reuse, -R139 ;  /* 0x0000000c788c7223 */ /* 0x080fe2000001088b */
[-CC-:B------:R-:W-:Y:S01]  /*8610*/  FFMA.FTZ R122, R122, R12.reuse, -R133.reuse ;  /* 0x0000000c7a7a7223 */ /* 0x180fe20000010885 */
[-C--:B------:R-:W-:Y:S01]  /*8620*/  FFMA.FTZ R123, R123, R12.reuse, -R133 ;  /* 0x0000000c7b7b7223 */ /* 0x080fe20000010885 */
[-C--:B------:R-:W-:Y:S01]  /*8630*/  FFMA.FTZ R142, R124, R12.reuse, -R139 ;  /* 0x0000000c7c8e7223 */ /* 0x080fe2000001088b */
[-C--:B------:R-:W-:Y:S01]  /*8640*/  FFMA.FTZ R126, R126, R12.reuse, -R133 ;  /* 0x0000000c7e7e7223 */ /* 0x080fe20000010885 */
[----:B------:R-:W2:Y:S01]  /*8650*/  MUFU.EX2 R156, R156 ;  /* 0x0000009c009c7308 */ /* 0x000ea20000000800 */
[----:B0-----:R-:W-:Y:S01]  /*8660*/  FFMA.FTZ R7, R0, R7, R21 ;  /* 0x0000000700077223 */ /* 0x001fe20000010015 */
[-C--:B------:R-:W-:Y:S01]  /*8670*/  FFMA.FTZ R127, R127, R12.reuse, -R133 ;  /* 0x0000000c7f7f7223 */ /* 0x080fe20000010885 */
[-C--:B------:R-:W-:Y:S01]  /*8680*/  FFMA.FTZ R136, R128, R12.reuse, -R139 ;  /* 0x0000000c80887223 */ /* 0x080fe2000001088b */
[-CC-:B------:R-:W-:Y:S01]  /*8690*/  FFMA.FTZ R130, R130, R12.reuse, -R133.reuse ;  /* 0x0000000c82827223 */ /* 0x180fe20000010885 */
[-C--:B------:R-:W-:Y:S01]  /*86a0*/  FFMA.FTZ R131, R131, R12.reuse, -R133 ;  /* 0x0000000c83837223 */ /* 0x080fe20000010885 */
[-C--:B------:R-:W-:Y:S01]  /*86b0*/  FFMA.FTZ R138, R132, R12.reuse, -R139 ;  /* 0x0000000c848a7223 */ /* 0x080fe2000001088b */
[----:B------:R-:W-:Y:S01]  /*86c0*/  FFMA.FTZ R134, R134, R12, -R133 ;  /* 0x0000000c86867223 */ /* 0x000fe20000010885 */
[----:B------:R-:W0:Y:S01]  /*86d0*/  MUFU.EX2 R91, R91 ;  /* 0x0000005b005b7308 */ /* 0x000e220000000800 */
[----:B-1----:R-:W-:Y:S01]  /*86e0*/  FFMA.FTZ R6, R2, R6, R157 ;  /* 0x0000000602067223 */ /* 0x002fe2000001009d */
[----:B------:R-:W-:-:S06]  /*86f0*/  FFMA.FTZ R133, R135, R12, -R133 ;  /* 0x0000000c87857223 */ /* 0x000fcc0000010885 */
        /* <DEDUP_REMOVED lines=92> */
.L_x_1028:
[----:B------:R-:W-:Y:S01]  /*8cc0*/  UIADD3 UR5, UR7, 0x2a860, URZ ;  /* 0x0002a86007057890 */ /* 0x000fe2000fffe03f */
[----:B------:R-:W-:Y:S01]  /*8cd0*/  ISETP.GT.AND P1, PT, R14, R15, PT ;  /* 0x0000000f0e00720c */ /* 0x000fe20003f24270 */
        /* <DEDUP_REMOVED lines=32> */
.L_x_1018:
[----:B------:R-:W-:-:S13]  /*8ee0*/  ISETP.GE.AND P1, PT, R14, R17, PT ;  /* 0x000000110e00720c */ /* 0x000fda0003f26270 */
[----:B------:R-:W-:Y:S05]  /*8ef0*/  @!P1 BRA `(.L_x_1030) ;  /* 0x0000002c00649947 */ /* 0x000fea0003800000 */
[----:B------:R-:W-:Y:S01]  /*8f00*/  IMAD.MOV.U32 R15, RZ, RZ, R13 ;  /* 0x000000ffff0f7224 */ /* 0x000fe200078e000d */
[----:B------:R-:W-:Y:S01]  /*8f10*/  UMOV UR6, UR4 ;  /* 0x0000000400067c82 */ /* 0x000fe20008000000 */
[----:B------:R-:W-:Y:S01]  /*8f20*/  IMAD.MOV.U32 R20, RZ, RZ, R11 ;  /* 0x000000ffff147224 */ /* 0x000fe200078e000b */
[----:B------:R-:W-:Y:S01]  /*8f30*/  ULDC UR60, c[0x0][0x9e4] ;  /* 0x00027900003c7ab9 */ /* 0x000fe20000000800 */
[----:B------:R-:W-:-:S07]  /*8f40*/  IMAD.MOV.U32 R21, RZ, RZ, R3 ;  /* 0x000000ffff157224 */ /* 0x000fce00078e0003 */
.L_x_1049:
[----:B------:R-:W-:-:S04]  /*8f50*/  UIADD3 UR4, UR6, 0x1, URZ ;  /* 0x0000000106047890 */ /* 0x000fc8000fffe03f */
[----:B------:R-:W-:-:S04]  /*8f60*/  UISETP.NE.AND UP0, UPT, UR4, 0x2, UPT ;  /* 0x000000020400788c */ /* 0x000fc8000bf05270 */
[----:B------:R-:W-:Y:S02]  /*8f70*/  USEL UR5, URZ, 0x1, UP0 ;  /* 0x000000013f057887 */ /* 0x000fe40008000000 */
[----:B------:R-:W-:-:S04]  /*8f80*/  USEL UR4, UR4, URZ, UP0 ;  /* 0x0000003f04047287 */ /* 0x000fc80008000000 */
[----:B------:R-:W-:Y:S01]  /*8f90*/  LOP3.LUT R3, R21, UR5, RZ, 0x3c, !PT ;  /* 0x0000000515037c12 */ /* 0x000fe2000f8e3cff */
[----:B------:R-:W-:Y:S07]  /*8fa0*/  @!P0 BRA `(.L_x_1031) ;  /* 0x0000000000048947 */ /* 0x000fee0003800000 */
[----:B------:R-:W-:Y:S01]  /*8fb0*/  BPT.TRAP 0x1 ;  /* 0x000000040000795c */ /* 0x000fe20000300000 */
.L_x_1031:
[----:B------:R-:W-:Y:S01]  /*8fc0*/  ULEA UR7, UR4, UR38, 0x3 ;  /* 0x0000002604077291 */ /* 0x000fe2000f8e183f */
[----:B------:R-:W-:-:S08]  /*8fd0*/  SHF.L.U32 R11, R3, 0x1f, RZ ;  /* 0x0000001f030b7819 */ /* 0x000fd000000006ff */
[----:B------:R0:W1:Y:S01]  /*8fe0*/  SYNCS.PHASECHK.TRANS64.TRYWAIT P1, [UR7+0x2a830], R11 ;  /* 0x02a8300bff0075a7 */ /* 0x0000620008020147 */
[----:B------:R-:W-:Y:S05]  /*8ff0*/  @!P0 BRA `(.L_x_1032) ;  /* 0x0000000000048947 */ /* 0x000fea0003800000 */
[----:B------:R-:W-:Y:S01]  /*9000*/  BPT.TRAP 0x1 ;  /* 0x000000040000795c */ /* 0x000fe20000300000 */
.L_x_1032:
[----:B-1----:R-:W-:Y:S05]  /*9010*/  @P1 BRA `(.L_x_1033) ;  /* 0x0000000000081947 */ /* 0x002fea0003800000 */
[----:B------:R-:W1:Y:S02]  /*9020*/  SYNCS.PHASECHK.TRANS64.TRYWAIT P1, [UR7+0x2a830], R11 ;  /* 0x02a8300bff0075a7 */ /* 0x000e640008020147 */
[----:B-1----:R-:W-:Y:S05]  /*9030*/  @!P1 BRA `(.L_x_1034) ;  /* 0x0000009000789947 */ /* 0x002fea0003800000 */
.L_x_1033:
        /* <DEDUP_REMOVED lines=129> */
.L_x_1035:
[----:B------:R-:W-:Y:S01]  /*9850*/  ULEA UR5, UR6, UR38, 0x3 ;  /* 0x0000002606057291 */ /* 0x000fe2000f8e183f */
[----:B------:R-:W-:-:S08]  /*9860*/  SHF.L.U32 R0, R21, 0x1f, RZ ;  /* 0x0000001f15007819 */ /* 0x000fd000000006ff */
[----:B------:R2:W3:Y:S01]  /*9870*/  SYNCS.PHASECHK.TRANS64.TRYWAIT P1, [UR5+0x2a850], R0 ;  /* 0x02a85000ff0075a7 */ /* 0x0004e20008020145 */
[----:B------:R-:W-:Y:S05]  /*9880*/  @!P0 BRA `(.L_x_1036) ;  /* 0x0000000000048947 */ /* 0x000fea0003800000 */
[----:B------:R-:W-:Y:S01]  /*9890*/  BPT.TRAP 0x1 ;  /* 0x000000040000795c */ /* 0x000fe20000300000 */
.L_x_1036:
[----:B---3--:R-:W-:Y:S05]  /*98a0*/  @P1 BRA `(.L_x_1037) ;  /* 0x0000000000081947 */ /* 0x008fea0003800000 */
[----:B------:R-:W3:Y:S02]  /*98b0*/  SYNCS.PHASECHK.TRANS64.TRYWAIT P1, [UR5+0x2a850], R0 ;  /* 0x02a85000ff0075a7 */ /* 0x000ee40008020145 */
[----:B---3--:R-:W-:Y:S05]  /*98c0*/  @!P1 BRA `(.L_x_1038) ;  /* 0x00000088006c9947 */ /* 0x008fea0003800000 */
.L_x_1037:
        /* <DEDUP_REMOVED lines=38> */
.L_x_1039:
        /* <DEDUP_REMOVED lines=17> */
[C---:B------:R-:W-:Y:S01]  /*9c40*/  VIADD R140, R13.reuse, 0xffffffff ;  /* 0xffffffff0d8c7836 */ /* 0x040fe20000000000 */
[----:B------:R-:W-:-:S05]  /*9c50*/  IADD3 R0, R13, -UR11, R22 ;  /* 0x8000000b0d007c10 */ /* 0x000fca000fffe016 */
[C---:B------:R-:W-:Y:S02]  /*9c60*/  VIADD R138, R0.reuse, UR10 ;  /* 0x0000000a008a7c36 */ /* 0x040fe40008000000 */
[----:B------:R-:W-:Y:S02]  /*9c70*/  VIADD R139, R0, UR6 ;  /* 0x00000006008b7c36 */ /* 0x000fe40008000000 */
[--C-:B0-----:R-:W-:Y:S02]  /*9c80*/  IMAD.IADD R0, R138, 0x1, R21.reuse ;  /* 0x000000018a007824 */ /* 0x101fe400078e0215 */
[----:B------:R-:W-:Y:S01]  /*9c90*/  IMAD.IADD R2, R139, 0x1, R21 ;  /* 0x000000018b027824 */ /* 0x000fe200078e0215 */
[----:B------:R-:W-:Y:S06]  /*9ca0*/  @!P1 BRA `(.L_x_1040) ;  /* 0x0000000000609947 */ /* 0x000fec0003800000 */
[----:B------:R-:W-:Y:S01]  /*9cb0*/  ULDC UR7, c[0x0][0x2f0] ;  /* 0x0000bc0000077ab9 */ /* 0x000fe20000000800 */
[----:B------:R-:W-:Y:S01]  /*9cc0*/  ULDC UR6, c[0x0][0x288] ;  /* 0x0000a20000067ab9 */ /* 0x000fe20000000800 */
        /* <DEDUP_REMOVED lines=13> */
.L_x_1042:
[----:B------:R-:W-:-:S05]  /*9da0*/  IMAD.U32 R21, RZ, RZ, UR60 ;  /* 0x0000003cff157e24 */ /* 0x000fca000f8e00ff */
[----:B------:R-:W-:-:S13]  /*9db0*/  ISETP.NE.AND P1, PT, R21, 0x1, PT ;  /* 0x000000011500780c */ /* 0x000fda0003f25270 */
[----:B------:R-:W0:Y:S02]  /*9dc0*/  @P1 LDC.64 R142, c[0x0][0x9e8] ;  /* 0x00027a00ff8e1b82 */ /* 0x000e240000000a00 */
[----:B0-----:R-:W-:-:S05]  /*9dd0*/  @P1 IMAD.HI.U32 R12, R13, R142, RZ ;  /* 0x0000008e0d0c1227 */ /* 0x001fca00078e00ff */
[----:B------:R-:W-:-:S07]  /*9de0*/  @P1 SHF.R.U32.HI R13, RZ, R143, R12 ;  /* 0x0000008fff0d1219 */ /* 0x000fce000001160c */
.L_x_1043:
[----:B------:R-:W-:Y:S05]  /*9df0*/  BSYNC B0 ;  /* 0x0000000000007941 */ /* 0x000fea0003800000 */
.L_x_1041:
[----:B------:R-:W-:-:S05]  /*9e00*/  IMAD R13, R13, R21, R140 ;  /* 0x000000150d0d7224 */ /* 0x000fca00078e028c */
[----:B------:R-:W-:Y:S02]  /*9e10*/  VIADDMNMX R0, R13, R21, R0, PT ;  /* 0x000000150d007246 */ /* 0x000fe40003800100 */
[----:B------:R-:W-:-:S07]  /*9e20*/  VIMNMX R2, R2, R13, !PT ;  /* 0x0000000d02027248 */ /* 0x000fce0007fe0100 */
.L_x_1040:
        /* <DEDUP_REMOVED lines=135> */
.L_x_1046:
[----:B------:R-:W-:-:S05]  /*a6a0*/  IMAD.U32 R88, RZ, RZ, UR60 ;  /* 0x0000003cff587e24 */ /* 0x000fca000f8e00ff */
[----:B------:R-:W-:-:S13]  /*a6b0*/  ISETP.NE.AND P6, PT, R88, 0x1, PT ;  /* 0x000000015800780c */ /* 0x000fda0003fc5270 */
[----:B------:R-:W0:Y:S02]  /*a6c0*/  @P6 LDC.64 R138, c[0x0][0x9e8] ;  /* 0x00027a00ff8a6b82 */ /* 0x000e240000000a00 */
[----:B0-----:R-:W-:-:S05]  /*a6d0*/  @P6 IMAD.HI.U32 R12, R11, R138, RZ ;  /* 0x0000008a0b0c6227 */ /* 0x001fca00078e00ff */
[----:B------:R-:W-:-:S07]  /*a6e0*/  @P6 SHF.R.U32.HI R11, RZ, R139, R12 ;  /* 0x0000008bff0b6219 */ /* 0x000fce000001160c */
.L_x_1047:
[----:B------:R-:W-:Y:S05]  /*a6f0*/  BSYNC B0 ;  /* 0x0000000000007941 */ /* 0x000fea0003800000 */
.L_x_1045:
[----:B------:R-:W-:-:S05]  /*a700*/  IMAD R11, R11, R88, R140 ;  /* 0x000000580b0b7224 */ /* 0x000fca00078e028c */
[----:B------:R-:W-:Y:S02]  /*a710*/  VIADDMNMX R0, R11, R88, R0, PT ;  /* 0x000000580b007246 */ /* 0x000fe40003800100 */
[----:B------:R-:W-:-:S07]  /*a720*/  VIMNMX R2, R2, R11, !PT ;  /* 0x0000000b02027248 */ /* 0x000fce0007fe0100 */
.L_x_1044:
        /* <DEDUP_REMOVED lines=139> */
[-CC-:B------:R-:W-:Y:S01]  /*afe0*/  FFMA.FTZ R21, R113, R12.reuse, -R94.reuse ;  /* 0x0000000c71157223 */ /* 0x180fe2000001085e */
[-CC-:B------:R-:W-:Y:S01]  /*aff0*/  FFMA.FTZ R142, R13, R12.reuse, -R94.reuse ;  /* 0x0000000c0d8e7223 */ /* 0x180fe2000001085e */
[--C-:B------:R-:W-:Y:S01]  /*b000*/  FFMA.FTZ R146, R89, R12, -R94.reuse ;  /* 0x0000000c59927223 */ /* 0x100fe2000001085e */
[----:B------:R-:W-:Y:S01]  /*b010*/  FMNMX.FTZ R88, R111, R88, !PT ;  /* 0x000000586f587209 */ /* 0x000fe20007810000 */
[--C-:B------:R-:W-:Y:S01]  /*b020*/  FFMA.FTZ R89, R117, R12, -R94.reuse ;  /* 0x0000000c75597223 */ /* 0x100fe2000001085e */
[----:B------:R-:W-:Y:S01]  /*b030*/  FSEL R117, R11, RZ, P1 ;  /* 0x000000ff0b757208 */ /* 0x000fe20000800000 */
[----:B------:R0:W-:Y:S01]  /*b040*/  MUFU.EX2 R131, R2 ;  /* 0x0000000200837308 */ /* 0x0001e20000000800 */
[----:B------:R-:W-:Y:S01]  /*b050*/  FMNMX.FTZ R88, R151, R88, !PT ;  /* 0x0000005897587209 */ /* 0x000fe20007810000 */
[-CC-:B------:R-:W-:Y:S01]  /*b060*/  FFMA.FTZ R167, R167, R12.reuse, -R94.reuse ;  /* 0x0000000ca7a77223 */ /* 0x180fe2000001085e */
[----:B------:R-:W-:Y:S01]  /*b070*/  FFMA.FTZ R156, R175, R12, -R94 ;  /* 0x0000000caf9c7223 */ /* 0x000fe2000001085e */
[----:B------:R-:W-:Y:S01]  /*b080*/  FADD.FTZ R117, -R117, R20 ;  /* 0x0000001475757221 */ /* 0x000fe20000010100 */
[----:B------:R-:W-:Y:S01]  /*b090*/  FMNMX.FTZ R88, R115, R88, !PT ;  /* 0x0000005873587209 */ /* 0x000fe20007810000 */
[-CC-:B------:R-:W-:Y:S01]  /*b0a0*/  FFMA.FTZ R158, R173, R12.reuse, -R94.reuse ;  /* 0x0000000cad9e7223 */ /* 0x180fe2000001085e */
[-CC-:B------:R-:W-:Y:S01]  /*b0b0*/  FFMA.FTZ R169, R169, R12.reuse, -R94.reuse ;  /* 0x0000000ca9a97223 */ /* 0x180fe2000001085e */
[----:B------:R-:W-:Y:S01]  /*b0c0*/  FMUL.FTZ R117, R117, R12 ;  /* 0x0000000c75757220 */ /* 0x000fe20000410000 */
        /* <DEDUP_REMOVED lines=31> */
[----:B------:R-:W-:Y:S01]  /*b2c0*/  FFMA.FTZ R109, R125, R12, -R94 ;  /* 0x0000000c7d6d7223 */ /* 0x000fe2000001085e */
[----:B------:R-:W1:Y:S06]  /*b2d0*/  SHFL.BFLY PT, R113, R0, 0x1, 0x1f ;  /* 0x0c201f0000717f89 */ /* 0x000e6c00000e0000 */
[----:B------:R-:W-:Y:S08]  /*b2e0*/  MUFU.EX2 R150, R150 ;  /* 0x0000009600967308 */ /* 0x000ff00000000800 */
[----:B------:R-:W-:Y:S08]  /*b2f0*/  MUFU.EX2 R105, R105 ;  /* 0x0000006900697308 */ /* 0x000ff00000000800 */
[----:B------:R-:W-:Y:S01]  /*b300*/  MUFU.EX2 R144, R144 ;  /* 0x0000009000907308 */ /* 0x000fe20000000800 */
[----:B-1----:R-:W-:-:S04]  /*b310*/  FMNMX.FTZ R13, R0, R113, !PT ;  /* 0x00000071000d7209 */ /* 0x002fc80007810000 */
[C---:B------:R-:W-:Y:S01]  /*b320*/  FSETP.NEU.FTZ.AND P1, PT, R13.reuse, -INF , PT ;  /* 0xff8000000d00780b */ /* 0x040fe20003f3d000 */
[C---:B------:R-:W-:Y:S02]  /*b330*/  FMUL.FTZ R0, R13.reuse, R12 ;  /* 0x0000000c0d007220 */ /* 0x040fe40000410000 */
[----:B------:R-:W-:Y:S01]  /*b340*/  MUFU.EX2 R21, R21 ;  /* 0x0000001500157308 */ /* 0x000fe20000000800 */
[----:B0-----:R-:W-:Y:S02]  /*b350*/  FSEL R2, R13, RZ, P1 ;  /* 0x000000ff0d027208 */ /* 0x001fe40000800000 */
[----:B------:R-:W-:-:S03]  /*b360*/  FSEL R20, R0, RZ, P1 ;  /* 0x000000ff00147208 */ /* 0x000fc60000800000 */
[----:B------:R-:W-:Y:S02]  /*b370*/  FADD.FTZ R15, -R2, R15 ;  /* 0x0000000f020f7221 */ /* 0x000fe40000010100 */
[----:B------:R-:W0:Y:S01]  /*b380*/  MUFU.EX2 R0, R117 ;  /* 0x0000007500007308 */ /* 0x000e220000000800 */
[-CC-:B------:R-:W-:Y:S01]  /*b390*/  FFMA.FTZ R113, R90, R12.reuse, -R20.reuse ;  /* 0x0000000c5a717223 */ /* 0x180fe20000010814 */
[-CC-:B------:R-:W-:Y:S01]  /*b3a0*/  FFMA.FTZ R91, R91, R12.reuse, -R20.reuse ;  /* 0x0000000c5b5b7223 */ /* 0x180fe20000010814 */
[-C--:B------:R-:W-:Y:S01]  /*b3b0*/  FMUL.FTZ R15, R15, R12.reuse ;  /* 0x0000000c0f0f7220 */ /* 0x080fe20000410000 */
        /* <DEDUP_REMOVED lines=21> */
[----:B------:R-:W-:Y:S01]  /*b510*/  FADD.FTZ R88, R158, R7 ;  /* 0x000000079e587221 */ /* 0x000fe20000010000 */
[-CC-:B------:R-:W-:Y:S01]  /*b520*/  FFMA.FTZ R161, R161, R12.reuse, -R20.reuse ;  /* 0x0000000ca1a17223 */ /* 0x180fe20000010814 */
[-CC-:B------:R-:W-:Y:S01]  /*b530*/  FFMA.FTZ R127, R127, R12.reuse, -R20.reuse ;  /* 0x0000000c7f7f7223 */ /* 0x180fe20000010814 */
[-C--:B------:R-:W-:Y:S01]  /*b540*/  FFMA.FTZ R165, R165, R12.reuse, -R20 ;  /* 0x0000000ca5a57223 */ /* 0x080fe20000010814 */
[----:B------:R-:W-:Y:S01]  /*b550*/  FADD.FTZ R7, R169, R88 ;  /* 0x00000058a9077221 */ /* 0x000fe20000010000 */
[-CC-:B------:R-:W-:Y:S01]  /*b560*/  FFMA.FTZ R137, R137, R12.reuse, -R20.reuse ;  /* 0x0000000c89897223 */ /* 0x180fe20000010814 */
[--C-:B------:R-:W-:Y:S01]  /*b570*/  FFMA.FTZ R141, R141, R12, -R20.reuse ;  /* 0x0000000c8d8d7223 */ /* 0x100fe20000010814 */
[----:B------:R-:W2:Y:S01]  /*b580*/  MUFU.EX2 R139, R139 ;  /* 0x0000008b008b7308 */ /* 0x000ea20000000800 */
[----:B-1----:R-:W-:Y:S01]  /*b590*/  FFMA.FTZ R6, R2, R6, R113 ;  /* 0x0000000602067223 */ /* 0x002fe20000010071 */
[----:B------:R-:W-:Y:S01]  /*b5a0*/  FADD.FTZ R88, R152, R7 ;  /* 0x0000000798587221 */ /* 0x000fe20000010000 */
[----:B------:R-:W-:-:S03]  /*b5b0*/  FFMA.FTZ R20, R135, R12, -R20 ;  /* 0x0000000c87147223 */ /* 0x000fc60000010814 */
        /* <DEDUP_REMOVED lines=70> */
[----:B0-----:R-:W-:Y:S01]  /*ba20*/  FADD.FTZ R6, R129, R6 ;  /* 0x0000000681067221 */ /* 0x001fe20000010000 */
[----:B--2---:R-:W-:-:S03]  /*ba30*/  FADD.FTZ R7, R97, R88 ;  /* 0x0000005861077221 */ /* 0x004fc60000010000 */
[----:B-1----:R-:W-:Y:S01]  /*ba40*/  FADD.FTZ R6, R20, R6 ;  /* 0x0000000614067221 */ /* 0x002fe20000010000 */
[----:B------:R-:W-:Y:S06]  /*ba50*/  @!P0 BRA `(.L_x_1048) ;  /* 0x0000000000048947 */ /* 0x000fec0003800000 */
[----:B------:R-:W-:Y:S01]  /*ba60*/  BPT.TRAP 0x1 ;  /* 0x000000040000795c */ /* 0x000fe20000300000 */
.L_x_1048:
[----:B------:R-:W-:Y:S01]  /*ba70*/  UIADD3 UR5, UR5, 0x2a860, URZ ;  /* 0x0002a86005057890 */ /* 0x000fe2000fffe03f */
[C---:B------:R-:W-:Y:S01]  /*ba80*/  ISETP.GT.AND P1, PT, R14.reuse, R17, PT ;  /* 0x000000110e00720c */ /* 0x040fe20003f24270 */
[----:B------:R-:W-:Y:S01]  /*ba90*/  UMOV UR6, UR4 ;  /* 0x0000000400067c82 */ /* 0x000fe20008000000 */
[----:B------:R-:W-:Y:S01]  /*baa0*/  F2FP.BF16.F32.PACK_AB R159, R95, R139 ;  /* 0x0000008b5f9f723e */ /* 0x000fe200000010ff */
[----:B------:R-:W-:Y:S01]  /*bab0*/  UPRMT UR5, UR61, 0x654, UR5 ;  /* 0x000006543d057896 */ /* 0x000fe20008000005 */
[----:B------:R-:W-:Y:S01]  /*bac0*/  F2FP.BF16.F32.PACK_AB R154, R155, R154 ;  /* 0x0000009a9b9a723e */ /* 0x000fe200000010ff */
[----:B------:R-:W-:Y:S01]  /*bad0*/  VIADD R14, R14, 0xffffffff ;  /* 0xffffffff0e0e7836 */ /* 0x000fe20000000000 */
[----:B------:R-:W-:Y:S02]  /*bae0*/  F2FP.BF16.F32.PACK_AB R153, R99, R143 ;  /* 0x0000008f6399723e */ /* 0x000fe400000010ff */
[----:B------:R-:W-:Y:S02]  /*baf0*/  F2FP.BF16.F32.PACK_AB R155, R103, R145 ;  /* 0x00000091679b723e */ /* 0x000fe400000010ff */
[----:B------:R-:W-:-:S02]  /*bb00*/  F2FP.BF16.F32.PACK_AB R149, R107, R147 ;  /* 0x000000936b95723e */ /* 0x000fc400000010ff */
[----:B------:R-:W-:Y:S01]  /*bb10*/  SYNCS.ARRIVE.TRANS64.RED.A1T0 RZ, [UR5], RZ ;  /* 0x000000ffffff79a7 */ /* 0x000fe20008100405 */
[----:B------:R-:W-:Y:S01]  /*bb20*/  F2FP.BF16.F32.PACK_AB R144, R21, R144 ;  /* 0x000000901590723e */ /* 0x000fe200000010ff */
[----:B------:R-:W-:Y:S01]  /*bb30*/  IMAD.MOV.U32 R21, RZ, RZ, R3 ;  /* 0x000000ffff157224 */ /* 0x000fe200078e0003 */
[----:B------:R-:W-:Y:S01]  /*bb40*/  F2FP.BF16.F32.PACK_AB R141, R123, R15 ;  /* 0x0000000f7b8d723e */ /* 0x000fe200000010ff */
[----:B------:R-:W-:Y:S01]  /*bb50*/  IMAD.MOV.U32 R15, RZ, RZ, R13 ;  /* 0x000000ffff0f7224 */ /* 0x000fe200078e000d */
[----:B------:R-:W-:Y:S01]  /*bb60*/  F2FP.BF16.F32.PACK_AB R139, R20, R129 ;  /* 0x00000081148b723e */ /* 0x000fe200000010ff */
[----:B------:R-:W-:Y:S01]  /*bb70*/  IMAD.MOV.U32 R20, RZ, RZ, R11 ;  /* 0x000000ffff147224 */ /* 0x000fe200078e000b */
        /* <DEDUP_REMOVED lines=15> */
[----:B------:R-:W-:Y:S01]  /*bc70*/  F2FP.BF16.F32.PACK_AB R138, R97, R138 ;  /* 0x0000008a618a723e */ /* 0x000fe200000010ff */
[----:B------:R-:W-:Y:S06]  /*bc80*/  @P1 BRA `(.L_x_1049) ;  /* 0xffffffd000b01947 */ /* 0x000fec000383ffff */
.L_x_1030:
        /* <DEDUP_REMOVED lines=67> */
.L_x_1050:
[----:B------:R-:W-:Y:S01]  /*c0c0*/  ULEA UR5, UR4, UR38, 0x3 ;  /* 0x0000002604057291 */ /* 0x000fe2000f8e183f */
[----:B------:R-:W-:-:S08]  /*c0d0*/  SHF.L.U32 R3, R3, 0x1f, RZ ;  /* 0x0000001f03037819 */ /* 0x000fd000000006ff */
[----:B------:R0:W1:Y:S01]  /*c0e0*/  SYNCS.PHASECHK.TRANS64.TRYWAIT P1, [UR5+0x2a850], R3 ;  /* 0x02a85003ff0075a7 */ /* 0x0000620008020145 */
[----:B------:R-:W-:Y:S05]  /*c0f0*/  @!P0 BRA `(.L_x_1051) ;  /* 0x0000000000048947 */ /* 0x000fea0003800000 */
[----:B------:R-:W-:Y:S01]  /*c100*/  BPT.TRAP 0x1 ;  /* 0x000000040000795c */ /* 0x000fe20000300000 */
.L_x_1051:
[----:B-1----:R-:W-:Y:S05]  /*c110*/  @P1 BRA `(.L_x_1052) ;  /* 0x0000000000081947 */ /* 0x002fea0003800000 */
[----:B------:R-:W1:Y:S02]  /*c120*/  SYNCS.PHASECHK.TRANS64.TRYWAIT P1, [UR5+0x2a850], R3 ;  /* 0x02a85003ff0075a7 */ /* 0x000e640008020145 */
[----:B-1----:R-:W-:Y:S05]  /*c130*/  @!P1 BRA `(.L_x_1053) ;  /* 0x0000006000689947 */ /* 0x002fea0003800000 */
.L_x_1052:
[----:B------:R-:W-:Y:S01]  /*c140*/  UIADD3 UR38, UR38, 0x400, URZ ;  /* 0x0000040026267890 */ /* 0x000fe2000fffe03f */
[----:B------:R-:W-:Y:S01]  /*c150*/  WARPGROUP.ARRIVE ;  /* 0x00000000000079c5 */ /* 0x000fe20000000000 */
[----:B------:R-:W-:Y:S01]  /*c160*/  UMOV UR7, 0x40000040 ;  /* 0x4000004000077882 */ /* 0x000fe20000000000 */
[----:B-1----:R-:W1:Y:S01]  /*c170*/  SHFL.BFLY PT, R0, R7, 0x2, 0x1f ;  /* 0x0c401f0007007f89 */ /* 0x002e6200000e0000 */
[----:B------:R-:W-:Y:S01]  /*c180*/  USHF.R.U32.HI UR38, URZ, 0x4, UR38 ;  /* 0x000000043f267899 */ /* 0x000fe20008011626 */
[----:B------:R-:W-:Y:S02]  /*c190*/  IMAD.MOV.U32 R4, RZ, RZ, RZ ;  /* 0x000000ffff047224 */ /* 0x000fe400078e00ff */
[----:B0-----:R-:W0:Y:S01]  /*c1a0*/  SHFL.BFLY PT, R3, R6, 0x2, 0x1f ;  /* 0x0c401f0006037f89 */ /* 0x001e2200000e0000 */
[----:B------:R-:W-:-:S04]  /*c1b0*/  ULOP3.LUT UR38, UR38, 0x3fff, URZ, 0xc0, !UPT ;  /* 0x00003fff26267892 */ /* 0x000fc8000f8ec03f */
[----:B------:R-:W-:-:S04]  /*c1c0*/  ULOP3.LUT UR38, UR38, 0x3000000, URZ, 0xfc, !UPT ;  /* 0x0300000026267892 */ /* 0x000fc8000f8efc3f */
[----:B------:R-:W-:-:S07]  /*c1d0*/  UIMAD UR4, UR4, 0x600, UR38 ;  /* 0x00000600040478a4 */ /* 0x000fce000f8e0226 */
[----:B------:R-:W-:Y:S02]  /*c1e0*/  UMOV UR6, UR4 ;  /* 0x0000000400067c82 */ /* 0x000fe40008000000 */
[----:B------:R-:W-:Y:S01]  /*c1f0*/  HGMMA.64x128x16.F32.BF16 R24, R156, gdesc[UR4].tnspB, R24, gsb0 ;  /* 0x41e000049c187df0 */ /* 0x000fe20008001818 */
[----:B------:R-:W-:Y:S01]  /*c200*/  UIADD3 UR6, UR4, 0x80, URZ ;  /* 0x0000008004067890 */ /* 0x000fe2000fffe03f */
[----:B-1----:R-:W-:Y:S01]  /*c210*/  FADD.FTZ R0, R0, R7 ;  /* 0x0000000700007221 */ /* 0x002fe20000010000 */
[----:B------:R-:W-:Y:S01]  /*c220*/  UMOV UR7, 0x40000040 ;  /* 0x4000004000077882 */ /* 0x000fe20000000000 */
[----:B------:R-:W-:Y:S02]  /*c230*/  IMAD.MOV.U32 R7, RZ, RZ, RZ ;  /* 0x000000ffff077224 */ /* 0x000fe400078e00ff */
[----:B0-----:R-:W-:Y:S01]  /*c240*/  FADD.FTZ R2, R3, R6 ;  /* 0x0000000603027221 */ /* 0x001fe20000010000 */
[----:B------:R-:W-:Y:S01]  /*c250*/  IMAD.MOV.U32 R6, RZ, RZ, -0x800000 ;  /* 0xff800000ff067424 */ /* 0x000fe200078e00ff */
[----:B------:R-:W0:Y:S04]  /*c260*/  SHFL.BFLY PT, R3, R0, 0x1, 0x1f ;  /* 0x0c201f0000037f89 */ /* 0x000e2800000e0000 */
[----:B------:R-:W1:Y:S01]  /*c270*/  SHFL.BFLY PT, R5, R2, 0x1, 0x1f ;  /* 0x0c201f0002057f89 */ /* 0x000e6200000e0000 */
[----:B0-----:R-:W-:Y:S01]  /*c280*/  FADD.FTZ R9, R0, R3 ;  /* 0x0000000300097221 */ /* 0x001fe20000010000 */
[----:B------:R-:W-:-:S02]  /*c290*/  IMAD.MOV.U32 R0, RZ, RZ, -0x800000 ;  /* 0xff800000ff007424 */ /* 0x000fc400078e00ff */
        /* <DEDUP_REMOVED lines=40> */
.L_x_1054:
        /* <DEDUP_REMOVED lines=68> */
.L_x_976:
[----:B------:R-:W-:Y:S05]  /*c960*/  @P0 BRA `(.L_x_1055) ;  /* 0x0000001400340947 */ /* 0x000fea0003800000 */
[----:B------:R-:W0:Y:S01]  /*c970*/  S2R R7, SR_TID.X ;  /* 0x0000000000077919 */ /* 0x000e220000002100 */
[----:B------:R-:W1:Y:S01]  /*c980*/  LDC R21, c[0x0][0xbe8] ;  /* 0x0002fa00ff157b82 */ /* 0x000e620000000800 */
[----:B------:R-:W-:Y:S01]  /*c990*/  ULDC.64 UR4, c[0x0][0xbd0] ;  /* 0x0002f40000047ab9 */ /* 0x000fe20000000a00 */
[----:B------:R-:W-:Y:S01]  /*c9a0*/  ULDC.64 UR6, c[0x0][0xb38] ;  /* 0x0002ce0000067ab9 */ /* 0x000fe20000000a00 */
[----:B------:R-:W2:Y:S01]  /*c9b0*/  S2R R20, SR_CTAID.X ;  /* 0x0000000000147919 */ /* 0x000ea20000002500 */
[----:B------:R-:W-:Y:S04]  /*c9c0*/  BSSY B0, `(.L_x_1056) ;  /* 0x00000e3000007945 */ /* 0x000fe80003800000 */
        /* <DEDUP_REMOVED lines=12> */
[----:B------:R-:W-:-:S03]  /*ca90*/  LOP3.LUT R8, R8, 0xfffffffc, RZ, 0xc0, !PT ;  /* 0xfffffffc08087812 */ /* 0x000fc600078ec0ff */
[C---:B------:R-:W-:Y:S01]  /*caa0*/  IMAD.IADD R22, R7.reuse, 0x1, -R10 ;  /* 0x0000000107167824 */ /* 0x040fe200078e0a0a */
[----:B------:R-:W-:Y:S01]  /*cab0*/  SHF.R.S32.HI R10, RZ, 0x7, R9 ;  /* 0x00000007ff0a7819 */ /* 0x000fe20000011409 */
[----:B------:R-:W-:Y:S01]  /*cac0*/  IMAD.IADD R14, R7, 0x1, -R8 ;  /* 0x00000001070e7824 */ /* 0x000fe200078e0a08 */
[----:B------:R-:W5:Y:S02]  /*cad0*/  @P0 LDC R23, c[0x0][0xbf0] ;  /* 0x0002fc00ff170b82 */ /* 0x000f640000000800 */
[----:B------:R-:W-:Y:S02]  /*cae0*/  SHF.R.S32.HI R11, RZ, 0x1f, R22 ;  /* 0x0000001fff0b7819 */ /* 0x000fe40000011416 */
[----:B------:R-:W-:Y:S02]  /*caf0*/  LEA.HI R7, R9, R10, RZ, 0x1 ;  /* 0x0000000a09077211 */ /* 0x000fe400078f08ff */
[CC--:B------:R-:W-:Y:S02]  /*cb00*/  LEA.HI R88, R11.reuse, R22.reuse, RZ, 0x2 ;  /* 0x000000160b587211 */ /* 0x0c0fe400078f10ff */
[----:B------:R-:W-:Y:S01]  /*cb10*/  LEA.HI R11, R11, R22, RZ, 0x5 ;  /* 0x000000160b0b7211 */ /* 0x000fe200078f28ff */
[----:B------:R-:W1:Y:S01]  /*cb20*/  LDC.64 R74, c[0x0][0xb40] ;  /* 0x0002d000ff4a7b82 */ /* 0x000e620000000a00 */
[----:B------:R-:W-:-:S02]  /*cb30*/  SHF.R.S32.HI R12, RZ, 0x2, R88 ;  /* 0x00000002ff0c7819 */ /* 0x000fc40000011458 */
[----:B------:R-:W-:Y:S02]  /*cb40*/  SHF.R.S32.HI R13, RZ, 0x1f, R88 ;  /* 0x0000001fff0d7819 */ /* 0x000fe40000011458 */
[----:B------:R-:W-:Y:S02]  /*cb50*/  LOP3.LUT R7, R7, 0x3fffffe, RZ, 0xc0, !PT ;  /* 0x03fffffe07077812 */ /* 0x000fe400078ec0ff */
[----:B------:R-:W-:Y:S01]  /*cb60*/  LEA.HI R13, R13, R12, RZ, 0x3 ;  /* 0x0000000c0d0d7211 */ /* 0x000fe200078f18ff */
[----:B------:R-:W1:Y:S01]  /*cb70*/  @P0 LDC R89, c[0x0][0xbec] ;  /* 0x0002fb00ff590b82 */ /* 0x000e620000000800 */
[----:B------:R-:W-:Y:S01]  /*cb80*/  LEA.HI R9, R14, R14, RZ, 0x1 ;  /* 0x0000000e0e097211 */ /* 0x000fe200078f08ff */
[----:B------:R-:W-:Y:S01]  /*cb90*/  IMAD.IADD R7, R10, 0x1, -R7 ;  /* 0x000000010a077824 */ /* 0x000fe200078e0a07 */
[----:B------:R-:W-:Y:S02]  /*cba0*/  LOP3.LUT R13, R13, 0xfffffff8, RZ, 0xc0, !PT ;  /* 0xfffffff80d0d7812 */ /* 0x000fe400078ec0ff */
[----:B------:R-:W-:-:S02]  /*cbb0*/  SHF.R.S32.HI R11, RZ, 0x5, R11 ;  /* 0x00000005ff0b7819 */ /* 0x000fc4000001140b */
[----:B------:R-:W-:Y:S01]  /*cbc0*/  LOP3.LUT R9, R9, 0x1ffffffe, RZ, 0xc0, !PT ;  /* 0x1ffffffe09097812 */ /* 0x000fe200078ec0ff */
[----:B------:R-:W-:Y:S01]  /*cbd0*/  IMAD.IADD R8, R12, 0x1, -R13 ;  /* 0x000000010c087824 */ /* 0x000fe200078e0a0d */
[----:B------:R-:W-:Y:S01]  /*cbe0*/  SHF.R.S32.HI R12, RZ, 0x1f, R19 ;  /* 0x0000001fff0c7819 */ /* 0x000fe20000011413 */
[----:B------:R-:W1:Y:S02]  /*cbf0*/  @P0 LDC R90, c[0x0][0xbf0] ;  /* 0x0002fc00ff5a0b82 */ /* 0x000e640000000800 */
[----:B------:R-:W-:Y:S02]  /*cc00*/  IMAD R8, R11, 0x10, R8 ;  /* 0x000000100b087824 */ /* 0x000fe400078e0208 */
[----:B------:R-:W-:Y:S02]  /*cc10*/  IMAD R10, R12, UR4, RZ ;  /* 0x000000040c0a7c24 */ /* 0x000fe4000f8e02ff */
[----:B------:R-:W-:Y:S02]  /*cc20*/  IMAD.IADD R14, R14, 0x1, -R9 ;  /* 0x000000010e0e7824 */ /* 0x000fe400078e0a09 */
[----:B------:R-:W-:-:S02]  /*cc30*/  IMAD R7, R7, 0x40, R8 ;  /* 0x0000004007077824 */ /* 0x000fc400078e0208 */
[----:B------:R-:W-:Y:S01]  /*cc40*/  IMAD.WIDE.U32 R8, R19, UR4, RZ ;  /* 0x0000000413087c25 */ /* 0x000fe2000f8e00ff */
[----:B---3--:R-:W-:-:S03]  /*cc50*/  USHF.R.S32.HI UR4, URZ, 0x1f, UR9 ;  /* 0x0000001f3f047899 */ /* 0x008fc60008011409 */
[----:B------:R-:W-:Y:S02]  /*cc60*/  IMAD R13, R19, UR5, R10 ;  /* 0x00000005130d7c24 */ /* 0x000fe4000f8e020a */
[----:B------:R-:W-:Y:S02]  /*cc70*/  IMAD R12, R12, UR6, RZ ;  /* 0x000000060c0c7c24 */ /* 0x000fe4000f8e02ff */
[----:B------:R-:W-:Y:S02]  /*cc80*/  IMAD.IADD R9, R9, 0x1, R13 ;  /* 0x0000000109097824 */ /* 0x000fe400078e020d */
[----:B------:R-:W-:Y:S02]  /*cc90*/  IMAD R13, R19, UR7, R12 ;  /* 0x00000007130d7c24 */ /* 0x000fe4000f8e020c */
[----:B------:R-:W-:Y:S02]  /*cca0*/  IMAD R12, R14, 0x8, R7 ;  /* 0x000000080e0c7824 */ /* 0x000fe400078e0207 */
[----:B----4-:R-:W-:-:S02]  /*ccb0*/  IMAD R14, R72, UR4, RZ ;  /* 0x00000004480e7c24 */ /* 0x010fc4000f8e02ff */
[----:B--2---:R-:W-:Y:S02]  /*ccc0*/  IMAD R12, R20, 0x80, R12 ;  /* 0x00000080140c7824 */ /* 0x004fe400078e020c */
[----:B------:R-:W-:Y:S01]  /*ccd0*/  IMAD.WIDE.U32 R10, R19, UR6, RZ ;  /* 0x00000006130a7c25 */ /* 0x000fe2000f8e00ff */
[----:B------:R-:W-:-:S03]  /*cce0*/  ULDC.64 UR6, c[0x0][0xb48] ;  /* 0x0002d20000067ab9 */ /* 0x000fc60000000a00 */
[----:B------:R-:W-:Y:S02]  /*ccf0*/  IMAD R15, R73, UR9, R14 ;  /* 0x00000009490f7c24 */ /* 0x000fe4000f8e020e */
[----:B0-----:R-:W-:-:S04]  /*cd00*/  @P0 IMAD.HI.U32 R14, R12, R17, RZ ;  /* 0x000000110c0e0227 */ /* 0x001fc800078e00ff */
[----:B------:R-:W-:Y:S02]  /*cd10*/  IMAD.MOV R19, RZ, RZ, -R19 ;  /* 0x000000ffff137224 */ /* 0x000fe400078e0a13 */
[----:B------:R-:W-:Y:S02]  /*cd20*/  IMAD.IADD R11, R11, 0x1, R13 ;  /* 0x000000010b0b7824 */ /* 0x000fe400078e020d */
[----:B------:R-:W-:Y:S01]  /*cd30*/  IMAD.MOV.U32 R13, RZ, RZ, R12 ;  /* 0x000000ffff0d7224 */ /* 0x000fe200078e000c */
[----:B-----5:R-:W-:Y:S01]  /*cd40*/  @P0 SHF.R.U32.HI R13, RZ, R23, R14 ;  /* 0x00000017ff0d0219 */ /* 0x020fe2000001160e */
[----:B-1----:R-:W-:Y:S01]  /*cd50*/  IMAD R16, R74, UR4, RZ ;  /* 0x000000044a107c24 */ /* 0x002fe2000f8e02ff */
[----:B------:R-:W-:Y:S01]  /*cd60*/  ULDC.64 UR4, c[0x0][0xbe0] ;  /* 0x0002f80000047ab9 */ /* 0x000fe20000000a00 */
[----:B------:R-:W-:Y:S02]  /*cd70*/  IMAD R23, R18, R19, UR8 ;  /* 0x0000000812177e24 */ /* 0x000fe4000f8e0213 */
[----:B------:R-:W-:-:S04]  /*cd80*/  IMAD.WIDE.U32 R8, R72, UR9, R8 ;  /* 0x0000000948087c25 */ /* 0x000fc8000f8e0008 */
[----:B------:R-:W-:Y:S01]  /*cd90*/  IMAD R17, R75, UR9, R16 ;  /* 0x000000094b117c24 */ /* 0x000fe2000f8e0210 */
[----:B------:R-:W-:Y:S01]  /*cda0*/  SHF.R.S32.HI R16, RZ, 0x1f, R23 ;  /* 0x0000001fff107819 */ /* 0x000fe20000011417 */
[----:B------:R-:W-:Y:S01]  /*cdb0*/  IMAD.WIDE.U32 R10, R74, UR9, R10 ;  /* 0x000000094a0a7c25 */ /* 0x000fe2000f8e000a */
[----:B------:R-:W-:-:S03]  /*cdc0*/  ULDC.64 UR8, c[0x0][0xb28] ;  /* 0x0002ca0000087ab9 */ /* 0x000fc60000000a00 */
[----:B------:R-:W-:Y:S02]  /*cdd0*/  IMAD.IADD R9, R9, 0x1, R15 ;  /* 0x0000000109097824 */ /* 0x000fe400078e020f */
[----:B------:R-:W-:-:S04]  /*cde0*/  @P0 IMAD.HI.U32 R89, R12, R89, RZ ;  /* 0x000000590c590227 */ /* 0x000fc800078e00ff */
[----:B------:R-:W-:Y:S02]  /*cdf0*/  IMAD.IADD R11, R11, 0x1, R17 ;  /* 0x000000010b0b7824 */ /* 0x000fe400078e0211 */
[----:B------:R-:W-:Y:S02]  /*ce00*/  IMAD R17, R16, UR6, RZ ;  /* 0x0000000610117c24 */ /* 0x000fe4000f8e02ff */
[----:B------:R-:W-:-:S04]  /*ce10*/  IMAD.WIDE.U32 R8, R23, UR4, R8 ;  /* 0x0000000417087c25 */ /* 0x000fc8000f8e0008 */
[----:B------:R-:W-:Y:S01]  /*ce20*/  IMAD.MOV.U32 R15, RZ, RZ, R12 ;  /* 0x000000ffff0f7224 */ /* 0x000fe200078e000c */
[----:B------:R-:W-:Y:S01]  /*ce30*/  @P0 SHF.R.U32.HI R15, RZ, R90, R89 ;  /* 0x0000005aff0f0219 */ /* 0x000fe20000011659 */
[----:B------:R-:W-:Y:S01]  /*ce40*/  IMAD R14, R16, UR4, RZ ;  /* 0x00000004100e7c24 */ /* 0x000fe2000f8e02ff */
[----:B------:R-:W-:Y:S01]  /*ce50*/  IADD3 R8, P0, R13, R8, RZ ;  /* 0x000000080d087210 */ /* 0x000fe20007f1e0ff */
[C---:B------:R-:W-:Y:S01]  /*ce60*/  IMAD R19, R23.reuse, UR7, R17 ;  /* 0x0000000717137c24 */ /* 0x040fe2000f8e0211 */
[--C-:B------:R-:W-:Y:S01]  /*ce70*/  SHF.R.S32.HI R17, RZ, 0x1f, R13.reuse ;  /* 0x0000001fff117819 */ /* 0x100fe2000001140d */
[----:B------:R-:W-:Y:S02]  /*ce80*/  IMAD.MOV R13, RZ, RZ, -R13 ;  /* 0x000000ffff0d7224 */ /* 0x000fe400078e0a0d */
[----:B------:R-:W-:Y:S01]  /*ce90*/  IMAD R16, R23, UR5, R14 ;  /* 0x0000000517107c24 */ /* 0x000fe2000f8e020e */
[--C-:B------:R-:W-:Y:S01]  /*cea0*/  SHF.R.S32.HI R14, RZ, 0x1f, R15.reuse ;  /* 0x0000001fff0e7819 */ /* 0x100fe2000001140f */
[----:B------:R-:W-:Y:S01]  /*ceb0*/  IMAD.MOV R18, RZ, RZ, -R15 ;  /* 0x000000ffff127224 */ /* 0x000fe200078e0a0f */
[----:B------:R-:W-:Y:S01]  /*cec0*/  ULDC.64 UR4, c[0x0][0xb30] ;  /* 0x0002cc0000047ab9 */ /* 0x000fe20000000a00 */
[----:B------:R-:W-:Y:S01]  /*ced0*/  IMAD R13, R21, R13, R12 ;  /* 0x0000000d150d7224 */ /* 0x000fe200078e020c */
[----:B------:R-:W-:Y:S01]  /*cee0*/  IADD3.X R9, R17, R9, R16, P0, !PT ;  /* 0x0000000911097210 */ /* 0x000fe200007fe410 */
[----:B------:R-:W-:Y:S01]  /*cef0*/  IMAD.WIDE.U32 R10, R23, UR6, R10 ;  /* 0x00000006170a7c25 */ /* 0x000fe2000f8e000a */
[----:B------:R-:W-:-:S03]  /*cf00*/  ULDC.64 UR6, c[0x0][0xbc8] ;  /* 0x0002f20000067ab9 */ /* 0x000fc60000000a00 */
[----:B------:R-:W-:Y:S02]  /*cf10*/  IMAD R14, R14, UR4, RZ ;  /* 0x000000040e0e7c24 */ /* 0x000fe4000f8e02ff */
[----:B------:R-:W-:Y:S01]  /*cf20*/  IMAD R17, R21, R18, R12 ;  /* 0x0000001215117224 */ /* 0x000fe200078e020c */
[----:B------:R-:W-:Y:S01]  /*cf30*/  SHF.R.S32.HI R12, RZ, 0x1f, R13 ;  /* 0x0000001fff0c7819 */ /* 0x000fe2000001140d */
[----:B------:R-:W-:Y:S02]  /*cf40*/  IMAD.IADD R11, R11, 0x1, R19 ;  /* 0x000000010b0b7824 */ /* 0x000fe400078e0213 */
[C---:B------:R-:W-:Y:S01]  /*cf50*/  IMAD R19, R15.reuse, UR5, R14 ;  /* 0x000000050f137c24 */ /* 0x040fe2000f8e020e */
[----:B------:R-:W-:Y:S01]  /*cf60*/  SHF.R.S32.HI R14, RZ, 0x1f, R17 ;  /* 0x0000001fff0e7819 */ /* 0x000fe20000011411 */
[----:B------:R-:W-:Y:S01]  /*cf70*/  IMAD.WIDE.U32 R10, R15, UR4, R10 ;  /* 0x000000040f0a7c25 */ /* 0x000fe2000f8e000a */
[----:B------:R-:W0:Y:S01]  /*cf80*/  S2UR UR5, SR_CgaCtaId ;  /* 0x00000000000579c3 */ /* 0x000e220000008800 */
[----:B------:R-:W-:-:S02]  /*cf90*/  UMOV UR4, 0x400 ;  /* 0x0000040000047882 */ /* 0x000fc40000000000 */
[----:B------:R-:W-:Y:S02]  /*cfa0*/  IMAD R12, R12, UR6, RZ ;  /* 0x000000060c0c7c24 */ /* 0x000fe4000f8e02ff */
[----:B------:R-:W-:Y:S02]  /*cfb0*/  IMAD.IADD R11, R11, 0x1, R19 ;  /* 0x000000010b0b7824 */ /* 0x000fe400078e0213 */
[----:B------:R-:W-:Y:S02]  /*cfc0*/  IMAD R14, R14, UR8, RZ ;  /* 0x000000080e0e7c24 */ /* 0x000fe4000f8e02ff */
[C---:B------:R-:W-:Y:S02]  /*cfd0*/  IMAD R15, R13.reuse, UR7, R12 ;  /* 0x000000070d0f7c24 */ /* 0x040fe4000f8e020c */
[----:B------:R-:W-:Y:S01]  /*cfe0*/  IMAD.WIDE.U32 R8, R13, UR6, R8 ;  /* 0x000000060d087c25 */ /* 0x000fe2000f8e0008 */
[----:B------:R-:W-:-:S03]  /*cff0*/  ULDC.64 UR6, c[0x0][0xba8] ;  /* 0x0002ea0000067ab9 */ /* 0x000fc60000000a00 */
[C---:B------:R-:W-:Y:S01]  /*d000*/  IMAD R19, R17.reuse, UR9, R14 ;  /* 0x0000000911137c24 */ /* 0x040fe2000f8e020e */
[----:B------:R-:W-:Y:S01]  /*d010*/  LEA R12, P0, R8, UR6, 0x2 ;  /* 0x00000006080c7c11 */ /* 0x000fe2000f8010ff */
[----:B------:R-:W-:Y:S01]  /*d020*/  IMAD.WIDE.U32 R10, R17, UR8, R10 ;  /* 0x00000008110a7c25 */ /* 0x000fe2000f8e000a */
[----:B------:R-:W-:Y:S01]  /*d030*/  ULDC.64 UR8, c[0x0][0xb00] ;  /* 0x0002c00000087ab9 */ /* 0x000fe20000000a00 */
[----:B------:R-:W-:Y:S02]  /*d040*/  ULDC UR6, c[0x0][0xa88] ;  /* 0x0002a20000067ab9 */ /* 0x000fe40000000800 */
[----:B------:R-:W-:Y:S01]  /*d050*/  IMAD.IADD R13, R9, 0x1, R15 ;  /* 0x00000001090d7824 */ /* 0x000fe200078e020f */
[----:B------:R-:W-:Y:S01]  /*d060*/  LEA R72, P1, R10, UR8, 0x2 ;  /* 0x000000080a487c11 */ /* 0x000fe2000f8210ff */
[----:B------:R-:W-:Y:S01]  /*d070*/  IMAD.IADD R9, R11, 0x1, R19 ;  /* 0x000000010b097824 */ /* 0x000fe200078e0213 */
[----:B0-----:R-:W-:Y:S01]  /*d080*/  ULEA UR4, UR5, UR4, 0x18 ;  /* 0x0000000405047291 */ /* 0x001fe2000f8ec03f */
[----:B------:R-:W-:Y:S01]  /*d090*/  IMAD R7, R20, 0x80, R7 ;  /* 0x0000008014077824 */ /* 0x000fe200078e0207 */
[----:B------:R-:W-:Y:S01]  /*d0a0*/  LEA.HI.X R13, R8, UR7, R13, 0x2, P0 ;  /* 0x00000007080d7c11 */ /* 0x000fe200080f140d */
[----:B------:R-:W-:Y:S01]  /*d0b0*/  IMAD R20, R21, UR6, RZ ;  /* 0x0000000615147c24 */ /* 0x000fe2000f8e02ff */
[----:B------:R-:W-:Y:S01]  /*d0c0*/  LEA.HI.X R73, R10, UR9, R9, 0x2, P1 ;  /* 0x000000090a497c11 */ /* 0x000fe200088f1409 */
[----:B------:R-:W-:Y:S01]  /*d0d0*/  SHFL.IDX PT, R8, R12, RZ, 0x1c1f ;  /* 0x001c1fff0c087589 */ /* 0x000fe200000e0000 */
[----:B------:R-:W-:Y:S01]  /*d0e0*/  LOP3.LUT P0, RZ, R22, 0x3, RZ, 0xc0, !PT ;  /* 0x0000000316ff7812 */ /* 0x000fe2000780c0ff */
[C---:B------:R-:W-:Y:S01]  /*d0f0*/  VIADD R21, R7.reuse, 0x8 ;  /* 0x0000000807157836 */ /* 0x040fe20000000000 */
[----:B------:R-:W-:Y:S01]  /*d100*/  UIADD3 UR4, UR4, 0x2a820, URZ ;  /* 0x0002a82004047890 */ /* 0x000fe2000fffe03f */
[----:B------:R-:W0:Y:S01]  /*d110*/  SHFL.IDX PT, R9, R13, RZ, 0x1c1f ;  /* 0x001c1fff0d097589 */ /* 0x000e2200000e0000 */
[----:B------:R-:W-:-:S02]  /*d120*/  ISETP.GE.OR P1, PT, R7, R20, P0 ;  /* 0x000000140700720c */ /* 0x000fc40000726670 */
[-C--:B------:R-:W-:Y:S01]  /*d130*/  ISETP.GE.OR P0, PT, R21, R20.reuse, P0 ;  /* 0x000000141500720c */ /* 0x080fe20000706670 */
[----:B------:R-:W-:Y:S01]  /*d140*/  SHFL.IDX PT, R10, R12, 0x1, 0x1c1f ;  /* 0x003c1f000c0a7f89 */ /* 0x000fe200000e0000 */
[----:B------:R-:W-:Y:S01]  /*d150*/  UPRMT UR4, URZ, 0x654, UR4 ;  /* 0x000006543f047896 */ /* 0x000fe20008000004 */
[----:B------:R-:W-:Y:S02]  /*d160*/  ISETP.GE.AND P2, PT, R7, R20, PT ;  /* 0x000000140700720c */ /* 0x000fe40003f46270 */
[----:B------:R1:W2:Y:S04]  /*d170*/  SHFL.IDX PT, R11, R13, 0x1, 0x1c1f ;  /* 0x003c1f000d0b7f89 */ /* 0x0002a800000e0000 */
[----:B------:R3:W4:Y:S02]  /*d180*/  SHFL.IDX PT, R18, R72, RZ, 0x1c1f ;  /* 0x001c1fff48127589 */ /* 0x00072400000e0000 */
[----:B------:R-:W-:Y:S01]  /*d190*/  SYNCS.ARRIVE.TRANS64.RED.A1T0 RZ, [UR4], RZ ;  /* 0x000000ffffff79a7 */ /* 0x000fe20008100404 */
[----:B-1----:R-:W-:Y:S01]  /*d1a0*/  LOP3.LUT R13, R88, 0x7ffffffc, RZ, 0xc0, !PT ;  /* 0x7ffffffc580d7812 */ /* 0x002fe200078ec0ff */
[----:B------:R3:W1:Y:S04]  /*d1b0*/  SHFL.IDX PT, R19, R73, RZ, 0x1c1f ;  /* 0x001c1fff49137589 */ /* 0x00066800000e0000 */
[----:B------:R-:W-:Y:S01]  /*d1c0*/  IMAD.IADD R13, R22, 0x1, -R13 ;  /* 0x00000001160d7824 */ /* 0x000fe200078e0a0d */
[----:B0-----:R3:W-:Y:S03]  /*d1d0*/  @!P1 ST.E desc[UR36][R8.64], R6 ;  /* 0x0000000608009985 */ /* 0x0017e6000c101924 */
[----:B------:R-:W-:Y:S01]  /*d1e0*/  IMAD.SHL.U32 R23, R13, 0x2, RZ ;  /* 0x000000020d177824 */ /* 0x000fe200078e00ff */
[----:B--2---:R3:W-:Y:S01]  /*d1f0*/  @!P0 ST.E desc[UR36][R10.64], R0 ;  /* 0x000000000a008985 */ /* 0x0047e2000c101924 */
[----:B------:R-:W-:Y:S05]  /*d200*/  @P2 BRA `(.L_x_1057) ;  /* 0x0000000400782947 */ /* 0x000fea0003800000 */
[C---:B---3--:R-:W-:Y:S01]  /*d210*/  VIADD R0, R23.reuse, 0x8 ;  /* 0x0000000817007836 */ /* 0x048fe20000000000 */
        /* <DEDUP_REMOVED lines=9> */
[----:B------:R-:W-:-:S02]  /*d2b0*/  VIADD R14, R23, 0x38 ;  /* 0x00000038170e7836 */ /* 0x000fc40000000000 */
[----:B------:R-:W-:Y:S01]  /*d2c0*/  VIADD R15, R23, 0x40 ;  /* 0x00000040170f7836 */ /* 0x000fe20000000000 */
[----:B------:R-:W-:Y:S01]  /*d2d0*/  ISETP.GE.AND P4, PT, R13, UR4, PT ;  /* 0x000000040d007c0c */ /* 0x000fe2000bf86270 */
[C---:B------:R-:W-:Y:S01]  /*d2e0*/  VIADD R16, R23.reuse, 0x50 ;  /* 0x0000005017107836 */ /* 0x040fe20000000000 */
[----:B------:R-:W-:Y:S01]  /*d2f0*/  ISETP.GE.AND P5, PT, R14, UR4, PT ;  /* 0x000000040e007c0c */ /* 0x000fe2000bfa6270 */
[----:B-1--4-:R-:W-:Y:S01]  /*d300*/  @!P2 IMAD.WIDE R6, R23, 0x4, R18 ;  /* 0x000000041706a825 */ /* 0x012fe200078e0212 */
[----:B------:R-:W-:Y:S02]  /*d310*/  ISETP.GE.AND P6, PT, R15, UR4, PT ;  /* 0x000000040f007c0c */ /* 0x000fe4000bfc6270 */
[----:B------:R-:W-:Y:S01]  /*d320*/  @!P3 LEA.HI R0, R0, R0, RZ, 0x1 ;  /* 0x000000000000b211 */ /* 0x000fe200078f08ff */
[----:B------:R-:W-:Y:S01]  /*d330*/  VIADD R22, R23, 0x60 ;  /* 0x0000006017167836 */ /* 0x000fe20000000000 */
[----:B------:R0:W-:Y:S01]  /*d340*/  @!P2 ST.E.64 desc[UR36][R6.64], R24 ;  /* 0x000000180600a985 */ /* 0x0001e2000c101b24 */
[----:B------:R-:W-:-:S02]  /*d350*/  @!P0 LEA.HI R10, R10, R10, RZ, 0x1 ;  /* 0x0000000a0a0a8211 */ /* 0x000fc400078f08ff */
[----:B------:R-:W-:Y:S01]  /*d360*/  @!P3 LOP3.LUT R9, R0, 0xfffffffe, RZ, 0xc0, !PT ;  /* 0xfffffffe0009b812 */ /* 0x000fe200078ec0ff */
[----:B------:R-:W-:Y:S01]  /*d370*/  VIADD R0, R23, 0x20 ;  /* 0x0000002017007836 */ /* 0x000fe20000000000 */
[----:B------:R-:W-:Y:S02]  /*d380*/  @!P1 LEA.HI R11, R11, R11, RZ, 0x1 ;  /* 0x0000000b0b0b9211 */ /* 0x000fe400078f08ff */
[----:B------:R-:W-:Y:S01]  /*d390*/  @!P5 LEA.HI R14, R14, R14, RZ, 0x1 ;  /* 0x0000000e0e0ed211 */ /* 0x000fe200078f08ff */
[----:B------:R-:W-:Y:S01]  /*d3a0*/  @!P3 IMAD.WIDE R8, R9, 0x4, R18 ;  /* 0x000000040908b825 */ /* 0x000fe200078e0212 */
[----:B------:R-:W-:Y:S02]  /*d3b0*/  ISETP.GE.AND P2, PT, R0, UR4, PT ;  /* 0x0000000400007c0c */ /* 0x000fe4000bf46270 */
[----:B------:R-:W-:Y:S02]  /*d3c0*/  @!P5 LOP3.LUT R17, R14, 0xfffffffe, RZ, 0xc0, !PT ;  /* 0xfffffffe0e11d812 */ /* 0x000fe400078ec0ff */
[----:B------:R1:W-:Y:S01]  /*d3d0*/  @!P3 ST.E.64 desc[UR36][R8.64], R28 ;  /* 0x0000001c0800b985 */ /* 0x0003e2000c101b24 */
[----:B------:R-:W-:-:S02]  /*d3e0*/  ISETP.GE.AND P3, PT, R12, UR4, PT ;  /* 0x000000040c007c0c */ /* 0x000fc4000bf66270 */
[----:B0-----:R-:W-:Y:S02]  /*d3f0*/  @!P0 LOP3.LUT R7, R10, 0xfffffffe, RZ, 0xc0, !PT ;  /* 0xfffffffe0a078812 */ /* 0x001fe400078ec0ff */
[----:B------:R-:W-:-:S03]  /*d400*/  @!P4 LEA.HI R10, R13, R13, RZ, 0x1 ;  /* 0x0000000d0d0ac211 */ /* 0x000fc600078f08ff */
[----:B------:R-:W-:Y:S01]  /*d410*/  @!P0 IMAD.WIDE R6, R7, 0x4, R18 ;  /* 0x0000000407068825 */ /* 0x000fe200078e0212 */
[----:B------:R-:W-:-:S04]  /*d420*/  @!P2 LEA.HI R0, R0, R0, RZ, 0x1 ;  /* 0x000000000000a211 */ /* 0x000fc800078f08ff */
[----:B------:R0:W-:Y:S01]  /*d430*/  @!P0 ST.E.64 desc[UR36][R6.64], R32 ;  /* 0x0000002006008985 */ /* 0x0001e2000c101b24 */
[----:B------:R-:W-:Y:S02]  /*d440*/  @!P3 LEA.HI R12, R12, R12, RZ, 0x1 ;  /* 0x0000000c0c0cb211 */ /* 0x000fe400078f08ff */
[----:B-1----:R-:W-:Y:S02]  /*d450*/  @!P1 LOP3.LUT R9, R11, 0xfffffffe, RZ, 0xc0, !PT ;  /* 0xfffffffe0b099812 */ /* 0x002fe400078ec0ff */
[----:B------:R-:W-:Y:S02]  /*d460*/  @!P2 LOP3.LUT R11, R0, 0xfffffffe, RZ, 0xc0, !PT ;  /* 0xfffffffe000ba812 */ /* 0x000fe400078ec0ff */
        /* <DEDUP_REMOVED lines=8> */
[----:B0-----:R-:W-:-:S02]  /*d4f0*/  @!P3 IMAD.WIDE R6, R13, 0x4, R18 ;  /* 0x000000040d06b825 */ /* 0x001fc400078e0212 */
[----:B------:R0:W-:Y:S02]  /*d500*/  @!P2 ST.E.64 desc[UR36][R10.64], R40 ;  /* 0x000000280a00a985 */ /* 0x0001e4000c101b24 */
[----:B------:R-:W-:Y:S02]  /*d510*/  VIADD R0, R23, 0x48 ;  /* 0x0000004817007836 */ /* 0x000fe40000000000 */
[--C-:B------:R-:W-:Y:S01]  /*d520*/  @!P5 IMAD.WIDE R12, R17, 0x4, R18.reuse ;  /* 0x00000004110cd825 */ /* 0x100fe200078e0212 */
[----:B------:R2:W-:Y:S01]  /*d530*/  @!P3 ST.E.64 desc[UR36][R6.64], R44 ;  /* 0x0000002c0600b985 */ /* 0x0005e2000c101b24 */
[----:B------:R-:W-:Y:S02]  /*d540*/  ISETP.GE.AND P3, PT, R22, UR4, PT ;  /* 0x0000000416007c0c */ /* 0x000fe4000bf66270 */
[----:B------:R-:W-:Y:S01]  /*d550*/  VIADD R17, R23, 0x58 ;  /* 0x0000005817117836 */ /* 0x000fe20000000000 */
[----:B------:R-:W-:Y:S01]  /*d560*/  ISETP.GE.AND P0, PT, R0, UR4, PT ;  /* 0x0000000400007c0c */ /* 0x000fe2000bf06270 */
[----:B-1----:R-:W-:Y:S01]  /*d570*/  @!P4 IMAD.WIDE R8, R15, 0x4, R18 ;  /* 0x000000040f08c825 */ /* 0x002fe200078e0212 */
[----:B------:R-:W-:-:S02]  /*d580*/  @!P1 LEA.HI R16, R16, R16, RZ, 0x1 ;  /* 0x0000001010109211 */ /* 0x000fc400078f08ff */
        /* <DEDUP_REMOVED lines=38> */
.L_x_1057:
[----:B------:R-:W-:Y:S05]  /*d7f0*/  BSYNC B0 ;  /* 0x0000000000007941 */ /* 0x000fea0003800000 */
.L_x_1056:
[----:B------:R-:W-:Y:S01]  /*d800*/  ISETP.GE.AND P0, PT, R21, R20, PT ;  /* 0x000000141500720c */ /* 0x000fe20003f06270 */
[----:B0-----:R0:W2:Y:S04]  /*d810*/  SHFL.IDX PT, R15, R73, 0x1, 0x1c1f ;  /* 0x003c1f00490f7f89 */ /* 0x0010a800000e0000 */
[----:B------:R0:W0:Y:S08]  /*d820*/  SHFL.IDX PT, R14, R72, 0x1, 0x1c1f ;  /* 0x003c1f00480e7f89 */ /* 0x00003000000e0000 */
[----:B------:R-:W-:Y:S05]  /*d830*/  @P0 BRA `(.L_x_968) ;  /* 0x0000004400e00947 */ /* 0x000fea0003800000 */
[----:B------:R-:W-:Y:S01]  /*d840*/  ULDC UR4, c[0x0][0xac8] ;  /* 0x0002b20000047ab9 */ /* 0x000fe20000000800 */
[C---:B---3--:R-:W-:Y:S01]  /*d850*/  VIADD R0, R23.reuse, 0x8 ;  /* 0x0000000817007836 */ /* 0x048fe20000000000 */
[C---:B------:R-:W-:Y:S01]  /*d860*/  ISETP.GE.AND P0, PT, R23.reuse, UR4, PT ;  /* 0x0000000417007c0c */ /* 0x040fe2000bf06270 */
[C---:B------:R-:W-:Y:S02]  /*d870*/  VIADD R6, R23.reuse, 0x10 ;  /* 0x0000001017067836 */ /* 0x040fe40000000000 */
[C---:B------:R-:W-:Y:S01]  /*d880*/  VIADD R8, R23.reuse, 0x18 ;  /* 0x0000001817087836 */ /* 0x040fe20000000000 */
[----:B------:R-:W-:Y:S01]  /*d890*/  ISETP.GE.AND P5, PT, R0, UR4, PT ;  /* 0x0000000400007c0c */ /* 0x000fe2000bfa6270 */
[C---:B------:R-:W-:Y:S01]  /*d8a0*/  VIADD R10, R23.reuse, 0x20 ;  /* 0x00000020170a7836 */ /* 0x040fe20000000000 */
[----:B------:R-:W-:Y:S01]  /*d8b0*/  ISETP.GE.AND P6, PT, R6, UR4, PT ;  /* 0x0000000406007c0c */ /* 0x000fe2000bfc6270 */
[C---:B------:R-:W-:Y:S02]  /*d8c0*/  VIADD R11, R23.reuse, 0x28 ;  /* 0x00000028170b7836 */ /* 0x040fe40000000000 */
[C---:B------:R-:W-:Y:S01]  /*d8d0*/  VIADD R12, R23.reuse, 0x30 ;  /* 0x00000030170c7836 */ /* 0x040fe20000000000 */
[----:B------:R-:W-:Y:S01]  /*d8e0*/  ISETP.GE.AND P4, PT, R10, UR4, PT ;  /* 0x000000040a007c0c */ /* 0x000fe2000bf86270 */
[----:B------:R-:W-:Y:S01]  /*d8f0*/  VIADD R13, R23, 0x38 ;  /* 0x00000038170d7836 */ /* 0x000fe20000000000 */
[----:B------:R-:W-:Y:S01]  /*d900*/  ISETP.GE.AND P3, PT, R11, UR4, PT ;  /* 0x000000040b007c0c */ /* 0x000fe2000bf66270 */
[----:B0-2---:R-:W-:Y:S01]  /*d910*/  @!P0 IMAD.WIDE R2, R23, 0x4, R14 ;  /* 0x0000000417028825 */ /* 0x005fe200078e020e */
[----:B------:R-:W-:-:S02]  /*d920*/  ISETP.GE.AND P2, PT, R12, UR4, PT ;  /* 0x000000040c007c0c */ /* 0x000fc4000bf46270 */
[----:B------:R-:W-:Y:S01]  /*d930*/  ISETP.GE.AND P1, PT, R13, UR4, PT ;  /* 0x000000040d007c0c */ /* 0x000fe2000bf26270 */
[C---:B----4-:R-:W-:Y:S01]  /*d940*/  VIADD R18, R23.reuse, 0x40 ;  /* 0x0000004017127836 */ /* 0x050fe20000000000 */
[----:B------:R0:W-:Y:S01]  /*d950*/  @!P0 ST.E.64 desc[UR36][R2.64], R26 ;  /* 0x0000001a02008985 */ /* 0x0001e2000c101b24 */
[----:B------:R-:W-:Y:S01]  /*d960*/  ISETP.GE.AND P0, PT, R8, UR4, PT ;  /* 0x0000000408007c0c */ /* 0x000fe2000bf06270 */
[C---:B------:R-:W-:Y:S01]  /*d970*/  VIADD R20, R23.reuse, 0x48 ;  /* 0x0000004817147836 */ /* 0x040fe20000000000 */
[----:B------:R-:W-:Y:S01]  /*d980*/  @!P5 LEA.HI R0, R0, R0, RZ, 0x1 ;  /* 0x000000000000d211 */ /* 0x000fe200078f08ff */
[----:B------:R-:W-:Y:S01]  /*d990*/  VIADD R21, R23, 0x70 ;  /* 0x0000007017157836 */ /* 0x000fe20000000000 */
[----:B------:R-:W-:Y:S02]  /*d9a0*/  @!P6 LEA.HI R6, R6, R6, RZ, 0x1 ;  /* 0x000000060606e211 */ /* 0x000fe400078f08ff */
[----:B------:R-:W-:Y:S02]  /*d9b0*/  @!P5 LOP3.LUT R7, R0, 0xfffffffe, RZ, 0xc0, !PT ;  /* 0xfffffffe0007d812 */ /* 0x000fe400078ec0ff */
[----:B------:R-:W-:-:S02]  /*d9c0*/  @!P6 LOP3.LUT R9, R6, 0xfffffffe, RZ, 0xc0, !PT ;  /* 0xfffffffe0609e812 */ /* 0x000fc400078ec0ff */
[----:B------:R-:W-:Y:S02]  /*d9d0*/  @!P4 LEA.HI R10, R10, R10, RZ, 0x1 ;  /* 0x0000000a0a0ac211 */ /* 0x000fe400078f08ff */
[----:B------:R-:W-:Y:S01]  /*d9e0*/  @!P3 LEA.HI R0, R11, R11, RZ, 0x1 ;  /* 0x0000000b0b00b211 */ /* 0x000fe200078f08ff */
[--C-:B0-----:R-:W-:Y:S01]  /*d9f0*/  @!P5 IMAD.WIDE R2, R7, 0x4, R14.reuse ;  /* 0x000000040702d825 */ /* 0x101fe200078e020e */
[----:B------:R-:W-:Y:S02]  /*da00*/  @!P0 LEA.HI R8, R8, R8, RZ, 0x1 ;  /* 0x0000000808088211 */ /* 0x000fe400078f08ff */
[----:B------:R-:W-:Y:S01]  /*da10*/  @!P2 LEA.HI R12, R12, R12, RZ, 0x1 ;  /* 0x0000000c0c0ca211 */ /* 0x000fe200078f08ff */
[----:B------:R-:W-:Y:S01]  /*da20*/  @!P6 IMAD.WIDE R6, R9, 0x4, R14 ;  /* 0x000000040906e825 */ /* 0x000fe200078e020e */
[----:B------:R-:W-:Y:S01]  /*da30*/  @!P1 LEA.HI R16, R13, R13, RZ, 0x1 ;  /* 0x0000000d0d109211 */ /* 0x000fe200078f08ff */
[----:B------:R0:W-:Y:S01]  /*da40*/  @!P5 ST.E.64 desc[UR36][R2.64], R30 ;  /* 0x0000001e0200d985 */ /* 0x0001e2000c101b24 */
[----:B------:R-:W-:-:S02]  /*da50*/  @!P0 LOP3.LUT R9, R8, 0xfffffffe, RZ, 0xc0, !PT ;  /* 0xfffffffe08098812 */ /* 0x000fc400078ec0ff */
[----:B------:R-:W-:Y:S01]  /*da60*/  @!P4 LOP3.LUT R11, R10, 0xfffffffe, RZ, 0xc0, !PT ;  /* 0xfffffffe0a0bc812 */ /* 0x000fe200078ec0ff */
[----:B------:R2:W-:Y:S01]  /*da70*/  @!P6 ST.E.64 desc[UR36][R6.64], R34 ;  /* 0x000000220600e985 */ /* 0x0005e2000c101b24 */
[----:B------:R-:W-:Y:S01]  /*da80*/  @!P3 LOP3.LUT R13, R0, 0xfffffffe, RZ, 0xc0, !PT ;  /* 0xfffffffe000db812 */ /* 0x000fe200078ec0ff */
[C---:B------:R-:W-:Y:S01]  /*da90*/  VIADD R0, R23.reuse, 0x50 ;  /* 0x0000005017007836 */ /* 0x040fe20000000000 */
[----:B------:R-:W-:Y:S02]  /*daa0*/  @!P2 LOP3.LUT R17, R12, 0xfffffffe, RZ, 0xc0, !PT ;  /* 0xfffffffe0c11a812 */ /* 0x000fe400078ec0ff */
[----:B-1----:R-:W-:Y:S01]  /*dab0*/  @!P1 LOP3.LUT R19, R16, 0xfffffffe, RZ, 0xc0, !PT ;  /* 0xfffffffe10139812 */ /* 0x002fe200078ec0ff */
[----:B------:R-:W-:Y:S01]  /*dac0*/  VIADD R16, R23, 0x58 ;  /* 0x0000005817107836 */ /* 0x000fe20000000000 */
[----:B------:R-:W-:Y:S02]  /*dad0*/  ISETP.GE.AND P5, PT, R18, UR4, PT ;  /* 0x0000000412007c0c */ /* 0x000fe4000bfa6270 */
[----:B------:R-:W-:Y:S01]  /*dae0*/  ISETP.GE.AND P6, PT, R20, UR4, PT ;  /* 0x0000000414007c0c */ /* 0x000fe2000bfc6270 */
[----:B0-----:R-:W-:-:S04]  /*daf0*/  @!P0 IMAD.WIDE R2, R9, 0x4, R14 ;  /* 0x0000000409028825 */ /* 0x001fc800078e020e */
[--C-:B--2---:R-:W-:Y:S01]  /*db00*/  @!P4 IMAD.WIDE R6, R11, 0x4, R14.reuse ;  /* 0x000000040b06c825 */ /* 0x104fe200078e020e */
[----:B------:R0:W-:Y:S01]  /*db10*/  @!P0 ST.E.64 desc[UR36][R2.64], R38 ;  /* 0x0000002602008985 */ /* 0x0001e2000c101b24 */
[----:B------:R-:W-:Y:S02]  /*db20*/  ISETP.GE.AND P0, PT, R0, UR4, PT ;  /* 0x0000000400007c0c */ /* 0x000fe4000bf06270 */
[--C-:B------:R-:W-:Y:S01]  /*db30*/  @!P3 IMAD.WIDE R8, R13, 0x4, R14.reuse ;  /* 0x000000040d08b825 */ /* 0x100fe200078e020e */
[----:B------:R1:W-:Y:S01]  /*db40*/  @!P4 ST.E.64 desc[UR36][R6.64], R42 ;  /* 0x0000002a0600c985 */ /* 0x0003e2000c101b24 */
[----:B------:R-:W-:Y:S02]  /*db50*/  ISETP.GE.AND P4, PT, R21, UR4, PT ;  /* 0x0000000415007c0c */ /* 0x000fe4000bf86270 */
[----:B------:R-:W-:Y:S01]  /*db60*/  @!P2 IMAD.WIDE R10, R17, 0x4, R14 ;  /* 0x00000004110aa825 */ /* 0x000fe200078e020e */
[----:B------:R2:W-:Y:S01]  /*db70*/  @!P3 ST.E.64 desc[UR36][R8.64], R46 ;  /* 0x0000002e0800b985 */ /* 0x0005e2000c101b24 */
[----:B------:R-:W-:-:S02]  /*db80*/  @!P5 LEA.HI R18, R18, R18, RZ, 0x1 ;  /* 0x000000121212d211 */ /* 0x000fc400078f08ff */
[----:B------:R-:W-:Y:S01]  /*db90*/  @!P1 IMAD.WIDE R12, R19, 0x4, R14 ;  /* 0x00000004130c9825 */ /* 0x000fe200078e020e */
[----:B------:R3:W-:Y:S01]  /*dba0*/  @!P2 ST.E.64 desc[UR36][R10.64], R50 ;  /* 0x000000320a00a985 */ /* 0x0007e2000c101b24 */
[----:B------:R-:W-:Y:S02]  /*dbb0*/  @!P6 LEA.HI R20, R20, R20, RZ, 0x1 ;  /* 0x000000141414e211 */ /* 0x000fe400078f08ff */
[C---:B------:R-:W-:Y:S01]  /*dbc0*/  VIADD R17, R23.reuse, 0x60 ;  /* 0x0000006017117836 */ /* 0x040fe20000000000 */
[----:B------:R4:W-:Y:S01]  /*dbd0*/  @!P1 ST.E.64 desc[UR36][R12.64], R54 ;  /* 0x000000360c009985 */ /* 0x0009e2000c101b24 */
[C---:B------:R-:W-:Y:S01]  /*dbe0*/  VIADD R19, R23.reuse, 0x68 ;  /* 0x0000006817137836 */ /* 0x040fe20000000000 */
[----:B------:R-:W-:Y:S01]  /*dbf0*/  ISETP.GE.AND P1, PT, R16, UR4, PT ;  /* 0x0000000410007c0c */ /* 0x000fe2000bf26270 */
[----:B------:R-:W-:Y:S01]  /*dc00*/  VIADD R23, R23, 0x78 ;  /* 0x0000007817177836 */ /* 0x000fe20000000000 */
[----:B------:R-:W-:Y:S02]  /*dc10*/  ISETP.GE.AND P2, PT, R17, UR4, PT ;  /* 0x0000000411007c0c */ /* 0x000fe4000bf46270 */
[----:B------:R-:W-:-:S02]  /*dc20*/  ISETP.GE.AND P3, PT, R19, UR4, PT ;  /* 0x0000000413007c0c */ /* 0x000fc4000bf66270 */
        /* <DEDUP_REMOVED lines=15> */
[----:B----4-:R-:W-:Y:S01]  /*dd20*/  @!P4 LOP3.LUT R13, R21, 0xfffffffe, RZ, 0xc0, !PT ;  /* 0xfffffffe150dc812 */ /* 0x010fe200078ec0ff */
        /* <DEDUP_REMOVED lines=17> */
.L_x_1055:
        /* <DEDUP_REMOVED lines=8> */
[----:B-1----:R-:W-:Y:S02]  /*dec0*/  IMAD R3, R6, UR4, RZ ;  /* 0x0000000406037c24 */ /* 0x002fe4000f8e02ff */
[----:B------:R-:W-:-:S05]  /*ded0*/  VIADD R0, R0, 0xffffff80 ;  /* 0xffffff8000007836 */ /* 0x000fca0000000000 */
[----:B------:R-:W-:-:S13]  /*dee0*/  ISETP.GE.AND P0, PT, R0, R3, PT ;  /* 0x000000030000720c */ /* 0x000fda0003f06270 */
[----:B------:R-:W-:Y:S05]  /*def0*/  @P0 BRA `(.L_x_968) ;  /* 0x0000004000300947 */ /* 0x000fea0003800000 */
[----:B------:R-:W-:Y:S01]  /*df00*/  ISETP.NE.AND P0, PT, R6, 0x1, PT ;  /* 0x000000010600780c */ /* 0x000fe20003f05270 */
[----:B------:R-:W0:Y:S01]  /*df10*/  S2UR UR4, SR_CTAID.Z ;  /* 0x00000000000479c3 */ /* 0x000e220000002700 */
[----:B------:R-:W-:Y:S01]  /*df20*/  SHF.R.S32.HI R4, RZ, 0x1f, R19 ;  /* 0x0000001fff047819 */ /* 0x000fe20000011413 */
[----:B------:R-:W-:Y:S02]  /*df30*/  ULDC.64 UR6, c[0x0][0xbd0] ;  /* 0x0002f40000067ab9 */ /* 0x000fe40000000a00 */
[----:B------:R-:W-:-:S04]  /*df40*/  IMAD.WIDE.U32 R2, R19, UR6, RZ ;  /* 0x0000000613027c25 */ /* 0x000fc8000f8e00ff */
[----:B------:R-:W1:Y:S01]  /*df50*/  LDC.64 R10, c[0x0][0xbd8] ;  /* 0x0002f600ff0a7b82 */ /* 0x000e620000000a00 */
[----:B------:R-:W-:-:S04]  /*df60*/  IMAD R4, R4, UR6, RZ ;  /* 0x0000000604047c24 */ /* 0x000fc8000f8e02ff */
[----:B------:R-:W-:Y:S02]  /*df70*/  IMAD R5, R19, UR7, R4 ;  /* 0x0000000713057c24 */ /* 0x000fe4000f8e0204 */
[----:B------:R-:W-:Y:S01]  /*df80*/  IMAD.MOV R19, RZ, RZ, -R19 ;  /* 0x000000ffff137224 */ /* 0x000fe200078e0a13 */
[----:B------:R-:W2:Y:S01]  /*df90*/  @P0 LDC R7, c[0x0][0xbec] ;  /* 0x0002fb00ff070b82 */ /* 0x000ea20000000800 */
[----:B------:R-:W-:Y:S02]  /*dfa0*/  IMAD.IADD R3, R3, 0x1, R5 ;  /* 0x0000000103037824 */ /* 0x000fe400078e0205 */
[----:B------:R-:W-:-:S05]  /*dfb0*/  IMAD.MOV.U32 R5, RZ, RZ, R0 ;  /* 0x000000ffff057224 */ /* 0x000fca00078e0000 */
        /* <DEDUP_REMOVED lines=8> */
[----:B------:R-:W-:-:S03]  /*e040*/  ULDC.64 UR4, c[0x0][0xbe0] ;  /* 0x0002f80000047ab9 */ /* 0x000fc60000000a00 */
[----:B------:R-:W-:Y:S02]  /*e050*/  IMAD.IADD R3, R11, 0x1, R3 ;  /* 0x000000010b037824 */ /* 0x000fe400078e0203 */
[----:B---3--:R-:W-:-:S04]  /*e060*/  IMAD R19, R8, R19, UR8 ;  /* 0x0000000808137e24 */ /* 0x008fc8000f8e0213 */
[----:B------:R-:W-:Y:S01]  /*e070*/  IMAD.WIDE.U32 R2, R19, UR4, R2 ;  /* 0x0000000413027c25 */ /* 0x000fe2000f8e0002 */
[----:B0-----:R-:W-:Y:S02]  /*e080*/  @P0 SHF.R.U32.HI R5, RZ, R9, R4 ;  /* 0x00000009ff050219 */ /* 0x001fe40000011604 */
[----:B------:R-:W-:Y:S02]  /*e090*/  SHF.R.S32.HI R4, RZ, 0x1f, R19 ;  /* 0x0000001fff047819 */ /* 0x000fe40000011413 */
[--C-:B------:R-:W-:Y:S01]  /*e0a0*/  SHF.R.S32.HI R9, RZ, 0x1f, R5.reuse ;  /* 0x0000001fff097819 */ /* 0x100fe20000011405 */
[----:B------:R-:W-:Y:S01]  /*e0b0*/  IMAD.MOV R7, RZ, RZ, -R5 ;  /* 0x000000ffff077224 */ /* 0x000fe200078e0a05 */
[----:B------:R-:W-:Y:S01]  /*e0c0*/  IADD3 R2, P0, R5, R2, RZ ;  /* 0x0000000205027210 */ /* 0x000fe20007f1e0ff */
[----:B------:R-:W-:Y:S02]  /*e0d0*/  IMAD R4, R4, UR4, RZ ;  /* 0x0000000404047c24 */ /* 0x000fe4000f8e02ff */
[----:B------:R-:W-:-:S02]  /*e0e0*/  IMAD R7, R6, R7, R0 ;  /* 0x0000000706077224 */ /* 0x000fc400078e0200 */
[----:B------:R-:W-:Y:S01]  /*e0f0*/  IMAD R4, R19, UR5, R4 ;  /* 0x0000000513047c24 */ /* 0x000fe2000f8e0204 */
[----:B------:R-:W-:Y:S02]  /*e100*/  ULDC.64 UR4, c[0x0][0xbc8] ;  /* 0x0002f20000047ab9 */ /* 0x000fe40000000a00 */
[----:B------:R-:W-:Y:S02]  /*e110*/  SHF.R.S32.HI R0, RZ, 0x1f, R7 ;  /* 0x0000001fff007819 */ /* 0x000fe40000011407 */
[----:B------:R-:W-:-:S03]  /*e120*/  IADD3.X R3, R9, R3, R4, P0, !PT ;  /* 0x0000000309037210 */ /* 0x000fc600007fe404 */
[----:B------:R-:W-:Y:S02]  /*e130*/  IMAD R0, R0, UR4, RZ ;  /* 0x0000000400007c24 */ /* 0x000fe4000f8e02ff */
[----:B------:R-:W-:-:S04]  /*e140*/  IMAD.WIDE.U32 R2, R7, UR4, R2 ;  /* 0x0000000407027c25 */ /* 0x000fc8000f8e0002 */
        /* <DEDUP_REMOVED lines=8> */
.L_x_966:
[----:B------:R-:W-:-:S08]  /*e1d0*/  NOP ;  /* 0x0000000000007918 */ /* 0x000fd00000000000 */
[----:B0-----:R-:W0:-:S00]  /*e1e0*/  USETMAXREG.DEALLOC.CTAPOOL 0x28 ;  /* 0x00000028000079c8 */ /* 0x001e0000080e0500 */
        /* <DEDUP_REMOVED lines=16> */
.L_x_1058:
[----:B------:R-:W-:Y:S01]  /*e2f0*/  ULDC UR7, c[0x0][0xc50] ;  /* 0x0003140000077ab9 */ /* 0x000fe20000000800 */
[----:B------:R-:W-:Y:S01]  /*e300*/  UMOV UR41, UR6 ;  /* 0x0000000600297c82 */ /* 0x000fe20008000000 */
[----:B------:R-:W-:-:S11]  /*e310*/  UISETP.NE.AND UP0, UPT, UR7, 0x1, UPT ;  /* 0x000000010700788c */ /* 0x000fd6000bf05270 */
[----:B------:R-:W-:Y:S01]  /*e320*/  @UP0 ULDC UR4, c[0x0][0xc54] ;  /* 0x0003150000040ab9 */ /* 0x000fe20000000800 */
[----:B------:R-:W-:Y:S01]  /*e330*/  @UP0 ULDC UR8, c[0x0][0xc58] ;  /* 0x0003160000080ab9 */ /* 0x000fe20000000800 */
[----:B------:R-:W-:-:S04]  /*e340*/  UIMAD.WIDE.U32 UR4, UR6, UR4, URZ ;  /* 0x00000004060472a5 */ /* 0x000fc8000f8e003f */
[----:B------:R-:W-:-:S12]  /*e350*/  @UP0 USHF.R.U32.HI UR41, URZ, UR8, UR5 ;  /* 0x000000083f290299 */ /* 0x000fd80008011605 */
.L_x_1059:
[----:B------:R-:W-:Y:S01]  /*e360*/  ISETP.GE.AND P0, PT, R28, RZ, PT ;  /* 0x000000ff1c00720c */ /* 0x000fe20003f06270 */
[----:B------:R-:W-:Y:S01]  /*e370*/  UIADD3 UR47, -UR41, URZ, URZ ;  /* 0x0000003f292f7290 */ /* 0x000fe2000fffe13f */
[----:B------:R-:W-:Y:S02]  /*e380*/  IMAD.MOV.U32 R24, RZ, RZ, 0x1 ;  /* 0x00000001ff187424 */ /* 0x000fe400078e00ff */
[----:B------:R-:W-:Y:S01]  /*e390*/  IMAD.MOV.U32 R0, RZ, RZ, RZ ;  /* 0x000000ffff007224 */ /* 0x000fe200078e00ff */
[----:B------:R-:W-:Y:S01]  /*e3a0*/  UIMAD UR47, UR7, UR47, UR6 ;  /* 0x0000002f072f72a4 */ /* 0x000fe2000f8e0206 */
[----:B------:R-:W-:-:S07]  /*e3b0*/  IMAD.MOV.U32 R8, RZ, RZ, 0x1 ;  /* 0x00000001ff087424 */ /* 0x000fce00078e00ff */
[----:B------:R-:W-:Y:S05]  /*e3c0*/  @!P0 BRA `(.L_x_1060) ;  /* 0x0000003800348947 */ /* 0x000fea0003800000 */
[----:B------:R-:W0:Y:S01]  /*e3d0*/  LDC.64 R2, c[0x0][0xa28] ;  /* 0x00028a00ff027b82 */ /* 0x000e220000000a00 */
[----:B------:R-:W-:Y:S01]  /*e3e0*/  IMAD.MOV.U32 R23, RZ, RZ, RZ ;  /* 0x000000ffff177224 */ /* 0x000fe200078e00ff */
[----:B------:R-:W-:Y:S01]  /*e3f0*/  ULDC UR4, c[0x0][0x448] ;  /* 0x0001120000047ab9 */ /* 0x000fe20000000800 */
[----:B------:R-:W-:Y:S01]  /*e400*/  ULDC UR6, c[0x0][0x2f0] ;  /* 0x0000bc0000067ab9 */ /* 0x000fe20000000800 */
[----:B------:R-:W-:Y:S01]  /*e410*/  ULDC UR10, c[0x0][0x288] ;  /* 0x0000a200000a7ab9 */ /* 0x000fe20000000800 */
[----:B0-----:R-:W-:-:S04]  /*e420*/  ISETP.NE.U32.AND P0, PT, R2, RZ, PT ;  /* 0x000000ff0200720c */ /* 0x001fc80003f05070 */
[----:B------:R-:W-:-:S13]  /*e430*/  ISETP.NE.AND.EX P0, PT, R3, RZ, PT, P0 ;  /* 0x000000ff0300720c */ /* 0x000fda0003f05300 */
[----:B------:R-:W0:Y:S02]  /*e440*/  @P0 LDC.64 R2, c[0x0][0xa28] ;  /* 0x00028a00ff020b82 */ /* 0x000e240000000a00 */
[----:B0-----:R-:W-:-:S05]  /*e450*/  @P0 IMAD.WIDE R2, R28, 0x4, R2 ;  /* 0x000000041c020825 */ /* 0x001fca00078e0202 */
[----:B------:R0:W5:Y:S01]  /*e460*/  @P0 LDG.E R23, desc[UR36][R2.64] ;  /* 0x0000002402170981 */ /* 0x000162000c1e1900 */
[----:B------:R-:W1:Y:S01]  /*e470*/  S2UR UR42, SR_CTAID.X ;  /* 0x00000000002a79c3 */ /* 0x000e620000002500 */
[----:B------:R-:W-:-:S03]  /*e480*/  UISETP.NE.AND UP1, UPT, UR4, 0x1, UPT ;  /* 0x000000010400788c */ /* 0x000fc6000bf25270 */
[----:B------:R-:W-:Y:S01]  /*e490*/  ULDC.64 UR4, c[0x0][0x418] ;  /* 0x0001060000047ab9 */ /* 0x000fe20000000a00 */
[----:B------:R-:W-:Y:S02]  /*e4a0*/  UP2UR UR50, UPR, URZ, 0x2 ;  /* 0x000000023f327883 */ /* 0x000fe40008000000 */
[----:B------:R-:W-:-:S03]  /*e4b0*/  UISETP.NE.U32.AND UP0, UPT, UR4, URZ, UPT ;  /* 0x0000003f0400728c */ /* 0x000fc6000bf05070 */
[----:B------:R-:W-:Y:S01]  /*e4c0*/  ULDC UR4, c[0x0][0x424] ;  /* 0x0001090000047ab9 */ /* 0x000fe20000000800 */
[----:B------:R-:W-:Y:S01]  /*e4d0*/  UISETP.NE.AND.EX UP0, UPT, UR5, URZ, UPT, UP0 ;  /* 0x0000003f0500728c */ /* 0x000fe2000bf05300 */
[----:B------:R-:W-:Y:S02]  /*e4e0*/  @UP1 ULDC UR9, c[0x0][0x450] ;  /* 0x0001140000091ab9 */ /* 0x000fe40000000800 */
[----:B------:R-:W-:Y:S01]  /*e4f0*/  @UP1 ULDC UR5, c[0x0][0x44c] ;  /* 0x0001130000051ab9 */ /* 0x000fe20000000800 */
[----:B------:R-:W-:-:S04]  /*e500*/  USEL UR43, UR4, 0x1, UP0 ;  /* 0x00000001042b7887 */ /* 0x000fc80008000000 */
[----:B------:R-:W-:Y:S02]  /*e510*/  UIMAD UR7, UR43, UR6, 0x5f ;  /* 0x0000005f2b0774a4 */ /* 0x000fe4000f8e0206 */
[----:B------:R-:W-:Y:S02]  /*e520*/  UIMAD UR43, UR43, UR6, URZ ;  /* 0x000000062b2b72a4 */ /* 0x000fe4000f8e023f */
[----:B------:R-:W-:Y:S02]  /*e530*/  UIMAD.WIDE UR6, UR7, 0x2aaaaaab, URZ ;  /* 0x2aaaaaab070678a5 */ /* 0x000fe4000f8e023f */
[----:B-1----:R-:W-:Y:S02]  /*e540*/  USHF.L.U32 UR42, UR42, 0x7, URZ ;  /* 0x000000072a2a7899 */ /* 0x002fe4000800063f */
[----:B------:R-:W-:Y:S02]  /*e550*/  USHF.R.U32.HI UR44, URZ, 0x1f, UR7 ;  /* 0x0000001f3f2c7899 */ /* 0x000fe40008011607 */
[----:B------:R-:W-:-:S02]  /*e560*/  UIADD3 UR8, UR42, 0x7f, URZ ;  /* 0x0000007f2a087890 */ /* 0x000fc4000fffe03f */
[----:B------:R-:W-:Y:S02]  /*e570*/  ULEA.HI.SX32 UR44, UR7, UR44, 0x1c ;  /* 0x0000002c072c7291 */ /* 0x000fe4000f8fe23f */
[----:B------:R-:W-:-:S04]  /*e580*/  UIMAD.WIDE.U32 UR4, UR8, UR5, URZ ;  /* 0x00000005080472a5 */ /* 0x000fc8000f8e003f */
[----:B------:R-:W-:Y:S02]  /*e590*/  @UP1 USHF.R.U32.HI UR8, URZ, UR9, UR5 ;  /* 0x000000093f081299 */ /* 0x000fe40008011605 */
[----:B------:R-:W-:Y:S01]  /*e5a0*/  UIADD3 UR9, UR43, 0x1, -UR10 ;  /* 0x000000012b097890 */ /* 0x000fe2000fffe80a */
[----:B------:R-:W-:Y:S02]  /*e5b0*/  ULDC.64 UR4, c[0x0][0x9e0] ;  /* 0x0002780000047ab9 */ /* 0x000fe40000000a00 */
[----:B------:R-:W-:Y:S02]  /*e5c0*/  UISETP.GE.AND UP0, UPT, UR5, 0x1, UPT ;  /* 0x000000010500788c */ /* 0x000fe4000bf06270 */
[----:B------:R-:W-:-:S04]  /*e5d0*/  UIADD3 UR9, UR9, UR8, URZ ;  /* 0x0000000809097290 */ /* 0x000fc8000fffe03f */
[----:B------:R-:W-:Y:S01]  /*e5e0*/  PLOP3.LUT P1, PT, PT, PT, UP0, 0x80, 0x0 ;  /* 0x000000000000781c */ /* 0x000fe20003f2f008 */
[----:B------:R-:W-:-:S12]  /*e5f0*/  UIADD3 UR4, UR9, UR4, URZ ;  /* 0x0000000409047290 */ /* 0x000fd8000fffe03f */
[----:B0-----:R-:W-:Y:S05]  /*e600*/  @!P1 BRA `(.L_x_1061) ;  /* 0x0000000000449947 */ /* 0x001fea0003800000 */
[----:B------:R-:W-:Y:S01]  /*e610*/  ISETP.LT.AND P0, PT, RZ, UR9, PT ;  /* 0x00000009ff007c0c */ /* 0x000fe2000bf01270 */
[----:B------:R-:W-:-:S12]  /*e620*/  UIADD3 UR8, UR9, -0x1, URZ ;  /* 0xffffffff09087890 */ /* 0x000fd8000fffe03f */
[----:B------:R-:W-:Y:S05]  /*e630*/  @P0 BRA `(.L_x_1062) ;  /* 0x00000000001c0947 */ /* 0x000fea0003800000 */
[----:B------:R-:W-:Y:S02]  /*e640*/  UISETP.NE.AND UP0, UPT, UR5, 0x1, UPT ;  /* 0x000000010500788c */ /* 0x000fe4000bf05270 */
[----:B------:R-:W-:-:S09]  /*e650*/  UIADD3 UR8, -UR9, URZ, URZ ;  /* 0x0000003f09087290 */ /* 0x000fd2000fffe13f */
[----:B------:R-:W-:Y:S02]  /*e660*/  @UP0 ULDC.64 UR12, c[0x0][0x9e8] ;  /* 0x00027a00000c0ab9 */ /* 0x000fe40000000a00 */
[----:B------:R-:W-:-:S04]  /*e670*/  UIMAD.WIDE.U32 UR6, UR8, UR12, URZ ;  /* 0x0000000c080672a5 */ /* 0x000fc8000f8e003f */
[----:B------:R-:W-:-:S04]  /*e680*/  @UP0 USHF.R.U32.HI UR8, URZ, UR13, UR7 ;  /* 0x0000000d3f080299 */ /* 0x000fc80008011607 */
[----:B------:R-:W-:Y:S01]  /*e690*/  ULOP3.LUT UR8, URZ, UR8, URZ, 0x33, !UPT ;  /* 0x000000083f087292 */ /* 0x000fe2000f8e333f */
[----:B------:R-:W-:Y:S11]  /*e6a0*/  BRA `(.L_x_1063) ;  /* 0x0000000000107947 */ /* 0x000ff60003800000 */
.L_x_1062:
[----:B------:R-:W-:-:S11]  /*e6b0*/  UISETP.NE.AND UP0, UPT, UR5, 0x1, UPT ;  /* 0x000000010500788c */ /* 0x000fd6000bf05270 */
[----:B------:R-:W-:Y:S02]  /*e6c0*/  @UP0 ULDC.64 UR12, c[0x0][0x9e8] ;  /* 0x00027a00000c0ab9 */ /* 0x000fe40000000a00 */
[----:B------:R-:W-:-:S04]  /*e6d0*/  UIMAD.WIDE.U32 UR6, UR8, UR12, URZ ;  /* 0x0000000c080672a5 */ /* 0x000fc8000f8e003f */
[----:B------:R-:W-:-:S12]  /*e6e0*/  @UP0 USHF.R.U32.HI UR8, URZ, UR13, UR7 ;  /* 0x0000000d3f080299 */ /* 0x000fd80008011607 */
.L_x_1063:
[----:B------:R-:W-:-:S04]  /*e6f0*/  UIMAD UR8, UR8, UR5, UR5 ;  /* 0x00000005080872a4 */ /* 0x000fc8000f8e0205 */
[----:B------:R-:W-:-:S04]  /*e700*/  UISETP.LT.AND UP0, UPT, UR4, UR8, UPT ;  /* 0x000000080400728c */ /* 0x000fc8000bf01270 */
[----:B------:R-:W-:-:S12]  /*e710*/  USEL UR4, UR4, UR8, UP0 ;  /* 0x0000000804047287 */ /* 0x000fd80008000000 */
.L_x_1061:
[----:B------:R-:W-:Y:S02]  /*e720*/  UISETP.NE.AND UP0, UPT, UR50, URZ, UPT ;  /* 0x0000003f3200728c */ /* 0x000fe4000bf05270 */
[----:B------:R-:W-:-:S03]  /*e730*/  UIADD3 UR6, UR4, 0x5f, URZ ;  /* 0x0000005f04067890 */ /* 0x000fc6000fffe03f */
[----:B------:R-:W-:Y:S01]  /*e740*/  UMOV UR4, UR42 ;  /* 0x0000002a00047c82 */ /* 0x000fe20008000000 */
[----:B------:R-:W-:-:S04]  /*e750*/  UIMAD.WIDE UR6, UR6, 0x2aaaaaab, URZ ;  /* 0x2aaaaaab060678a5 */ /* 0x000fc8000f8e023f */
[----:B------:R-:W-:Y:S01]  /*e760*/  USHF.R.U32.HI UR45, URZ, 0x1f, UR7 ;  /* 0x0000001f3f2d7899 */ /* 0x000fe20008011607 */
[----:B------:R-:W-:Y:S02]  /*e770*/  @UP0 ULDC UR8, c[0x0][0x44c] ;  /* 0x0001130000080ab9 */ /* 0x000fe40000000800 */
[----:B------:R-:W-:Y:S01]  /*e780*/  @UP0 ULDC UR6, c[0x0][0x450] ;  /* 0x0001140000060ab9 */ /* 0x000fe20000000800 */
[----:B------:R-:W-:Y:S02]  /*e790*/  UIMAD.WIDE.U32 UR8, UR42, UR8, URZ ;  /* 0x000000082a0872a5 */ /* 0x000fe4000f8e003f */
[----:B------:R-:W-:Y:S02]  /*e7a0*/  ULEA.HI.SX32 UR45, UR7, UR45, 0x1c ;  /* 0x0000002d072d7291 */ /* 0x000fe4000f8fe23f */
[----:B------:R-:W-:Y:S02]  /*e7b0*/  @UP0 USHF.R.U32.HI UR4, URZ, UR6, UR9 ;  /* 0x000000063f040299 */ /* 0x000fe40008011609 */
[----:B------:R-:W-:-:S02]  /*e7c0*/  UISETP.LT.AND UP0, UPT, UR44, UR45, UPT ;  /* 0x0000002d2c00728c */ /* 0x000fc4000bf01270 */
[----:B------:R-:W-:Y:S01]  /*e7d0*/  UIADD3 UR4, UR4, -UR10, UR43 ;  /* 0x8000000a04047290 */ /* 0x000fe2000fffe02b */
[----:B------:R-:W-:Y:S01]  /*e7e0*/  ULDC UR8, c[0x0][0x9dc] ;  /* 0x0002770000087ab9 */ /* 0x000fe20000000800 */
[----:B------:R-:W-:Y:S02]  /*e7f0*/  USEL UR12, UR44, UR45, UP0 ;  /* 0x0000002d2c0c7287 */ /* 0x000fe40008000000 */
[----:B------:R-:W-:Y:S01]  /*e800*/  UIADD3 UR8, UR4, -UR8, URZ ;  /* 0x8000000804087290 */ /* 0x000fe2000fffe03f */
[----:B------:R-:W-:Y:S11]  /*e810*/  @!P1 BRA `(.L_x_1064) ;  /* 0x0000000000449947 */ /* 0x000ff60003800000 */
[----:B------:R-:W-:-:S06]  /*e820*/  UISETP.GT.AND UP0, UPT, UR4, -0x1, UPT ;  /* 0xffffffff0400788c */ /* 0x000fcc000bf04270 */
[----:B------:R-:W-:-:S13]  /*e830*/  PLOP3.LUT P0, PT, PT, PT, UP0, 0x80, 0x0 ;  /* 0x000000000000781c */ /* 0x000fda0003f0f008 */
[----:B------:R-:W-:Y:S05]  /*e840*/  @P0 BRA `(.L_x_1065) ;  /* 0x00000000001c0947 */ /* 0x000fea0003800000 */
[----:B------:R-:W-:Y:S02]  /*e850*/  UISETP.NE.AND UP0, UPT, UR5, 0x1, UPT ;  /* 0x000000010500788c */ /* 0x000fe4000bf05270 */
[----:B------:R-:W-:-:S09]  /*e860*/  ULOP3.LUT UR4, URZ, UR4, URZ, 0x33, !UPT ;  /* 0x000000043f047292 */ /* 0x000fd2000f8e333f */
[----:B------:R-:W-:Y:S02]  /*e870*/  @UP0 ULDC.64 UR10, c[0x0][0x9e8] ;  /* 0x00027a00000a0ab9 */ /* 0x000fe40000000a00 */
[----:B------:R-:W-:-:S04]  /*e880*/  UIMAD.WIDE.U32 UR6, UR4, UR10, URZ ;  /* 0x0000000a040672a5 */ /* 0x000fc8000f8e003f */
[----:B------:R-:W-:-:S04]  /*e890*/  @UP0 USHF.R.U32.HI UR4, URZ, UR11, UR7 ;  /* 0x0000000b3f040299 */ /* 0x000fc80008011607 */
[----:B------:R-:W-:Y:S01]  /*e8a0*/  ULOP3.LUT UR4, URZ, UR4, URZ, 0x33, !UPT ;  /* 0x000000043f047292 */ /* 0x000fe2000f8e333f */
[----:B------:R-:W-:Y:S11]  /*e8b0*/  BRA `(.L_x_1066) ;  /* 0x0000000000107947 */ /* 0x000ff60003800000 */
.L_x_1065:
[----:B------:R-:W-:-:S11]  /*e8c0*/  UISETP.NE.AND UP0, UPT, UR5, 0x1, UPT ;  /* 0x000000010500788c */ /* 0x000fd6000bf05270 */
[----:B------:R-:W-:Y:S02]  /*e8d0*/  @UP0 ULDC.64 UR10, c[0x0][0x9e8] ;  /* 0x00027a00000a0ab9 */ /* 0x000fe40000000a00 */
[----:B------:R-:W-:-:S04]  /*e8e0*/  UIMAD.WIDE.U32 UR6, UR4, UR10, URZ ;  /* 0x0000000a040672a5 */ /* 0x000fc8000f8e003f */
[----:B------:R-:W-:-:S12]  /*e8f0*/  @UP0 USHF.R.U32.HI UR4, URZ, UR11, UR7 ;  /* 0x0000000b3f040299 */ /* 0x000fd80008011607 */
.L_x_1066:
[----:B------:R-:W-:-:S04]  /*e900*/  UIMAD UR4, UR4, UR5, URZ ;  /* 0x00000005040472a4 */ /* 0x000fc8000f8e023f */
[----:B------:R-:W-:-:S04]  /*e910*/  UISETP.LT.AND UP0, UPT, UR8, UR4, UPT ;  /* 0x000000040800728c */ /* 0x000fc8000bf01270 */
[----:B------:R-:W-:-:S12]  /*e920*/  USEL UR8, UR8, UR4, !UP0 ;  /* 0x0000000408087287 */ /* 0x000fd8000c000000 */
.L_x_1064:
[----:B------:R-:W-:Y:S02]  /*e930*/  UIMAD.WIDE UR4, UR8, 0x2aaaaaab, URZ ;  /* 0x2aaaaaab080478a5 */ /* 0x000fe4000f8e023f */
[----:B------:R-:W-:Y:S02]  /*e940*/  USHF.R.U32.HI UR9, URZ, 0x10, UR47 ;  /* 0x000000103f097899 */ /* 0x000fe4000801162f */
[----:B------:R-:W-:Y:S02]  /*e950*/  USHF.R.U32.HI UR4, URZ, 0x1f, UR5 ;  /* 0x0000001f3f047899 */ /* 0x000fe40008011605 */
[----:B------:R-:W-:Y:S02]  /*e960*/  ULOP3.LUT UR47, UR47, 0xffff, URZ, 0xc0, !UPT ;  /* 0x0000ffff2f2f7892 */ /* 0x000fe4000f8ec03f */
[----:B------:R-:W-:Y:S01]  /*e970*/  ULEA.HI.SX32 UR4, UR5, UR4, 0x1c ;  /* 0x0000000405047291 */ /* 0x000fe2000f8fe23f */
[----:B------:R-:W-:-:S03]  /*e980*/  UMOV UR40, URZ ;  /* 0x0000003f00287c82 */ /* 0x000fc60008000000 */
[----:B------:R-:W-:-:S04]  /*e990*/  UISETP.LT.AND UP0, UPT, URZ, UR4, UPT ;  /* 0x000000043f00728c */ /* 0x000fc8000bf01270 */
[----:B------:R-:W-:Y:S02]  /*e9a0*/  USEL UR46, URZ, UR4, !UP0 ;  /* 0x000000043f2e7287 */ /* 0x000fe4000c000000 */
[----:B------:R-:W-:Y:S02]  /*e9b0*/  UISETP.NE.AND UP0, UPT, UR9, URZ, UPT ;  /* 0x0000003f0900728c */ /* 0x000fe4000bf05270 */
[----:B------:R-:W-:-:S06]  /*e9c0*/  UISETP.GT.AND UP1, UPT, UR12, UR46, UPT ;  /* 0x0000002e0c00728c */ /* 0x000fcc000bf24270 */
[----:B------:R-:W-:-:S03]  /*e9d0*/  PLOP3.LUT P0, PT, PT, PT, UP1, 0x80, 0x0 ;  /* 0x000000000000781c */ /* 0x000fc60003f0f018 */
[----:B------:R-:W-:-:S10]  /*e9e0*/  @!UP0 ULDC UR9, c[0x0][0x9f0] ;  /* 0x00027c0000098ab9 */ /* 0x000fd40000000800 */
[----:B------:R-:W-:Y:S05]  /*e9f0*/  @!P0 BRA `(.L_x_1067) ;  /* 0x00000000007c8947 */ /* 0x000fea0003800000 */
[----:B------:R-:W-:Y:S01]  /*ea00*/  IABS R0, UR9 ;  /* 0x0000000900007c13 */ /* 0x000fe20008000000 */
[----:B------:R-:W-:Y:S02]  /*ea10*/  UIADD3 UR4, UR9, -0x1, UR12 ;  /* 0xffffffff09047890 */ /* 0x000fe4000fffe00c */
[----:B------:R-:W-:Y:S02]  /*ea20*/  IABS R4, UR9 ;  /* 0x0000000900047c13 */ /* 0x000fe40008000000 */
[----:B------:R-:W-:Y:S01]  /*ea30*/  R2UR UR10, R0 ;  /* 0x00000000000a72ca */ /* 0x000fe200000e0000 */
[----:B------:R-:W-:-:S03]  /*ea40*/  UIADD3 UR6, -UR46, UR4, URZ ;  /* 0x000000042e067290 */ /* 0x000fc6000fffe13f */
[----:B------:R-:W-:-:S03]  /*ea50*/  UMOV UR4, URZ ;  /* 0x0000003f00047c82 */ /* 0x000fc60008000000 */
[----:B------:R-:W-:Y:S01]  /*ea60*/  IABS R3, UR6 ;  /* 0x0000000600037c13 */ /* 0x000fe20008000000 */
[----:B------:R-:W-:-:S03]  /*ea70*/  ULOP3.LUT UR6, UR6, UR9, URZ, 0x3c, !UPT ;  /* 0x0000000906067292 */ /* 0x000fc6000f8e3c3f */
[----:B------:R-:W-:Y:S02]  /*ea80*/  R2UR UR8, R3 ;  /* 0x00000000030872ca */ /* 0x000fe400000e0000 */
        /* <DEDUP_REMOVED lines=22> */
.L_x_1067:
[----:B------:R-:W-:Y:S02]  /*ebf0*/  UIMAD UR51, UR47, UR40, UR46 ;  /* 0x000000282f3372a4 */ /* 0x000fe4000f8e022e */
[----:B------:R-:W-:Y:S02]  /*ec00*/  IMAD.U32 R0, RZ, RZ, UR40 ;  /* 0x00000028ff007e24 */ /* 0x000fe4000f8e00ff */
[----:B------:R-:W-:Y:S02]  /*ec10*/  IMAD.MOV.U32 R24, RZ, RZ, 0x1 ;  /* 0x00000001ff187424 */ /* 0x000fe400078e00ff */
[----:B------:R-:W-:Y:S02]  /*ec20*/  IMAD.MOV.U32 R8, RZ, RZ, 0x1 ;  /* 0x00000001ff087424 */ /* 0x000fe400078e00ff */
[----:B------:R-:W-:-:S05]  /*ec30*/  IMAD.U32 R19, RZ, RZ, UR51 ;  /* 0x00000033ff137e24 */ /* 0x000fca000f8e00ff */
[----:B------:R-:W-:Y:S01]  /*ec40*/  VIADDMNMX R19, R19, R0, UR12, PT ;  /* 0x0000000c13137e46 */ /* 0x000fe2000b800100 */
[----:B------:R-:W-:-:S03]  /*ec50*/  IMAD.MOV.U32 R0, RZ, RZ, RZ ;  /* 0x000000ffff007224 */ /* 0x000fc600078e00ff */
[----:B------:R-:W-:-:S13]  /*ec60*/  ISETP.GT.AND P0, PT, R19, UR51, PT ;  /* 0x0000003313007c0c */ /* 0x000fda000bf04270 */
        /* <DEDUP_REMOVED lines=11> */
[----:B------:R-:W-:Y:S02]  /*ed20*/  IMAD.U32 R4, RZ, RZ, UR4 ;  /* 0x00000004ff047e24 */ /* 0x000fe4000f8e00ff */
[----:B------:R-:W-:Y:S01]  /*ed30*/  IMAD.U32 R5, RZ, RZ, UR5 ;  /* 0x00000005ff057e24 */ /* 0x000fe2000f8e00ff */
[----:B------:R-:W0:Y:S01]  /*ed40*/  LDC.64 R2, c[0x4][R2] ;  /* 0x0100000002027b82 */ /* 0x000e220000000a00 */
[----:B------:R-:W-:Y:S01]  /*ed50*/  ULDC.64 UR4, c[0x4][0x8] ;  /* 0x0100020000047ab9 */ /* 0x000fe20000000a00 */
[----:B------:R-:W-:Y:S02]  /*ed60*/  IMAD.U32 R6, RZ, RZ, UR6 ;  /* 0x00000006ff067e24 */ /* 0x000fe4000f8e00ff */
[----:B------:R-:W-:-:S02]  /*ed70*/  IMAD.U32 R7, RZ, RZ, UR7 ;  /* 0x00000007ff077e24 */ /* 0x000fc4000f8e00ff */
[----:B------:R-:W-:Y:S02]  /*ed80*/  IMAD.U32 R10, RZ, RZ, UR4 ;  /* 0x00000004ff0a7e24 */ /* 0x000fe4000f8e00ff */
[----:B------:R-:W-:Y:S02]  /*ed90*/  IMAD.U32 R11, RZ, RZ, UR5 ;  /* 0x00000005ff0b7e24 */ /* 0x000fe4000f8e00ff */
[----:B------:R-:W-:Y:S02]  /*eda0*/  IMAD.MOV.U32 R8, RZ, RZ, 0x70 ;  /* 0x00000070ff087424 */ /* 0x000fe400078e00ff */
[----:B------:R-:W-:Y:S02]  /*edb0*/  IMAD.MOV.U32 R12, RZ, RZ, 0x1 ;  /* 0x00000001ff0c7424 */ /* 0x000fe400078e00ff */
[----:B------:R-:W-:-:S07]  /*edc0*/  IMAD.MOV.U32 R13, RZ, RZ, RZ ;  /* 0x000000ffff0d7224 */ /* 0x000fce00078e00ff */
[----:B------:R-:W-:-:S07]  /*edd0*/  LEPC R20, `(.L_x_1068) ;  /* 0x000000001014794e */ /* 0x000fce0000000000 */
[----:B0----5:R-:W-:Y:S05]  /*ede0*/  CALL.ABS.NOINC R2 ;  /* 0x0000000002007343 */ /* 0x021fea0003c00000 */
.L_x_1068:
        /* <DEDUP_REMOVED lines=19> */
[----:B-1---5:R-:W-:Y:S05]  /*ef20*/  CALL.ABS.NOINC R2 ;  /* 0x0000000002007343 */ /* 0x022fea0003c00000 */
.L_x_1070:
[----:B------:R0:W1:Y:S01]  /*ef30*/  LDC.64 R2, c[0x4][R16] ;  /* 0x0100000010027b82 */ /* 0x0000620000000a00 */
[----:B------:R-:W-:Y:S01]  /*ef40*/  ULDC.64 UR4, c[0x4][0x90] ;  /* 0x0100240000047ab9 */ /* 0x000fe20000000a00 */
[----:B------:R-:W-:Y:S01]  /*ef50*/  ULDC.64 UR6, c[0x4][0x98] ;  /* 0x0100260000067ab9 */ /* 0x000fe20000000a00 */
[----:B------:R-:W-:Y:S02]  /*ef60*/  IMAD.U32 R4, RZ, RZ, UR4 ;  /* 0x00000004ff047e24 */ /* 0x000fe4000f8e00ff */
        /* <DEDUP_REMOVED lines=11> */
.L_x_1069:
[----:B------:R-:W0:Y:S01]  /*f020*/  LDC.64 R2, c[0x0][0x9f8] ;  /* 0x00027e00ff027b82 */ /* 0x000e220000000a00 */
[----:B------:R-:W-:-:S07]  /*f030*/  IMAD.MOV.U32 R32, RZ, RZ, R28 ;  /* 0x000000ffff207224 */ /* 0x000fce00078e001c */
[----:B------:R-:W1:Y:S01]  /*f040*/  LDC R37, c[0x0][0x430] ;  /* 0x00010c00ff257b82 */ /* 0x000e620000000800 */
[C---:B------:R-:W-:Y:S01]  /*f050*/  IMAD.SHL.U32 R26, R25.reuse, 0x10, RZ ;  /* 0x00000010191a7824 */ /* 0x040fe200078e00ff */
[----:B------:R-:W-:Y:S01]  /*f060*/  LOP3.LUT R8, R25, 0x7f, RZ, 0xc0, !PT ;  /* 0x0000007f19087812 */ /* 0x000fe200078ec0ff */
[----:B------:R-:W-:Y:S01]  /*f070*/  VIADD R27, R19, 0xffffffff ;  /* 0xffffffff131b7836 */ /* 0x000fe20000000000 */
[----:B------:R-:W-:Y:S01]  /*f080*/  LOP3.LUT R18, R18, 0xffffffdf, RZ, 0xc0, !PT ;  /* 0xffffffdf12127812 */ /* 0x000fe200078ec0ff */
[----:B------:R-:W-:Y:S01]  /*f090*/  ULDC UR4, c[0x0][0x2f4] ;  /* 0x0000bd0000047ab9 */ /* 0x000fe20000000800 */
[----:B------:R-:W-:Y:S01]  /*f0a0*/  ULDC UR5, c[0x0][0x320] ;  /* 0x0000c80000057ab9 */ /* 0x000fe20000000800 */
[----:B0-----:R-:W-:-:S04]  /*f0b0*/  ISETP.NE.U32.AND P0, PT, R2, RZ, PT ;  /* 0x000000ff0200720c */ /* 0x001fc80003f05070 */
[----:B------:R-:W-:-:S13]  /*f0c0*/  ISETP.NE.AND.EX P0, PT, R3, RZ, PT, P0 ;  /* 0x000000ff0300720c */ /* 0x000fda0003f05300 */
[----:B------:R-:W0:Y:S02]  /*f0d0*/  @P0 LDC.64 R2, c[0x0][0x9f8] ;  /* 0x00027e00ff020b82 */ /* 0x000e240000000a00 */
[----:B0-----:R-:W-:-:S05]  /*f0e0*/  @P0 IMAD.WIDE R2, R28, 0x4, R2 ;  /* 0x000000041c020825 */ /* 0x001fca00078e0202 */
[----:B------:R0:W2:Y:S01]  /*f0f0*/  @P0 LDG.E R32, desc[UR36][R2.64] ;  /* 0x0000002402200981 */ /* 0x0000a2000c1e1900 */
[----:B------:R-:W-:Y:S02]  /*f100*/  LOP3.LUT R26, R26, 0x70, RZ, 0xc0, !PT ;  /* 0x000000701a1a7812 */ /* 0x000fe400078ec0ff */
[----:B------:R-:W-:Y:S02]  /*f110*/  SHF.R.U32.HI R36, RZ, 0x3, R8 ;  /* 0x00000003ff247819 */ /* 0x000fe40000011608 */
[----:B-1----:R-:W-:Y:S02]  /*f120*/  ISETP.NE.AND P1, PT, R37, 0x1, PT ;  /* 0x000000012500780c */ /* 0x002fe40003f25270 */
[----:B------:R-:W-:-:S05]  /*f130*/  LOP3.LUT R33, R26, R36, RZ, 0xfc, !PT ;  /* 0x000000241a217212 */ /* 0x000fca00078efcff */
[----:B------:R-:W-:-:S05]  /*f140*/  IMAD R10, R27, 0x60, R33 ;  /* 0x000000601b0a7824 */ /* 0x000fca00078e0221 */
[C---:B------:R-:W-:Y:S01]  /*f150*/  ISETP.GE.AND P0, PT, R10.reuse, UR43, PT ;  /* 0x0000002b0a007c0c */ /* 0x040fe2000bf06270 */
[----:B0-----:R-:W0:Y:S01]  /*f160*/  @P1 LDC R3, c[0x0][0x434] ;  /* 0x00010d00ff031b82 */ /* 0x001e220000000800 */
[----:B-----5:R-:W-:Y:S01]  /*f170*/  IMAD.IADD R10, R10, 0x1, R23 ;  /* 0x000000010a0a7824 */ /* 0x020fe200078e0217 */
[----:B------:R-:W-:Y:S02]  /*f180*/  @P1 LOP3.LUT R18, R18, 0x20, RZ, 0xfc, !PT ;  /* 0x0000002012121812 */ /* 0x000fe400078efcff */
[----:B------:R-:W-:Y:S01]  /*f190*/  ISETP.GT.U32.OR P0, PT, R33, 0x5f, P0 ;  /* 0x0000005f2100780c */ /* 0x000fe20000704470 */
[----:B------:R-:W-:-:S03]  /*f1a0*/  IMAD.MOV.U32 R9, RZ, RZ, R10 ;  /* 0x000000ffff097224 */ /* 0x000fc600078e000a */
[----:B------:R-:W1:Y:S09]  /*f1b0*/  @P1 LDC R11, c[0x0][0x438] ;  /* 0x00010e00ff0b1b82 */ /* 0x000e720000000800 */
[----:B------:R-:W3:Y:S01]  /*f1c0*/  @!P0 LDC.64 R6, c[0x0][0x428] ;  /* 0x00010a00ff068b82 */ /* 0x000ee20000000a00 */
[----:B0-----:R-:W-:-:S07]  /*f1d0*/  @P1 IMAD.HI.U32 R0, R10, R3, RZ ;  /* 0x000000030a001227 */ /* 0x001fce00078e00ff */
[----:B------:R-:W0:Y:S01]  /*f1e0*/  @!P0 LDC.64 R4, c[0x0][0x418] ;  /* 0x00010600ff048b82 */ /* 0x000e220000000a00 */
[----:B-1----:R-:W-:-:S04]  /*f1f0*/  @P1 SHF.R.U32.HI R9, RZ, R11, R0 ;  /* 0x0000000bff091219 */ /* 0x002fc80000011600 */
[--C-:B------:R-:W-:Y:S01]  /*f200*/  @!P0 SHF.R.S32.HI R3, RZ, 0x1f, R9.reuse ;  /* 0x0000001fff038819 */ /* 0x100fe20000011409 */
[----:B------:R-:W-:Y:S01]  /*f210*/  @!P0 IMAD.MOV.U32 R2, RZ, RZ, R9 ;  /* 0x000000ffff028224 */ /* 0x000fe200078e0009 */
[----:B------:R-:W-:Y:S01]  /*f220*/  LOP3.LUT R18, R18, 0xfffffffb, RZ, 0xc0, !PT ;  /* 0xfffffffb12127812 */ /* 0x000fe200078ec0ff */
[----:B------:R-:W-:Y:S01]  /*f230*/  UMOV UR6, 0xffffffff ;  /* 0xffffffff00067882 */ /* 0x000fe20000000000 */
[----:B--2---:R-:W-:Y:S01]  /*f240*/  SHF.R.S32.HI R34, RZ, 0x1f, R32 ;  /* 0x0000001fff227819 */ /* 0x004fe20000011420 */
[----:B---3--:R-:W-:-:S04]  /*f250*/  @!P0 IMAD.WIDE.U32 R2, R32, R6, R2 ;  /* 0x0000000620028225 */ /* 0x008fc800078e0002 */
[----:B------:R-:W-:Y:S01]  /*f260*/  @!P0 IMAD R0, R34, R6, RZ ;  /* 0x0000000622008224 */ /* 0x000fe200078e02ff */
[----:B0-----:R-:W-:-:S03]  /*f270*/  @!P0 LEA R4, P1, R2, R4, 0x2 ;  /* 0x0000000402048211 */ /* 0x001fc600078210ff */
[----:B------:R-:W-:-:S04]  /*f280*/  @!P0 IMAD R7, R32, R7, R0 ;  /* 0x0000000720078224 */ /* 0x000fc800078e0200 */
[----:B------:R-:W-:-:S05]  /*f290*/  @!P0 IMAD.IADD R0, R3, 0x1, R7 ;  /* 0x0000000103008824 */ /* 0x000fca00078e0207 */
[----:B------:R-:W-:Y:S01]  /*f2a0*/  @!P0 LEA.HI.X R5, R2, R5, R0, 0x2, P1 ;  /* 0x0000000502058211 */ /* 0x000fe200008f1400 */
[----:B------:R-:W-:-:S06]  /*f2b0*/  IMAD.MOV.U32 R0, RZ, RZ, RZ ;  /* 0x000000ffff007224 */ /* 0x000fcc00078e00ff */
[----:B------:R0:W5:Y:S02]  /*f2c0*/  @!P0 LDG.E R0, desc[UR36][R4.64] ;  /* 0x0000002404008981 */ /* 0x000164000c1e1900 */
[----:B0-----:R-:W-:-:S05]  /*f2d0*/  IMAD.SHL.U32 R4, R25, 0x8, RZ ;  /* 0x0000000819047824 */ /* 0x001fca00078e00ff */
[----:B------:R-:W-:-:S04]  /*f2e0*/  LOP3.LUT R30, R4, 0x38, RZ, 0xc0, !PT ;  /* 0x00000038041e7812 */ /* 0x000fc800078ec0ff */
[C---:B------:R-:W-:Y:S02]  /*f2f0*/  ISETP.GE.AND P1, PT, R30.reuse, UR4, PT ;  /* 0x000000041e007c0c */ /* 0x040fe4000bf26270 */
[C---:B------:R-:W-:Y:S02]  /*f300*/  LOP3.LUT R22, R30.reuse, 0x40, RZ, 0xfc, !PT ;  /* 0x000000401e167812 */ /* 0x040fe400078efcff */
[----:B------:R-:W-:Y:S02]  /*f310*/  LOP3.LUT R24, R30, 0x80, RZ, 0xfc, !PT ;  /* 0x000000801e187812 */ /* 0x000fe400078efcff */
[----:B------:R-:W-:Y:S02]  /*f320*/  ISETP.GE.AND P3, PT, R22, UR4, PT ;  /* 0x0000000416007c0c */ /* 0x000fe4000bf66270 */
[----:B------:R-:W-:Y:S02]  /*f330*/  ISETP.GE.AND P2, PT, R24, UR4, PT ;  /* 0x0000000418007c0c */ /* 0x000fe4000bf46270 */
[----:B------:R-:W-:-:S03]  /*f340*/  ISETP.GE.AND P0, PT, R30, UR5, PT ;  /* 0x000000051e007c0c */ /* 0x000fc6000bf06270 */
[----:B------:R-:W-:Y:S02]  /*f350*/  @P1 LOP3.LUT R18, R18, 0x4, RZ, 0xfc, !PT ;  /* 0x0000000412121812 */ /* 0x000fe400078efcff */
[----:B------:R-:W-:Y:S02]  /*f360*/  ISETP.GE.AND P1, PT, R22, UR5, PT ;  /* 0x0000000516007c0c */ /* 0x000fe4000bf26270 */
[----:B------:R-:W-:-:S04]  /*f370*/  LOP3.LUT R18, R18, 0xfffffffd, RZ, 0xc0, !PT ;  /* 0xfffffffd12127812 */ /* 0x000fc800078ec0ff */
[----:B------:R-:W-:-:S04]  /*f380*/  @P3 LOP3.LUT R18, R18, 0x2, RZ, 0xfc, !PT ;  /* 0x0000000212123812 */ /* 0x000fc800078efcff */
[----:B------:R-:W-:-:S04]  /*f390*/  LOP3.LUT R18, R18, 0xfffffffe, RZ, 0xc0, !PT ;  /* 0xfffffffe12127812 */ /* 0x000fc800078ec0ff */
[----:B------:R-:W-:Y:S01]  /*f3a0*/  @P2 LOP3.LUT R18, R18, 0x1, RZ, 0xfc, !PT ;  /* 0x0000000112122812 */ /* 0x000fe200078efcff */
[----:B------:R-:W-:Y:S06]  /*f3b0*/  BRA.DIV UR6, `(.L_x_1071) ;  /* 0x0000002e06e07947 */ /* 0x000fec000b800000 */
.L_x_1113:
[----:B------:R-:W2:Y:S01]  /*f3c0*/  LDL R2, [R1] ;  /* 0x0000000001027983 */ /* 0x000ea20000100800 */
[----:B------:R-:W-:Y:S01]  /*f3d0*/  SEL R29, RZ, 0x1, P0 ;  /* 0x00000001ff1d7807 */ /* 0x000fe20000000000 */
[----:B------:R-:W-:Y:S01]  /*f3e0*/  IMAD.U32 R31, RZ, RZ, UR41 ;  /* 0x00000029ff1f7e24 */ /* 0x000fe2000f8e00ff */
[----:B------:R-:W-:Y:S01]  /*f3f0*/  ISETP.GT.U32.AND P0, PT, R33, 0x5f, PT ;  /* 0x0000005f2100780c */ /* 0x000fe20003f04070 */
[----:B------:R-:W-:Y:S01]  /*f400*/  IMAD.MOV R6, RZ, RZ, -R9 ;  /* 0x000000ffff067224 */ /* 0x000fe200078e0a09 */
[----:B------:R-:W-:Y:S02]  /*f410*/  LOP3.LUT R18, R18, 0xffffffef, RZ, 0xc0, !PT ;  /* 0xffffffef12127812 */ /* 0x000fe400078ec0ff */
[----:B------:R-:W-:Y:S01]  /*f420*/  SHF.R.S32.HI R31, RZ, 0x1f, R31 ;  /* 0x0000001fff1f7819 */ /* 0x000fe2000001141f */
[----:B------:R-:W-:Y:S01]  /*f430*/  IMAD R6, R37, R6, R10 ;  /* 0x0000000625067224 */ /* 0x000fe200078e020a */
[----:B------:R-:W-:-:S07]  /*f440*/  LOP3.LUT R18, R18, 0xfffffff7, RZ, 0xc0, !PT ;  /* 0xfffffff712127812 */ /* 0x000fce00078ec0ff */
[----:B------:R-:W-:Y:S02]  /*f450*/  @P0 LOP3.LUT R18, R18, 0x8, RZ, 0xfc, !PT ;  /* 0x0000000812120812 */ /* 0x000fe400078efcff */
[----:B--2---:R-:W-:Y:S02]  /*f460*/  R2UR UR4, R2 ;  /* 0x00000000020472ca */ /* 0x004fe400000e0000 */
[----:B------:R-:W-:-:S05]  /*f470*/  SEL R2, RZ, 0xffffffff, P1 ;  /* 0xffffffffff027807 */ /* 0x000fca0000800000 */
[----:B------:R-:W-:-:S05]  /*f480*/  IMAD.SHL.U32 R2, R2, 0x2, RZ ;  /* 0x0000000202027824 */ /* 0x000fca00078e00ff */
[----:B------:R-:W-:Y:S01]  /*f490*/  LOP3.LUT R29, R2, 0x2, R29, 0xe2, !PT ;  /* 0x00000002021d7812 */ /* 0x000fe200078ee21d */
[----:B------:R-:W-:-:S06]  /*f4a0*/  ULOP3.LUT UR4, UR4, 0x2, URZ, 0xfc, !UPT ;  /* 0x0000000204047892 */ /* 0x000fcc000f8efc3f */
[----:B------:R-:W-:-:S05]  /*f4b0*/  IMAD.U32 R3, RZ, RZ, UR4 ;  /* 0x00000004ff037e24 */ /* 0x000fca000f8e00ff */
[----:B------:R-:W-:-:S13]  /*f4c0*/  ISETP.NE.AND P2, PT, R3, 0x3, PT ;  /* 0x000000030300780c */ /* 0x000fda0003f45270 */
[----:B------:R-:W-:Y:S01]  /*f4d0*/  @P2 LOP3.LUT R18, R18, 0x10, RZ, 0xfc, !PT ;  /* 0x0000001012122812 */ /* 0x000fe200078efcff */
[----:B------:R-:W-:Y:S06]  /*f4e0*/  @!P2 BRA `(.L_x_1072) ;  /* 0x000000000004a947 */ /* 0x000fec0003800000 */
[----:B------:R-:W-:Y:S01]  /*f4f0*/  BPT.TRAP 0x1 ;  /* 0x000000040000795c */ /* 0x000fe20000300000 */
.L_x_1072:
[----:B------:R-:W-:Y:S01]  /*f500*/  SHF.R.S32.HI R7, RZ, 0x1f, R6 ;  /* 0x0000001fff077819 */ /* 0x000fe20000011406 */
[----:B------:R-:W-:Y:S01]  /*f510*/  ULDC.64 UR4, c[0x0][0x328] ;  /* 0x0000ca0000047ab9 */ /* 0x000fe20000000a00 */
[----:B------:R-:W-:-:S03]  /*f520*/  R2UR UR6, R31 ;  /* 0x000000001f0672ca */ /* 0x000fc600000e0000 */
        /* <DEDUP_REMOVED lines=17> */
[----:B------:R-:W-:-:S05]  /*f640*/  VIADD R17, R3, UR4 ;  /* 0x0000000403117c36 */ /* 0x000fca0008000000 */
[----:B------:R-:W-:Y:S01]  /*f650*/  LEA.HI.X R17, R2, UR7, R17, 0x1, P0 ;  /* 0x0000000702117c11 */ /* 0x000fe200080f0c11 */
[----:B------:R-:W-:-:S05]  /*f660*/  IMAD.MOV.U32 R2, RZ, RZ, 0x1 ;  /* 0x00000001ff027424 */ /* 0x000fca00078e00ff */
[----:B------:R-:W-:-:S04]  /*f670*/  SHF.L.U32 R2, R2, 0x1f, RZ ;  /* 0x0000001f02027819 */ /* 0x000fc800000006ff */
[----:B------:R-:W0:Y:S02]  /*f680*/  SYNCS.PHASECHK.TRANS64.TRYWAIT P0, [UR48+0x2a840], R2 ;  /* 0x02a84002ff0075a7 */ /* 0x000e240008000170 */
[----:B0-----:R-:W-:Y:S05]  /*f690*/  @!P0 BRA `(.L_x_1073) ;  /* 0x0000002c00488947 */ /* 0x001fea0003800000 */
.L_x_1114:
[----:B------:R-:W-:Y:S01]  /*f6a0*/  ULDC.64 UR4, c[0x0][0x300] ;  /* 0x0000c00000047ab9 */ /* 0x000fe20000000a00 */
[----:B------:R-:W-:Y:S01]  /*f6b0*/  R2UR UR6, R31 ;  /* 0x000000001f0672ca */ /* 0x000fe200000e0000 */
[----:B------:R-:W-:Y:S01]  /*f6c0*/  IMAD R7, R7, UR4, RZ ;  /* 0x0000000407077c24 */ /* 0x000fe2000f8e02ff */
[----:B------:R-:W-:Y:S01]  /*f6d0*/  LOP3.LUT P3, RZ, R18, 0x4, RZ, 0xc0, !PT ;  /* 0x0000000412ff7812 */ /* 0x000fe2000786c0ff */
[----:B0-----:R-:W-:Y:S01]  /*f6e0*/  IMAD.WIDE.U32 R2, R6, UR4, RZ ;  /* 0x0000000406027c25 */ /* 0x001fe2000f8e00ff */
[C---:B------:R-:W-:Y:S02]  /*f6f0*/  LOP3.LUT P2, RZ, R18.reuse, 0x2, RZ, 0xc0, !PT ;  /* 0x0000000212ff7812 */ /* 0x040fe4000784c0ff */
[----:B------:R-:W-:Y:S01]  /*f700*/  LOP3.LUT P1, RZ, R18, 0x1, RZ, 0xc0, !PT ;  /* 0x0000000112ff7812 */ /* 0x000fe2000782c0ff */
[----:B------:R-:W-:Y:S01]  /*f710*/  IMAD R7, R6, UR5, R7 ;  /* 0x0000000506077c24 */ /* 0x000fe2000f8e0207 */
[----:B------:R-:W-:Y:S02]  /*f720*/  ULDC.64 UR4, c[0x0][0x310] ;  /* 0x0000c40000047ab9 */ /* 0x000fe40000000a00 */
[----:B------:R-:W-:-:S02]  /*f730*/  IMAD R5, R5, UR4, RZ ;  /* 0x0000000405057c24 */ /* 0x000fc4000f8e02ff */
[----:B------:R-:W-:Y:S02]  /*f740*/  IMAD.IADD R3, R3, 0x1, R7 ;  /* 0x0000000103037824 */ /* 0x000fe400078e0207 */
        /* <DEDUP_REMOVED lines=10> */
[----:B------:R-:W-:Y:S01]  /*f7f0*/  VIADD R7, R3, UR4 ;  /* 0x0000000403077c36 */ /* 0x000fe20008000000 */
[----:B------:R-:W-:Y:S01]  /*f800*/  LOP3.LUT R3, R4, 0x1c0, RZ, 0xc0, !PT ;  /* 0x000001c004037812 */ /* 0x000fe200078ec0ff */
[----:B------:R-:W-:-:S03]  /*f810*/  UMOV UR4, 0xffffffff ;  /* 0xffffffff00047882 */ /* 0x000fc60000000000 */
[----:B------:R-:W-:Y:S01]  /*f820*/  LEA.HI.X R7, R2, UR7, R7, 0x1, P0 ;  /* 0x0000000702077c11 */ /* 0x000fe200080f0c07 */
[----:B------:R-:W-:Y:S01]  /*f830*/  IMAD.MOV.U32 R2, RZ, RZ, -0x60 ;  /* 0xffffffa0ff027424 */ /* 0x000fe200078e00ff */
[----:B------:R-:W-:-:S03]  /*f840*/  LOP3.LUT R4, R3, 0x38, R4, 0xf8, !PT ;  /* 0x0000003803047812 */ /* 0x000fc600078ef804 */
[----:B------:R-:W-:Y:S01]  /*f850*/  IMAD R5, R27, R2, UR43 ;  /* 0x0000002b1b057e24 */ /* 0x000fe2000f8e0202 */
[----:B------:R-:W-:Y:S01]  /*f860*/  LOP3.LUT R4, R4, 0x38, R25, 0x78, !PT ;  /* 0x0000003804047812 */ /* 0x000fe200078e7819 */
[----:B------:R-:W-:Y:S02]  /*f870*/  IMAD.SHL.U32 R25, R8, 0x8, RZ ;  /* 0x0000000808197824 */ /* 0x000fe400078e00ff */
[----:B------:R-:W-:-:S03]  /*f880*/  IMAD.IADD R6, R5, 0x1, -R36 ;  /* 0x0000000105067824 */ /* 0x000fc600078e0a24 */
[----:B------:R-:W-:Y:S02]  /*f890*/  LOP3.LUT R25, R4, 0x200, R25, 0xf8, !PT ;  /* 0x0000020004197812 */ /* 0x000fe400078ef819 */
[----:B------:R-:W-:Y:S01]  /*f8a0*/  ISETP.GE.AND P0, PT, R6, 0x1, PT ;  /* 0x000000010600780c */ /* 0x000fe20003f06270 */
[----:B------:R-:W-:-:S12]  /*f8b0*/  BRA.DIV UR4, `(.L_x_1074) ;  /* 0x0000002a04d87947 */ /* 0x000fd8000b800000 */
[----:B------:R-:W-:Y:S01]  /*f8c0*/  SHFL.IDX PT, R3, R7, RZ, 0x181f ;  /* 0x00181fff07037589 */ /* 0x000fe200000e0000 */
[----:B------:R-:W-:-:S03]  /*f8d0*/  @P0 LEA R9, R25, UR48, 0x1 ;  /* 0x0000003019090c11 */ /* 0x000fc6000f8e08ff */
[----:B------:R-:W0:Y:S04]  /*f8e0*/  SHFL.IDX PT, R2, R0, RZ, 0x181f ;  /* 0x00181fff00027589 */ /* 0x000e2800000e0000 */
[----:B------:R-:W-:Y:S04]  /*f8f0*/  SHFL.IDX PT, R5, R7, 0x1, 0x181f ;  /* 0x00381f0007057f89 */ /* 0x000fe800000e0000 */
[----:B------:R-:W-:Y:S04]  /*f900*/  SHFL.IDX PT, R4, R0, 0x1, 0x181f ;  /* 0x00381f0000047f89 */ /* 0x000fe800000e0000 */
[----:B------:R-:W-:Y:S04]  /*f910*/  SHFL.IDX PT, R8, R7, 0x2, 0x181f ;  /* 0x00581f0007087f89 */ /* 0x000fe800000e0000 */
[----:B------:R-:W1:Y:S04]  /*f920*/  SHFL.IDX PT, R14, R0, 0x2, 0x181f ;  /* 0x00581f00000e7f89 */ /* 0x000e6800000e0000 */
[----:B------:R-:W2:Y:S01]  /*f930*/  SHFL.IDX PT, R10, R0, 0x3, 0x181f ;  /* 0x00781f00000a7f89 */ /* 0x000ea200000e0000 */
[----:B0-----:R-:W-:-:S05]  /*f940*/  @P0 IMAD.WIDE.U32 R2, R30, 0x2, R2 ;  /* 0x000000021e020825 */ /* 0x001fca00078e0002 */
[----:B------:R-:W-:Y:S04]  /*f950*/  @P0 LDGSTS.E.BYPASS.LTC128B.128 [R9+0x18400], desc[UR36][R2.64], !P3 ;  /* 0x1840000002090fae */ /* 0x000fe8000d901d64 */
[----:B------:R-:W-:Y:S04]  /*f960*/  @P0 LDGSTS.E.BYPASS.LTC128B.128 [R9+0x1b400], desc[UR36][R2.64+0x80], !P2 ;  /* 0x1b40008002090fae */ /* 0x000fe8000d101d64 */
[----:B------:R0:W-:Y:S01]  /*f970*/  @P0 LDGSTS.E.BYPASS.LTC128B.128 [R9+0x1e400], desc[UR36][R2.64+0x100], !P1 ;  /* 0x1e40010002090fae */ /* 0x0001e2000c901d64 */
[----:B------:R-:W-:-:S03]  /*f980*/  ISETP.GE.AND P0, PT, R6, 0x11, PT ;  /* 0x000000110600780c */ /* 0x000fc60003f06270 */
[----:B0-----:R-:W0:Y:S01]  /*f990*/  SHFL.IDX PT, R9, R7, 0x3, 0x181f ;  /* 0x00781f0007097f89 */ /* 0x001e2200000e0000 */
[----:B-1----:R-:W-:-:S09]  /*f9a0*/  IMAD.MOV.U32 R2, RZ, RZ, R14 ;  /* 0x000000ffff027224 */ /* 0x002fd200078e000e */
[----:B------:R-:W-:Y:S01]  /*f9b0*/  @P0 LEA R21, R25, UR48, 0x1 ;  /* 0x0000003019150c11 */ /* 0x000fe2000f8e08ff */
[----:B------:R-:W-:Y:S01]  /*f9c0*/  @P0 IMAD.WIDE.U32 R4, R30, 0x2, R4 ;  /* 0x000000021e040825 */ /* 0x000fe200078e0004 */
[----:B------:R-:W1:Y:S03]  /*f9d0*/  SHFL.IDX PT, R14, R0, 0x4, 0x181f ;  /* 0x00981f00000e7f89 */ /* 0x000e6600000e0000 */
[----:B------:R-:W-:Y:S01]  /*f9e0*/  IMAD.MOV.U32 R3, RZ, RZ, R8 ;  /* 0x000000ffff037224 */ /* 0x000fe200078e0008 */
[----:B------:R-:W-:Y:S04]  /*f9f0*/  @P0 LDGSTS.E.BYPASS.LTC128B.128 [R21+0x18c00], desc[UR36][R4.64], !P3 ;  /* 0x18c0000004150fae */ /* 0x000fe8000d901d64 */
[----:B------:R-:W-:Y:S04]  /*fa00*/  @P0 LDGSTS.E.BYPASS.LTC128B.128 [R21+0x1bc00], desc[UR36][R4.64+0x80], !P2 ;  /* 0x1bc0008004150fae */ /* 0x000fe8000d101d64 */
[----:B------:R2:W-:Y:S01]  /*fa10*/  @P0 LDGSTS.E.BYPASS.LTC128B.128 [R21+0x1ec00], desc[UR36][R4.64+0x100], !P1 ;  /* 0x1ec0010004150fae */ /* 0x0005e2000c901d64 */
[----:B------:R-:W-:-:S03]  /*fa20*/  ISETP.GE.AND P0, PT, R6, 0x21, PT ;  /* 0x000000210600780c */ /* 0x000fc60003f06270 */
[----:B------:R-:W3:Y:S04]  /*fa30*/  SHFL.IDX PT, R8, R7, 0x4, 0x181f ;  /* 0x00981f0007087f89 */ /* 0x000ee800000e0000 */
[----:B------:R-:W4:Y:S01]  /*fa40*/  SHFL.IDX PT, R7, R7, 0x5, 0x181f ;  /* 0x00b81f0007077f89 */ /* 0x000f2200000e0000 */
[----:B--2---:R-:W-:-:S05]  /*fa50*/  IMAD.MOV.U32 R4, RZ, RZ, R10 ;  /* 0x000000ffff047224 */ /* 0x004fca00078e000a */
[----:B------:R-:W-:Y:S01]  /*fa60*/  @P0 IMAD.WIDE.U32 R2, R30, 0x2, R2 ;  /* 0x000000021e020825 */ /* 0x000fe200078e0002 */
[----:B------:R-:W-:-:S03]  /*fa70*/  @P0 LEA R35, R25, UR48, 0x1 ;  /* 0x0000003019230c11 */ /* 0x000fc6000f8e08ff */
[----:B0-----:R-:W-:Y:S02]  /*fa80*/  IMAD.MOV.U32 R5, RZ, RZ, R9 ;  /* 0x000000ffff057224 */ /* 0x001fe400078e0009 */
        /* <DEDUP_REMOVED lines=8> */
[----:B---3--:R-:W-:Y:S02]  /*fb10*/  IMAD.MOV.U32 R3, RZ, RZ, R8 ;  /* 0x000000ffff037224 */ /* 0x008fe400078e0008 */
        /* <DEDUP_REMOVED lines=8> */
[----:B-1--4-:R0:W-:Y:S02]  /*fba0*/  @P0 LDGSTS.E.BYPASS.LTC128B.128 [R21+0x20400], desc[UR36][R2.64+0x100], !P1 ;  /* 0x2040010002150fae */ /* 0x0121e4000c901d64 */
.L_x_1128:
[----:B------:R-:W-:Y:S01]  /*fbb0*/  ISETP.GE.AND P0, PT, R6, 0x51, PT ;  /* 0x000000510600780c */ /* 0x000fe20003f06270 */
[----:B0-----:R-:W-:Y:S02]  /*fbc0*/  IMAD.MOV.U32 R2, RZ, RZ, R14 ;  /* 0x000000ffff027224 */ /* 0x001fe400078e000e */
[----:B------:R-:W-:-:S10]  /*fbd0*/  IMAD.MOV.U32 R3, RZ, RZ, R7 ;  /* 0x000000ffff037224 */ /* 0x000fd400078e0007 */
        /* <DEDUP_REMOVED lines=12> */
[----:B------:R-:W-:-:S13]  /*fca0*/  LOP3.LUT P1, RZ, R18, 0x10, RZ, 0xc0, !PT ;  /* 0x0000001012ff7812 */ /* 0x000fda000782c0ff */
[----:B0-----:R-:W-:Y:S05]  /*fcb0*/  @!P1 BRA `(.L_x_1075) ;  /* 0x0000000000049947 */ /* 0x001fea0003800000 */
[----:B------:R-:W-:Y:S01]  /*fcc0*/  BPT.TRAP 0x1 ;  /* 0x000000040000795c */ /* 0x000fe20000300000 */
.L_x_1075:
        /* <DEDUP_REMOVED lines=18> */
[----:B------:R-:W-:Y:S02]  /*fdf0*/  IMAD.U32 R4, RZ, RZ, UR6 ;  /* 0x00000006ff047e24 */ /* 0x000fe4000f8e00ff */
[----:B------:R-:W0:Y:S01]  /*fe00*/  LDC.64 R2, c[0x4][R2] ;  /* 0x0100000002027b82 */ /* 0x000e220000000a00 */
[----:B------:R-:W-:Y:S02]  /*fe10*/  IMAD.U32 R5, RZ, RZ, UR7 ;  /* 0x00000007ff057e24 */ /* 0x000fe4000f8e00ff */
        /* <DEDUP_REMOVED lines=8> */
[----:B0-----:R-:W-:Y:S05]  /*fea0*/  CALL.ABS.NOINC R2 ;  /* 0x0000000002007343 */ /* 0x001fea0003c00000 */
.L_x_1076:
[----:B------:R-:W-:Y:S01]  /*feb0*/  UISETP.NE.AND UP0, UPT, UR50, URZ, UPT ;  /* 0x0000003f3200728c */ /* 0x000fe2000bf05270 */
[----:B------:R-:W-:Y:S01]  /*fec0*/  VIADD R7, R33, UR42 ;  /* 0x0000002a21077c36 */ /* 0x000fe20008000000 */
[----:B------:R-:W0:Y:S01]  /*fed0*/  LDC R6, c[0x0][0x448] ;  /* 0x00011200ff067b82 */ /* 0x000e220000000800 */
[----:B------:R-:W-:Y:S01]  /*fee0*/  IMAD.U32 R4, RZ, RZ, UR38 ;  /* 0x00000026ff047e24 */ /* 0x000fe2000f8e00ff */
[----:B------:R-:W-:Y:S01]  /*fef0*/  ULDC.64 UR4, c[0x0][0x2e0] ;  /* 0x0000b80000047ab9 */ /* 0x000fe20000000a00 */
[----:B------:R-:W-:Y:S01]  /*ff00*/  IMAD.U32 R3, RZ, RZ, UR49 ;  /* 0x00000031ff037e24 */ /* 0x000fe2000f8e00ff */
[----:B------:R-:W-:Y:S01]  /*ff10*/  PLOP3.LUT P0, PT, PT, PT, UP0, 0x80, 0x0 ;  /* 0x000000000000781c */ /* 0x000fe20003f0f008 */
[----:B------:R-:W-:Y:S02]  /*ff20*/  IMAD.MOV.U32 R2, RZ, RZ, R4 ;  /* 0x000000ffff027224 */ /* 0x000fe400078e0004 */
[----:B------:R-:W-:Y:S02]  /*ff30*/  IMAD R35, R35, UR4, RZ ;  /* 0x0000000423237c24 */ /* 0x000fe4000f8e02ff */
[----:B------:R-:W-:Y:S01]  /*ff40*/  @UP0 ULDC UR6, c[0x0][0x44c] ;  /* 0x0001130000060ab9 */ /* 0x000fe20000000800 */
[----:B------:R-:W-:Y:S01]  /*ff50*/  IMAD.WIDE.U32 R2, R28, UR4, R2 ;  /* 0x000000041c027c25 */ /* 0x000fe2000f8e0002 */
[----:B------:R-:W-:-:S03]  /*ff60*/  @UP0 ULDC UR4, c[0x0][0x450] ;  /* 0x0001140000040ab9 */ /* 0x000fc60000000800 */
[----:B------:R-:W-:Y:S02]  /*ff70*/  IMAD.U32 R5, RZ, RZ, UR39 ;  /* 0x00000027ff057e24 */ /* 0x000fe4000f8e00ff */
[----:B------:R-:W-:Y:S02]  /*ff80*/  IMAD.MOV.U32 R5, RZ, RZ, R7 ;  /* 0x000000ffff057224 */ /* 0x000fe400078e0007 */
[----:B------:R-:W-:Y:S01]  /*ff90*/  @P0 IMAD.HI.U32 R0, R7, UR6, RZ ;  /* 0x0000000607000c27 */ /* 0x000fe2000f8e00ff */
[----:B------:R-:W-:-:S03]  /*ffa0*/  PLOP3.LUT P0, PT, PT, PT, UP0, 0x80, 0x0 ;  /* 0x000000000000781c */ /* 0x000fc60003f0f008 */
[----:B------:R-:W-:-:S04]  /*ffb0*/  IMAD R35, R28, UR5, R35 ;  /* 0x000000051c237c24 */ /* 0x000fc8000f8e0223 */
[----:B------:R-:W-:-:S06]  /*ffc0*/  IMAD.IADD R3, R3, 0x1, R35 ;  /* 0x0000000103037824 */ /* 0x000fcc00078e0223 */
[----:B------:R-:W-:Y:S01]  /*ffd0*/  @P0 SHF.R.U32.HI R5, RZ, UR4, R0 ;  /* 0x00000004ff050c19 */ /* 0x000fe20008011600 */
[----:B------:R-:W-:-:S04]  /*ffe0*/  ULDC.64 UR4, c[0x0][0x2d0] ;  /* 0x0000b40000047ab9 */ /* 0x000fc80000000a00 */
[----:B------:R-:W-:Y:S02]  /*fff0*/  IMAD.MOV R0, RZ, RZ, -R5 ;  /* 0x000000ffff007224 */ /* 0x000fe400078e0a05 */
[----:B------:R-:W-:-:S04]  /*10000*/  IMAD.WIDE.U32 R2, R5, UR4, R2 ;  /* 0x0000000405027c25 */ /* 0x000fc8000f8e0002 */
[----:B0-----:R-:W-:Y:S01]  /*10010*/  IMAD R7, R6, R0, R7 ;  /* 0x0000000006077224 */ /* 0x001fe200078e0207 */
        /* <DEDUP_REMOVED lines=10> */
[----:B------:R-:W-:Y:S01]  /*100c0*/  LEA R0, P0, R2, UR4, 0x1 ;  /* 0x0000000402007c11 */ /* 0x000fe2000f8008ff */
        /* <DEDUP_REMOVED lines=10> */
[----:B------:R-:W-:Y:S02]  /*10170*/  VIADD R7, R36, UR42 ;  /* 0x0000002a24077c36 */ /* 0x000fe40008000000 */
[----:B------:R-:W0:Y:S01]  /*10180*/  SHFL.IDX PT, R2, R0, RZ, 0x181f ;  /* 0x00181fff00027589 */ /* 0x000e2200000e0000 */
[----:B------:R-:W-:Y:S02]  /*10190*/  IMAD R6, R6, UR4, RZ ;  /* 0x0000000406067c24 */ /* 0x000fe4000f8e02ff */
[C---:B------:R-:W-:Y:S01]  /*101a0*/  VIADD R11, R7.reuse, 0x10 ;  /* 0x00000010070b7836 */ /* 0x040fe20000000000 */
[----:B------:R-:W-:Y:S02]  /*101b0*/  SHFL.IDX PT, R5, R8, 0x1, 0x181f ;  /* 0x00381f0008057f89 */ /* 0x000fe400000e0000 */
[----:B------:R-:W-:-:S02]  /*101c0*/  ISETP.GE.AND P1, PT, R7, R6, PT ;  /* 0x000000060700720c */ /* 0x000fc40003f26270 */
[----:B------:R-:W1:Y:S04]  /*101d0*/  SHFL.IDX PT, R4, R0, 0x1, 0x181f ;  /* 0x00381f0000047f89 */ /* 0x000e6800000e0000 */
[----:B------:R-:W-:Y:S07]  /*101e0*/  SHFL.IDX PT, R14, R0, 0x7, 0x181f ;  /* 0x00f81f00000e7f89 */ /* 0x000fee00000e0000 */
[----:B------:R-:W-:Y:S01]  /*101f0*/  @!P1 LEA R9, R25, UR48, 0x1 ;  /* 0x0000003019099c11 */ /* 0x000fe2000f8e08ff */
[----:B0-----:R-:W-:-:S05]  /*10200*/  @!P1 IMAD.WIDE.U32 R2, R30, 0x2, R2 ;  /* 0x000000021e029825 */ /* 0x001fca00078e0002 */
[----:B------:R-:W-:Y:S04]  /*10210*/  @!P1 LDGSTS.E.BYPASS.LTC128B.128 [R9+0xc400], desc[UR36][R2.64], !P3 ;  /* 0x0c40000002099fae */ /* 0x000fe8000d901d64 */
[----:B------:R-:W-:Y:S04]  /*10220*/  @!P1 LDGSTS.E.BYPASS.LTC128B.128 [R9+0x10400], desc[UR36][R2.64+0x80], !P2 ;  /* 0x1040008002099fae */ /* 0x000fe8000d101d64 */
[----:B------:R0:W-:Y:S01]  /*10230*/  @!P1 LDGSTS.E.BYPASS.LTC128B.128 [R9+0x14400], desc[UR36][R2.64+0x100], !P0 ;  /* 0x1440010002099fae */ /* 0x0001e2000c101d64 */
[----:B------:R-:W-:Y:S01]  /*10240*/  ISETP.GE.AND P1, PT, R11, R6, PT ;  /* 0x000000060b00720c */ /* 0x000fe20003f26270 */
[----:B------:R-:W-:-:S02]  /*10250*/  VIADD R11, R7, 0x30 ;  /* 0x00000030070b7836 */ /* 0x000fc40000000000 */
        /* <DEDUP_REMOVED lines=50> */
.L_x_1145:
[----:B------:R-:W-:Y:S01]  /*10580*/  VIADD R7, R7, 0x70 ;  /* 0x0000007007077836 */ /* 0x000fe20000000000 */
[----:B------:R-:W-:Y:S01]  /*10590*/  BSSY B0, `(.L_x_1078) ;  /* 0x000000d000007945 */ /* 0x000fe20003800000 */
[----:B-1----:R-:W-:Y:S02]  /*105a0*/  IMAD.MOV.U32 R2, RZ, RZ, R14 ;  /* 0x000000ffff027224 */ /* 0x002fe400078e000e */
[----:B--2---:R-:W-:Y:S01]  /*105b0*/  IMAD.MOV.U32 R3, RZ, RZ, R4 ;  /* 0x000000ffff037224 */ /* 0x004fe200078e0004 */
        /* <DEDUP_REMOVED lines=10> */
.L_x_1079:
[----:B------:R-:W-:Y:S05]  /*10660*/  BSYNC B0 ;  /* 0x0000000000007941 */ /* 0x000fea0003800000 */
.L_x_1078:
[----:B------:R-:W-:Y:S01]  /*10670*/  NOP ;  /* 0x0000000000007918 */ /* 0x000fe20000000000 */
[----:B------:R-:W-:Y:S01]  /*10680*/  SYNCS.ARRIVE.TRANS64.RED.A0T1 RZ, [UR48+0x2a800], RZ ;  /* 0x02a800ffffff79a7 */ /* 0x000fe20008200430 */
[----:B------:R-:W-:Y:S01]  /*10690*/  IMAD.MOV.U32 R0, RZ, RZ, 0x1 ;  /* 0x00000001ff007424 */ /* 0x000fe200078e00ff */
[----:B------:R-:W-:Y:S04]  /*106a0*/  ARRIVES.LDGSTSBAR.64.TRANSCNT [UR48+0x2a800] ;  /* 0x02a80000ff0079b0 */ /* 0x000fe80008000ab0 */
[----:B------:R-:W-:Y:S01]  /*106b0*/  SHF.L.U32 R0, R0, 0x1f, RZ ;  /* 0x0000001f00007819 */ /* 0x000fe200000006ff */
[----:B------:R-:W-:Y:S01]  /*106c0*/  NOP ;  /* 0x0000000000007918 */ /* 0x000fe20000000000 */
[----:B------:R-:W-:Y:S01]  /*106d0*/  SYNCS.ARRIVE.TRANS64.A1T0 RZ, [UR48+0x2a800], RZ ;  /* 0x02a800ffffff79a7 */ /* 0x000fe20008100030 */
[----:B------:R-:W-:Y:S01]  /*106e0*/  VIADD R19, R19, 0xfffffffe ;  /* 0xfffffffe13137836 */ /* 0x000fe20000000000 */
[----:B------:R-:W1:Y:S02]  /*106f0*/  SYNCS.PHASECHK.TRANS64.TRYWAIT P0, [UR48+0x2a820], R0 ;  /* 0x02a82000ff0075a7 */ /* 0x000e640008000170 */
[----:B-1----:R-:W-:Y:S05]  /*10700*/  @!P0 BRA `(.L_x_1080) ;  /* 0x0000002c00b08947 */ /* 0x002fea0003800000 */
.L_x_1146:
[----:B------:R-:W-:Y:S01]  /*10710*/  ISETP.GE.AND P0, PT, R19, UR51, PT ;  /* 0x0000003313007c0c */ /* 0x000fe2000bf06270 */
[----:B------:R-:W-:Y:S02]  /*10720*/  IMAD.MOV.U32 R24, RZ, RZ, 0x1 ;  /* 0x00000001ff187424 */ /* 0x000fe400078e00ff */
[----:B------:R-:W-:-:S10]  /*10730*/  IMAD.MOV.U32 R22, RZ, RZ, RZ ;  /* 0x000000ffff167224 */ /* 0x000fd400078e00ff */
[----:B------:R-:W-:Y:S05]  /*10740*/  @!P0 BRA `(.L_x_1081) ;  /* 0x0000000c00e08947 */ /* 0x000fea0003800000 */
[----:B------:R-:W-:Y:S01]  /*10750*/  UIADD3 UR4, UR47, 0x1, URZ ;  /* 0x000000012f047890 */ /* 0x000fe2000fffe03f */
[----:B0-----:R-:W-:Y:S01]  /*10760*/  LOP3.LUT R3, RZ, UR45, RZ, 0x33, !PT ;  /* 0x0000002dff037c12 */ /* 0x001fe2000f8e33ff */
[----:B------:R-:W-:Y:S01]  /*10770*/  BSSY B0, `(.L_x_1081) ;  /* 0x00000f5000007945 */ /* 0x000fe20003800000 */
[----:B------:R-:W-:Y:S01]  /*10780*/  LOP3.LUT R5, RZ, UR44, RZ, 0x33, !PT ;  /* 0x0000002cff057c12 */ /* 0x000fe2000f8e33ff */
[----:B------:R-:W-:Y:S01]  /*10790*/  UIMAD UR4, UR4, UR40, URZ ;  /* 0x00000028040472a4 */ /* 0x000fe2000f8e023f */
[----:B------:R-:W-:Y:S01]  /*107a0*/  IADD3 R23, R26, R23, R36 ;  /* 0x000000171a177210 */ /* 0x000fe20007ffe024 */
[----:B------:R-:W-:Y:S02]  /*107b0*/  IMAD.SHL.U32 R35, R30, 0x2, RZ ;  /* 0x000000021e237824 */ /* 0x000fe400078e00ff */
[----:B------:R-:W-:Y:S02]  /*107c0*/  IMAD.MOV.U32 R20, RZ, RZ, RZ ;  /* 0x000000ffff147224 */ /* 0x000fe400078e00ff */
[----:B------:R-:W-:Y:S01]  /*107d0*/  LOP3.LUT R0, RZ, UR4, RZ, 0x33, !PT ;  /* 0x00000004ff007c12 */ /* 0x000fe2000f8e33ff */
[----:B------:R-:W-:-:S02]  /*107e0*/  VIADD R9, R23, 0xfffffee0 ;  /* 0xfffffee017097836 */ /* 0x000fc40000000000 */
[----:B------:R-:W-:Y:S01]  /*107f0*/  IMAD.MOV.U32 R23, RZ, RZ, 0x1 ;  /* 0x00000001ff177424 */ /* 0x000fe200078e00ff */
[----:B------:R-:W-:Y:S02]  /*10800*/  VIADDMNMX R0, R0, -UR46, R3, !PT ;  /* 0x8000002e00007c46 */ /* 0x000fe4000f800103 */
[----:B------:R-:W-:Y:S02]  /*10810*/  IADD3 R3, -R36, UR43, RZ ;  /* 0x0000002b24037c10 */ /* 0x000fe4000fffe1ff */
[----:B------:R-:W-:-:S04]  /*10820*/  VIMNMX R0, R0, R5, !PT ;  /* 0x0000000500007248 */ /* 0x000fc80007fe0100 */
[C---:B------:R-:W-:Y:S01]  /*10830*/  IADD3 R27, -R0.reuse, -0x2, RZ ;  /* 0xfffffffe001b7810 */ /* 0x040fe20007ffe1ff */
[C---:B------:R-:W-:Y:S02]  /*10840*/  IMAD R3, R0.reuse, 0x60, R3 ;  /* 0x0000006000037824 */ /* 0x040fe400078e0203 */
[----:B------:R-:W-:Y:S02]  /*10850*/  IMAD R9, R0, -0x60, R9 ;  /* 0xffffffa000097824 */ /* 0x000fe400078e0209 */
[----:B------:R-:W-:-:S07]  /*10860*/  VIADD R0, R3, 0xc0 ;  /* 0x000000c003007836 */ /* 0x000fce0000000000 */
.L_x_1094:
[----:B------:R-:W-:Y:S01]  /*10870*/  ISETP.NE.AND P0, PT, R37, 0x1, PT ;  /* 0x000000012500780c */ /* 0x000fe20003f05270 */
[----:B------:R-:W-:Y:S01]  /*10880*/  IMAD.MOV.U32 R10, RZ, RZ, R9 ;  /* 0x000000ffff0a7224 */ /* 0x000fe200078e0009 */
[----:B------:R-:W-:Y:S02]  /*10890*/  ISETP.GT.U32.AND P2, PT, R33, 0x5f, PT ;  /* 0x0000005f2100780c */ /* 0x000fe40003f44070 */
[----:B------:R-:W-:-:S09]  /*108a0*/  LOP3.LUT P1, RZ, R18, 0x10, RZ, 0xc0, !PT ;  /* 0x0000001012ff7812 */ /* 0x000fd2000782c0ff */
[----:B------:R-:W0:Y:S08]  /*108b0*/  @P0 LDC R2, c[0x0][0x434] ;  /* 0x00010d00ff020b82 */ /* 0x000e300000000800 */
[----:B------:R-:W1:Y:S08]  /*108c0*/  @P0 LDC R3, c[0x0][0x438] ;  /* 0x00010e00ff030b82 */ /* 0x000e700000000800 */
[----:B------:R-:W2:Y:S08]  /*108d0*/  @!P2 LDC.64 R6, c[0x0][0x428] ;  /* 0x00010a00ff06ab82 */ /* 0x000eb00000000a00 */
[----:B------:R-:W3:Y:S01]  /*108e0*/  @!P2 LDC.64 R4, c[0x0][0x418] ;  /* 0x00010600ff04ab82 */ /* 0x000ee20000000a00 */
[----:B0-----:R-:W-:-:S05]  /*108f0*/  @P0 IMAD.HI.U32 R2, R9, R2, RZ ;  /* 0x0000000209020227 */ /* 0x001fca00078e00ff */
[----:B-1----:R-:W-:-:S04]  /*10900*/  @P0 SHF.R.U32.HI R10, RZ, R3, R2 ;  /* 0x00000003ff0a0219 */ /* 0x002fc80000011602 */
[----:B------:R-:W-:Y:S01]  /*10910*/  @!P2 SHF.R.S32.HI R3, RZ, 0x1f, R10 ;  /* 0x0000001fff03a819 */ /* 0x000fe2000001140a */
[----:B--2---:R-:W-:-:S04]  /*10920*/  @!P2 IMAD R2, R34, R6, RZ ;  /* 0x000000062202a224 */ /* 0x004fc800078e02ff */
[----:B------:R-:W-:Y:S02]  /*10930*/  @!P2 IMAD R7, R32, R7, R2 ;  /* 0x000000072007a224 */ /* 0x000fe400078e0202 */
[----:B------:R-:W-:-:S04]  /*10940*/  @!P2 IMAD.MOV.U32 R2, RZ, RZ, R10 ;  /* 0x000000ffff02a224 */ /* 0x000fc800078e000a */
[----:B------:R-:W-:-:S04]  /*10950*/  @!P2 IMAD.WIDE.U32 R2, R32, R6, R2 ;  /* 0x000000062002a225 */ /* 0x000fc800078e0002 */
[----:B------:R-:W-:Y:S01]  /*10960*/  @!P2 IMAD.IADD R3, R7, 0x1, R3 ;  /* 0x000000010703a824 */ /* 0x000fe200078e0203 */
[----:B---3--:R-:W-:Y:S01]  /*10970*/  @!P2 LEA R4, P0, R2, R4, 0x2 ;  /* 0x000000040204a211 */ /* 0x008fe200078010ff */
[----:B------:R-:W-:-:S03]  /*10980*/  IMAD.MOV.U32 R6, RZ, RZ, RZ ;  /* 0x000000ffff067224 */ /* 0x000fc600078e00ff */
[----:B------:R-:W-:-:S05]  /*10990*/  @!P2 LEA.HI.X R5, R2, R5, R3, 0x2, P0 ;  /* 0x000000050205a211 */ /* 0x000fca00000f1403 */
[----:B------:R0:W5:Y:S01]  /*109a0*/  @!P2 LDG.E R6, desc[UR36][R4.64] ;  /* 0x000000240406a981 */ /* 0x000162000c1e1900 */
[----:B------:R-:W-:-:S05]  /*109b0*/  VIADD R22, R20, 0x1 ;  /* 0x0000000114167836 */ /* 0x000fca0000000000 */
[----:B------:R-:W-:-:S04]  /*109c0*/  ISETP.NE.AND P0, PT, R22, 0x2, PT ;  /* 0x000000021600780c */ /* 0x000fc80003f05270 */
[----:B------:R-:W-:Y:S02]  /*109d0*/  SEL R24, RZ, 0x1, P0 ;  /* 0x00000001ff187807 */ /* 0x000fe40000000000 */
[----:B------:R-:W-:Y:S02]  /*109e0*/  SEL R22, R22, RZ, P0 ;  /* 0x000000ff16167207 */ /* 0x000fe40000000000 */
[----:B------:R-:W-:Y:S01]  /*109f0*/  LOP3.LUT R24, R23, R24, RZ, 0x3c, !PT ;  /* 0x0000001817187212 */ /* 0x000fe200078e3cff */
[----:B0-----:R-:W-:Y:S06]  /*10a00*/  @!P1 BRA `(.L_x_1082) ;  /* 0x0000000000049947 */ /* 0x001fec0003800000 */
[----:B------:R-:W-:Y:S01]  /*10a10*/  BPT.TRAP 0x1 ;  /* 0x000000040000795c */ /* 0x000fe20000300000 */
.L_x_1082:
[----:B------:R-:W-:Y:S01]  /*10a20*/  LEA R8, R22, UR48, 0x3 ;  /* 0x0000003016087c11 */ /* 0x000fe2000f8e18ff */
[----:B------:R-:W-:Y:S01]  /*10a30*/  BSSY B1, `(.L_x_1083) ;  /* 0x0000004000017945 */ /* 0x000fe20003800000 */
[----:B------:R-:W-:-:S04]  /*10a40*/  SHF.L.U32 R3, R24, 0x1f, RZ ;  /* 0x0000001f18037819 */ /* 0x000fc800000006ff */
[----:B------:R-:W0:Y:S02]  /*10a50*/  SYNCS.PHASECHK.TRANS64.TRYWAIT P0, [R8+URZ+0x2a840], R3 ;  /* 0x02a84003080075a7 */ /* 0x000e24000800017f */
[----:B0-----:R-:W-:Y:S05]  /*10a60*/  @!P0 BRA `(.L_x_1084) ;  /* 0x0000002800f08947 */ /* 0x001fea0003800000 */
.L_x_1147:
[----:B------:R-:W-:Y:S05]  /*10a70*/  BSYNC B1 ;  /* 0x0000000000017941 */ /* 0x000fea0003800000 */
.L_x_1083:
[----:B------:R-:W-:Y:S01]  /*10a80*/  ULDC UR4, c[0x0][0x430] ;  /* 0x00010c0000047ab9 */ /* 0x000fe20000000800 */
[----:B-----5:R-:W-:Y:S01]  /*10a90*/  SHF.R.S32.HI R28, RZ, 0x1f, R6 ;  /* 0x0000001fff1c7819 */ /* 0x020fe20000011406 */
[----:B------:R-:W-:Y:S01]  /*10aa0*/  UIADD3 UR4, -UR4, URZ, URZ ;  /* 0x0000003f04047290 */ /* 0x000fe2000fffe13f */
[----:B------:R-:W-:Y:S01]  /*10ab0*/  R2UR UR6, R31 ;  /* 0x000000001f0672ca */ /* 0x000fe200000e0000 */
[----:B------:R-:W-:Y:S01]  /*10ac0*/  IMAD R19, R22, 0x4800, R25 ;  /* 0x0000480016137824 */ /* 0x000fe200078e0219 */
[C---:B------:R-:W-:Y:S02]  /*10ad0*/  LOP3.LUT P3, RZ, R18.reuse, 0x4, RZ, 0xc0, !PT ;  /* 0x0000000412ff7812 */ /* 0x040fe4000786c0ff */
[----:B------:R-:W-:Y:S01]  /*10ae0*/  LOP3.LUT P2, RZ, R18, 0x2, RZ, 0xc0, !PT ;  /* 0x0000000212ff7812 */ /* 0x000fe2000784c0ff */
        /* <DEDUP_REMOVED lines=31> */
[----:B------:R-:W0:Y:S02]  /*10ce0*/  SHFL.IDX PT, R14, R10, 0x1, 0x181f ;  /* 0x00381f000a0e7f89 */ /* 0x000e2400000e0000 */
[----:B-1----:R-:W-:-:S05]  /*10cf0*/  IMAD.X R3, RZ, RZ, R3, P0 ;  /* 0x000000ffff037224 */ /* 0x002fca00000e0603 */
        /* <DEDUP_REMOVED lines=20> */
[----:B-1----:R-:W-:-:S05]  /*10e40*/  IMAD.X R3, RZ, RZ, R3, P0 ;  /* 0x000000ffff037224 */ /* 0x002fca00000e0603 */
        /* <DEDUP_REMOVED lines=8> */
.L_x_1161:
        /* <DEDUP_REMOVED lines=10> */
.L_x_1086:
        /* <DEDUP_REMOVED lines=10> */
.L_x_1087:
[----:B------:R1:W-:Y:S01]  /*11010*/  SYNCS.ARRIVE.TRANS64.A1T0 RZ, [R8+URZ+0x2a830], RZ ;  /* 0x02a830ff08ff79a7 */ /* 0x0003e2000810003f */
[----:B------:R-:W-:Y:S05]  /*11020*/  @!P2 BRA `(.L_x_1088) ;  /* 0x000000000004a947 */ /* 0x000fea0003800000 */
[----:B------:R-:W-:Y:S01]  /*11030*/  BPT.TRAP 0x1 ;  /* 0x000000040000795c */ /* 0x000fe20000300000 */
.L_x_1088:
[----:B0-----:R-:W-:Y:S01]  /*11040*/  SHF.L.U32 R3, R23, 0x1f, RZ ;  /* 0x0000001f17037819 */ /* 0x001fe200000006ff */
[----:B------:R-:W-:Y:S01]  /*11050*/  BSSY B1, `(.L_x_1089) ;  /* 0x0000004000017945 */ /* 0x000fe20003800000 */
[----:B------:R-:W-:-:S04]  /*11060*/  LEA R4, R20, UR48, 0x3 ;  /* 0x0000003014047c11 */ /* 0x000fc8000f8e18ff */
[----:B------:R-:W0:Y:S02]  /*11070*/  SYNCS.PHASECHK.TRANS64.TRYWAIT P0, [R4+URZ+0x2a860], R3 ;  /* 0x02a86003040075a7 */ /* 0x000e24000800017f */
[----:B0-----:R-:W-:Y:S05]  /*11080*/  @!P0 BRA `(.L_x_1090) ;  /* 0x0000002c00388947 */ /* 0x001fea0003800000 */
.L_x_1162:
[----:B------:R-:W-:Y:S05]  /*11090*/  BSYNC B1 ;  /* 0x0000000000017941 */ /* 0x000fea0003800000 */
.L_x_1089:
        /* <DEDUP_REMOVED lines=9> */
[----:B------:R-:W1:Y:S02]  /*11130*/  SHFL.IDX PT, R14, R16, 0x1, 0x181f ;  /* 0x00381f00100e7f89 */ /* 0x000e6400000e0000 */
[----:B0-----:R-:W-:Y:S01]  /*11140*/  IMAD.X R3, RZ, RZ, R3, P1 ;  /* 0x000000ffff037224 */ /* 0x001fe200008e0603 */
        /* <DEDUP_REMOVED lines=30> */
[----:B------:R2:W3:Y:S03]  /*11330*/  SHFL.IDX PT, R14, R16, 0x5, 0x181f ;  /* 0x00b81f00100e7f89 */ /* 0x0004e600000e0000 */
[----:B-1----:R-:W-:Y:S01]  /*11340*/  IMAD.X R3, RZ, RZ, R8, P2 ;  /* 0x000000ffff037224 */ /* 0x002fe200010e0608 */
[----:B------:R-:W-:Y:S01]  /*11350*/  ISETP.LT.OR P2, PT, R0, 0x41, !P1 ;  /* 0x000000410000780c */ /* 0x000fe20004f41670 */
[----:B------:R2:W1:-:S12]  /*11360*/  SHFL.IDX PT, R8, R17, 0x5, 0x181f ;  /* 0x00b81f0011087f89 */ /* 0x00045800000e0000 */
[----:B------:R2:W-:Y:S01]  /*11370*/  LDGSTS.E.BYPASS.LTC128B.128 [R5+0x2400], desc[UR36][R2.64], !P2 ;  /* 0x0240000002057fae */ /* 0x0005e2000d101d64 */
[----:B------:R-:W-:-:S13]  /*11380*/  ISETP.LT.OR P2, PT, R0, 0x41, !P0 ;  /* 0x000000410000780c */ /* 0x000fda0004741670 */
[----:B-1-3--:R2:W-:Y:S02]  /*11390*/  LDGSTS.E.BYPASS.LTC128B.128 [R5+0x5400], desc[UR36][R2.64+0x80], !P2 ;  /* 0x0540008002057fae */ /* 0x00a5e4000d101d64 */
.L_x_1176:
[C---:B------:R-:W-:Y:S01]  /*113a0*/  ISETP.LT.OR P1, PT, R0.reuse, 0x51, !P1 ;  /* 0x000000510000780c */ /* 0x040fe20004f21670 */
[----:B------:R-:W-:Y:S01]  /*113b0*/  ULDC.64 UR4, c[0x0][0x328] ;  /* 0x0000ca0000047ab9 */ /* 0x000fe20000000a00 */
[----:B------:R-:W-:Y:S01]  /*113c0*/  ISETP.LT.OR P0, PT, R0, 0x51, !P0 ;  /* 0x000000510000780c */ /* 0x000fe20004701670 */
[----:B------:R-:W-:Y:S01]  /*113d0*/  IMAD R26, R26, UR4, RZ ;  /* 0x000000041a1a7c24 */ /* 0x000fe2000f8e02ff */
[----:B0-2---:R-:W-:-:S03]  /*113e0*/  IADD3 R2, P2, R14, R35, RZ ;  /* 0x000000230e027210 */ /* 0x005fc60007f5e0ff */
        /* <DEDUP_REMOVED lines=16> */
.L_x_1092:
        /* <DEDUP_REMOVED lines=10> */
.L_x_1093:
[----:B------:R-:W-:Y:S01]  /*11590*/  R2UR UR4, R31 ;  /* 0x000000001f0472ca */ /* 0x000fe200000e0000 */
[----:B------:R-:W-:Y:S01]  /*115a0*/  ULDC.64 UR6, c[0x0][0x330] ;  /* 0x0000cc0000067ab9 */ /* 0x000fe20000000a00 */
[----:B------:R-:W-:Y:S01]  /*115b0*/  IMAD.MOV.U32 R3, RZ, RZ, R7 ;  /* 0x000000ffff037224 */ /* 0x000fe200078e0007 */
[----:B------:R0:W-:Y:S01]  /*115c0*/  SYNCS.ARRIVE.TRANS64.A1T0 RZ, [R4+URZ+0x2a850], RZ ;  /* 0x02a850ff04ff79a7 */ /* 0x0001e2000810003f */
[----:B------:R-:W-:Y:S02]  /*115d0*/  IMAD.U32 R5, RZ, RZ, UR6 ;  /* 0x00000006ff057e24 */ /* 0x000fe4000f8e00ff */
[----:B------:R-:W-:Y:S02]  /*115e0*/  VIADD R27, R27, 0xffffffff ;  /* 0xffffffff1b1b7836 */ /* 0x000fe40000000000 */
[----:B------:R-:W-:-:S04]  /*115f0*/  IMAD.WIDE.U32 R2, R5, UR41, R2 ;  /* 0x0000002905027c25 */ /* 0x000fc8000f8e0002 */
[----:B------:R-:W-:Y:S01]  /*11600*/  VIADD R0, R0, 0x60 ;  /* 0x0000006000007836 */ /* 0x000fe20000000000 */
[----:B------:R-:W-:Y:S01]  /*11610*/  UIMAD UR4, UR4, UR6, URZ ;  /* 0x00000006040472a4 */ /* 0x000fe2000f8e023f */
[----:B------:R-:W-:Y:S02]  /*11620*/  VIADD R9, R9, 0xffffffa0 ;  /* 0xffffffa009097836 */ /* 0x000fe40000000000 */
[----:B------:R-:W-:Y:S01]  /*11630*/  IMAD.MOV.U32 R20, RZ, RZ, R22 ;  /* 0x000000ffff147224 */ /* 0x000fe200078e0016 */
[----:B------:R-:W-:Y:S01]  /*11640*/  UIMAD UR4, UR41, UR7, UR4 ;  /* 0x00000007290472a4 */ /* 0x000fe2000f8e0204 */
[----:B------:R-:W-:Y:S02]  /*11650*/  IMAD.MOV.U32 R23, RZ, RZ, R24 ;  /* 0x000000ffff177224 */ /* 0x000fe400078e0018 */
[----:B------:R-:W-:Y:S02]  /*11660*/  ULDC.64 UR6, c[0x0][0x318] ;  /* 0x0000c60000067ab9 */ /* 0x000fe40000000a00 */
[----:B------:R-:W-:Y:S01]  /*11670*/  LEA R16, P0, R2, UR6, 0x1 ;  /* 0x0000000602107c11 */ /* 0x000fe2000f8008ff */
[----:B------:R-:W-:-:S05]  /*11680*/  VIADD R17, R3, UR4 ;  /* 0x0000000403117c36 */ /* 0x000fca0008000000 */
[----:B------:R-:W-:Y:S02]  /*11690*/  LEA.HI.X R17, R2, UR7, R17, 0x1, P0 ;  /* 0x0000000702117c11 */ /* 0x000fe400080f0c11 */
[----:B------:R-:W-:-:S13]  /*116a0*/  ISETP.GT.AND P0, PT, R27, UR51, PT ;  /* 0x000000331b007c0c */ /* 0x000fda000bf04270 */
[----:B0-----:R-:W-:Y:S05]  /*116b0*/  @P0 BRA `(.L_x_1094) ;  /* 0xfffffff0006c0947 */ /* 0x001fea000383ffff */
[----:B------:R-:W-:Y:S05]  /*116c0*/  BSYNC B0 ;  /* 0x0000000000007941 */ /* 0x000fea0003800000 */
.L_x_1081:
[----:B------:R-:W-:-:S13]  /*116d0*/  LOP3.LUT P0, RZ, R18, 0x10, RZ, 0xc0, !PT ;  /* 0x0000001012ff7812 */ /* 0x000fda000780c0ff */
[----:B------:R-:W-:Y:S05]  /*116e0*/  @!P0 BRA `(.L_x_1095) ;  /* 0x0000000000048947 */ /* 0x000fea0003800000 */
[----:B------:R-:W-:Y:S01]  /*116f0*/  BPT.TRAP 0x1 ;  /* 0x000000040000795c */ /* 0x000fe20000300000 */
.L_x_1095:
[----:B0-----:R-:W-:Y:S01]  /*11700*/  LEA R0, R22, UR48, 0x3 ;  /* 0x0000003016007c11 */ /* 0x001fe2000f8e18ff */
        /* <DEDUP_REMOVED lines=8> */
.L_x_1177:
[----:B------:R-:W-:Y:S05]  /*11790*/  BSYNC B0 ;  /* 0x0000000000007941 */ /* 0x000fea0003800000 */
.L_x_1096:
        /* <DEDUP_REMOVED lines=8> */
[----:B------:R-:W-:Y:S01]  /*11820*/  SHFL.IDX PT, R6, R17, 0x1, 0x181f ;  /* 0x00381f0011067f89 */ /* 0x000fe200000e0000 */
[----:B------:R-:W-:Y:S02]  /*11830*/  ISETP.LT.OR P2, PT, R5, 0x1, P1 ;  /* 0x000000010500780c */ /* 0x000fe40000f41670 */
[----:B------:R-:W-:Y:S01]  /*11840*/  LEA R4, R25, UR48, 0x1 ;  /* 0x0000003019047c11 */ /* 0x000fe2000f8e08ff */
[----:B------:R-:W1:Y:S01]  /*11850*/  SHFL.IDX PT, R14, R16, 0x1, 0x181f ;  /* 0x00381f00100e7f89 */ /* 0x000e6200000e0000 */
[----:B------:R-:W-:-:S02]  /*11860*/  ISETP.LT.OR P4, PT, R5, 0x11, P1 ;  /* 0x000000110500780c */ /* 0x000fc40000f81670 */
[----:B------:R-:W-:Y:S01]  /*11870*/  ISETP.LT.OR P5, PT, R5, 0x11, !P0 ;  /* 0x000000110500780c */ /* 0x000fe200047a1670 */
[----:B------:R-:W-:Y:S04]  /*11880*/  SHFL.IDX PT, R10, R17, 0x2, 0x181f ;  /* 0x00581f00110a7f89 */ /* 0x000fe800000e0000 */
[----:B------:R-:W2:Y:S04]  /*11890*/  SHFL.IDX PT, R19, R16, 0x2, 0x181f ;  /* 0x00581f0010137f89 */ /* 0x000ea800000e0000 */
[----:B------:R-:W-:Y:S04]  /*118a0*/  SHFL.IDX PT, R9, R17, 0x3, 0x181f ;  /* 0x00781f0011097f89 */ /* 0x000fe800000e0000 */
[----:B------:R-:W3:Y:S01]  /*118b0*/  SHFL.IDX PT, R20, R16, 0x3, 0x181f ;  /* 0x00781f0010147f89 */ /* 0x000ee200000e0000 */
[----:B0-----:R-:W-:-:S03]  /*118c0*/  IMAD.WIDE.U32 R2, R30, 0x2, R2 ;  /* 0x000000021e027825 */ /* 0x001fc600078e0002 */
[----:B------:R-:W-:Y:S04]  /*118d0*/  SHFL.IDX PT, R8, R17, 0x4, 0x181f ;  /* 0x00981f0011087f89 */ /* 0x000fe800000e0000 */
[----:B------:R-:W0:Y:S04]  /*118e0*/  SHFL.IDX PT, R21, R16, 0x4, 0x181f ;  /* 0x00981f0010157f89 */ /* 0x000e2800000e0000 */
[----:B------:R-:W-:Y:S01]  /*118f0*/  LDGSTS.E.BYPASS.LTC128B.128 [R4+0x400], desc[UR36][R2.64], !P2 ;  /* 0x0040000002047fae */ /* 0x000fe2000d101d64 */
[----:B------:R-:W-:-:S03]  /*11900*/  ISETP.LT.OR P2, PT, R5, 0x21, P1 ;  /* 0x000000210500780c */ /* 0x000fc60000f41670 */
[----:B------:R1:W-:Y:S01]  /*11910*/  LDGSTS.E.BYPASS.LTC128B.128 [R4+0x3400], desc[UR36][R2.64+0x80], !P3 ;  /* 0x0340008002047fae */ /* 0x0003e2000d901d64 */
[----:B------:R-:W-:-:S03]  /*11920*/  ISETP.LT.OR P3, PT, R5, 0x21, !P0 ;  /* 0x000000210500780c */ /* 0x000fc60004761670 */
[----:B------:R-:W4:Y:S01]  /*11930*/  SHFL.IDX PT, R17, R17, 0x5, 0x181f ;  /* 0x00b81f0011117f89 */ /* 0x000f2200000e0000 */
[----:B-1----:R-:W-:Y:S02]  /*11940*/  IMAD.MOV.U32 R2, RZ, RZ, R14 ;  /* 0x000000ffff027224 */ /* 0x002fe400078e000e */
[----:B------:R-:W-:Y:S01]  /*11950*/  IMAD.MOV.U32 R3, RZ, RZ, R6 ;  /* 0x000000ffff037224 */ /* 0x000fe200078e0006 */
[----:B------:R1:W0:Y:S01]  /*11960*/  SHFL.IDX PT, R14, R16, 0x5, 0x181f ;  /* 0x00b81f00100e7f89 */ /* 0x00022200000e0000 */
[----:B------:R-:W-:-:S04]  /*11970*/  IMAD.WIDE.U32 R6, R30, 0x2, R2 ;  /* 0x000000021e067825 */ /* 0x000fc800078e0002 */
[----:B--2---:R-:W-:Y:S01]  /*11980*/  IMAD.MOV.U32 R2, RZ, RZ, R19 ;  /* 0x000000ffff027224 */ /* 0x004fe200078e0013 */
[----:B------:R-:W-:Y:S01]  /*11990*/  LDGSTS.E.BYPASS.LTC128B.128 [R4+0xc00], desc[UR36][R6.64], !P4 ;  /* 0x00c0000006047fae */ /* 0x000fe2000e101d64 */
[----:B------:R-:W-:Y:S01]  /*119a0*/  IMAD.MOV.U32 R3, RZ, RZ, R10 ;  /* 0x000000ffff037224 */ /* 0x000fe200078e000a */
[C---:B------:R-:W-:Y:S02]  /*119b0*/  ISETP.LT.OR P4, PT, R5.reuse, 0x31, P1 ;  /* 0x000000310500780c */ /* 0x040fe40000f81670 */
[----:B------:R-:W-:Y:S01]  /*119c0*/  LDGSTS.E.BYPASS.LTC128B.128 [R4+0x3c00], desc[UR36][R6.64+0x80], !P5 ;  /* 0x03c0008006047fae */ /* 0x000fe2000e901d64 */
[----:B------:R-:W-:Y:S01]  /*119d0*/  IMAD.WIDE.U32 R2, R30, 0x2, R2 ;  /* 0x000000021e027825 */ /* 0x000fe200078e0002 */
[----:B------:R-:W-:-:S04]  /*119e0*/  ISETP.LT.OR P5, PT, R5, 0x31, !P0 ;  /* 0x000000310500780c */ /* 0x000fc800047a1670 */
[----:B------:R-:W-:Y:S01]  /*119f0*/  LDGSTS.E.BYPASS.LTC128B.128 [R4+0x1400], desc[UR36][R2.64], !P2 ;  /* 0x0140000002047fae */ /* 0x000fe2000d101d64 */
[----:B------:R-:W-:-:S03]  /*11a00*/  ISETP.LT.OR P2, PT, R5, 0x41, P1 ;  /* 0x000000410500780c */ /* 0x000fc60000f41670 */
[----:B------:R3:W-:Y:S01]  /*11a10*/  LDGSTS.E.BYPASS.LTC128B.128 [R4+0x4400], desc[UR36][R2.64+0x80], !P3 ;  /* 0x0440008002047fae */ /* 0x0007e2000d901d64 */
[----:B------:R-:W-:Y:S01]  /*11a20*/  ISETP.LT.OR P3, PT, R5, 0x41, !P0 ;  /* 0x000000410500780c */ /* 0x000fe20004761670 */
[----:B---3--:R-:W-:Y:S02]  /*11a30*/  IMAD.MOV.U32 R2, RZ, RZ, R20 ;  /* 0x000000ffff027224 */ /* 0x008fe400078e0014 */
[----:B------:R-:W-:Y:S02]  /*11a40*/  IMAD.MOV.U32 R3, RZ, RZ, R9 ;  /* 0x000000ffff037224 */ /* 0x000fe400078e0009 */
[----:B------:R-:W-:-:S04]  /*11a50*/  IMAD.WIDE.U32 R6, R30, 0x2, R2 ;  /* 0x000000021e067825 */ /* 0x000fc800078e0002 */
[----:B0-----:R-:W-:Y:S01]  /*11a60*/  IMAD.MOV.U32 R2, RZ, RZ, R21 ;  /* 0x000000ffff027224 */ /* 0x001fe200078e0015 */
[----:B------:R1:W-:Y:S01]  /*11a70*/  LDGSTS.E.BYPASS.LTC128B.128 [R4+0x1c00], desc[UR36][R6.64], !P4 ;  /* 0x01c0000006047fae */ /* 0x0003e2000e101d64 */
[----:B------:R-:W-:Y:S02]  /*11a80*/  IMAD.MOV.U32 R3, RZ, RZ, R8 ;  /* 0x000000ffff037224 */ /* 0x000fe400078e0008 */
[----:B------:R-:W-:Y:S01]  /*11a90*/  IMAD.MOV.U32 R8, RZ, RZ, RZ ;  /* 0x000000ffff087224 */ /* 0x000fe200078e00ff */
[----:B------:R1:W-:Y:S01]  /*11aa0*/  LDGSTS.E.BYPASS.LTC128B.128 [R4+0x4c00], desc[UR36][R6.64+0x80], !P5 ;  /* 0x04c0008006047fae */ /* 0x0003e2000e901d64 */
[----:B------:R-:W-:-:S05]  /*11ab0*/  IMAD.WIDE.U32 R2, R30, 0x2, R2 ;  /* 0x000000021e027825 */ /* 0x000fca00078e0002 */
[----:B------:R1:W-:Y:S04]  /*11ac0*/  LDGSTS.E.BYPASS.LTC128B.128 [R4+0x2400], desc[UR36][R2.64], !P2 ;  /* 0x0240000002047fae */ /* 0x0003e8000d101d64 */
[----:B----4-:R1:W-:Y:S02]  /*11ad0*/  LDGSTS.E.BYPASS.LTC128B.128 [R4+0x5400], desc[UR36][R2.64+0x80], !P3 ;  /* 0x0540008002047fae */ /* 0x0103e4000d901d64 */
.L_x_1191:
[C---:B------:R-:W-:Y:S01]  /*11ae0*/  ISETP.LT.OR P1, PT, R5.reuse, 0x51, P1 ;  /* 0x000000510500780c */ /* 0x040fe20000f21670 */
[----:B-1----:R-:W-:Y:S01]  /*11af0*/  IMAD.MOV.U32 R2, RZ, RZ, R14 ;  /* 0x000000ffff027224 */ /* 0x002fe200078e000e */
[----:B------:R-:W-:Y:S01]  /*11b00*/  ISETP.LT.OR P0, PT, R5, 0x51, !P0 ;  /* 0x000000510500780c */ /* 0x000fe20004701670 */
[----:B------:R-:W-:Y:S02]  /*11b10*/  IMAD.MOV.U32 R3, RZ, RZ, R17 ;  /* 0x000000ffff037224 */ /* 0x000fe400078e0011 */
[----:B------:R-:W-:-:S08]  /*11b20*/  IMAD.WIDE.U32 R2, R30, 0x2, R2 ;  /* 0x000000021e027825 */ /* 0x000fd000078e0002 */
[----:B------:R-:W-:Y:S01]  /*11b30*/  @!PT LDS RZ, [RZ] ;  /* 0x00000000fffff984 */ /* 0x000fe20000000800 */
[----:B------:R-:W-:Y:S01]  /*11b40*/  @!PT LDS RZ, [RZ] ;  /* 0x00000000fffff984 */ /* 0x000fe20000000800 */
[----:B------:R-:W-:Y:S01]  /*11b50*/  @!PT LDS RZ, [RZ] ;  /* 0x00000000fffff984 */ /* 0x000fe20000000800 */
[----:B------:R0:W-:Y:S04]  /*11b60*/  LDGSTS.E.BYPASS.LTC128B.128 [R4+0x2c00], desc[UR36][R2.64], !P1 ;  /* 0x02c0000002047fae */ /* 0x0001e8000c901d64 */
[----:B------:R0:W-:Y:S01]  /*11b70*/  LDGSTS.E.BYPASS.LTC128B.128 [R4+0x5c00], desc[UR36][R2.64+0x80], !P0 ;  /* 0x05c0008002047fae */ /* 0x0001e2000c101d64 */
[----:B------:R-:W-:Y:S01]  /*11b80*/  PLOP3.LUT P0, PT, PT, PT, PT, 0x80, 0x0 ;  /* 0x000000000000781c */ /* 0x000fe20003f0f070 */
[----:B------:R-:W-:-:S12]  /*11b90*/  NOP ;  /* 0x0000000000007918 */ /* 0x000fd80000000000 */
.L_x_1099:
        /* <DEDUP_REMOVED lines=10> */
.L_x_1100:
[----:B------:R1:W-:Y:S02]  /*11c40*/  SYNCS.ARRIVE.TRANS64.A1T0 RZ, [R0+URZ+0x2a850], RZ ;  /* 0x02a850ff00ff79a7 */ /* 0x0003e4000810003f */
[----:B-1----:R-:W-:-:S05]  /*11c50*/  VIADD R0, R22, 0x1 ;  /* 0x0000000116007836 */ /* 0x002fca0000000000 */
[----:B------:R-:W-:-:S04]  /*11c60*/  ISETP.NE.AND P0, PT, R0, 0x2, PT ;  /* 0x000000020000780c */ /* 0x000fc80003f05270 */
[----:B0-----:R-:W-:Y:S02]  /*11c70*/  SEL R3, RZ, 0x1, P0 ;  /* 0x00000001ff037807 */ /* 0x001fe40000000000 */
[----:B------:R-:W-:Y:S02]  /*11c80*/  SEL R0, R0, RZ, P0 ;  /* 0x000000ff00007207 */ /* 0x000fe40000000000 */
[----:B------:R-:W-:-:S07]  /*11c90*/  LOP3.LUT R24, R24, R3, RZ, 0x3c, !PT ;  /* 0x0000000318187212 */ /* 0x000fce00078e3cff */
.L_x_1060:
[----:B------:R-:W0:Y:S01]  /*11ca0*/  S2R R3, SR_CgaCtaId ;  /* 0x0000000000037919 */ /* 0x000e220000008800 */
[----:B------:R-:W-:Y:S02]  /*11cb0*/  MOV R2, 0x400 ;  /* 0x0000040000027802 */ /* 0x000fe40000000f00 */
[----:B------:R-:W-:Y:S02]  /*11cc0*/  SHF.L.U32 R8, R8, 0x1f, RZ ;  /* 0x0000001f08087819 */ /* 0x000fe400000006ff */
[----:B0-----:R-:W-:-:S04]  /*11cd0*/  LEA R7, R3, R2, 0x18 ;  /* 0x0000000203077211 */ /* 0x001fc800078ec0ff */
[----:B------:R-:W0:Y:S02]  /*11ce0*/  SYNCS.PHASECHK.TRANS64.TRYWAIT P0, [R7+URZ+0x2a820], R8 ;  /* 0x02a82008070075a7 */ /* 0x000e24000800017f */
[----:B0-----:R-:W-:Y:S05]  /*11cf0*/  @!P0 BRA `(.L_x_1101) ;  /* 0x0000003000408947 */ /* 0x001fea0003800000 */
.L_x_1192:
[----:B------:R-:W-:-:S03]  /*11d00*/  UMOV UR4, 0xffffffff ;  /* 0xffffffff00047882 */ /* 0x000fc60000000000 */
[----:B------:R-:W-:Y:S05]  /*11d10*/  BRA.DIV UR4, `(.L_x_1102) ;  /* 0x00000032044c7947 */ /* 0x000fea000b800000 */
[----:B------:R-:W1:Y:S02]  /*11d20*/  S2R R2, SR_TID.X ;  /* 0x0000000000027919 */ /* 0x000e640000002100 */
[----:B-1----:R-:W-:-:S04]  /*11d30*/  SHF.R.U32.HI R2, RZ, 0x5, R2 ;  /* 0x00000005ff027819 */ /* 0x002fc80000011602 */
[----:B------:R-:W-:-:S05]  /*11d40*/  LOP3.LUT R2, R2, 0x3, RZ, 0xc0, !PT ;  /* 0x0000000302027812 */ /* 0x000fca00078ec0ff */
[----:B------:R1:W2:Y:S02]  /*11d50*/  SHFL.IDX PT, R14, R2, RZ, 0x1f ;  /* 0x00001fff020e7589 */ /* 0x0002a400000e0000 */
.L_x_1195:
[----:B--2---:R-:W-:-:S13]  /*11d60*/  ISETP.NE.AND P0, PT, R14, RZ, PT ;  /* 0x000000ff0e00720c */ /* 0x004fda0003f05270 */
[----:B------:R-:W-:Y:S05]  /*11d70*/  @P0 BRA `(.L_x_968) ;  /* 0x0000000000900947 */ /* 0x000fea0003800000 */
[----:B------:R-:W-:-:S03]  /*11d80*/  UMOV UR4, 0xffffffff ;  /* 0xffffffff00047882 */ /* 0x000fc60000000000 */
[----:B------:R-:W-:Y:S05]  /*11d90*/  BRA.DIV UR4, `(.L_x_1103) ;  /* 0x0000003204607947 */ /* 0x000fea000b800000 */
[----:B------:R-:W-:-:S13]  /*11da0*/  ELECT P6, URZ, PT ;  /* 0x00000000003f782f */ /* 0x000fda00038c0000 */
.L_x_1198:
[----:B------:R-:W-:Y:S05]  /*11db0*/  @!P6 BRA `(.L_x_968) ;  /* 0x000000000080e947 */ /* 0x000fea0003800000 */
[----:B-1----:R-:W2:Y:S02]  /*11dc0*/  LDL R2, [R1] ;  /* 0x0000000001027983 */ /* 0x002ea40000100800 */
[----:B--2---:R-:W-:-:S13]  /*11dd0*/  R2UR UR4, R2 ;  /* 0x00000000020472ca */ /* 0x004fda00000e0000 */
[----:B------:R-:W-:-:S06]  /*11de0*/  ULOP3.LUT UR4, UR4, 0x2, URZ, 0xfc, !UPT ;  /* 0x0000000204047892 */ /* 0x000fcc000f8efc3f */
[----:B------:R-:W-:-:S05]  /*11df0*/  IMAD.U32 R2, RZ, RZ, UR4 ;  /* 0x00000004ff027e24 */ /* 0x000fca000f8e00ff */
[----:B------:R-:W-:-:S13]  /*11e00*/  ISETP.NE.AND P0, PT, R2, 0x3, PT ;  /* 0x000000030200780c */ /* 0x000fda0003f05270 */
[----:B------:R-:W-:Y:S05]  /*11e10*/  @!P0 BRA `(.L_x_1104) ;  /* 0x0000000000048947 */ /* 0x000fea0003800000 */
[----:B------:R-:W-:Y:S01]  /*11e20*/  BPT.TRAP 0x1 ;  /* 0x000000040000795c */ /* 0x000fe20000300000 */
.L_x_1104:
[----:B------:R-:W-:Y:S01]  /*11e30*/  IMAD R5, R0, 0x8, R7 ;  /* 0x0000000800057824 */ /* 0x000fe200078e0207 */
[----:B------:R-:W-:Y:S01]  /*11e40*/  SHF.L.U32 R2, R24, 0x1f, RZ ;  /* 0x0000001f18027819 */ /* 0x000fe200000006ff */
[----:B------:R-:W-:-:S03]  /*11e50*/  VIADD R0, R0, 0x1 ;  /* 0x0000000100007836 */ /* 0x000fc60000000000 */
[----:B------:R-:W1:Y:S02]  /*11e60*/  SYNCS.PHASECHK.TRANS64.TRYWAIT P1, [R5+URZ+0x2a840], R2 ;  /* 0x02a84002050075a7 */ /* 0x000e64000802017f */
[----:B------:R-:W-:-:S04]  /*11e70*/  ISETP.NE.AND P2, PT, R0, 0x2, PT ;  /* 0x000000020000780c */ /* 0x000fc80003f45270 */
[----:B------:R-:W-:Y:S01]  /*11e80*/  SEL R3, RZ, 0x1, P2 ;  /* 0x00000001ff037807 */ /* 0x000fe20001000000 */
[----:B-1----:R-:W-:Y:S08]  /*11e90*/  @!P1 BRA `(.L_x_1105) ;  /* 0x0000003000409947 */ /* 0x002ff00003800000 */
.L_x_1199:
[----:B------:R-:W-:Y:S02]  /*11ea0*/  SEL R0, R0, RZ, P2 ;  /* 0x000000ff00007207 */ /* 0x000fe40001000000 */
[----:B------:R-:W-:Y:S01]  /*11eb0*/  LOP3.LUT R3, R24, R3, RZ, 0x3c, !PT ;  /* 0x0000000318037212 */ /* 0x000fe200078e3cff */
[----:B------:R-:W-:Y:S06]  /*11ec0*/  @!P0 BRA `(.L_x_1106) ;  /* 0x0000000000048947 */ /* 0x000fec0003800000 */
[----:B------:R-:W-:Y:S01]  /*11ed0*/  BPT.TRAP 0x1 ;  /* 0x000000040000795c */ /* 0x000fe20000300000 */
.L_x_1106:
[----:B0-----:R-:W-:Y:S01]  /*11ee0*/  IMAD R7, R0, 0x8, R7 ;  /* 0x0000000800077824 */ /* 0x001fe200078e0207 */
[----:B------:R-:W-:-:S04]  /*11ef0*/  SHF.L.U32 R0, R3, 0x1f, RZ ;  /* 0x0000001f03007819 */ /* 0x000fc800000006ff */
[----:B------:R-:W0:Y:S02]  /*11f00*/  SYNCS.PHASECHK.TRANS64.TRYWAIT P1, [R7+URZ+0x2a840], R0 ;  /* 0x02a84000070075a7 */ /* 0x000e24000802017f */
[----:B0-----:R-:W-:Y:S05]  /*11f10*/  @!P1 BRA `(.L_x_1107) ;  /* 0x0000003000349947 */ /* 0x001fea0003800000 */
.L_x_1200:
[----:B------:R-:W-:Y:S05]  /*11f20*/  @!P0 BRA `(.L_x_1108) ;  /* 0x0000000000048947 */ /* 0x000fea0003800000 */
[----:B------:R-:W-:Y:S01]  /*11f30*/  BPT.TRAP 0x1 ;  /* 0x000000040000795c */ /* 0x000fe20000300000 */
.L_x_1108:
[----:B------:R-:W2:Y:S02]  /*11f40*/  SYNCS.PHASECHK.TRANS64.TRYWAIT P1, [R5+URZ+0x2a860], R2 ;  /* 0x02a86002050075a7 */ /* 0x000ea4000802017f */
[----:B--2---:R-:W-:Y:S05]  /*11f50*/  @!P1 BRA `(.L_x_1109) ;  /* 0x0000003000389947 */ /* 0x004fea0003800000 */
.L_x_1201:
[----:B------:R-:W-:Y:S05]  /*11f60*/  @!P0 BRA `(.L_x_1110) ;  /* 0x0000000000048947 */ /* 0x000fea0003800000 */
[----:B------:R-:W-:Y:S01]  /*11f70*/  BPT.TRAP 0x1 ;  /* 0x000000040000795c */ /* 0x000fe20000300000 */
.L_x_1110:
[----:B---3--:R3:W4:Y:S02]  /*11f80*/  SYNCS.PHASECHK.TRANS64.TRYWAIT P0, [R7+URZ+0x2a860], R0 ;  /* 0x02a86000070075a7 */ /* 0x008724000800017f */
[----:B----4-:R-:W-:Y:S05]  /*11f90*/  @!P0 NANOSLEEP.SYNCS 0x989680 ;  /* 0x009896800000895d */ /* 0x010fea0003900000 */
[----:B------:R-:W4:Y:S02]  /*11fa0*/  @!P0 SYNCS.PHASECHK.TRANS64 P0, [R7+URZ+0x2a860], R0 ;  /* 0x02a86000070085a7 */ /* 0x000f24000800007f */
[----:B----4-:R-:W-:Y:S05]  /*11fb0*/  @!P0 BRA `(.L_x_1110) ;  /* 0xfffffffc00f08947 */ /* 0x010fea000383ffff */
.L_x_968:
[----:B------:R-:W-:Y:S05]  /*11fc0*/  BSYNC B6 ;  /* 0x0000000000067941 */ /* 0x000fea0003800000 */
.L_x_965:
[----:B------:R-:W-:Y:S05]  /*11fd0*/  EXIT ;  /* 0x000000000000794d */ /* 0x000fea0003800000 */
.L_x_978:
[----:B0-----:R-:W-:-:S04]  /*11fe0*/  IMAD.U32 R3, RZ, RZ, UR38 ;  /* 0x00000026ff037e24 */ /* 0x001fc8000f8e00ff */
[----:B------:R0:W1:Y:S03]  /*11ff0*/  SYNCS.PHASECHK.TRANS64.TRYWAIT P0, [R3+URZ+0x2a800], R0 ;  /* 0x02a80000030075a7 */ /* 0x000066000800017f */
[----:B-1----:R-:W-:Y:S05]  /*12000*/  @!P0 NANOSLEEP.SYNCS 0x989680 ;  /* 0x009896800000895d */ /* 0x002fea0003900000 */
[----:B------:R-:W1:Y:S02]  /*12010*/  @!P0 SYNCS.PHASECHK.TRANS64 P0, [R3+URZ+0x2a800], R0 ;  /* 0x02a80000030085a7 */ /* 0x000e64000800007f */
[----:B-1----:R-:W-:Y:S05]  /*12020*/  @!P0 BRA `(.L_x_978) ;  /* 0xfffffffc00ec8947 */ /* 0x002fea000383ffff */
[----:B------:R-:W-:Y:S05]  /*12030*/  BRA `(.L_x_1111) ;  /* 0xfffffef400787947 */ /* 0x000fea000383ffff */
.L_x_982:
[----:B0-----:R-:W-:-:S04]  /*12040*/  IMAD.U32 R3, RZ, RZ, UR38 ;  /* 0x00000026ff037e24 */ /* 0x001fc8000f8e00ff */
[----:B------:R0:W2:Y:S03]  /*12050*/  SYNCS.PHASECHK.TRANS64.TRYWAIT P1, [R3+URZ+0x2a830], R0 ;  /* 0x02a83000030075a7 */ /* 0x0000a6000802017f */
[----:B--2---:R-:W-:Y:S05]  /*12060*/  @!P1 NANOSLEEP.SYNCS 0x989680 ;  /* 0x009896800000995d */ /* 0x004fea0003900000 */
[----:B------:R-:W2:Y:S02]  /*12070*/  @!P1 SYNCS.PHASECHK.TRANS64 P1, [R3+URZ+0x2a830], R0 ;  /* 0x02a83000030095a7 */ /* 0x000ea4000802007f */
[----:B--2---:R-:W-:Y:S05]  /*12080*/  @!P1 BRA `(.L_x_982) ;  /* 0xfffffffc00ec9947 */ /* 0x004fea000383ffff */
[----:B------:R-:W-:Y:S05]  /*12090*/  BRA `(.L_x_981) ;  /* 0xfffffef4009c7947 */ /* 0x000fea000383ffff */
.L_x_999:
[----:B-1----:R-:W-:-:S04]  /*120a0*/  IMAD.U32 R12, RZ, RZ, UR60 ;  /* 0x0000003cff0c7e24 */ /* 0x002fc8000f8e00ff */
[----:B------:R1:W2:Y:S03]  /*120b0*/  SYNCS.PHASECHK.TRANS64.TRYWAIT P1, [R12+URZ+0x2a830], R11 ;  /* 0x02a8300b0c0075a7 */ /* 0x0002a6000802017f */
[----:B--2---:R-:W-:Y:S05]  /*120c0*/  @!P1 NANOSLEEP.SYNCS 0x989680 ;  /* 0x009896800000995d */ /* 0x004fea0003900000 */
[----:B------:R-:W2:Y:S02]  /*120d0*/  @!P1 SYNCS.PHASECHK.TRANS64 P1, [R12+URZ+0x2a830], R11 ;  /* 0x02a8300b0c0095a7 */ /* 0x000ea4000802007f */
[----:B--2---:R-:W-:Y:S05]  /*120e0*/  @!P1 BRA `(.L_x_999) ;  /* 0xfffffffc00ec9947 */ /* 0x004fea000383ffff */
[----:B------:R-:W-:Y:S05]  /*120f0*/  BRA `(.L_x_998) ;  /* 0xffffff2000ec7947 */ /* 0x000fea000383ffff */
.L_x_1003:
[----:B01----:R-:W-:-:S04]  /*12100*/  IMAD.U32 R11, RZ, RZ, UR10 ;  /* 0x0000000aff0b7e24 */ /* 0x003fc8000f8e00ff */
[----:B------:R0:W1:Y:S03]  /*12110*/  SYNCS.PHASECHK.TRANS64.TRYWAIT P1, [R11+URZ+0x2a850], R0 ;  /* 0x02a850000b0075a7 */ /* 0x000066000802017f */
[----:B-1----:R-:W-:Y:S05]  /*12120*/  @!P1 NANOSLEEP.SYNCS 0x989680 ;  /* 0x009896800000995d */ /* 0x002fea0003900000 */
[----:B------:R-:W1:Y:S02]  /*12130*/  @!P1 SYNCS.PHASECHK.TRANS64 P1, [R11+URZ+0x2a850], R0 ;  /* 0x02a850000b0095a7 */ /* 0x000e64000802007f */
[----:B-1----:R-:W-:Y:S05]  /*12140*/  @!P1 BRA `(.L_x_1003) ;  /* 0xfffffffc00ec9947 */ /* 0x002fea000383ffff */
[----:B------:R-:W-:Y:S05]  /*12150*/  BRA `(.L_x_1002) ;  /* 0xffffff2800f87947 */ /* 0x000fea000383ffff */
.L_x_1022:
[----:B-1----:R-:W-:-:S04]  /*12160*/  IMAD.U32 R12, RZ, RZ, UR5 ;  /* 0x00000005ff0c7e24 */ /* 0x002fc8000f8e00ff */
[----:B------:R1:W2:Y:S03]  /*12170*/  SYNCS.PHASECHK.TRANS64.TRYWAIT P1, [R12+URZ+0x2a830], R11 ;  /* 0x02a8300b0c0075a7 */ /* 0x0002a6000802017f */
[----:B--2---:R-:W-:Y:S05]  /*12180*/  @!P1 NANOSLEEP.SYNCS 0x989680 ;  /* 0x009896800000995d */ /* 0x004fea0003900000 */
[----:B------:R-:W2:Y:S02]  /*12190*/  @!P1 SYNCS.PHASECHK.TRANS64 P1, [R12+URZ+0x2a830], R11 ;  /* 0x02a8300b0c0095a7 */ /* 0x000ea4000802007f */
[----:B--2---:R-:W-:Y:S05]  /*121a0*/  @!P1 BRA `(.L_x_1022) ;  /* 0xfffffffc00ec9947 */ /* 0x004fea000383ffff */
[----:B------:R-:W-:Y:S05]  /*121b0*/  BRA `(.L_x_1021) ;  /* 0xffffff5000a87947 */ /* 0x000fea000383ffff */
.L_x_1026:
[----:B01----:R-:W-:-:S04]  /*121c0*/  IMAD.U32 R11, RZ, RZ, UR7 ;  /* 0x00000007ff0b7e24 */ /* 0x003fc8000f8e00ff */
[----:B------:R0:W1:Y:S03]  /*121d0*/  SYNCS.PHASECHK.TRANS64.TRYWAIT P1, [R11+URZ+0x2a850], R0 ;  /* 0x02a850000b0075a7 */ /* 0x000066000802017f */
[----:B-1----:R-:W-:Y:S05]  /*121e0*/  @!P1 NANOSLEEP.SYNCS 0x989680 ;  /* 0x009896800000995d */ /* 0x002fea0003900000 */
[----:B------:R-:W1:Y:S02]  /*121f0*/  @!P1 SYNCS.PHASECHK.TRANS64 P1, [R11+URZ+0x2a850], R0 ;  /* 0x02a850000b0095a7 */ /* 0x000e64000802007f */
[----:B-1----:R-:W-:Y:S05]  /*12200*/  @!P1 BRA `(.L_x_1026) ;  /* 0xfffffffc00ec9947 */ /* 0x002fea000383ffff */
[----:B------:R-:W-:Y:S05]  /*12210*/  BRA `(.L_x_1025) ;  /* 0xffffff5800b47947 */ /* 0x000fea000383ffff */
.L_x_1034:
[----:B-1----:R-:W-:-:S04]  /*12220*/  IMAD.U32 R12, RZ, RZ, UR7 ;  /* 0x00000007ff0c7e24 */ /* 0x002fc8000f8e00ff */
[----:B------:R1:W2:Y:S03]  /*12230*/  SYNCS.PHASECHK.TRANS64.TRYWAIT P1, [R12+URZ+0x2a830], R11 ;  /* 0x02a8300b0c0075a7 */ /* 0x0002a6000802017f */
[----:B--2---:R-:W-:Y:S05]  /*12240*/  @!P1 NANOSLEEP.SYNCS 0x989680 ;  /* 0x009896800000995d */ /* 0x004fea0003900000 */
[----:B------:R-:W2:Y:S02]  /*12250*/  @!P1 SYNCS.PHASECHK.TRANS64 P1, [R12+URZ+0x2a830], R11 ;  /* 0x02a8300b0c0095a7 */ /* 0x000ea4000802007f */
[----:B--2---:R-:W-:Y:S05]  /*12260*/  @!P1 BRA `(.L_x_1034) ;  /* 0xfffffffc00ec9947 */ /* 0x004fea000383ffff */
[----:B------:R-:W-:Y:S05]  /*12270*/  BRA `(.L_x_1033) ;  /* 0xffffff6c00707947 */ /* 0x000fea000383ffff */
.L_x_1038:
[----:B01----:R-:W-:-:S04]  /*12280*/  IMAD.U32 R11, RZ, RZ, UR5 ;  /* 0x00000005ff0b7e24 */ /* 0x003fc8000f8e00ff */
[----:B------:R0:W1:Y:S03]  /*12290*/  SYNCS.PHASECHK.TRANS64.TRYWAIT P1, [R11+URZ+0x2a850], R0 ;  /* 0x02a850000b0075a7 */ /* 0x000066000802017f */
[----:B-1----:R-:W-:Y:S05]  /*122a0*/  @!P1 NANOSLEEP.SYNCS 0x989680 ;  /* 0x009896800000995d */ /* 0x002fea0003900000 */
[----:B------:R-:W1:Y:S02]  /*122b0*/  @!P1 SYNCS.PHASECHK.TRANS64 P1, [R11+URZ+0x2a850], R0 ;  /* 0x02a850000b0095a7 */ /* 0x000e64000802007f */
[----:B-1----:R-:W-:Y:S05]  /*122c0*/  @!P1 BRA `(.L_x_1038) ;  /* 0xfffffffc00ec9947 */ /* 0x002fea000383ffff */
[----:B------:R-:W-:Y:S05]  /*122d0*/  BRA `(.L_x_1037) ;  /* 0xffffff74007c7947 */ /* 0x000fea000383ffff */
.L_x_1053:
[----:B-1----:R-:W-:-:S04]  /*122e0*/  IMAD.U32 R0, RZ, RZ, UR5 ;  /* 0x00000005ff007e24 */ /* 0x002fc8000f8e00ff */
[----:B------:R1:W2:Y:S03]  /*122f0*/  SYNCS.PHASECHK.TRANS64.TRYWAIT P1, [R0+URZ+0x2a850], R3 ;  /* 0x02a85003000075a7 */ /* 0x0002a6000802017f */
[----:B--2---:R-:W-:Y:S05]  /*12300*/  @!P1 NANOSLEEP.SYNCS 0x989680 ;  /* 0x009896800000995d */ /* 0x004fea0003900000 */
[----:B------:R-:W2:Y:S02]  /*12310*/  @!P1 SYNCS.PHASECHK.TRANS64 P1, [R0+URZ+0x2a850], R3 ;  /* 0x02a85003000095a7 */ /* 0x000ea4000802007f */
[----:B--2---:R-:W-:Y:S05]  /*12320*/  @!P1 BRA `(.L_x_1053) ;  /* 0xfffffffc00ec9947 */ /* 0x004fea000383ffff */
[----:B------:R-:W-:Y:S05]  /*12330*/  BRA `(.L_x_1052) ;  /* 0xffffff9c00807947 */ /* 0x000fea000383ffff */
.L_x_1071:
[----:B------:R-:W-:Y:S02]  /*12340*/  IMAD.MOV.U32 R13, RZ, RZ, R17 ;  /* 0x000000ffff0d7224 */ /* 0x000fe400078e0011 */
[----:B------:R-:W-:Y:S02]  /*12350*/  IMAD.MOV.U32 R12, RZ, RZ, RZ ;  /* 0x000000ffff0c7224 */ /* 0x000fe400078e00ff */
[----:B------:R-:W-:Y:S02]  /*12360*/  IMAD.MOV.U32 R11, RZ, RZ, 0x1f ;  /* 0x0000001fff0b7424 */ /* 0x000fe400078e00ff */
[----:B------:R-:W-:-:S07]  /*12370*/  IMAD.MOV.U32 R15, RZ, RZ, -0x1 ;  /* 0xffffffffff0f7424 */ /* 0x000fce00078e00ff */
[----:B-----5:R-:W-:Y:S05]  /*12380*/  WARPSYNC.COLLECTIVE R15, `(.L_x_1112) ;  /* 0x000000000f087348 */ /* 0x020fea0003c00000 */
[----:B------:R0:W1:Y:S02]  /*12390*/  SHFL.IDX P6, R14, R13, R12, R11 ;  /* 0x0000000c0d0e7389 */ /* 0x00006400000c000b */
[----:B01---5:R-:W-:Y:S01]  /*123a0*/  ENDCOLLECTIVE ;  /* 0x000000000000791b */ /* 0x023fe20003800000 */
.L_x_1112:
[----:B------:R-:W-:Y:S05]  /*123b0*/  BRA `(.L_x_1113) ;  /* 0xffffffd000007947 */ /* 0x000fea000383ffff */
.L_x_1073:
[----:B0-----:R-:W-:-:S04]  /*123c0*/  IMAD.U32 R3, RZ, RZ, UR48 ;  /* 0x00000030ff037e24 */ /* 0x001fc8000f8e00ff */
[----:B------:R0:W1:Y:S03]  /*123d0*/  SYNCS.PHASECHK.TRANS64.TRYWAIT P0, [R3+URZ+0x2a840], R2 ;  /* 0x02a84002030075a7 */ /* 0x000066000800017f */
[----:B-1----:R-:W-:Y:S05]  /*123e0*/  @!P0 NANOSLEEP.SYNCS 0x989680 ;  /* 0x009896800000895d */ /* 0x002fea0003900000 */
[----:B------:R-:W1:Y:S02]  /*123f0*/  @!P0 SYNCS.PHASECHK.TRANS64 P0, [R3+URZ+0x2a840], R2 ;  /* 0x02a84002030085a7 */ /* 0x000e64000800007f */
[----:B-1----:R-:W-:Y:S05]  /*12400*/  @!P0 BRA `(.L_x_1073) ;  /* 0xfffffffc00ec8947 */ /* 0x002fea000383ffff */
[----:B------:R-:W-:Y:S05]  /*12410*/  BRA `(.L_x_1114) ;  /* 0xffffffd000a07947 */ /* 0x000fea000383ffff */
.L_x_1074:
        /* <DEDUP_REMOVED lines=8> */
.L_x_1116:
[----:B------:R-:W-:Y:S05]  /*124a0*/  BSYNC B0 ;  /* 0x0000000000007941 */ /* 0x000fea0003800000 */
.L_x_1115:
[----:B------:R-:W-:Y:S01]  /*124b0*/  IMAD.MOV.U32 R13, RZ, RZ, R0 ;  /* 0x000000ffff0d7224 */ /* 0x000fe200078e0000 */
[----:B------:R-:W-:Y:S01]  /*124c0*/  @P0 LEA R9, R25, UR48, 0x1 ;  /* 0x0000003019090c11 */ /* 0x000fe2000f8e08ff */
[----:B------:R-:W-:Y:S02]  /*124d0*/  IMAD.MOV.U32 R12, RZ, RZ, RZ ;  /* 0x000000ffff0c7224 */ /* 0x000fe400078e00ff */
[----:B------:R-:W-:Y:S02]  /*124e0*/  IMAD.MOV.U32 R11, RZ, RZ, 0x181f ;  /* 0x0000181fff0b7424 */ /* 0x000fe400078e00ff */
[----:B------:R-:W-:Y:S02]  /*124f0*/  IMAD.MOV.U32 R15, RZ, RZ, -0x1 ;  /* 0xffffffffff0f7424 */ /* 0x000fe400078e00ff */
[----:B------:R-:W-:-:S07]  /*12500*/  IMAD.MOV.U32 R3, RZ, RZ, R14 ;  /* 0x000000ffff037224 */ /* 0x000fce00078e000e */
[----:B------:R-:W-:Y:S05]  /*12510*/  WARPSYNC.COLLECTIVE R15, `(.L_x_1117) ;  /* 0x000000000f087348 */ /* 0x000fea0003c00000 */
[----:B------:R0:W1:Y:S02]  /*12520*/  SHFL.IDX P6, R14, R13, R12, R11 ;  /* 0x0000000c0d0e7389 */ /* 0x00006400000c000b */
[----:B01----:R-:W-:Y:S01]  /*12530*/  ENDCOLLECTIVE ;  /* 0x000000000000791b */ /* 0x003fe20003800000 */
.L_x_1117:
[----:B------:R-:W-:Y:S02]  /*12540*/  IMAD.MOV.U32 R13, RZ, RZ, R7 ;  /* 0x000000ffff0d7224 */ /* 0x000fe400078e0007 */
[----:B------:R-:W-:Y:S02]  /*12550*/  IMAD.MOV.U32 R12, RZ, RZ, 0x1 ;  /* 0x00000001ff0c7424 */ /* 0x000fe400078e00ff */
[----:B------:R-:W-:-:S07]  /*12560*/  IMAD.MOV.U32 R2, RZ, RZ, R14 ;  /* 0x000000ffff027224 */ /* 0x000fce00078e000e */
[----:B------:R-:W-:Y:S05]  /*12570*/  WARPSYNC.COLLECTIVE R15, `(.L_x_1118) ;  /* 0x000000000f087348 */ /* 0x000fea0003c00000 */
[----:B------:R0:W1:Y:S02]  /*12580*/  SHFL.IDX P6, R14, R13, R12, R11 ;  /* 0x0000000c0d0e7389 */ /* 0x00006400000c000b */
[----:B01----:R-:W-:Y:S01]  /*12590*/  ENDCOLLECTIVE ;  /* 0x000000000000791b */ /* 0x003fe20003800000 */
.L_x_1118:
        /* <DEDUP_REMOVED lines=13> */
.L_x_1119:
[----:B------:R-:W-:Y:S01]  /*12670*/  @P0 LEA R21, R25, UR48, 0x1 ;  /* 0x0000003019150c11 */ /* 0x000fe2000f8e08ff */
[----:B------:R-:W-:Y:S02]  /*12680*/  IMAD.MOV.U32 R13, RZ, RZ, R7 ;  /* 0x000000ffff0d7224 */ /* 0x000fe400078e0007 */
[----:B------:R-:W-:Y:S02]  /*12690*/  IMAD.MOV.U32 R12, RZ, RZ, 0x2 ;  /* 0x00000002ff0c7424 */ /* 0x000fe400078e00ff */
[----:B------:R-:W-:-:S07]  /*126a0*/  IMAD.MOV.U32 R4, RZ, RZ, R14 ;  /* 0x000000ffff047224 */ /* 0x000fce00078e000e */
[----:B------:R-:W-:Y:S05]  /*126b0*/  WARPSYNC.COLLECTIVE R15, `(.L_x_1120) ;  /* 0x000000000f087348 */ /* 0x000fea0003c00000 */
[----:B------:R0:W1:Y:S02]  /*126c0*/  SHFL.IDX P6, R14, R13, R12, R11 ;  /* 0x0000000c0d0e7389 */ /* 0x00006400000c000b */
[----:B01----:R-:W-:Y:S01]  /*126d0*/  ENDCOLLECTIVE ;  /* 0x000000000000791b */ /* 0x003fe20003800000 */
.L_x_1120:
        /* <DEDUP_REMOVED lines=13> */
.L_x_1121:
[----:B------:R-:W-:Y:S01]  /*127b0*/  IMAD.MOV.U32 R3, RZ, RZ, R8 ;  /* 0x000000ffff037224 */ /* 0x000fe200078e0008 */
[----:B------:R-:W-:Y:S01]  /*127c0*/  @P0 LEA R35, R25, UR48, 0x1 ;  /* 0x0000003019230c11 */ /* 0x000fe2000f8e08ff */
[----:B------:R-:W-:Y:S02]  /*127d0*/  IMAD.MOV.U32 R13, RZ, RZ, R7 ;  /* 0x000000ffff0d7224 */ /* 0x000fe400078e0007 */
[----:B------:R-:W-:Y:S02]  /*127e0*/  IMAD.MOV.U32 R12, RZ, RZ, 0x3 ;  /* 0x00000003ff0c7424 */ /* 0x000fe400078e00ff */
[----:B------:R-:W-:-:S07]  /*127f0*/  IMAD.MOV.U32 R2, RZ, RZ, R14 ;  /* 0x000000ffff027224 */ /* 0x000fce00078e000e */
[----:B------:R-:W-:Y:S05]  /*12800*/  WARPSYNC.COLLECTIVE R15, `(.L_x_1122) ;  /* 0x000000000f087348 */ /* 0x000fea0003c00000 */
[----:B------:R0:W1:Y:S02]  /*12810*/  SHFL.IDX P6, R14, R13, R12, R11 ;  /* 0x0000000c0d0e7389 */ /* 0x00006400000c000b */
[----:B01----:R-:W-:Y:S01]  /*12820*/  ENDCOLLECTIVE ;  /* 0x000000000000791b */ /* 0x003fe20003800000 */
.L_x_1122:
        /* <DEDUP_REMOVED lines=13> */
.L_x_1123:
        /* <DEDUP_REMOVED lines=8> */
.L_x_1124:
[----:B------:R-:W-:-:S04]  /*12980*/  IMAD.MOV.U32 R4, RZ, RZ, R10 ;  /* 0x000000ffff047224 */ /* 0x000fc800078e000a */
[----:B------:R-:W-:-:S05]  /*12990*/  @P0 IMAD.WIDE.U32 R4, R30, 0x2, R4 ;  /* 0x000000021e040825 */ /* 0x000fca00078e0004 */
[----:B------:R-:W-:Y:S01]  /*129a0*/  @!PT LDS RZ, [RZ] ;  /* 0x00000000fffff984 */ /* 0x000fe20000000800 */
[----:B------:R-:W-:Y:S01]  /*129b0*/  @!PT LDS RZ, [RZ] ;  /* 0x00000000fffff984 */ /* 0x000fe20000000800 */
[----:B------:R-:W-:Y:S01]  /*129c0*/  @!PT LDS RZ, [RZ] ;  /* 0x00000000fffff984 */ /* 0x000fe20000000800 */
[----:B------:R0:W-:Y:S01]  /*129d0*/  @P0 LDGSTS.E.BYPASS.LTC128B.128 [R9+0x19c00], desc[UR36][R4.64], !P3 ;  /* 0x19c0000004090fae */ /* 0x0001e2000d901d64 */
[----:B------:R-:W-:-:S03]  /*129e0*/  IMAD.MOV.U32 R13, RZ, RZ, R0 ;  /* 0x000000ffff0d7224 */ /* 0x000fc600078e0000 */
[----:B------:R0:W-:Y:S04]  /*129f0*/  @P0 LDGSTS.E.BYPASS.LTC128B.128 [R9+0x1cc00], desc[UR36][R4.64+0x80], !P2 ;  /* 0x1cc0008004090fae */ /* 0x0001e8000d101d64 */
[----:B------:R0:W-:Y:S01]  /*12a00*/  @P0 LDGSTS.E.BYPASS.LTC128B.128 [R9+0x1fc00], desc[UR36][R4.64+0x100], !P1 ;  /* 0x1fc0010004090fae */ /* 0x0001e2000c901d64 */
[----:B------:R-:W-:Y:S01]  /*12a10*/  ISETP.GE.AND P0, PT, R6, 0x41, PT ;  /* 0x000000410600780c */ /* 0x000fe20003f06270 */
[----:B------:R-:W-:-:S12]  /*12a20*/  IMAD.MOV.U32 R8, RZ, RZ, R14 ;  /* 0x000000ffff087224 */ /* 0x000fd800078e000e */
[----:B0-----:R-:W-:Y:S05]  /*12a30*/  WARPSYNC.COLLECTIVE R15, `(.L_x_1125) ;  /* 0x000000000f087348 */ /* 0x001fea0003c00000 */
[----:B------:R1:W2:Y:S02]  /*12a40*/  SHFL.IDX P6, R14, R13, R12, R11 ;  /* 0x0000000c0d0e7389 */ /* 0x0002a400000c000b */
[----:B012---:R-:W-:Y:S01]  /*12a50*/  ENDCOLLECTIVE ;  /* 0x000000000000791b */ /* 0x007fe20003800000 */
.L_x_1125:
        /* <DEDUP_REMOVED lines=8> */
.L_x_1126:
        /* <DEDUP_REMOVED lines=8> */
[----:B------:R-:W-:-:S07]  /*12b60*/  IMAD.MOV.U32 R7, RZ, RZ, R14 ;  /* 0x000000ffff077224 */ /* 0x000fce00078e000e */
[----:B0-----:R-:W-:Y:S05]  /*12b70*/  WARPSYNC.COLLECTIVE R15, `(.L_x_1127) ;  /* 0x000000000f087348 */ /* 0x001fea0003c00000 */
[----:B------:R1:W2:Y:S02]  /*12b80*/  SHFL.IDX P6, R14, R13, R12, R11 ;  /* 0x0000000c0d0e7389 */ /* 0x0002a400000c000b */
[----:B012---:R-:W-:Y:S01]  /*12b90*/  ENDCOLLECTIVE ;  /* 0x000000000000791b */ /* 0x007fe20003800000 */
.L_x_1127:
[----:B------:R-:W-:Y:S05]  /*12ba0*/  BRA `(.L_x_1128) ;  /* 0xffffffd000007947 */ /* 0x000fea000383ffff */
.L_x_1077:
[----:B------:R-:W-:Y:S02]  /*12bb0*/  IMAD.MOV.U32 R13, RZ, RZ, R8 ;  /* 0x000000ffff0d7224 */ /* 0x000fe400078e0008 */
[----:B------:R-:W-:Y:S02]  /*12bc0*/  IMAD.MOV.U32 R12, RZ, RZ, RZ ;  /* 0x000000ffff0c7224 */ /* 0x000fe400078e00ff */
[----:B------:R-:W-:Y:S02]  /*12bd0*/  IMAD.MOV.U32 R11, RZ, RZ, 0x181f ;  /* 0x0000181fff0b7424 */ /* 0x000fe400078e00ff */
[----:B------:R-:W-:Y:S02]  /*12be0*/  IMAD.MOV.U32 R15, RZ, RZ, -0x1 ;  /* 0xffffffffff0f7424 */ /* 0x000fe400078e00ff */
[----:B------:R-:W-:-:S07]  /*12bf0*/  VIADD R7, R36, UR42 ;  /* 0x0000002a24077c36 */ /* 0x000fce0008000000 */
[----:B------:R-:W-:Y:S05]  /*12c00*/  WARPSYNC.COLLECTIVE R15, `(.L_x_1129) ;  /* 0x000000000f087348 */ /* 0x000fea0003c00000 */
[----:B------:R0:W1:Y:S02]  /*12c10*/  SHFL.IDX P6, R14, R13, R12, R11 ;  /* 0x0000000c0d0e7389 */ /* 0x00006400000c000b */
[----:B01----:R-:W-:Y:S01]  /*12c20*/  ENDCOLLECTIVE ;  /* 0x000000000000791b */ /* 0x003fe20003800000 */
.L_x_1129:
[----:B------:R-:W-:Y:S02]  /*12c30*/  VIADD R5, R7, 0x10 ;  /* 0x0000001007057836 */ /* 0x000fe40000000000 */
[----:B------:R-:W-:Y:S02]  /*12c40*/  IMAD.MOV.U32 R13, RZ, RZ, R0 ;  /* 0x000000ffff0d7224 */ /* 0x000fe400078e0000 */
[----:B------:R-:W-:-:S07]  /*12c50*/  IMAD.MOV.U32 R3, RZ, RZ, R14 ;  /* 0x000000ffff037224 */ /* 0x000fce00078e000e */
[----:B------:R-:W-:Y:S05]  /*12c60*/  WARPSYNC.COLLECTIVE R15, `(.L_x_1130) ;  /* 0x000000000f087348 */ /* 0x000fea0003c00000 */
[----:B------:R0:W1:Y:S02]  /*12c70*/  SHFL.IDX P6, R14, R13, R12, R11 ;  /* 0x0000000c0d0e7389 */ /* 0x00006400000c000b */
[----:B01----:R-:W-:Y:S01]  /*12c80*/  ENDCOLLECTIVE ;  /* 0x000000000000791b */ /* 0x003fe20003800000 */
.L_x_1130:
        /* <DEDUP_REMOVED lines=10> */
.L_x_1131:
        /* <DEDUP_REMOVED lines=8> */
[----:B------:R-:W-:Y:S01]  /*12db0*/  ISETP.GE.AND P1, PT, R5, R6, PT ;  /* 0x000000060500720c */ /* 0x000fe20003f26270 */
[----:B------:R-:W-:-:S12]  /*12dc0*/  IMAD.MOV.U32 R5, RZ, RZ, R14 ;  /* 0x000000ffff057224 */ /* 0x000fd800078e000e */
[----:B0-----:R-:W-:Y:S05]  /*12dd0*/  WARPSYNC.COLLECTIVE R15, `(.L_x_1132) ;  /* 0x000000000f087348 */ /* 0x001fea0003c00000 */
[----:B------:R1:W2:Y:S02]  /*12de0*/  SHFL.IDX P6, R14, R13, R12, R11 ;  /* 0x0000000c0d0e7389 */ /* 0x0002a400000c000b */
[----:B012---:R-:W-:Y:S01]  /*12df0*/  ENDCOLLECTIVE ;  /* 0x000000000000791b */ /* 0x007fe20003800000 */
.L_x_1132:
[----:B------:R-:W-:Y:S01]  /*12e00*/  VIADD R3, R7, 0x20 ;  /* 0x0000002007037836 */ /* 0x000fe20000000000 */
[----:B------:R-:W-:Y:S01]  /*12e10*/  @!P1 LEA R21, R25, UR48, 0x1 ;  /* 0x0000003019159c11 */ /* 0x000fe2000f8e08ff */
[----:B------:R-:W-:Y:S02]  /*12e20*/  IMAD.MOV.U32 R13, RZ, RZ, R8 ;  /* 0x000000ffff0d7224 */ /* 0x000fe400078e0008 */
[----:B------:R-:W-:Y:S02]  /*12e30*/  IMAD.MOV.U32 R12, RZ, RZ, 0x2 ;  /* 0x00000002ff0c7424 */ /* 0x000fe400078e00ff */
[----:B------:R-:W-:-:S07]  /*12e40*/  IMAD.MOV.U32 R4, RZ, RZ, R14 ;  /* 0x000000ffff047224 */ /* 0x000fce00078e000e */
[----:B------:R-:W-:Y:S05]  /*12e50*/  WARPSYNC.COLLECTIVE R15, `(.L_x_1133) ;  /* 0x000000000f087348 */ /* 0x000fea0003c00000 */
[----:B------:R0:W1:Y:S02]  /*12e60*/  SHFL.IDX P6, R14, R13, R12, R11 ;  /* 0x0000000c0d0e7389 */ /* 0x00006400000c000b */
[----:B01----:R-:W-:Y:S01]  /*12e70*/  ENDCOLLECTIVE ;  /* 0x000000000000791b */ /* 0x003fe20003800000 */
.L_x_1133:
        /* <DEDUP_REMOVED lines=13> */
.L_x_1134:
        /* <DEDUP_REMOVED lines=8> */
.L_x_1135:
        /* <DEDUP_REMOVED lines=13> */
.L_x_1136:
        /* <DEDUP_REMOVED lines=8> */
.L_x_1137:
        /* <DEDUP_REMOVED lines=13> */
.L_x_1138:
        /* <DEDUP_REMOVED lines=8> */
.L_x_1139:
        /* <DEDUP_REMOVED lines=13> */
.L_x_1140:
        /* <DEDUP_REMOVED lines=8> */
.L_x_1141:
        /* <DEDUP_REMOVED lines=13> */
.L_x_1142:
[----:B------:R-:W-:Y:S01]  /*13490*/  @!P1 LEA R9, R25, UR48, 0x1 ;  /* 0x0000003019099c11 */ /* 0x000fe2000f8e08ff */
[----:B------:R-:W-:Y:S02]  /*134a0*/  IMAD.MOV.U32 R13, RZ, RZ, R8 ;  /* 0x000000ffff0d7224 */ /* 0x000fe400078e0008 */
[----:B------:R-:W-:Y:S02]  /*134b0*/  IMAD.MOV.U32 R12, RZ, RZ, 0x7 ;  /* 0x00000007ff0c7424 */ /* 0x000fe400078e00ff */
[----:B------:R-:W-:-:S07]  /*134c0*/  IMAD.MOV.U32 R2, RZ, RZ, R14 ;  /* 0x000000ffff027224 */ /* 0x000fce00078e000e */
[----:B------:R-:W-:Y:S05]  /*134d0*/  WARPSYNC.COLLECTIVE R15, `(.L_x_1143) ;  /* 0x000000000f087348 */ /* 0x000fea0003c00000 */
[----:B------:R0:W1:Y:S02]  /*134e0*/  SHFL.IDX P6, R14, R13, R12, R11 ;  /* 0x0000000c0d0e7389 */ /* 0x00006400000c000b */
[----:B01----:R-:W-:Y:S01]  /*134f0*/  ENDCOLLECTIVE ;  /* 0x000000000000791b */ /* 0x003fe20003800000 */
.L_x_1143:
        /* <DEDUP_REMOVED lines=12> */
.L_x_1144:
[----:B------:R-:W-:Y:S05]  /*135c0*/  BRA `(.L_x_1145) ;  /* 0xffffffcc00ec7947 */ /* 0x000fea000383ffff */
.L_x_1080:
[----:B0-----:R-:W-:-:S04]  /*135d0*/  IMAD.U32 R3, RZ, RZ, UR48 ;  /* 0x00000030ff037e24 */ /* 0x001fc8000f8e00ff */
[----:B------:R0:W1:Y:S03]  /*135e0*/  SYNCS.PHASECHK.TRANS64.TRYWAIT P0, [R3+URZ+0x2a820], R0 ;  /* 0x02a82000030075a7 */ /* 0x000066000800017f */
[----:B-1----:R-:W-:Y:S05]  /*135f0*/  @!P0 NANOSLEEP.SYNCS 0x989680 ;  /* 0x009896800000895d */ /* 0x002fea0003900000 */
[----:B------:R-:W1:Y:S02]  /*13600*/  @!P0 SYNCS.PHASECHK.TRANS64 P0, [R3+URZ+0x2a820], R0 ;  /* 0x02a82000030085a7 */ /* 0x000e64000800007f */
[----:B-1----:R-:W-:Y:S05]  /*13610*/  @!P0 BRA `(.L_x_1080) ;  /* 0xfffffffc00ec8947 */ /* 0x002fea000383ffff */
[----:B------:R-:W-:Y:S05]  /*13620*/  BRA `(.L_x_1146) ;  /* 0xffffffd000387947 */ /* 0x000fea000383ffff */
.L_x_1084:
[----:B0-----:R0:W1:Y:S02]  /*13630*/  SYNCS.PHASECHK.TRANS64.TRYWAIT P0, [R8+URZ+0x2a840], R3 ;  /* 0x02a84003080075a7 */ /* 0x001064000800017f */
[----:B-1----:R-:W-:Y:S05]  /*13640*/  @!P0 NANOSLEEP.SYNCS 0x989680 ;  /* 0x009896800000895d */ /* 0x002fea0003900000 */
[----:B------:R-:W1:Y:S02]  /*13650*/  @!P0 SYNCS.PHASECHK.TRANS64 P0, [R8+URZ+0x2a840], R3 ;  /* 0x02a84003080085a7 */ /* 0x000e64000800007f */
[----:B-1----:R-:W-:Y:S05]  /*13660*/  @!P0 BRA `(.L_x_1084) ;  /* 0xfffffffc00f08947 */ /* 0x002fea000383ffff */
[----:B------:R-:W-:Y:S05]  /*13670*/  BRA `(.L_x_1147) ;  /* 0xffffffd000fc7947 */ /* 0x000fea000383ffff */
.L_x_1085:
        /* <DEDUP_REMOVED lines=8> */
.L_x_1149:
[----:B------:R-:W-:Y:S05]  /*13700*/  BSYNC B1 ;  /* 0x0000000000017941 */ /* 0x000fea0003800000 */
.L_x_1148:
[----:B------:R-:W-:Y:S01]  /*13710*/  IMAD.MOV.U32 R13, RZ, RZ, R10 ;  /* 0x000000ffff0d7224 */ /* 0x000fe200078e000a */
[----:B------:R-:W-:Y:S01]  /*13720*/  LEA R19, R19, UR48, 0x1 ;  /* 0x0000003013137c11 */ /* 0x000fe2000f8e08ff */
[----:B------:R-:W-:Y:S02]  /*13730*/  IMAD.MOV.U32 R12, RZ, RZ, RZ ;  /* 0x000000ffff0c7224 */ /* 0x000fe400078e00ff */
[----:B------:R-:W-:Y:S02]  /*13740*/  IMAD.MOV.U32 R11, RZ, RZ, 0x181f ;  /* 0x0000181fff0b7424 */ /* 0x000fe400078e00ff */
[----:B------:R-:W-:Y:S02]  /*13750*/  IMAD.MOV.U32 R15, RZ, RZ, -0x1 ;  /* 0xffffffffff0f7424 */ /* 0x000fe400078e00ff */
[----:B------:R-:W-:-:S07]  /*13760*/  IMAD.MOV.U32 R3, RZ, RZ, R14 ;  /* 0x000000ffff037224 */ /* 0x000fce00078e000e */
[----:B------:R-:W-:Y:S05]  /*13770*/  WARPSYNC.COLLECTIVE R15, `(.L_x_1150) ;  /* 0x000000000f087348 */ /* 0x000fea0003c00000 */
[----:B------:R0:W1:Y:S02]  /*13780*/  SHFL.IDX P6, R14, R13, R12, R11 ;  /* 0x0000000c0d0e7389 */ /* 0x00006400000c000b */
[----:B01----:R-:W-:Y:S01]  /*13790*/  ENDCOLLECTIVE ;  /* 0x000000000000791b */ /* 0x003fe20003800000 */
.L_x_1150:
[----:B------:R-:W-:Y:S02]  /*137a0*/  IMAD.MOV.U32 R13, RZ, RZ, R21 ;  /* 0x000000ffff0d7224 */ /* 0x000fe400078e0015 */
[----:B------:R-:W-:Y:S01]  /*137b0*/  IMAD.MOV.U32 R12, RZ, RZ, 0x1 ;  /* 0x00000001ff0c7424 */ /* 0x000fe200078e00ff */
[----:B------:R-:W-:-:S13]  /*137c0*/  IADD3 R2, P0, R14, R35, RZ ;  /* 0x000000230e027210 */ /* 0x000fda0007f1e0ff */
[----:B------:R-:W-:Y:S05]  /*137d0*/  WARPSYNC.COLLECTIVE R15, `(.L_x_1151) ;  /* 0x000000000f087348 */ /* 0x000fea0003c00000 */
[----:B------:R0:W1:Y:S02]  /*137e0*/  SHFL.IDX P6, R14, R13, R12, R11 ;  /* 0x0000000c0d0e7389 */ /* 0x00006400000c000b */
[----:B01----:R-:W-:Y:S01]  /*137f0*/  ENDCOLLECTIVE ;  /* 0x000000000000791b */ /* 0x003fe20003800000 */
.L_x_1151:
        /* <DEDUP_REMOVED lines=12> */
.L_x_1152:
[----:B------:R-:W-:Y:S02]  /*138c0*/  IMAD.MOV.U32 R13, RZ, RZ, R21 ;  /* 0x000000ffff0d7224 */ /* 0x000fe400078e0015 */
[----:B------:R-:W-:Y:S01]  /*138d0*/  IMAD.MOV.U32 R12, RZ, RZ, 0x2 ;  /* 0x00000002ff0c7424 */ /* 0x000fe200078e00ff */
[----:B------:R-:W-:-:S13]  /*138e0*/  IADD3 R2, P0, R14, R35, RZ ;  /* 0x000000230e027210 */ /* 0x000fda0007f1e0ff */
[----:B------:R-:W-:Y:S05]  /*138f0*/  WARPSYNC.COLLECTIVE R15, `(.L_x_1153) ;  /* 0x000000000f087348 */ /* 0x000fea0003c00000 */
[----:B------:R0:W1:Y:S02]  /*13900*/  SHFL.IDX P6, R14, R13, R12, R11 ;  /* 0x0000000c0d0e7389 */ /* 0x00006400000c000b */
[----:B01----:R-:W-:Y:S01]  /*13910*/  ENDCOLLECTIVE ;  /* 0x000000000000791b */ /* 0x003fe20003800000 */
.L_x_1153:
        /* <DEDUP_REMOVED lines=12> */
.L_x_1154:
[----:B------:R-:W-:Y:S02]  /*139e0*/  IMAD.MOV.U32 R13, RZ, RZ, R21 ;  /* 0x000000ffff0d7224 */ /* 0x000fe400078e0015 */
[----:B------:R-:W-:-:S05]  /*139f0*/  IMAD.MOV.U32 R12, RZ, RZ, R14 ;  /* 0x000000ffff0c7224 */ /* 0x000fca00078e000e */
[----:B------:R-:W-:Y:S01]  /*13a00*/  IADD3 R2, P0, R12, R35, RZ ;  /* 0x000000230c027210 */ /* 0x000fe20007f1e0ff */
[----:B------:R-:W-:-:S04]  /*13a10*/  IMAD.MOV.U32 R12, RZ, RZ, 0x3 ;  /* 0x00000003ff0c7424 */ /* 0x000fc800078e00ff */
[----:B------:R-:W-:-:S08]  /*13a20*/  IMAD.X R3, RZ, RZ, R5, P0 ;  /* 0x000000ffff037224 */ /* 0x000fd000000e0605 */
[----:B------:R-:W-:Y:S05]  /*13a30*/  WARPSYNC.COLLECTIVE R15, `(.L_x_1155) ;  /* 0x000000000f087348 */ /* 0x000fea0003c00000 */
[----:B------:R0:W1:Y:S02]  /*13a40*/  SHFL.IDX P6, R14, R13, R12, R11 ;  /* 0x0000000c0d0e7389 */ /* 0x00006400000c000b */
[----:B01----:R-:W-:Y:S01]  /*13a50*/  ENDCOLLECTIVE ;  /* 0x000000000000791b */ /* 0x003fe20003800000 */
.L_x_1155:
        /* <DEDUP_REMOVED lines=11> */
.L_x_1156:
[----:B------:R-:W-:Y:S02]  /*13b10*/  IMAD.MOV.U32 R13, RZ, RZ, R21 ;  /* 0x000000ffff0d7224 */ /* 0x000fe400078e0015 */
[----:B------:R-:W-:Y:S01]  /*13b20*/  IMAD.MOV.U32 R12, RZ, RZ, 0x4 ;  /* 0x00000004ff0c7424 */ /* 0x000fe200078e00ff */
[----:B------:R-:W-:-:S13]  /*13b30*/  IADD3 R2, P0, R14, R35, RZ ;  /* 0x000000230e027210 */ /* 0x000fda0007f1e0ff */
[----:B------:R-:W-:Y:S05]  /*13b40*/  WARPSYNC.COLLECTIVE R15, `(.L_x_1157) ;  /* 0x000000000f087348 */ /* 0x000fea0003c00000 */
[----:B------:R0:W1:Y:S02]  /*13b50*/  SHFL.IDX P6, R14, R13, R12, R11 ;  /* 0x0000000c0d0e7389 */ /* 0x00006400000c000b */
[----:B01----:R-:W-:Y:S01]  /*13b60*/  ENDCOLLECTIVE ;  /* 0x000000000000791b */ /* 0x003fe20003800000 */
.L_x_1157:
        /* <DEDUP_REMOVED lines=12> */
.L_x_1158:
        /* <DEDUP_REMOVED lines=8> */
.L_x_1159:
[----:B------:R-:W-:Y:S01]  /*13cb0*/  @!PT LDS RZ, [RZ] ;  /* 0x00000000fffff984 */ /* 0x000fe20000000800 */
[----:B------:R-:W-:Y:S01]  /*13cc0*/  @!PT LDS RZ, [RZ] ;  /* 0x00000000fffff984 */ /* 0x000fe20000000800 */
[----:B------:R-:W-:Y:S01]  /*13cd0*/  @!PT LDS RZ, [RZ] ;  /* 0x00000000fffff984 */ /* 0x000fe20000000800 */
[----:B------:R0:W-:Y:S04]  /*13ce0*/  LDGSTS.E.BYPASS.LTC128B.128 [R19+0x1a400], desc[UR36][R2.64], !P3 ;  /* 0x1a40000002137fae */ /* 0x0001e8000d901d64 */
[----:B------:R0:W-:Y:S04]  /*13cf0*/  LDGSTS.E.BYPASS.LTC128B.128 [R19+0x1d400], desc[UR36][R2.64+0x80], !P2 ;  /* 0x1d40008002137fae */ /* 0x0001e8000d101d64 */
[----:B------:R0:W-:Y:S01]  /*13d00*/  LDGSTS.E.BYPASS.LTC128B.128 [R19+0x20400], desc[UR36][R2.64+0x100], !P1 ;  /* 0x2040010002137fae */ /* 0x0001e2000c901d64 */
[----:B------:R-:W-:Y:S02]  /*13d10*/  IMAD.MOV.U32 R13, RZ, RZ, R10 ;  /* 0x000000ffff0d7224 */ /* 0x000fe400078e000a */
[----:B------:R-:W-:-:S07]  /*13d20*/  IMAD.MOV.U32 R21, RZ, RZ, R14 ;  /* 0x000000ffff157224 */ /* 0x000fce00078e000e */
[----:B0-----:R-:W-:Y:S05]  /*13d30*/  WARPSYNC.COLLECTIVE R15, `(.L_x_1160) ;  /* 0x000000000f087348 */ /* 0x001fea0003c00000 */
[----:B------:R1:W2:Y:S02]  /*13d40*/  SHFL.IDX P6, R14, R13, R12, R11 ;  /* 0x0000000c0d0e7389 */ /* 0x0002a400000c000b */
[----:B012---:R-:W-:Y:S01]  /*13d50*/  ENDCOLLECTIVE ;  /* 0x000000000000791b */ /* 0x007fe20003800000 */
.L_x_1160:
[----:B------:R-:W-:Y:S05]  /*13d60*/  BRA `(.L_x_1161) ;  /* 0xffffffd000587947 */ /* 0x000fea000383ffff */
.L_x_1090:
[----:B0-----:R0:W2:Y:S02]  /*13d70*/  SYNCS.PHASECHK.TRANS64.TRYWAIT P0, [R4+URZ+0x2a860], R3 ;  /* 0x02a86003040075a7 */ /* 0x0010a4000800017f */
[----:B--2---:R-:W-:Y:S05]  /*13d80*/  @!P0 NANOSLEEP.SYNCS 0x989680 ;  /* 0x009896800000895d */ /* 0x004fea0003900000 */
[----:B------:R-:W2:Y:S02]  /*13d90*/  @!P0 SYNCS.PHASECHK.TRANS64 P0, [R4+URZ+0x2a860], R3 ;  /* 0x02a86003040085a7 */ /* 0x000ea4000800007f */
[----:B--2---:R-:W-:Y:S05]  /*13da0*/  @!P0 BRA `(.L_x_1090) ;  /* 0xfffffffc00f08947 */ /* 0x004fea000383ffff */
[----:B------:R-:W-:Y:S05]  /*13db0*/  BRA `(.L_x_1162) ;  /* 0xffffffd000b47947 */ /* 0x000fea000383ffff */
.L_x_1091:
[----:B------:R-:W-:Y:S01]  /*13dc0*/  BSSY B1, `(.L_x_1163) ;  /* 0x0000008000017945 */ /* 0x000fe20003800000 */
[----:B------:R-:W-:Y:S02]  /*13dd0*/  IMAD.MOV.U32 R13, RZ, RZ, R17 ;  /* 0x000000ffff0d7224 */ /* 0x000fe400078e0011 */
[----:B------:R-:W-:Y:S02]  /*13de0*/  IMAD.MOV.U32 R12, RZ, RZ, RZ ;  /* 0x000000ffff0c7224 */ /* 0x000fe400078e00ff */
[----:B------:R-:W-:Y:S02]  /*13df0*/  IMAD.MOV.U32 R11, RZ, RZ, 0x181f ;  /* 0x0000181fff0b7424 */ /* 0x000fe400078e00ff */
[----:B------:R-:W-:-:S07]  /*13e00*/  IMAD.MOV.U32 R15, RZ, RZ, -0x1 ;  /* 0xffffffffff0f7424 */ /* 0x000fce00078e00ff */
[----:B01----:R-:W-:Y:S05]  /*13e10*/  WARPSYNC.COLLECTIVE R15, `(.L_x_1164) ;  /* 0x000000000f087348 */ /* 0x003fea0003c00000 */
[----:B------:R2:W3:Y:S02]  /*13e20*/  SHFL.IDX P6, R14, R13, R12, R11 ;  /* 0x0000000c0d0e7389 */ /* 0x0004e400000c000b */
[----:B0123--:R-:W-:Y:S01]  /*13e30*/  ENDCOLLECTIVE ;  /* 0x000000000000791b */ /* 0x00ffe20003800000 */
.L_x_1164:
[----:B------:R-:W-:Y:S05]  /*13e40*/  BSYNC B1 ;  /* 0x0000000000017941 */ /* 0x000fea0003800000 */
.L_x_1163:
        /* <DEDUP_REMOVED lines=9> */
.L_x_1165:
[----:B------:R-:W-:Y:S02]  /*13ee0*/  IMAD.MOV.U32 R13, RZ, RZ, R17 ;  /* 0x000000ffff0d7224 */ /* 0x000fe400078e0011 */
[----:B------:R-:W-:Y:S01]  /*13ef0*/  IMAD.MOV.U32 R12, RZ, RZ, 0x1 ;  /* 0x00000001ff0c7424 */ /* 0x000fe200078e00ff */
[----:B------:R-:W-:-:S13]  /*13f00*/  IADD3 R2, P1, R14, R35, RZ ;  /* 0x000000230e027210 */ /* 0x000fda0007f3e0ff */
[----:B------:R-:W-:Y:S05]  /*13f10*/  WARPSYNC.COLLECTIVE R15, `(.L_x_1166) ;  /* 0x000000000f087348 */ /* 0x000fea0003c00000 */
[----:B------:R0:W1:Y:S02]  /*13f20*/  SHFL.IDX P6, R14, R13, R12, R11 ;  /* 0x0000000c0d0e7389 */ /* 0x00006400000c000b */
[----:B01----:R-:W-:Y:S01]  /*13f30*/  ENDCOLLECTIVE ;  /* 0x000000000000791b */ /* 0x003fe20003800000 */
.L_x_1166:
[----:B------:R-:W-:Y:S01]  /*13f40*/  IMAD.X R3, RZ, RZ, R3, P1 ;  /* 0x000000ffff037224 */ /* 0x000fe200008e0603 */
[----:B------:R-:W-:-:S04]  /*13f50*/  LOP3.LUT P1, RZ, R29, 0x1, RZ, 0xc0, !PT ;  /* 0x000000011dff7812 */ /* 0x000fc8000782c0ff */
        /* <DEDUP_REMOVED lines=11> */
.L_x_1167:
        /* <DEDUP_REMOVED lines=10> */
.L_x_1168:
        /* <DEDUP_REMOVED lines=12> */
.L_x_1169:
        /* <DEDUP_REMOVED lines=10> */
.L_x_1170:
        /* <DEDUP_REMOVED lines=12> */
.L_x_1171:
        /* <DEDUP_REMOVED lines=10> */
.L_x_1172:
        /* <DEDUP_REMOVED lines=12> */
.L_x_1173:
        /* <DEDUP_REMOVED lines=10> */
.L_x_1174:
        /* <DEDUP_REMOVED lines=12> */
.L_x_1175:
[----:B------:R-:W-:Y:S01]  /*14590*/  @!PT LDS RZ, [RZ] ;  /* 0x00000000fffff984 */ /* 0x000fe20000000800 */
[----:B------:R-:W-:Y:S01]  /*145a0*/  @!PT LDS RZ, [RZ] ;  /* 0x00000000fffff984 */ /* 0x000fe20000000800 */
[----:B------:R-:W-:Y:S01]  /*145b0*/  @!PT LDS RZ, [RZ] ;  /* 0x00000000fffff984 */ /* 0x000fe20000000800 */
[----:B------:R0:W-:Y:S01]  /*145c0*/  LDGSTS.E.BYPASS.LTC128B.128 [R5+0x5400], desc[UR36][R2.64+0x80], !P2 ;  /* 0x0540008002057fae */ /* 0x0001e2000d101d64 */
[----:B------:R-:W-:Y:S05]  /*145d0*/  BRA `(.L_x_1176) ;  /* 0xffffffcc00707947 */ /* 0x000fea000383ffff */
.L_x_1097:
[----:B0-----:R0:W1:Y:S02]  /*145e0*/  SYNCS.PHASECHK.TRANS64.TRYWAIT P0, [R0+URZ+0x2a860], R3 ;  /* 0x02a86003000075a7 */ /* 0x001064000800017f */
[----:B-1----:R-:W-:Y:S05]  /*145f0*/  @!P0 NANOSLEEP.SYNCS 0x989680 ;  /* 0x009896800000895d */ /* 0x002fea0003900000 */
[----:B------:R-:W1:Y:S02]  /*14600*/  @!P0 SYNCS.PHASECHK.TRANS64 P0, [R0+URZ+0x2a860], R3 ;  /* 0x02a86003000085a7 */ /* 0x000e64000800007f */
[----:B-1----:R-:W-:Y:S05]  /*14610*/  @!P0 BRA `(.L_x_1097) ;  /* 0xfffffffc00f08947 */ /* 0x002fea000383ffff */
[----:B------:R-:W-:Y:S05]  /*14620*/  BRA `(.L_x_1177) ;  /* 0xffffffd000587947 */ /* 0x000fea000383ffff */
.L_x_1098:
        /* <DEDUP_REMOVED lines=8> */
.L_x_1179:
[----:B------:R-:W-:Y:S05]  /*146b0*/  BSYNC B0 ;  /* 0x0000000000007941 */ /* 0x000fea0003800000 */
.L_x_1178:
        /* <DEDUP_REMOVED lines=10> */
[----:B------:R-:W-:Y:S05]  /*14760*/  WARPSYNC.COLLECTIVE R15, `(.L_x_1180) ;  /* 0x000000000f087348 */ /* 0x000fea0003c00000 */
[----:B------:R0:W1:Y:S02]  /*14770*/  SHFL.IDX P6, R14, R13, R12, R11 ;  /* 0x0000000c0d0e7389 */ /* 0x00006400000c000b */
[----:B01----:R-:W-:Y:S01]  /*14780*/  ENDCOLLECTIVE ;  /* 0x000000000000791b */ /* 0x003fe20003800000 */
.L_x_1180:
[----:B------:R-:W-:Y:S01]  /*14790*/  LEA R4, R25, UR48, 0x1 ;  /* 0x0000003019047c11 */ /* 0x000fe2000f8e08ff */
[----:B------:R-:W-:Y:S02]  /*147a0*/  IMAD.MOV.U32 R13, RZ, RZ, R17 ;  /* 0x000000ffff0d7224 */ /* 0x000fe400078e0011 */
[----:B------:R-:W-:Y:S02]  /*147b0*/  IMAD.MOV.U32 R12, RZ, RZ, 0x1 ;  /* 0x00000001ff0c7424 */ /* 0x000fe400078e00ff */
[----:B------:R-:W-:-:S07]  /*147c0*/  IMAD.MOV.U32 R2, RZ, RZ, R14 ;  /* 0x000000ffff027224 */ /* 0x000fce00078e000e */
[----:B------:R-:W-:Y:S05]  /*147d0*/  WARPSYNC.COLLECTIVE R15, `(.L_x_1181) ;  /* 0x000000000f087348 */ /* 0x000fea0003c00000 */
[----:B------:R0:W1:Y:S02]  /*147e0*/  SHFL.IDX P6, R14, R13, R12, R11 ;  /* 0x0000000c0d0e7389 */ /* 0x00006400000c000b */
[----:B01----:R-:W-:Y:S01]  /*147f0*/  ENDCOLLECTIVE ;  /* 0x000000000000791b */ /* 0x003fe20003800000 */
.L_x_1181:
        /* <DEDUP_REMOVED lines=13> */
.L_x_1182:
[----:B------:R-:W-:Y:S02]  /*148d0*/  IMAD.MOV.U32 R3, RZ, RZ, R6 ;  /* 0x000000ffff037224 */ /* 0x000fe400078e0006 */
[----:B------:R-:W-:Y:S02]  /*148e0*/  IMAD.MOV.U32 R13, RZ, RZ, R17 ;  /* 0x000000ffff0d7224 */ /* 0x000fe400078e0011 */
[----:B------:R-:W-:Y:S02]  /*148f0*/  IMAD.MOV.U32 R12, RZ, RZ, 0x2 ;  /* 0x00000002ff0c7424 */ /* 0x000fe400078e00ff */
[----:B------:R-:W-:-:S07]  /*14900*/  IMAD.MOV.U32 R2, RZ, RZ, R14 ;  /* 0x000000ffff027224 */ /* 0x000fce00078e000e */
[----:B------:R-:W-:Y:S05]  /*14910*/  WARPSYNC.COLLECTIVE R15, `(.L_x_1183) ;  /* 0x000000000f087348 */ /* 0x000fea0003c00000 */
[----:B------:R0:W1:Y:S02]  /*14920*/  SHFL.IDX P6, R14, R13, R12, R11 ;  /* 0x0000000c0d0e7389 */ /* 0x00006400000c000b */
[----:B01----:R-:W-:Y:S01]  /*14930*/  ENDCOLLECTIVE ;  /* 0x000000000000791b */ /* 0x003fe20003800000 */
.L_x_1183:
        /* <DEDUP_REMOVED lines=13> */
.L_x_1184:
[----:B------:R-:W-:Y:S02]  /*14a10*/  IMAD.MOV.U32 R3, RZ, RZ, R10 ;  /* 0x000000ffff037224 */ /* 0x000fe400078e000a */
[----:B------:R-:W-:Y:S02]  /*14a20*/  IMAD.MOV.U32 R13, RZ, RZ, R17 ;  /* 0x000000ffff0d7224 */ /* 0x000fe400078e0011 */
[----:B------:R-:W-:Y:S02]  /*14a30*/  IMAD.MOV.U32 R12, RZ, RZ, 0x3 ;  /* 0x00000003ff0c7424 */ /* 0x000fe400078e00ff */
[----:B------:R-:W-:-:S07]  /*14a40*/  IMAD.MOV.U32 R19, RZ, RZ, R14 ;  /* 0x000000ffff137224 */ /* 0x000fce00078e000e */
[----:B------:R-:W-:Y:S05]  /*14a50*/  WARPSYNC.COLLECTIVE R15, `(.L_x_1185) ;  /* 0x000000000f087348 */ /* 0x000fea0003c00000 */
[----:B------:R0:W1:Y:S02]  /*14a60*/  SHFL.IDX P6, R14, R13, R12, R11 ;  /* 0x0000000c0d0e7389 */ /* 0x00006400000c000b */
[----:B01----:R-:W-:Y:S01]  /*14a70*/  ENDCOLLECTIVE ;  /* 0x000000000000791b */ /* 0x003fe20003800000 */
.L_x_1185:
[----:B------:R-:W-:-:S04]  /*14a80*/  IMAD.MOV.U32 R2, RZ, RZ, R19 ;  /* 0x000000ffff027224 */ /* 0x000fc800078e0013 */
[----:B------:R-:W-:-:S05]  /*14a90*/  IMAD.WIDE.U32 R2, R30, 0x2, R2 ;  /* 0x000000021e027825 */ /* 0x000fca00078e0002 */
[----:B------:R-:W-:Y:S01]  /*14aa0*/  @!PT LDS RZ, [RZ] ;  /* 0x00000000fffff984 */ /* 0x000fe20000000800 */
[----:B------:R-:W-:Y:S01]  /*14ab0*/  @!PT LDS RZ, [RZ] ;  /* 0x00000000fffff984 */ /* 0x000fe20000000800 */
[----:B------:R-:W-:Y:S01]  /*14ac0*/  @!PT LDS RZ, [RZ] ;  /* 0x00000000fffff984 */ /* 0x000fe20000000800 */
[----:B------:R0:W-:Y:S01]  /*14ad0*/  LDGSTS.E.BYPASS.LTC128B.128 [R4+0x1400], desc[UR36][R2.64], !P2 ;  /* 0x0140000002047fae */ /* 0x0001e2000d101d64 */
[C---:B------:R-:W-:Y:S01]  /*14ae0*/  ISETP.LT.OR P2, PT, R5.reuse, 0x31, P1 ;  /* 0x000000310500780c */ /* 0x040fe20000f41670 */
[----:B------:R-:W-:Y:S02]  /*14af0*/  IMAD.MOV.U32 R13, RZ, RZ, R16 ;  /* 0x000000ffff0d7224 */ /* 0x000fe400078e0010 */
[----:B------:R0:W-:Y:S01]  /*14b00*/  LDGSTS.E.BYPASS.LTC128B.128 [R4+0x4400], desc[UR36][R2.64+0x80], !P3 ;  /* 0x0440008002047fae */ /* 0x0001e2000d901d64 */
[----:B------:R-:W-:Y:S01]  /*14b10*/  ISETP.LT.OR P3, PT, R5, 0x31, !P0 ;  /* 0x000000310500780c */ /* 0x000fe20004761670 */
[----:B------:R-:W-:-:S12]  /*14b20*/  IMAD.MOV.U32 R9, RZ, RZ, R14 ;  /* 0x000000ffff097224 */ /* 0x000fd800078e000e */
[----:B0-----:R-:W-:Y:S05]  /*14b30*/  WARPSYNC.COLLECTIVE R15, `(.L_x_1186) ;  /* 0x000000000f087348 */ /* 0x001fea0003c00000 */
[----:B------:R1:W2:Y:S02]  /*14b40*/  SHFL.IDX P6, R14, R13, R12, R11 ;  /* 0x0000000c0d0e7389 */ /* 0x0002a400000c000b */
[----:B012---:R-:W-:Y:S01]  /*14b50*/  ENDCOLLECTIVE ;  /* 0x000000000000791b */ /* 0x007fe20003800000 */
.L_x_1186:
[----:B------:R-:W-:Y:S02]  /*14b60*/  IMAD.MOV.U32 R3, RZ, RZ, R9 ;  /* 0x000000ffff037224 */ /* 0x000fe400078e0009 */
[----:B------:R-:W-:Y:S02]  /*14b70*/  IMAD.MOV.U32 R13, RZ, RZ, R17 ;  /* 0x000000ffff0d7224 */ /* 0x000fe400078e0011 */
[----:B------:R-:W-:Y:S02]  /*14b80*/  IMAD.MOV.U32 R12, RZ, RZ, 0x4 ;  /* 0x00000004ff0c7424 */ /* 0x000fe400078e00ff */
[----:B------:R-:W-:-:S07]  /*14b90*/  IMAD.MOV.U32 R20, RZ, RZ, R14 ;  /* 0x000000ffff147224 */ /* 0x000fce00078e000e */
[----:B------:R-:W-:Y:S05]  /*14ba0*/  WARPSYNC.COLLECTIVE R15, `(.L_x_1187) ;  /* 0x000000000f087348 */ /* 0x000fea0003c00000 */
[----:B------:R0:W1:Y:S02]  /*14bb0*/  SHFL.IDX P6, R14, R13, R12, R11 ;  /* 0x0000000c0d0e7389 */ /* 0x00006400000c000b */
[----:B01----:R-:W-:Y:S01]  /*14bc0*/  ENDCOLLECTIVE ;  /* 0x000000000000791b */ /* 0x003fe20003800000 */
.L_x_1187:
        /* <DEDUP_REMOVED lines=14> */
.L_x_1188:
[----:B------:R-:W-:Y:S02]  /*14cb0*/  IMAD.MOV.U32 R3, RZ, RZ, R8 ;  /* 0x000000ffff037224 */ /* 0x000fe400078e0008 */
[----:B------:R-:W-:Y:S02]  /*14cc0*/  IMAD.MOV.U32 R8, RZ, RZ, RZ ;  /* 0x000000ffff087224 */ /* 0x000fe400078e00ff */
[----:B------:R-:W-:Y:S02]  /*14cd0*/  IMAD.MOV.U32 R13, RZ, RZ, R17 ;  /* 0x000000ffff0d7224 */ /* 0x000fe400078e0011 */
[----:B------:R-:W-:Y:S02]  /*14ce0*/  IMAD.MOV.U32 R12, RZ, RZ, 0x5 ;  /* 0x00000005ff0c7424 */ /* 0x000fe400078e00ff */
[----:B------:R-:W-:-:S07]  /*14cf0*/  IMAD.MOV.U32 R21, RZ, RZ, R14 ;  /* 0x000000ffff157224 */ /* 0x000fce00078e000e */
[----:B------:R-:W-:Y:S05]  /*14d00*/  WARPSYNC.COLLECTIVE R15, `(.L_x_1189) ;  /* 0x000000000f087348 */ /* 0x000fea0003c00000 */
[----:B------:R0:W1:Y:S02]  /*14d10*/  SHFL.IDX P6, R14, R13, R12, R11 ;  /* 0x0000000c0d0e7389 */ /* 0x00006400000c000b */
[----:B01----:R-:W-:Y:S01]  /*14d20*/  ENDCOLLECTIVE ;  /* 0x000000000000791b */ /* 0x003fe20003800000 */
.L_x_1189:
        /* <DEDUP_REMOVED lines=12> */
.L_x_1190:
[----:B------:R-:W-:Y:S05]  /*14df0*/  BRA `(.L_x_1191) ;  /* 0xffffffcc00387947 */ /* 0x000fea000383ffff */
.L_x_1101:
[----:B0-----:R0:W1:Y:S02]  /*14e00*/  SYNCS.PHASECHK.TRANS64.TRYWAIT P0, [R7+URZ+0x2a820], R8 ;  /* 0x02a82008070075a7 */ /* 0x001064000800017f */
[----:B-1----:R-:W-:Y:S05]  /*14e10*/  @!P0 NANOSLEEP.SYNCS 0x989680 ;  /* 0x009896800000895d */ /* 0x002fea0003900000 */
[----:B------:R-:W1:Y:S02]  /*14e20*/  @!P0 SYNCS.PHASECHK.TRANS64 P0, [R7+URZ+0x2a820], R8 ;  /* 0x02a82008070085a7 */ /* 0x000e64000800007f */
[----:B-1----:R-:W-:Y:S05]  /*14e30*/  @!P0 BRA `(.L_x_1101) ;  /* 0xfffffffc00f08947 */ /* 0x002fea000383ffff */
[----:B------:R-:W-:Y:S05]  /*14e40*/  BRA `(.L_x_1192) ;  /* 0xffffffcc00ac7947 */ /* 0x000fea000383ffff */
.L_x_1102:
[----:B------:R-:W1:Y:S01]  /*14e50*/  S2R R2, SR_TID.X ;  /* 0x0000000000027919 */ /* 0x000e620000002100 */
[----:B------:R-:W-:Y:S01]  /*14e60*/  BSSY B0, `(.L_x_1193) ;  /* 0x000000a000007945 */ /* 0x000fe20003800000 */
[----:B------:R-:W-:Y:S02]  /*14e70*/  IMAD.MOV.U32 R12, RZ, RZ, RZ ;  /* 0x000000ffff0c7224 */ /* 0x000fe400078e00ff */
[----:B------:R-:W-:Y:S02]  /*14e80*/  IMAD.MOV.U32 R11, RZ, RZ, 0x1f ;  /* 0x0000001fff0b7424 */ /* 0x000fe400078e00ff */
[----:B------:R-:W-:Y:S01]  /*14e90*/  IMAD.MOV.U32 R15, RZ, RZ, -0x1 ;  /* 0xffffffffff0f7424 */ /* 0x000fe200078e00ff */
[----:B-1----:R-:W-:-:S04]  /*14ea0*/  SHF.R.U32.HI R2, RZ, 0x5, R2 ;  /* 0x00000005ff027819 */ /* 0x002fc80000011602 */
[----:B------:R-:W-:-:S05]  /*14eb0*/  LOP3.LUT R2, R2, 0x3, RZ, 0xc0, !PT ;  /* 0x0000000302027812 */ /* 0x000fca00078ec0ff */
[----:B------:R-:W-:-:S07]  /*14ec0*/  IMAD.MOV.U32 R13, RZ, RZ, R2 ;  /* 0x000000ffff0d7224 */ /* 0x000fce00078e0002 */
[----:B0----5:R-:W-:Y:S05]  /*14ed0*/  WARPSYNC.COLLECTIVE R15, `(.L_x_1194) ;  /* 0x000000000f087348 */ /* 0x021fea0003c00000 */
[----:B------:R1:W2:Y:S02]  /*14ee0*/  SHFL.IDX P6, R14, R13, R12, R11 ;  /* 0x0000000c0d0e7389 */ /* 0x0002a400000c000b */
[----:B012--5:R-:W-:Y:S01]  /*14ef0*/  ENDCOLLECTIVE ;  /* 0x000000000000791b */ /* 0x027fe20003800000 */
.L_x_1194:
[----:B------:R-:W-:Y:S05]  /*14f00*/  BSYNC B0 ;  /* 0x0000000000007941 */ /* 0x000fea0003800000 */
.L_x_1193:
[----:B------:R-:W-:Y:S05]  /*14f10*/  BRA `(.L_x_1195) ;  /* 0xffffffcc00907947 */ /* 0x000fea000383ffff */
.L_x_1103:
[----:B------:R-:W-:Y:S01]  /*14f20*/  BSSY B0, `(.L_x_1196) ;  /* 0x0000006000007945 */ /* 0x000fe20003800000 */
[----:B------:R-:W-:-:S07]  /*14f30*/  IMAD.MOV.U32 R15, RZ, RZ, -0x1 ;  /* 0xffffffffff0f7424 */ /* 0x000fce00078e00ff */
[----:B01---5:R-:W-:Y:S05]  /*14f40*/  WARPSYNC.COLLECTIVE R15, `(.L_x_1197) ;  /* 0x000000000f0c7348 */ /* 0x023fea0003c00000 */
[----:B------:R-:W-:Y:S02]  /*14f50*/  ELECT P6, UR62, PT ;  /* 0x00000000003e782f */ /* 0x000fe400038c0000 */
[----:B------:R-:W-:Y:S01]  /*14f60*/  MOV R14, UR62 ;  /* 0x0000003e000e7c02 */ /* 0x000fe20008000f00 */
[----:B01---5:R-:W-:Y:S10]  /*14f70*/  ENDCOLLECTIVE ;  /* 0x000000000000791b */ /* 0x023ff40003800000 */
.L_x_1197:
[----:B------:R-:W-:Y:S05]  /*14f80*/  BSYNC B0 ;  /* 0x0000000000007941 */ /* 0x000fea0003800000 */
.L_x_1196:
[----:B------:R-:W-:Y:S05]  /*14f90*/  BRA `(.L_x_1198) ;  /* 0xffffffcc00847947 */ /* 0x000fea000383ffff */
.L_x_1105:
[----:B-1----:R1:W2:Y:S02]  /*14fa0*/  SYNCS.PHASECHK.TRANS64.TRYWAIT P1, [R5+URZ+0x2a840], R2 ;  /* 0x02a84002050075a7 */ /* 0x0022a4000802017f */
[----:B--2---:R-:W-:Y:S05]  /*14fb0*/  @!P1 NANOSLEEP.SYNCS 0x989680 ;  /* 0x009896800000995d */ /* 0x004fea0003900000 */
[----:B------:R-:W2:Y:S02]  /*14fc0*/  @!P1 SYNCS.PHASECHK.TRANS64 P1, [R5+URZ+0x2a840], R2 ;  /* 0x02a84002050095a7 */ /* 0x000ea4000802007f */
[----:B--2---:R-:W-:Y:S05]  /*14fd0*/  @!P1 BRA `(.L_x_1105) ;  /* 0xfffffffc00f09947 */ /* 0x004fea000383ffff */
[----:B------:R-:W-:Y:S05]  /*14fe0*/  BRA `(.L_x_1199) ;  /* 0xffffffcc00ac7947 */ /* 0x000fea000383ffff */
.L_x_1107:
[----:B0-----:R0:W2:Y:S02]  /*14ff0*/  SYNCS.PHASECHK.TRANS64.TRYWAIT P1, [R7+URZ+0x2a840], R0 ;  /* 0x02a84000070075a7 */ /* 0x0010a4000802017f */
[----:B--2---:R-:W-:Y:S05]  /*15000*/  @!P1 NANOSLEEP.SYNCS 0x989680 ;  /* 0x009896800000995d */ /* 0x004fea0003900000 */
[----:B------:R-:W2:Y:S02]  /*15010*/  @!P1 SYNCS.PHASECHK.TRANS64 P1, [R7+URZ+0x2a840], R0 ;  /* 0x02a84000070095a7 */ /* 0x000ea4000802007f */
[----:B--2---:R-:W-:Y:S05]  /*15020*/  @!P1 BRA `(.L_x_1107) ;  /* 0xfffffffc00f09947 */ /* 0x004fea000383ffff */
[----:B------:R-:W-:Y:S05]  /*15030*/  BRA `(.L_x_1200) ;  /* 0xffffffcc00b87947 */ /* 0x000fea000383ffff */
.L_x_1109:
[----:B--2---:R2:W3:Y:S02]  /*15040*/  SYNCS.PHASECHK.TRANS64.TRYWAIT P1, [R5+URZ+0x2a860], R2 ;  /* 0x02a86002050075a7 */ /* 0x0044e4000802017f */
[----:B---3--:R-:W-:Y:S05]  /*15050*/  @!P1 NANOSLEEP.SYNCS 0x989680 ;  /* 0x009896800000995d */ /* 0x008fea0003900000 */
[----:B------:R-:W3:Y:S02]  /*15060*/  @!P1 SYNCS.PHASECHK.TRANS64 P1, [R5+URZ+0x2a860], R2 ;  /* 0x02a86002050095a7 */ /* 0x000ee4000802007f */
[----:B---3--:R-:W-:Y:S05]  /*15070*/  @!P1 BRA `(.L_x_1109) ;  /* 0xfffffffc00f09947 */ /* 0x008fea000383ffff */
[----:B------:R-:W-:Y:S05]  /*15080*/  BRA `(.L_x_1201) ;  /* 0xffffffcc00b47947 */ /* 0x000fea000383ffff */
.L_x_1202:
        /* <DEDUP_REMOVED lines=15> */
.L_x_3207:


//--------------------- .text._ZN7cutlass13device_kernelIN5flash11enable_sm90INS1_16FlashAttnFwdSm90INS1_25CollectiveMainloopFwdSm90ILi2EN4cute5tupleIJNS5_1CILi1EEES8_S8_EEENS6_IJNS7_ILi128EEENS7_ILi96EEENS7_ILi192EEEEEELi128ENS_10bfloat16_tEfNS_4arch4Sm90ELb0ELb1ELb0ELb1ELb1ELb0ELb0ELb1ELb1ELb1ELb1ELb0EEENS1_21CollectiveEpilogueFwdINS6_IJSA_SA_SB_EEES9_SE_SG_Li256ELb1ELb1ELb1ELb0EEENS1_36VarlenDynamicPersistentTileSchedulerILi128ELi96ELi256ELi128ELb1ELb1ELb1ELb1ELb0ELb1EEEEEEEEEvNT_6ParamsE --------------------------
	.section	.text._ZN7cutlass13device_kernelIN5flash11enable_sm90INS1_16FlashAttnFwdSm90INS1_25CollectiveMainloopFwdSm90ILi2EN4cute5tupleIJNS5_1CILi1EEES8_S8_EEENS6_IJNS7_ILi128EEENS7_ILi96EEENS7_ILi192EEEEEELi128ENS_10bfloat16_tEfNS_4arch4Sm90ELb0ELb1ELb0ELb1ELb1ELb0ELb0ELb1ELb1ELb1ELb1ELb0EEENS1_21CollectiveEpilogueFwdINS6_IJSA_SA_SB_EEES9_SE_SG_Li256ELb1ELb1ELb1ELb0EEENS1_36VarlenDynamicPersistentTileSchedulerILi128ELi96ELi256ELi128ELb1ELb1ELb1ELb1ELb0ELb1EEEEEEEEEvNT_6ParamsE,"ax",@progbits
	.align	128
.text._ZN7cutlass13device_kernelIN5flash11enable_sm90INS1_16FlashAttnFwdSm90INS1_25CollectiveMainloopFwdSm90ILi2EN4cute5tupleIJNS5_1CILi1EEES8_S8_EEENS6_IJNS7_ILi128EEENS7_ILi96EEENS7_ILi192EEEEEELi128ENS_10bfloat16_tEfNS_4arch4Sm90ELb0ELb1ELb0ELb1ELb1ELb0ELb0ELb1ELb1ELb1ELb1ELb0EEENS1_21CollectiveEpilogueFwdINS6_IJSA_SA_SB_EEES9_SE_SG_Li256ELb1ELb1ELb1ELb0EEENS1_36VarlenDynamicPersistentTileSchedulerILi128ELi96ELi256ELi128ELb1ELb1ELb1ELb1ELb0ELb1EEEEEEEEEvNT_6ParamsE:
        .type           _ZN7cutlass13device_kernelIN5flash11enable_sm90INS1_16FlashAttnFwdSm90INS1_25CollectiveMainloopFwdSm90ILi2EN4cute5tupleIJNS5_1CILi1EEES8_S8_EEENS6_IJNS7_ILi128EEENS7_ILi96EEENS7_ILi192EEEEEELi128ENS_10bfloat16_tEfNS_4arch4Sm90ELb0ELb1ELb0ELb1ELb1ELb0ELb0ELb1ELb1ELb1ELb1ELb0EEENS1_21CollectiveEpilogueFwdINS6_IJSA_SA_SB_EEES9_SE_SG_Li256ELb1ELb1ELb1ELb0EEENS1_36VarlenDynamicPersistentTileSchedulerILi128ELi96ELi256ELi128ELb1ELb1ELb1ELb1ELb0ELb1EEEEEEEEEvNT_6ParamsE,@function
        .size           _ZN7cutlass13device_kernelIN5flash11enable_sm90INS1_16FlashAttnFwdSm90INS1_25CollectiveMainloopFwdSm90ILi2EN4cute5tupleIJNS5_1CILi1EEES8_S8_EEENS6_IJNS7_ILi128EEENS7_ILi96EEENS7_ILi192EEEEEELi128ENS_10bfloat16_tEfNS_4arch4Sm90ELb0ELb1ELb0ELb1ELb1ELb0ELb0ELb1ELb1ELb1ELb1ELb0EEENS1_21CollectiveEpilogueFwdINS6_IJSA_SA_SB_EEES9_SE_SG_Li256ELb1ELb1ELb1ELb0EEENS1_36VarlenDynamicPersistentTileSchedulerILi128ELi96ELi256ELi128ELb1ELb1ELb1ELb1ELb0ELb1EEEEEEEEEvNT_6ParamsE,(.L_x_3208 - _ZN7cutlass13device_kernelIN5flash11enable_sm90INS1_16FlashAttnFwdSm90INS1_25CollectiveMainloopFwdSm90ILi2EN4cute5tupleIJNS5_1CILi1EEES8_S8_EEENS6_IJNS7_ILi128EEENS7_ILi96EEENS7_ILi192EEEEEELi128ENS_10bfloat16_tEfNS_4arch4Sm90ELb0ELb1ELb0ELb1ELb1ELb0ELb0ELb1ELb1ELb1ELb1ELb0EEENS1_21CollectiveEpilogueFwdINS6_IJSA_SA_SB_EEES9_SE_SG_Li256ELb1ELb1ELb1ELb0EEENS1_36VarlenDynamicPersistentTileSchedulerILi128ELi96ELi256ELi128ELb1ELb1ELb1ELb1ELb0ELb1EEEEEEEEEvNT_6ParamsE)
        .other          _ZN7cutlass13device_kernelIN5flash11enable_sm90INS1_16FlashAttnFwdSm90INS1_25CollectiveMainloopFwdSm90ILi2EN4cute5tupleIJNS5_1CILi1EEES8_S8_EEENS6_IJNS7_ILi128EEENS7_ILi96EEENS7_ILi192EEEEEELi128ENS_10bfloat16_tEfNS_4arch4Sm90ELb0ELb1ELb0ELb1ELb1ELb0ELb0ELb1ELb1ELb1ELb1ELb0EEENS1_21CollectiveEpilogueFwdINS6_IJSA_SA_SB_EEES9_SE_SG_Li256ELb1ELb1ELb1ELb0EEENS1_36VarlenDynamicPersistentTileSchedulerILi128ELi96ELi256ELi128ELb1ELb1ELb1ELb1ELb0ELb1EEEEEEEEEvNT_6ParamsE,@"STO_CUDA_ENTRY STV_DEFAULT"
_ZN7cutlass13device_kernelIN5flash11enable_sm90INS1_16FlashAttnFwdSm90INS1_25CollectiveMainloopFwdSm90ILi2EN4cute5tupleIJNS5_1CILi1EEES8_S8_EEENS6_IJNS7_ILi128EEENS7_ILi96EEENS7_ILi192EEEEEELi128ENS_10bfloat16_tEfNS_4arch4Sm90ELb0ELb1ELb0ELb1ELb1ELb0ELb0ELb1ELb1ELb1ELb1ELb0EEENS1_21CollectiveEpilogueFwdINS6_IJSA_SA_SB_EEES9_SE_SG_Li256ELb1ELb1ELb1ELb0EEENS1_36VarlenDynamicPersistentTileSchedulerILi128ELi96ELi256ELi128ELb1ELb1ELb1ELb1ELb0ELb1EEEEEEEEEvNT_6ParamsE:
        /* <DEDUP_REMOVED lines=45> */
.L_x_1203:
        /* <DEDUP_REMOVED lines=22> */
.L_x_1204:
        /* <DEDUP_REMOVED lines=18> */
.L_x_1205:
        /* <DEDUP_REMOVED lines=22> */
.L_x_1206:
        /* <DEDUP_REMOVED lines=23> */
.L_x_1207:
        /* <DEDUP_REMOVED lines=10> */
.L_x_1209:
        /* <DEDUP_REMOVED lines=14> */
[----:B------:R-:W2:Y:S01]  /*09a0*/  LDL R2, [R1+0x14] ;  /* 0x0000140001027983 */ /* 0x000ea20000100800 */
[----:B------:R-:W-:Y:S01]  /*09b0*/  VIADD R207, R0, 0xffffff80 ;  /* 0xffffff8000cf7836 */ /* 0x000fe20000000000 */
[----:B------:R-:W-:Y:S01]  /*09c0*/  R2UR UR6, R13 ;  /* 0x000000000d0672ca */ /* 0x000fe200000e0000 */
[----:B------:R-:W-:Y:S01]  /*09d0*/  UMOV UR38, URZ ;  /* 0x0000003f00267c82 */ /* 0x000fe20008000000 */
[----:B------:R-:W-:Y:S01]  /*09e0*/  R2UR UR5, R14 ;  /* 0x000000000e0572ca */ /* 0x000fe200000e0000 */
[----:B------:R-:W-:Y:S01]  /*09f0*/  UMOV UR39, URZ ;  /* 0x0000003f00277c82 */ /* 0x000fe20008000000 */
[----:B------:R-:W-:Y:S02]  /*0a00*/  SHF.R.S32.HI R0, RZ, 0x1f, R207 ;  /* 0x0000001fff007819 */ /* 0x000fe400000114cf */
[----:B------:R-:W-:Y:S02]  /*0a10*/  R2UR UR7, R15 ;  /* 0x000000000f0772ca */ /* 0x000fe400000e0000 */
[----:B0-----:R-:W-:-:S04]  /*0a20*/  LEA.HI R3, R0, R207, RZ, 0x4 ;  /* 0x000000cf00037211 */ /* 0x001fc800078f20ff */
[----:B------:R-:W-:Y:S02]  /*0a30*/  SHF.R.S32.HI R6, RZ, 0x4, R3 ;  /* 0x00000004ff067819 */ /* 0x000fe40000011403 */
[----:B--2---:R-:W-:Y:S02]  /*0a40*/  R2UR UR4, R2 ;  /* 0x00000000020472ca */ /* 0x004fe400000e0000 */
[----:B------:R-:W-:-:S04]  /*0a50*/  LEA.HI R2, R0, R207, RZ, 0x7 ;  /* 0x000000cf00027211 */ /* 0x000fc800078f38ff */
[----:B------:R-:W-:Y:S02]  /*0a60*/  LOP3.LUT R4, R2, 0xffffff80, RZ, 0xc0, !PT ;  /* 0xffffff8002047812 */ /* 0x000fe400078ec0ff */
[----:B------:R-:W-:-:S03]  /*0a70*/  SHF.R.S32.HI R201, RZ, 0x7, R2 ;  /* 0x00000007ffc97819 */ /* 0x000fc60000011402 */
[----:B------:R-:W-:Y:S01]  /*0a80*/  IMAD.IADD R185, R207, 0x1, -R4 ;  /* 0x00000001cfb97824 */ /* 0x000fe200078e0a04 */
[----:B------:R-:W-:Y:S01]  /*0a90*/  LEA.HI R4, R0, R207, RZ, 0x5 ;  /* 0x000000cf00047211 */ /* 0x000fe200078f28ff */
[----:B------:R-:W-:Y:S01]  /*0aa0*/  ULOP3.LUT UR8, UR4, 0x1, URZ, 0xfc, !UPT ;  /* 0x0000000104087892 */ /* 0x000fe2000f8efc3f */
[----:B------:R-:W-:Y:S02]  /*0ab0*/  LEA.HI R2, R2, R201, RZ, 0x1 ;  /* 0x000000c902027211 */ /* 0x000fe400078f08ff */
[----:B------:R-:W-:Y:S01]  /*0ac0*/  SHF.R.S32.HI R8, RZ, 0x1f, R185 ;  /* 0x0000001fff087819 */ /* 0x000fe200000114b9 */
[----:B------:R-:W-:Y:S01]  /*0ad0*/  IMAD.SHL.U32 R5, R4, 0x20, RZ ;  /* 0x0000002004057824 */ /* 0x000fe200078e00ff */
[C---:B------:R-:W-:Y:S01]  /*0ae0*/  LOP3.LUT R4, R3.reuse, 0x3fffff0, RZ, 0xc0, !PT ;  /* 0x03fffff003047812 */ /* 0x040fe200078ec0ff */
[----:B------:R-:W-:Y:S01]  /*0af0*/  UMOV UR4, URZ ;  /* 0x0000003f00047c82 */ /* 0x000fe20008000000 */
[----:B------:R-:W-:Y:S01]  /*0b00*/  LEA.HI R3, R3, R6, RZ, 0x1 ;  /* 0x0000000603037211 */ /* 0x000fe200078f08ff */
[----:B------:R-:W-:Y:S01]  /*0b10*/  IMAD.U32 R204, RZ, RZ, UR8 ;  /* 0x00000008ffcc7e24 */ /* 0x000fe2000f8e00ff */
[----:B------:R-:W-:Y:S01]  /*0b20*/  LOP3.LUT R5, R5, 0xfffffc00, RZ, 0xc0, !PT ;  /* 0xfffffc0005057812 */ /* 0x000fe200078ec0ff */
[----:B------:R-:W-:Y:S01]  /*0b30*/  IMAD.IADD R4, R207, 0x1, -R4 ;  /* 0x00000001cf047824 */ /* 0x000fe200078e0a04 */
[----:B------:R-:W-:Y:S01]  /*0b40*/  LOP3.LUT R3, R3, 0x1ffffffe, RZ, 0xc0, !PT ;  /* 0x1ffffffe03037812 */ /* 0x000fe200078ec0ff */
[----:B------:R-:W-:Y:S01]  /*0b50*/  IMAD.U32 R184, RZ, RZ, UR4 ;  /* 0x00000004ffb87e24 */ /* 0x000fe2000f8e00ff */
[----:B------:R-:W-:Y:S01]  /*0b60*/  LEA.HI R7, R8, R185, RZ, 0x2 ;  /* 0x000000b908077211 */ /* 0x000fe200078f10ff */
[----:B------:R-:W-:Y:S01]  /*0b70*/  IMAD R4, R4, 0x40, R5 ;  /* 0x0000004004047824 */ /* 0x000fe200078e0205 */
[-C--:B------:R-:W-:Y:S01]  /*0b80*/  LEA.HI R5, R0, R207.reuse, RZ, 0x2 ;  /* 0x000000cf00057211 */ /* 0x080fe200078f10ff */
[----:B------:R-:W-:Y:S01]  /*0b90*/  IMAD.IADD R3, R6, 0x1, -R3 ;  /* 0x0000000106037824 */ /* 0x000fe200078e0a03 */
[----:B------:R-:W-:-:S02]  /*0ba0*/  LEA.HI R0, R0, R207, RZ, 0x3 ;  /* 0x000000cf00007211 */ /* 0x000fc400078f18ff */
[--C-:B------:R-:W-:Y:S01]  /*0bb0*/  SHF.R.S32.HI R9, RZ, 0x2, R7.reuse ;  /* 0x00000002ff097819 */ /* 0x100fe20000011407 */
[----:B------:R-:W-:Y:S01]  /*0bc0*/  IMAD R203, R3, 0x8, R4 ;  /* 0x0000000803cb7824 */ /* 0x000fe200078e0204 */
[----:B------:R-:W-:Y:S02]  /*0bd0*/  LOP3.LUT R4, R5, 0xfffffffc, RZ, 0xc0, !PT ;  /* 0xfffffffc05047812 */ /* 0x000fe400078ec0ff */
[----:B------:R-:W-:Y:S02]  /*0be0*/  SHF.R.S32.HI R10, RZ, 0x1f, R7 ;  /* 0x0000001fff0a7819 */ /* 0x000fe40000011407 */
[----:B------:R-:W-:Y:S01]  /*0bf0*/  LEA.HI R8, R8, R185, RZ, 0x5 ;  /* 0x000000b908087211 */ /* 0x000fe200078f28ff */
[----:B------:R-:W-:Y:S01]  /*0c00*/  IMAD.IADD R3, R207, 0x1, -R4 ;  /* 0x00000001cf037824 */ /* 0x000fe200078e0a04 */
[----:B------:R-:W-:Y:S02]  /*0c10*/  LOP3.LUT R4, R2, 0x3fffffe, RZ, 0xc0, !PT ;  /* 0x03fffffe02047812 */ /* 0x000fe400078ec0ff */
[----:B------:R-:W-:-:S02]  /*0c20*/  LOP3.LUT R2, R0, 0xfffffff8, RZ, 0xc0, !PT ;  /* 0xfffffff800027812 */ /* 0x000fc400078ec0ff */
[----:B------:R-:W-:Y:S01]  /*0c30*/  LEA.HI R10, R10, R9, RZ, 0x3 ;  /* 0x000000090a0a7211 */ /* 0x000fe200078f18ff */
[----:B------:R-:W-:Y:S01]  /*0c40*/  IMAD.IADD R4, R201, 0x1, -R4 ;  /* 0x00000001c9047824 */ /* 0x000fe200078e0a04 */
[----:B------:R-:W-:Y:S01]  /*0c50*/  SHF.R.S32.HI R8, RZ, 0x5, R8 ;  /* 0x00000005ff087819 */ /* 0x000fe20000011408 */
[----:B------:R-:W-:Y:S01]  /*0c60*/  IMAD.IADD R163, R207, 0x1, -R2 ;  /* 0x00000001cfa37824 */ /* 0x000fe200078e0a02 */
[----:B------:R-:W-:Y:S02]  /*0c70*/  LOP3.LUT R2, R7, 0x7ffffffc, RZ, 0xc0, !PT ;  /* 0x7ffffffc07027812 */ /* 0x000fe400078ec0ff */
[----:B------:R-:W-:Y:S01]  /*0c80*/  LOP3.LUT R10, R10, 0xfffffff8, RZ, 0xc0, !PT ;  /* 0xfffffff80a0a7812 */ /* 0x000fe200078ec0ff */
[----:B------:R-:W-:Y:S01]  /*0c90*/  IMAD.SHL.U32 R160, R163, 0x8, RZ ;  /* 0x00000008a3a07824 */ /* 0x000fe200078e00ff */
[----:B------:R-:W-:Y:S01]  /*0ca0*/  LEA.HI R5, R3, R3, RZ, 0x1 ;  /* 0x0000000303057211 */ /* 0x000fe200078f08ff */
[----:B------:R-:W-:Y:S01]  /*0cb0*/  IMAD.IADD R2, R185, 0x1, -R2 ;  /* 0x00000001b9027824 */ /* 0x000fe200078e0a02 */
[----:B------:R-:W-:Y:S01]  /*0cc0*/  SHF.R.S32.HI R182, RZ, 0x3, R0 ;  /* 0x00000003ffb67819 */ /* 0x000fe20000011400 */
[----:B------:R-:W-:Y:S01]  /*0cd0*/  IMAD.IADD R9, R9, 0x1, -R10 ;  /* 0x0000000109097824 */ /* 0x000fe200078e0a0a */
[----:B------:R-:W-:Y:S01]  /*0ce0*/  LOP3.LUT R6, R5, 0x1ffffffe, RZ, 0xc0, !PT ;  /* 0x1ffffffe05067812 */ /* 0x000fe200078ec0ff */
[----:B------:R-:W-:Y:S01]  /*0cf0*/  IMAD.SHL.U32 R18, R2, 0x2, RZ ;  /* 0x0000000202127824 */ /* 0x000fe200078e00ff */
[----:B------:R-:W-:Y:S01]  /*0d00*/  SHF.R.S32.HI R206, RZ, 0x1f, R160 ;  /* 0x0000001fffce7819 */ /* 0x000fe200000114a0 */
[----:B------:R-:W-:-:S02]  /*0d10*/  IMAD R9, R8, 0x10, R9 ;  /* 0x0000001008097824 */ /* 0x000fc400078e0209 */
[----:B------:R-:W-:Y:S02]  /*0d20*/  VIADD R162, R160, 0x40 ;  /* 0x00000040a0a27836 */ /* 0x000fe40000000000 */
[C---:B------:R-:W-:Y:S02]  /*0d30*/  VIADD R181, R18.reuse, 0x8 ;  /* 0x0000000812b57836 */ /* 0x040fe40000000000 */
        /* <DEDUP_REMOVED lines=28> */
[----:B------:R-:W-:Y:S01]  /*0f00*/  IMAD.IADD R23, R3, 0x1, -R6 ;  /* 0x0000000103177824 */ /* 0x000fe200078e0a06 */
[----:B------:R-:W-:Y:S01]  /*0f10*/  SHF.R.S32.HI R187, RZ, 0x1f, R168 ;  /* 0x0000001fffbb7819 */ /* 0x000fe200000114a8 */
[----:B------:R-:W-:Y:S01]  /*0f20*/  IMAD R202, R4, 0x40, R9 ;  /* 0x0000004004ca7824 */ /* 0x000fe200078e0209 */
[----:B------:R-:W-:-:S03]  /*0f30*/  SHF.R.S32.HI R186, RZ, 0x1f, R167 ;  /* 0x0000001fffba7819 */ /* 0x000fc600000114a7 */
[----:B------:R-:W-:-:S07]  /*0f40*/  IMAD R23, R23, 0x8, R202 ;  /* 0x0000000817177824 */ /* 0x000fce00078e02ca */
.L_x_1321:
[----:B0--34-:R-:W0:Y:S01]  /*0f50*/  LDC.64 R4, c[0x0][0xa18] ;  /* 0x00028600ff047b82 */ /* 0x019e220000000a00 */
[----:B------:R-:W-:Y:S01]  /*0f60*/  IMAD.U32 R9, RZ, RZ, UR7 ;  /* 0x00000007ff097e24 */ /* 0x000fe2000f8e00ff */
[----:B------:R-:W-:Y:S01]  /*0f70*/  ULDC.64 UR8, c[0x0][0xa20] ;  /* 0x0002880000087ab9 */ /* 0x000fe20000000a00 */
[----:B------:R-:W-:-:S05]  /*0f80*/  IMAD.MOV.U32 R7, RZ, RZ, RZ ;  /* 0x000000ffff077224 */ /* 0x000fca00078e00ff */
[----:B-12---:R-:W1:Y:S08]  /*0f90*/  LDC.64 R2, c[0x0][0xa28] ;  /* 0x00028a00ff027b82 */ /* 0x006e700000000a00 */
[----:B------:R-:W2:Y:S01]  /*0fa0*/  LDC R0, c[0x0][0x424] ;  /* 0x00010900ff007b82 */ /* 0x000ea20000000800 */
[----:B0-----:R-:W-:-:S07]  /*0fb0*/  ISETP.NE.U32.AND P1, PT, R4, RZ, PT ;  /* 0x000000ff0400720c */ /* 0x001fce0003f25070 */
[----:B------:R-:W0:Y:S01]  /*0fc0*/  LDC R11, c[0x0][0x2f0] ;  /* 0x0000bc00ff0b7b82 */ /* 0x000e220000000800 */
[----:B------:R-:W-:Y:S02]  /*0fd0*/  ISETP.NE.AND.EX P1, PT, R5, RZ, PT, P1 ;  /* 0x000000ff0500720c */ /* 0x000fe40003f25310 */
[----:B-1----:R-:W-:-:S04]  /*0fe0*/  ISETP.NE.U32.AND P0, PT, R2, RZ, PT ;  /* 0x000000ff0200720c */ /* 0x002fc80003f05070 */
[----:B------:R-:W-:-:S07]  /*0ff0*/  ISETP.NE.AND.EX P0, PT, R3, RZ, PT, P0 ;  /* 0x000000ff0300720c */ /* 0x000fce0003f05300 */
[----:B------:R-:W1:Y:S08]  /*1000*/  @P1 LDC.64 R4, c[0x0][0xa18] ;  /* 0x00028600ff041b82 */ /* 0x000e700000000a00 */
[----:B------:R-:W3:Y:S01]  /*1010*/  @P0 LDC.64 R2, c[0x0][0xa28] ;  /* 0x00028a00ff020b82 */ /* 0x000ee20000000a00 */
[----:B-1----:R-:W-:-:S05]  /*1020*/  @P1 IMAD.WIDE R4, R9, 0x4, R4 ;  /* 0x0000000409041825 */ /* 0x002fca00078e0204 */
[----:B------:R1:W5:Y:S01]  /*1030*/  @P1 LDG.E R17, desc[UR36][R4.64] ;  /* 0x0000002404111981 */ /* 0x000362000c1e1900 */
[----:B---3--:R-:W-:Y:S02]  /*1040*/  @P0 IMAD.WIDE R2, R9, 0x4, R2 ;  /* 0x0000000409020825 */ /* 0x008fe400078e0202 */
[----:B------:R-:W3:Y:S01]  /*1050*/  LDC.64 R8, c[0x0][0x418] ;  /* 0x00010600ff087b82 */ /* 0x000ee20000000a00 */
[----:B------:R-:W-:Y:S02]  /*1060*/  ULOP3.LUT UR4, UR5, 0xffff, URZ, 0xc0, !UPT ;  /* 0x0000ffff05047892 */ /* 0x000fe4000f8ec03f */
[----:B------:R1:W5:Y:S01]  /*1070*/  @P0 LDG.E R7, desc[UR36][R2.64] ;  /* 0x0000002402070981 */ /* 0x000362000c1e1900 */
[----:B------:R-:W-:-:S03]  /*1080*/  ISETP.NE.U32.AND P2, PT, RZ, UR8, PT ;  /* 0x00000008ff007c0c */ /* 0x000fc6000bf45070 */
[----:B------:R-:W-:Y:S01]  /*1090*/  IMAD.U32 R166, RZ, RZ, UR4 ;  /* 0x00000004ffa67e24 */ /* 0x000fe2000f8e00ff */
[----:B------:R-:W-:Y:S02]  /*10a0*/  ISETP.NE.AND.EX P2, PT, RZ, UR9, PT, P2 ;  /* 0x00000009ff007c0c */ /* 0x000fe4000bf45320 */
[----:B---3--:R-:W-:-:S04]  /*10b0*/  ISETP.NE.U32.AND P0, PT, R8, RZ, PT ;  /* 0x000000ff0800720c */ /* 0x008fc80003f05070 */
[----:B------:R-:W-:-:S04]  /*10c0*/  ISETP.NE.AND.EX P0, PT, R9, RZ, PT, P0 ;  /* 0x000000ff0900720c */ /* 0x000fc80003f05300 */
[----:B--2---:R-:W-:Y:S01]  /*10d0*/  SEL R0, R0, 0x1, P0 ;  /* 0x0000000100007807 */ /* 0x004fe20000000000 */
[----:B01----:R-:W-:Y:S08]  /*10e0*/  @P1 BRA `(.L_x_1210) ;  /* 0x00000000002c1947 */ /* 0x003ff00003800000 */
[----:B------:R-:W-:Y:S01]  /*10f0*/  ULDC.64 UR8, c[0x0][0xa00] ;  /* 0x0002800000087ab9 */ /* 0x000fe20000000a00 */
[----:B-----5:R-:W0:Y:S01]  /*1100*/  LDC R17, c[0x0][0x288] ;  /* 0x0000a200ff117b82 */ /* 0x020e220000000800 */
[----:B------:R-:W-:-:S04]  /*1110*/  ISETP.NE.U32.AND P0, PT, RZ, UR8, PT ;  /* 0x00000008ff007c0c */ /* 0x000fc8000bf05070 */
[----:B------:R-:W-:-:S13]  /*1120*/  ISETP.NE.AND.EX P0, PT, RZ, UR9, PT, P0 ;  /* 0x00000009ff007c0c */ /* 0x000fda000bf05300 */
[----:B------:R-:W-:Y:S05]  /*1130*/  @!P0 BRA `(.L_x_1210) ;  /* 0x0000000000188947 */ /* 0x000fea0003800000 */
[----:B------:R-:W1:Y:S01]  /*1140*/  LDC.64 R2, c[0x0][0xa00] ;  /* 0x00028000ff027b82 */ /* 0x000e620000000a00 */
[----:B------:R-:W-:-:S04]  /*1150*/  IMAD.U32 R5, RZ, RZ, UR7 ;  /* 0x00000007ff057e24 */ /* 0x000fc8000f8e00ff */
[----:B-1----:R-:W-:-:S05]  /*1160*/  IMAD.WIDE R2, R5, 0x4, R2 ;  /* 0x0000000405027825 */ /* 0x002fca00078e0202 */
[----:B0-----:R-:W2:Y:S04]  /*1170*/  LDG.E R17, desc[UR36][R2.64] ;  /* 0x0000002402117981 */ /* 0x001ea8000c1e1900 */
[----:B------:R-:W2:Y:S02]  /*1180*/  LDG.E R4, desc[UR36][R2.64+0x4] ;  /* 0x0000042402047981 */ /* 0x000ea4000c1e1900 */
[----:B--2---:R-:W-:-:S07]  /*1190*/  IMAD.IADD R17, R4, 0x1, -R17 ;  /* 0x0000000104117824 */ /* 0x004fce00078e0a11 */
.L_x_1210:
[----:B------:R-:W-:Y:S02]  /*11a0*/  IMAD R16, R0, R11, RZ ;  /* 0x0000000b00107224 */ /* 0x000fe400078e02ff */
[----:B------:R-:W-:Y:S01]  /*11b0*/  IMAD.U32 R183, RZ, RZ, UR7 ;  /* 0x00000007ffb77e24 */ /* 0x000fe2000f8e00ff */
[----:B------:R-:W-:Y:S06]  /*11c0*/  @!P2 BRA `(.L_x_1211) ;  /* 0x000000000018a947 */ /* 0x000fec0003800000 */
[----:B------:R-:W-:Y:S02]  /*11d0*/  ULDC.64 UR8, c[0x0][0xa20] ;  /* 0x0002880000087ab9 */ /* 0x000fe40000000a00 */
[----:B------:R-:W-:-:S06]  /*11e0*/  UIMAD.WIDE UR8, UR7, 0x4, UR8 ;  /* 0x00000004070878a5 */ /* 0x000fcc000f8e0208 */
[----:B------:R-:W-:Y:S02]  /*11f0*/  IMAD.U32 R2, RZ, RZ, UR8 ;  /* 0x00000008ff027e24 */ /* 0x000fe4000f8e00ff */
[----:B------:R-:W-:-:S05]  /*1200*/  IMAD.U32 R3, RZ, RZ, UR9 ;  /* 0x00000009ff037e24 */ /* 0x000fca000f8e00ff */
[----:B------:R1:W5:Y:S01]  /*1210*/  LDG.E R16, desc[UR36][R2.64] ;  /* 0x0000002402107981 */ /* 0x000362000c1e1900 */
[----:B------:R-:W-:Y:S05]  /*1220*/  BRA `(.L_x_1212) ;  /* 0x0000000000287947 */ /* 0x000fea0003800000 */
.L_x_1211:
[----:B------:R-:W-:Y:S02]  /*1230*/  ULDC.64 UR8, c[0x0][0xa08] ;  /* 0x0002820000087ab9 */ /* 0x000fe40000000a00 */
[----:B------:R-:W-:-:S04]  /*1240*/  ISETP.NE.U32.AND P0, PT, RZ, UR8, PT ;  /* 0x00000008ff007c0c */ /* 0x000fc8000bf05070 */
[----:B------:R-:W-:-:S13]  /*1250*/  ISETP.NE.AND.EX P0, PT, RZ, UR9, PT, P0 ;  /* 0x00000009ff007c0c */ /* 0x000fda000bf05300 */
[----:B------:R-:W-:Y:S05]  /*1260*/  @!P0 BRA `(.L_x_1212) ;  /* 0x0000000000188947 */ /* 0x000fea0003800000 */
[----:B------:R-:W1:Y:S01]  /*1270*/  LDC.64 R2, c[0x0][0xa08] ;  /* 0x00028200ff027b82 */ /* 0x000e620000000a00 */
[----:B------:R-:W-:-:S04]  /*1280*/  IMAD.U32 R5, RZ, RZ, UR7 ;  /* 0x00000007ff057e24 */ /* 0x000fc8000f8e00ff */
[----:B-1----:R-:W-:-:S05]  /*1290*/  IMAD.WIDE R2, R5, 0x4, R2 ;  /* 0x0000000405027825 */ /* 0x002fca00078e0202 */
[----:B------:R-:W2:Y:S04]  /*12a0*/  LDG.E R16, desc[UR36][R2.64] ;  /* 0x0000002402107981 */ /* 0x000ea8000c1e1900 */
[----:B------:R-:W2:Y:S02]  /*12b0*/  LDG.E R5, desc[UR36][R2.64+0x4] ;  /* 0x0000042402057981 */ /* 0x000ea4000c1e1900 */
[----:B--2---:R-:W-:-:S07]  /*12c0*/  IMAD.IADD R16, R5, 0x1, -R16 ;  /* 0x0000000105107824 */ /* 0x004fce00078e0a10 */
.L_x_1212:
[----:B------:R-:W-:Y:S01]  /*12d0*/  ULDC UR4, c[0x0][0x448] ;  /* 0x0001120000047ab9 */ /* 0x000fe20000000800 */
[----:B-----5:R-:W-:Y:S01]  /*12e0*/  IMAD.IADD R16, R16, 0x1, -R7 ;  /* 0x0000000110107824 */ /* 0x020fe200078e0a07 */
[----:B------:R-:W-:Y:S02]  /*12f0*/  UISETP.NE.AND UP0, UPT, UR4, 0x1, UPT ;  /* 0x000000010400788c */ /* 0x000fe4000bf05270 */
[----:B------:R-:W-:Y:S02]  /*1300*/  USHF.L.U32 UR6, UR6, 0x7, URZ ;  /* 0x0000000706067899 */ /* 0x000fe4000800063f */
[----:B0-----:R-:W-:Y:S01]  /*1310*/  IADD3 R0, R16, 0x1, -R17 ;  /* 0x0000000110007810 */ /* 0x001fe20007ffe811 */
[----:B------:R-:W-:Y:S02]  /*1320*/  UP2UR UR7, UPR, URZ, 0x1 ;  /* 0x000000013f077883 */ /* 0x000fe40008000000 */
[----:B------:R-:W-:Y:S01]  /*1330*/  UIADD3 UR4, UR6, 0x7f, URZ ;  /* 0x0000007f06047890 */ /* 0x000fe2000fffe03f */
[----:B------:R-:W-:Y:S01]  /*1340*/  R2UR UR10, R0 ;  /* 0x00000000000a72ca */ /* 0x000fe200000e0000 */
[----:B------:R-:W-:-:S02]  /*1350*/  IMAD.U32 R22, RZ, RZ, UR6 ;  /* 0x00000006ff167e24 */ /* 0x000fc4000f8e00ff */
[----:B------:R-:W-:Y:S01]  /*1360*/  @UP0 ULDC UR8, c[0x0][0x44c] ;  /* 0x0001130000080ab9 */ /* 0x000fe20000000800 */
[----:B------:R-:W-:Y:S01]  /*1370*/  IMAD.U32 R19, RZ, RZ, UR7 ;  /* 0x00000007ff137e24 */ /* 0x000fe2000f8e00ff */
[----:B------:R-:W-:Y:S01]  /*1380*/  UIMAD.WIDE.U32 UR8, UR4, UR8, URZ ;  /* 0x00000008040872a5 */ /* 0x000fe2000f8e003f */
[----:B------:R-:W-:Y:S01]  /*1390*/  @UP0 ULDC UR11, c[0x0][0x450] ;  /* 0x00011400000b0ab9 */ /* 0x000fe20000000800 */
[----:B------:R-:W-:Y:S02]  /*13a0*/  ULDC.64 UR6, c[0x0][0x9e0] ;  /* 0x0002780000067ab9 */ /* 0x000fe40000000a00 */
[----:B------:R-:W-:Y:S02]  /*13b0*/  @UP0 USHF.R.U32.HI UR4, URZ, UR11, UR9 ;  /* 0x0000000b3f040299 */ /* 0x000fe40008011609 */
[----:B------:R-:W-:Y:S02]  /*13c0*/  UISETP.GE.AND UP0, UPT, UR7, 0x1, UPT ;  /* 0x000000010700788c */ /* 0x000fe4000bf06270 */
[----:B------:R-:W-:-:S02]  /*13d0*/  UIADD3 UR8, UR10, UR4, URZ ;  /* 0x000000040a087290 */ /* 0x000fc4000fffe03f */
[----:B------:R-:W-:Y:S02]  /*13e0*/  UP2UR UR61, UPR, URZ, 0x1 ;  /* 0x000000013f3d7883 */ /* 0x000fe40008000000 */
[----:B------:R-:W-:Y:S01]  /*13f0*/  PLOP3.LUT P0, PT, PT, PT, UP0, 0x40, 0x0 ;  /* 0x000000000000781c */ /* 0x000fe20003f0e808 */
[----:B------:R-:W-:-:S06]  /*1400*/  UIADD3 UR6, UR8, UR6, URZ ;  /* 0x0000000608067290 */ /* 0x000fcc000fffe03f */
[----:B------:R-:W-:-:S06]  /*1410*/  IMAD.U32 R0, RZ, RZ, UR6 ;  /* 0x00000006ff007e24 */ /* 0x000fcc000f8e00ff */
[----:B------:R-:W-:Y:S05]  /*1420*/  @P0 BRA `(.L_x_1213) ;  /* 0x0000000000400947 */ /* 0x000fea0003800000 */
        /* <DEDUP_REMOVED lines=10> */
.L_x_1214:
[----:B------:R-:W-:-:S11]  /*14d0*/  UISETP.NE.AND UP0, UPT, UR7, 0x1, UPT ;  /* 0x000000010700788c */ /* 0x000fd6000bf05270 */
[----:B------:R-:W-:Y:S02]  /*14e0*/  @UP0 ULDC.64 UR10, c[0x0][0x9e8] ;  /* 0x00027a00000a0ab9 */ /* 0x000fe40000000a00 */
[----:B------:R-:W-:-:S04]  /*14f0*/  UIMAD.WIDE.U32 UR8, UR4, UR10, URZ ;  /* 0x0000000a040872a5 */ /* 0x000fc8000f8e003f */
[----:B------:R-:W-:-:S12]  /*1500*/  @UP0 USHF.R.U32.HI UR4, URZ, UR11, UR9 ;  /* 0x0000000b3f040299 */ /* 0x000fd80008011609 */
.L_x_1215:
[----:B------:R-:W-:-:S06]  /*1510*/  UIMAD UR4, UR4, UR7, UR7 ;  /* 0x00000007040472a4 */ /* 0x000fcc000f8e0207 */
[----:B------:R-:W-:-:S07]  /*1520*/  VIMNMX R0, R0, UR4, PT ;  /* 0x0000000400007c48 */ /* 0x000fce000bfe0100 */
.L_x_1213:
[----:B------:R-:W-:Y:S01]  /*1530*/  R2UR UR6, R19 ;  /* 0x00000000130672ca */ /* 0x000fe200000e0000 */
[----:B------:R-:W-:Y:S01]  /*1540*/  IMAD.IADD R74, R16, 0x1, -R17 ;  /* 0x00000001104a7824 */ /* 0x000fe200078e0a11 */
[----:B------:R-:W-:Y:S01]  /*1550*/  R2UR UR4, R22 ;  /* 0x00000000160472ca */ /* 0x000fe200000e0000 */
[----:B-1----:R-:W-:Y:S02]  /*1560*/  VIADD R2, R0, 0x5f ;  /* 0x0000005f00027836 */ /* 0x002fe40000000000 */
[----:B------:R-:W-:Y:S02]  /*1570*/  VIADD R0, R16, 0x5f ;  /* 0x0000005f10007836 */ /* 0x000fe40000000000 */
[----:B------:R-:W-:-:S04]  /*1580*/  IMAD.HI R2, R2, 0x2aaaaaab, RZ ;  /* 0x2aaaaaab02027827 */ /* 0x000fc800078e02ff */
[----:B------:R-:W-:Y:S01]  /*1590*/  IMAD.HI R0, R0, 0x2aaaaaab, RZ ;  /* 0x2aaaaaab00007827 */ /* 0x000fe200078e02ff */
[----:B------:R-:W-:Y:S01]  /*15a0*/  SHF.R.U32.HI R5, RZ, 0x1f, R2 ;  /* 0x0000001fff057819 */ /* 0x000fe20000011602 */
[----:B------:R-:W-:Y:S01]  /*15b0*/  UISETP.NE.AND UP0, UPT, UR6, URZ, UPT ;  /* 0x0000003f0600728c */ /* 0x000fe2000bf05270 */
[----:B------:R-:W-:Y:S02]  /*15c0*/  R2UR UR6, R74 ;  /* 0x000000004a0672ca */ /* 0x000fe400000e0000 */
[----:B------:R-:W-:Y:S02]  /*15d0*/  SHF.R.U32.HI R3, RZ, 0x1f, R0 ;  /* 0x0000001fff037819 */ /* 0x000fe40000011600 */
[----:B------:R-:W-:Y:S02]  /*15e0*/  LEA.HI.SX32 R2, R2, R5, 0x1c ;  /* 0x0000000502027211 */ /* 0x000fe400078fe2ff */
[----:B------:R-:W-:-:S04]  /*15f0*/  LEA.HI.SX32 R3, R0, R3, 0x1c ;  /* 0x0000000300037211 */ /* 0x000fc800078fe2ff */
[----:B------:R-:W-:Y:S01]  /*1600*/  @UP0 ULDC UR8, c[0x0][0x44c] ;  /* 0x0001130000080ab9 */ /* 0x000fe20000000800 */
[----:B------:R-:W-:Y:S01]  /*1610*/  @UP0 ULDC UR10, c[0x0][0x450] ;  /* 0x00011400000a0ab9 */ /* 0x000fe20000000800 */
[----:B------:R-:W-:Y:S01]  /*1620*/  UIMAD.WIDE.U32 UR8, UR4, UR8, URZ ;  /* 0x00000008040872a5 */ /* 0x000fe2000f8e003f */
[----:B------:R-:W-:-:S03]  /*1630*/  VIMNMX R75, R3, R2, PT ;  /* 0x00000002034b7248 */ /* 0x000fc60003fe0100 */
[----:B------:R-:W-:Y:S02]  /*1640*/  @UP0 USHF.R.U32.HI UR4, URZ, UR10, UR9 ;  /* 0x0000000a3f040299 */ /* 0x000fe40008011609 */
[----:B------:R-:W-:Y:S02]  /*1650*/  UISETP.GE.AND UP0, UPT, UR7, 0x1, UPT ;  /* 0x000000010700788c */ /* 0x000fe4000bf06270 */
[----:B------:R-:W-:-:S03]  /*1660*/  UIADD3 UR4, UR6, UR4, URZ ;  /* 0x0000000406047290 */ /* 0x000fc6000fffe03f */
[----:B------:R-:W-:Y:S01]  /*1670*/  ULDC UR6, c[0x0][0x9dc] ;  /* 0x0002770000067ab9 */ /* 0x000fe20000000800 */
[----:B------:R-:W-:Y:S01]  /*1680*/  PLOP3.LUT P0, PT, PT, PT, UP0, 0x40, 0x0 ;  /* 0x000000000000781c */ /* 0x000fe20003f0e808 */
[----:B------:R-:W-:-:S12]  /*1690*/  UIADD3 UR6, UR4, -UR6, URZ ;  /* 0x8000000604067290 */ /* 0x000fd8000fffe03f */
[----:B------:R-:W-:Y:S05]  /*16a0*/  @P0 BRA `(.L_x_1216) ;  /* 0x0000000000440947 */ /* 0x000fea0003800000 */
        /* <DEDUP_REMOVED lines=10> */
.L_x_1217:
[----:B------:R-:W-:-:S11]  /*1750*/  UISETP.NE.AND UP0, UPT, UR7, 0x1, UPT ;  /* 0x000000010700788c */ /* 0x000fd6000bf05270 */
[----:B------:R-:W-:Y:S02]  /*1760*/  @UP0 ULDC.64 UR10, c[0x0][0x9e8] ;  /* 0x00027a00000a0ab9 */ /* 0x000fe40000000a00 */
[----:B------:R-:W-:-:S04]  /*1770*/  UIMAD.WIDE.U32 UR8, UR4, UR10, URZ ;  /* 0x0000000a040872a5 */ /* 0x000fc8000f8e003f */
[----:B------:R-:W-:-:S12]  /*1780*/  @UP0 USHF.R.U32.HI UR4, URZ, UR11, UR9 ;  /* 0x0000000b3f040299 */ /* 0x000fd80008011609 */
.L_x_1218:
[----:B------:R-:W-:-:S04]  /*1790*/  UIMAD UR4, UR4, UR7, URZ ;  /* 0x00000007040472a4 */ /* 0x000fc8000f8e023f */
[----:B------:R-:W-:-:S04]  /*17a0*/  UISETP.LT.AND UP0, UPT, UR6, UR4, UPT ;  /* 0x000000040600728c */ /* 0x000fc8000bf01270 */
[----:B------:R-:W-:-:S12]  /*17b0*/  USEL UR6, UR6, UR4, !UP0 ;  /* 0x0000000406067287 */ /* 0x000fd8000c000000 */
.L_x_1216:
[----:B------:R-:W-:-:S04]  /*17c0*/  UIMAD.WIDE UR6, UR6, 0x2aaaaaab, URZ ;  /* 0x2aaaaaab060678a5 */ /* 0x000fc8000f8e023f */
[----:B------:R-:W-:-:S04]  /*17d0*/  USHF.R.U32.HI UR4, URZ, 0x1f, UR7 ;  /* 0x0000001f3f047899 */ /* 0x000fc80008011607 */
[----:B------:R-:W-:Y:S02]  /*17e0*/  ULEA.HI.SX32 UR7, UR7, UR4, 0x1c ;  /* 0x0000000407077291 */ /* 0x000fe4000f8fe23f */
[----:B------:R-:W-:Y:S02]  /*17f0*/  ULOP3.LUT UR4, UR5, 0xff000000, URZ, 0xc0, !UPT ;  /* 0xff00000005047892 */ /* 0x000fe4000f8ec03f */
[----:B------:R-:W-:Y:S02]  /*1800*/  UISETP.LT.AND UP0, UPT, URZ, UR7, UPT ;  /* 0x000000073f00728c */ /* 0x000fe4000bf01270 */
[----:B------:R-:W-:Y:S02]  /*1810*/  ULOP3.LUT UR5, UR5, 0xff0000, URZ, 0xc0, !UPT ;  /* 0x00ff000005057892 */ /* 0x000fe4000f8ec03f */
[----:B------:R-:W-:Y:S02]  /*1820*/  USEL UR9, URZ, UR7, !UP0 ;  /* 0x000000073f097287 */ /* 0x000fe4000c000000 */
[----:B------:R-:W-:-:S04]  /*1830*/  USHF.R.U32.HI UR4, URZ, 0x8, UR4 ;  /* 0x000000083f047899 */ /* 0x000fc80008011604 */
[----:B------:R-:W-:Y:S01]  /*1840*/  ISETP.GT.AND P0, PT, R75, UR9, PT ;  /* 0x000000094b007c0c */ /* 0x000fe2000bf04270 */
[----:B------:R-:W-:-:S03]  /*1850*/  ULEA.HI UR5, UR5, UR4, URZ, 0x10 ;  /* 0x0000000405057291 */ /* 0x000fc6000f8f803f */
[----:B------:R-:W-:Y:S01]  /*1860*/  UMOV UR4, URZ ;  /* 0x0000003f00047c82 */ /* 0x000fe20008000000 */
[----:B------:R-:W-:Y:S02]  /*1870*/  ULOP3.LUT UR6, UR5, 0xff, URZ, 0xc0, !UPT ;  /* 0x000000ff05067892 */ /* 0x000fe4000f8ec03f */
[----:B------:R-:W-:-:S04]  /*1880*/  USHF.R.U32.HI UR5, URZ, 0x10, UR5 ;  /* 0x000000103f057899 */ /* 0x000fc80008011605 */
[----:B------:R-:W-:Y:S02]  /*1890*/  IMAD.U32 R165, RZ, RZ, UR6 ;  /* 0x00000006ffa57e24 */ /* 0x000fe4000f8e00ff */
[----:B------:R-:W-:Y:S01]  /*18a0*/  IMAD.U32 R164, RZ, RZ, UR5 ;  /* 0x00000005ffa47e24 */ /* 0x000fe2000f8e00ff */
[----:B------:R-:W-:Y:S06]  /*18b0*/  @!P0 BRA `(.L_x_1219) ;  /* 0x00000000009c8947 */ /* 0x000fec0003800000 */
[----:B------:R-:W-:Y:S01]  /*18c0*/  R2UR UR5, R164 ;  /* 0x00000000a40572ca */ /* 0x000fe200000e0000 */
[----:B------:R-:W-:-:S12]  /*18d0*/  ULDC UR4, c[0x0][0x9f0] ;  /* 0x00027c0000047ab9 */ /* 0x000fd80000000800 */
[----:B------:R-:W-:-:S04]  /*18e0*/  UISETP.NE.AND UP0, UPT, UR5, URZ, UPT ;  /* 0x0000003f0500728c */ /* 0x000fc8000bf05270 */
[----:B------:R-:W-:-:S03]  /*18f0*/  USEL UR10, UR5, UR4, UP0 ;  /* 0x00000004050a7287 */ /* 0x000fc60008000000 */
[----:B------:R-:W-:-:S03]  /*1900*/  UMOV UR4, URZ ;  /* 0x0000003f00047c82 */ /* 0x000fc60008000000 */
[----:B------:R-:W-:-:S05]  /*1910*/  IMAD.U32 R4, RZ, RZ, UR10 ;  /* 0x0000000aff047e24 */ /* 0x000fca000f8e00ff */
[----:B------:R-:W-:-:S04]  /*1920*/  IABS R0, R4 ;  /* 0x0000000400007213 */ /* 0x000fc80000000000 */
[----:B------:R-:W-:Y:S02]  /*1930*/  R2UR UR11, R0 ;  /* 0x00000000000b72ca */ /* 0x000fe400000e0000 */
[----:B------:R-:W-:Y:S02]  /*1940*/  IADD3 R0, R4, -0x1, R75 ;  /* 0xffffffff04007810 */ /* 0x000fe40007ffe04b */
[----:B------:R-:W-:Y:S02]  /*1950*/  IABS R4, R4 ;  /* 0x0000000400047213 */ /* 0x000fe40000000000 */
[----:B------:R-:W-:-:S03]  /*1960*/  R2UR UR6, R0 ;  /* 0x00000000000672ca */ /* 0x000fc600000e0000 */
[----:B------:R-:W-:-:S04]  /*1970*/  IMAD.MOV R4, RZ, RZ, -R4 ;  /* 0x000000ffff047224 */ /* 0x000fc800078e0a04 */
[----:B------:R-:W0:Y:S06]  /*1980*/  I2F.RP R2, UR11 ;  /* 0x0000000b00027d06 */ /* 0x000e2c0008209400 */
[----:B------:R-:W-:-:S06]  /*1990*/  UIADD3 UR6, -UR9, UR6, URZ ;  /* 0x0000000609067290 */ /* 0x000fcc000fffe13f */
[----:B------:R-:W-:Y:S01]  /*19a0*/  IMAD.U32 R0, RZ, RZ, UR6 ;  /* 0x00000006ff007e24 */ /* 0x000fe2000f8e00ff */
[----:B------:R-:W-:Y:S01]  /*19b0*/  ULOP3.LUT UR6, UR6, UR10, URZ, 0x3c, !UPT ;  /* 0x0000000a06067292 */ /* 0x000fe2000f8e3c3f */
[----:B0-----:R-:W0:Y:S03]  /*19c0*/  MUFU.RCP R2, R2 ;  /* 0x0000000200027308 */ /* 0x001e260000001000 */
[----:B------:R-:W-:-:S04]  /*19d0*/  IABS R0, R0 ;  /* 0x0000000000007213 */ /* 0x000fc80000000000 */
[----:B------:R-:W-:Y:S01]  /*19e0*/  R2UR UR8, R0 ;  /* 0x00000000000872ca */ /* 0x000fe200000e0000 */
[----:B------:R-:W-:Y:S02]  /*19f0*/  IMAD.MOV.U32 R0, RZ, RZ, R4 ;  /* 0x000000ffff007224 */ /* 0x000fe400078e0004 */
[----:B0-----:R-:W-:-:S06]  /*1a00*/  VIADD R3, R2, 0xffffffe ;  /* 0x0ffffffe02037836 */ /* 0x001fcc0000000000 */
        /* <DEDUP_REMOVED lines=18> */
.L_x_1219:
[----:B------:R-:W-:Y:S01]  /*1b30*/  R2UR UR5, R165 ;  /* 0x00000000a50572ca */ /* 0x000fe200000e0000 */
[----:B------:R-:W-:Y:S01]  /*1b40*/  IMAD.U32 R0, RZ, RZ, UR4 ;  /* 0x00000004ff007e24 */ /* 0x000fe2000f8e00ff */
[----:B------:R-:W-:Y:S01]  /*1b50*/  PLOP3.LUT P0, PT, PT, PT, PT, 0x80, 0x0 ;  /* 0x000000000000781c */ /* 0x000fe20003f0f070 */
[----:B------:R-:W-:Y:S01]  /*1b60*/  IMAD.MOV.U32 R94, RZ, RZ, RZ ;  /* 0x000000ffff5e7224 */ /* 0x000fe200078e00ff */
        /* <DEDUP_REMOVED lines=9> */
[----:B------:R-:W-:Y:S01]  /*1c00*/  UIMAD UR5, UR5, UR4, UR9 ;  /* 0x00000004050572a4 */ /* 0x000fe2000f8e0209 */
[----:B------:R-:W-:-:S02]  /*1c10*/  CS2R R68, SRZ ;  /* 0x0000000000447805 */ /* 0x000fc4000001ff00 */
[----:B------:R-:W-:Y:S02]  /*1c20*/  CS2R R66, SRZ ;  /* 0x0000000000427805 */ /* 0x000fe4000001ff00 */
[----:B------:R-:W-:Y:S02]  /*1c30*/  CS2R R64, SRZ ;  /* 0x0000000000407805 */ /* 0x000fe4000001ff00 */
[----:B------:R-:W-:Y:S02]  /*1c40*/  CS2R R62, SRZ ;  /* 0x00000000003e7805 */ /* 0x000fe4000001ff00 */
[----:B------:R-:W-:Y:S02]  /*1c50*/  CS2R R60, SRZ ;  /* 0x00000000003c7805 */ /* 0x000fe4000001ff00 */
[----:B------:R-:W-:Y:S01]  /*1c60*/  VIADDMNMX R75, R0, UR5, R75, PT ;  /* 0x00000005004b7c46 */ /* 0x000fe2000b80014b */
[----:B------:R-:W-:Y:S01]  /*1c70*/  IMAD.U32 R161, RZ, RZ, UR5 ;  /* 0x00000005ffa17e24 */ /* 0x000fe2000f8e00ff */
[----:B------:R-:W-:Y:S01]  /*1c80*/  CS2R R58, SRZ ;  /* 0x00000000003a7805 */ /* 0x000fe2000001ff00 */
[----:B------:R-:W-:Y:S01]  /*1c90*/  IMAD.MOV.U32 R0, RZ, RZ, RZ ;  /* 0x000000ffff007224 */ /* 0x000fe200078e00ff */
[----:B------:R-:W-:-:S02]  /*1ca0*/  ISETP.GT.AND P1, PT, R75, UR5, PT ;  /* 0x000000054b007c0c */ /* 0x000fc4000bf24270 */
        /* <DEDUP_REMOVED lines=49> */
.L_x_1221:
[----:B------:R-:W-:Y:S02]  /*1fc0*/  R2UR UR6, R184 ;  /* 0x00000000b80672ca */ /* 0x000fe400000e0000 */
[----:B------:R-:W-:-:S11]  /*1fd0*/  R2UR UR5, R204 ;  /* 0x00000000cc0572ca */ /* 0x000fd600000e0000 */
[----:B------:R-:W-:Y:S02]  /*1fe0*/  ULEA.HI UR4, UR6, UR6, URZ, 0x1 ;  /* 0x0000000606047291 */ /* 0x000fe4000f8f083f */
[----:B------:R-:W-:Y:S02]  /*1ff0*/  IMAD.U32 R2, RZ, RZ, UR5 ;  /* 0x00000005ff027e24 */ /* 0x000fe4000f8e00ff */
[----:B------:R-:W-:-:S03]  /*2000*/  ULOP3.LUT UR4, UR4, 0xfffffffe, URZ, 0xc0, !UPT ;  /* 0xfffffffe04047892 */ /* 0x000fc6000f8ec03f */
[----:B------:R-:W-:Y:S01]  /*2010*/  ISETP.NE.AND P0, PT, R2, 0x3, PT ;  /* 0x000000030200780c */ /* 0x000fe20003f05270 */
[----:B------:R-:W-:-:S06]  /*2020*/  UIADD3 UR4, UR6, -UR4, URZ ;  /* 0x8000000406047290 */ /* 0x000fcc000fffe03f */
[----:B------:R-:W-:-:S05]  /*2030*/  IMAD.U32 R0, RZ, RZ, UR4 ;  /* 0x00000004ff007e24 */ /* 0x000fca000f8e00ff */
[----:B------:R-:W-:-:S04]  /*2040*/  SHF.L.U32 R0, R0, 0x1f, RZ ;  /* 0x0000001f00007819 */ /* 0x000fc800000006ff */
[----:B------:R-:W0:Y:S02]  /*2050*/  SYNCS.PHASECHK.TRANS64.TRYWAIT P1, [UR60+0x2a800], R0 ;  /* 0x02a80000ff0075a7 */ /* 0x000e24000802017c */
[----:B0-----:R-:W-:Y:S05]  /*2060*/  @!P1 BRA `(.L_x_1222) ;  /* 0x0000014800f49947 */ /* 0x001fea0003800000 */
.L_x_1418:
[----:B------:R-:W-:Y:S05]  /*2070*/  @!P0 BRA `(.L_x_1223) ;  /* 0x0000000000048947 */ /* 0x000fea0003800000 */
[----:B------:R-:W-:Y:S01]  /*2080*/  BPT.TRAP 0x1 ;  /* 0x000000040000795c */ /* 0x000fe20000300000 */
.L_x_1223:
[----:B0-----:R-:W-:Y:S02]  /*2090*/  IMAD.U32 R3, RZ, RZ, UR39 ;  /* 0x00000027ff037e24 */ /* 0x001fe4000f8e00ff */
[----:B------:R-:W-:-:S03]  /*20a0*/  IMAD.U32 R0, RZ, RZ, UR38 ;  /* 0x00000026ff007e24 */ /* 0x000fc6000f8e00ff */
[----:B------:R-:W-:Y:S02]  /*20b0*/  LEA R3, R3, UR60, 0x3 ;  /* 0x0000003c03037c11 */ /* 0x000fe4000f8e18ff */
[----:B------:R-:W-:-:S04]  /*20c0*/  SHF.L.U32 R0, R0, 0x1f, RZ ;  /* 0x0000001f00007819 */ /* 0x000fc800000006ff */
[----:B------:R0:W1:Y:S01]  /*20d0*/  SYNCS.PHASECHK.TRANS64.TRYWAIT P1, [R3+URZ+0x2a830], R0 ;  /* 0x02a83000030075a7 */ /* 0x000062000802017f */
[----:B------:R-:W-:Y:S05]  /*20e0*/  @!P0 BRA `(.L_x_1224) ;  /* 0x0000000000048947 */ /* 0x000fea0003800000 */
[----:B------:R-:W-:Y:S01]  /*20f0*/  BPT.TRAP 0x1 ;  /* 0x000000040000795c */ /* 0x000fe20000300000 */
.L_x_1224:
[----:B-1----:R-:W-:Y:S05]  /*2100*/  @P1 BRA `(.L_x_1225) ;  /* 0x0000000000081947 */ /* 0x002fea0003800000 */
[----:B------:R-:W1:Y:S02]  /*2110*/  SYNCS.PHASECHK.TRANS64.TRYWAIT P1, [R3+URZ+0x2a830], R0 ;  /* 0x02a83000030075a7 */ /* 0x000e64000802017f */
[----:B-1----:R-:W-:Y:S05]  /*2120*/  @!P1 BRA `(.L_x_1226) ;  /* 0x0000014800dc9947 */ /* 0x002fea0003800000 */
.L_x_1225:
[----:B------:R-:W-:Y:S05]  /*2130*/  WARPSYNC.ALL ;  /* 0x0000000000007948 */ /* 0x000fea0003800000 */
[----:B------:R-:W-:Y:S01]  /*2140*/  UIADD3 UR4, UR60, 0x18400, URZ ;  /* 0x000184003c047890 */ /* 0x000fe2000fffe03f */
[----:B------:R-:W-:Y:S01]  /*2150*/  WARPGROUP.ARRIVE ;  /* 0x00000000000079c5 */ /* 0x000fe20000000000 */
[----:B------:R-:W-:Y:S01]  /*2160*/  UMOV UR9, 0x40000040 ;  /* 0x4000004000097882 */ /* 0x000fe20000000000 */
[----:B------:R-:W-:Y:S01]  /*2170*/  UMOV UR11, 0x40000040 ;  /* 0x40000040000b7882 */ /* 0x000fe20000000000 */
[----:B------:R-:W-:Y:S01]  /*2180*/  USHF.R.U32.HI UR4, URZ, 0x4, UR4 ;  /* 0x000000043f047899 */ /* 0x000fe20008011604 */
[----:B------:R-:W-:Y:S01]  /*2190*/  IMAD.U32 R5, RZ, RZ, UR9 ;  /* 0x00000009ff057e24 */ /* 0x000fe2000f8e00ff */
[----:B------:R-:W-:Y:S01]  /*21a0*/  UMOV UR57, 0x40000040 ;  /* 0x4000004000397882 */ /* 0x000fe20000000000 */
[----:B------:R-:W-:Y:S01]  /*21b0*/  UMOV UR59, 0x40000040 ;  /* 0x40000040003b7882 */ /* 0x000fe20000000000 */
[----:B------:R-:W-:Y:S01]  /*21c0*/  ULOP3.LUT UR4, UR4, 0x3fff, URZ, 0xc0, !UPT ;  /* 0x00003fff04047892 */ /* 0x000fe2000f8ec03f */
[----:B------:R-:W-:Y:S01]  /*21d0*/  UMOV UR53, 0x40000040 ;  /* 0x4000004000357882 */ /* 0x000fe20000000000 */
[----:B------:R-:W-:-:S02]  /*21e0*/  UMOV UR55, 0x40000040 ;  /* 0x4000004000377882 */ /* 0x000fc40000000000 */
[----:B------:R-:W-:Y:S02]  /*21f0*/  ULOP3.LUT UR5, UR4, 0x10000, URZ, 0xfc, !UPT ;  /* 0x0001000004057892 */ /* 0x000fe4000f8efc3f */
[----:B------:R-:W-:Y:S01]  /*2200*/  ULOP3.LUT UR4, UR40, 0x10000, URZ, 0xfc, !UPT ;  /* 0x0001000028047892 */ /* 0x000fe2000f8efc3f */
[----:B------:R-:W-:Y:S01]  /*2210*/  UMOV UR13, 0x40000040 ;  /* 0x40000040000d7882 */ /* 0x000fe20000000000 */
[----:B------:R-:W-:Y:S02]  /*2220*/  UMOV UR15, 0x40000040 ;  /* 0x40000040000f7882 */ /* 0x000fe40000000000 */
[----:B------:R-:W-:Y:S01]  /*2230*/  IMAD.U32 R9, RZ, RZ, UR5 ;  /* 0x00000005ff097e24 */ /* 0x000fe2000f8e00ff */
[----:B------:R-:W-:Y:S02]  /*2240*/  UIMAD UR5, UR39, 0x900, UR5 ;  /* 0x00000900270578a4 */ /* 0x000fe4000f8e0205 */
[----:B------:R-:W-:Y:S01]  /*2250*/  UMOV UR8, UR4 ;  /* 0x0000000400087c82 */ /* 0x000fe20008000000 */
[----:B------:R-:W-:Y:S01]  /*2260*/  UIADD3 UR56, UR4, 0x2, URZ ;  /* 0x0000000204387890 */ /* 0x000fe2000fffe03f */
[----:B------:R-:W-:Y:S01]  /*2270*/  IMAD.U32 R4, RZ, RZ, UR8 ;  /* 0x00000008ff047e24 */ /* 0x000fe2000f8e00ff */
[----:B------:R-:W-:-:S02]  /*2280*/  UIADD3 UR58, UR5, 0x2, URZ ;  /* 0x00000002053a7890 */ /* 0x000fc4000fffe03f */
[----:B------:R-:W-:Y:S01]  /*2290*/  UMOV UR10, UR5 ;  /* 0x00000005000a7c82 */ /* 0x000fe20008000000 */
[----:B------:R-:W-:Y:S01]  /*22a0*/  UIADD3 UR52, UR4, 0x4, URZ ;  /* 0x0000000404347890 */ /* 0x000fe2000fffe03f */
[----:B------:R-:W-:Y:S01]  /*22b0*/  HGMMA.64x96x16.F32.BF16 R24, gdesc[UR8], RZ, !UPT, gsb0 ;  /* 0x01600000081879f0 */ /* 0x000fe2000c0018ff */
[----:B------:R-:W-:Y:S02]  /*22c0*/  UIADD3 UR54, UR5, 0x4, URZ ;  /* 0x0000000405367890 */ /* 0x000fe4000fffe03f */
[----:B------:R-:W-:Y:S02]  /*22d0*/  UIADD3 UR8, UR4, 0x6, URZ ;  /* 0x0000000604087890 */ /* 0x000fe4000fffe03f */
[----:B------:R-:W-:Y:S01]  /*22e0*/  UIADD3 UR10, UR5, 0x6, URZ ;  /* 0x00000006050a7890 */ /* 0x000fe2000fffe03f */
[----:B------:R-:W-:Y:S01]  /*22f0*/  UMOV UR9, 0x40000040 ;  /* 0x4000004000097882 */ /* 0x000fe20000000000 */
[----:B------:R-:W-:Y:S01]  /*2300*/  UMOV UR11, 0x40000040 ;  /* 0x40000040000b7882 */ /* 0x000fe20000000000 */
[----:B------:R-:W-:-:S02]  /*2310*/  UIADD3 UR12, UR4, 0x400, URZ ;  /* 0x00000400040c7890 */ /* 0x000fc4000fffe03f */
        /* <DEDUP_REMOVED lines=65> */
.L_x_1227:
[----:B------:R-:W-:Y:S01]  /*2730*/  R2UR UR4, R19 ;  /* 0x00000000130472ca */ /* 0x000fe200000e0000 */
[----:B------:R-:W2:Y:S01]  /*2740*/  S2UR UR6, SR_CgaCtaId ;  /* 0x00000000000679c3 */ /* 0x000ea20000008800 */
[----:B------:R-:W-:Y:S01]  /*2750*/  R2UR UR5, R22 ;  /* 0x00000000160572ca */ /* 0x000fe200000e0000 */
[----:B------:R-:W-:Y:S01]  /*2760*/  UISETP.NE.AND UP0, UPT, UR61, URZ, UPT ;  /* 0x0000003f3d00728c */ /* 0x000fe2000bf05270 */
[----:B------:R-:W-:Y:S01]  /*2770*/  ULDC UR11, c[0x0][0x9dc] ;  /* 0x00027700000b7ab9 */ /* 0x000fe20000000800 */
[----:B------:R-:W-:-:S08]  /*2780*/  ULDC UR10, c[0x0][0x9e0] ;  /* 0x00027800000a7ab9 */ /* 0x000fd00000000800 */
[----:B------:R-:W-:Y:S01]  /*2790*/  UISETP.NE.AND UP1, UPT, UR4, URZ, UPT ;  /* 0x0000003f0400728c */ /* 0x000fe2000bf25270 */
[----:B------:R-:W-:Y:S01]  /*27a0*/  R2UR UR4, R3 ;  /* 0x00000000030472ca */ /* 0x000fe200000e0000 */
[----:B01----:R-:W-:Y:S02]  /*27b0*/  VIADD R0, R23, UR5 ;  /* 0x0000000517007c36 */ /* 0x003fe40008000000 */
[----:B------:R-:W-:Y:S02]  /*27c0*/  IMAD R3, R75, -0x60, R16 ;  /* 0xffffffa04b037824 */ /* 0x000fe400078e0210 */
[----:B------:R-:W-:Y:S02]  /*27d0*/  PLOP3.LUT P1, PT, PT, PT, UP1, 0x80, 0x0 ;  /* 0x000000000000781c */ /* 0x000fe40003f2f018 */
[----:B------:R-:W-:Y:S02]  /*27e0*/  PLOP3.LUT P2, PT, PT, PT, UP1, 0x80, 0x0 ;  /* 0x000000000000781c */ /* 0x000fe40003f4f018 */
[----:B------:R-:W-:Y:S01]  /*27f0*/  IADD3 R10, -R18, 0x60, R3 ;  /* 0x00000060120a7810 */ /* 0x000fe20007ffe103 */
[----:B------:R-:W-:-:S03]  /*2800*/  @UP1 ULDC UR5, c[0x0][0x44c] ;  /* 0x0001130000051ab9 */ /* 0x000fc60000000800 */
[----:B------:R-:W-:-:S04]  /*2810*/  UIADD3 UR4, UR4, 0x2a840, URZ ;  /* 0x0002a84004047890 */ /* 0x000fc8000fffe03f */
[----:B--2---:R-:W-:Y:S01]  /*2820*/  UPRMT UR4, UR6, 0x654, UR4 ;  /* 0x0000065406047896 */ /* 0x004fe20008000004 */
[----:B------:R-:W-:Y:S01]  /*2830*/  @P1 IMAD.HI.U32 R2, R0, UR5, RZ ;  /* 0x0000000500021c27 */ /* 0x000fe2000f8e00ff */
[----:B------:R-:W-:Y:S01]  /*2840*/  @UP1 ULDC UR5, c[0x0][0x450] ;  /* 0x0001140000051ab9 */ /* 0x000fe20000000800 */
[----:B------:R-:W-:-:S03]  /*2850*/  PLOP3.LUT P1, PT, PT, PT, UP0, 0x40, 0x0 ;  /* 0x000000000000781c */ /* 0x000fc60003f2e808 */
[----:B------:R-:W-:Y:S01]  /*2860*/  @P2 SHF.R.U32.HI R0, RZ, UR5, R2 ;  /* 0x00000005ff002c19 */ /* 0x000fe20008011602 */
[----:B------:R-:W-:Y:S02]  /*2870*/  IMAD.MOV.U32 R2, RZ, RZ, -0x60 ;  /* 0xffffffa0ff027424 */ /* 0x000fe400078e00ff */
[----:B------:R-:W-:Y:S01]  /*2880*/  SYNCS.ARRIVE.TRANS64.RED.A1T0 RZ, [UR4], RZ ;  /* 0x000000ffffff79a7 */ /* 0x000fe20008100404 */
[----:B------:R-:W-:Y:S01]  /*2890*/  ULOP3.LUT UR4, URZ, UR11, URZ, 0x33, !UPT ;  /* 0x0000000b3f047292 */ /* 0x000fe2000f8e333f */
[----:B------:R-:W0:Y:S01]  /*28a0*/  SHFL.IDX PT, R11, R0, RZ, 0x1c1f ;  /* 0x001c1fff000b7589 */ /* 0x000e2200000e0000 */
[----:B------:R-:W-:-:S04]  /*28b0*/  IMAD R7, R75, R2, 0x61 ;  /* 0x000000614b077424 */ /* 0x000fc800078e0202 */
[----:B------:R-:W-:Y:S01]  /*28c0*/  VIADD R73, R7, 0xffffffff ;  /* 0xffffffff07497836 */ /* 0x000fe20000000000 */
[----:B------:R-:W-:-:S03]  /*28d0*/  IADD3 R2, R16, R7, -R18 ;  /* 0x0000000710027210 */ /* 0x000fc60007ffe812 */
[----:B------:R-:W-:Y:S02]  /*28e0*/  IMAD.IADD R14, R73, 0x1, -R18 ;  /* 0x00000001490e7824 */ /* 0x000fe400078e0a12 */
[----:B------:R-:W-:-:S04]  /*28f0*/  IMAD.IADD R2, R2, 0x1, -R17 ;  /* 0x0000000102027824 */ /* 0x000fc800078e0a11 */
[C---:B------:R-:W-:Y:S02]  /*2900*/  VIADD R7, R2.reuse, UR10 ;  /* 0x0000000a02077c36 */ /* 0x040fe40008000000 */
[----:B------:R-:W-:-:S03]  /*2910*/  VIADD R12, R2, UR4 ;  /* 0x00000004020c7c36 */ /* 0x000fc60008000000 */
[----:B0-----:R-:W-:Y:S01]  /*2920*/  VIADDMNMX R2, R11, R7, R10, PT ;  /* 0x000000070b027246 */ /* 0x001fe2000380010a */
[----:B------:R-:W-:Y:S01]  /*2930*/  IMAD.IADD R6, R12, 0x1, R11 ;  /* 0x000000010c067824 */ /* 0x000fe200078e020b */
[----:B------:R-:W-:Y:S06]  /*2940*/  @P1 BRA `(.L_x_1228) ;  /* 0x00000000005c1947 */ /* 0x000fec0003800000 */
[----:B------:R-:W-:Y:S01]  /*2950*/  IADD3 R3, -R17, R16, R11 ;  /* 0x0000001011037210 */ /* 0x000fe20007ffe10b */
        /* <DEDUP_REMOVED lines=12> */
.L_x_1230:
[----:B------:R-:W-:Y:S02]  /*2a20*/  ULDC UR4, c[0x0][0x9e4] ;  /* 0x0002790000047ab9 */ /* 0x000fe40000000800 */
[----:B------:R-:W-:-:S05]  /*2a30*/  IMAD.U32 R11, RZ, RZ, UR4 ;  /* 0x00000004ff0b7e24 */ /* 0x000fca000f8e00ff */
[----:B------:R-:W-:-:S13]  /*2a40*/  ISETP.NE.AND P1, PT, R11, 0x1, PT ;  /* 0x000000010b00780c */ /* 0x000fda0003f25270 */
[----:B------:R-:W0:Y:S02]  /*2a50*/  @P1 LDC.64 R20, c[0x0][0x9e8] ;  /* 0x00027a00ff141b82 */ /* 0x000e240000000a00 */
[----:B0-----:R-:W-:-:S05]  /*2a60*/  @P1 IMAD.HI.U32 R8, R3, R20, RZ ;  /* 0x0000001403081227 */ /* 0x001fca00078e00ff */
[----:B------:R-:W-:-:S07]  /*2a70*/  @P1 SHF.R.U32.HI R3, RZ, R21, R8 ;  /* 0x00000015ff031219 */ /* 0x000fce0000011608 */
.L_x_1231:
[----:B------:R-:W-:Y:S05]  /*2a80*/  BSYNC B0 ;  /* 0x0000000000007941 */ /* 0x000fea0003800000 */
.L_x_1229:
[----:B------:R-:W-:-:S05]  /*2a90*/  IMAD R3, R3, R11, R14 ;  /* 0x0000000b03037224 */ /* 0x000fca00078e020e */
[----:B------:R-:W-:Y:S02]  /*2aa0*/  VIADDMNMX R2, R3, R11, R2, PT ;  /* 0x0000000b03027246 */ /* 0x000fe40003800102 */
[----:B------:R-:W-:-:S07]  /*2ab0*/  VIMNMX R6, R6, R3, !PT ;  /* 0x0000000306067248 */ /* 0x000fce0007fe0100 */
.L_x_1228:
[C---:B------:R-:W-:Y:S01]  /*2ac0*/  ISETP.GE.AND P2, PT, R73.reuse, 0x9, PT ;  /* 0x000000094900780c */ /* 0x040fe20003f46270 */
[----:B------:R-:W-:Y:S01]  /*2ad0*/  UISETP.NE.AND UP0, UPT, UR61, URZ, UPT ;  /* 0x0000003f3d00728c */ /* 0x000fe2000bf05270 */
        /* <DEDUP_REMOVED lines=8> */
[----:B------:R-:W-:Y:S02]  /*2b60*/  ISETP.GE.AND P6, PT, R73, 0xa, PT ;  /* 0x0000000a4900780c */ /* 0x000fe40003fc6270 */
[----:B------:R-:W-:Y:S02]  /*2b70*/  FSEL R103, R25, -INF , !P4 ;  /* 0xff80000019677808 */ /* 0x000fe40006000000 */
[----:B------:R-:W-:-:S02]  /*2b80*/  P2R R76, PR, RZ, 0x20 ;  /* 0x00000020ff4c7803 */ /* 0x000fc40000000000 */
[----:B------:R-:W-:Y:S02]  /*2b90*/  ISETP.LT.OR P3, PT, R2, 0x11, P3 ;  /* 0x000000110200780c */ /* 0x000fe40001f61670 */
[----:B------:R-:W-:Y:S02]  /*2ba0*/  ISETP.GT.AND P4, PT, R6, 0x9, !P6 ;  /* 0x000000090600780c */ /* 0x000fe40007784270 */
[----:B------:R-:W-:Y:S02]  /*2bb0*/  ISETP.GE.AND P5, PT, R73, 0x12, PT ;  /* 0x000000124900780c */ /* 0x000fe40003fa6270 */
[----:B------:R-:W-:Y:S02]  /*2bc0*/  FSEL R99, R32, -INF , !P3 ;  /* 0xff80000020637808 */ /* 0x000fe40005800000 */
[----:B------:R-:W-:Y:S02]  /*2bd0*/  ISETP.LT.OR P4, PT, R2, 0xa, P4 ;  /* 0x0000000a0200780c */ /* 0x000fe40002781670 */
[----:B------:R-:W-:-:S02]  /*2be0*/  ISETP.GT.AND P3, PT, R6, 0x11, !P5 ;  /* 0x000000110600780c */ /* 0x000fc40006f64270 */
[----:B------:R-:W-:Y:S02]  /*2bf0*/  FSEL R85, R29, -INF , !P4 ;  /* 0xff8000001d557808 */ /* 0x000fe40006000000 */
[----:B------:R-:W-:Y:S01]  /*2c00*/  ISETP.LT.OR P3, PT, R2, 0x12, P3 ;  /* 0x000000120200780c */ /* 0x000fe20001f61670 */
[----:B------:R-:W0:Y:S01]  /*2c10*/  SHFL.IDX PT, R29, R0, 0x1, 0x1c1f ;  /* 0x003c1f00001d7f89 */ /* 0x000e2200000e0000 */
        /* <DEDUP_REMOVED lines=72> */
[----:B------:R-:W-:Y:S02]  /*30a0*/  ISETP.GE.AND P3, PT, R73, 0x51, PT ;  /* 0x000000514900780c */ /* 0x000fe40003f66270 */
[----:B------:R-:W-:Y:S02]  /*30b0*/  P2R R72, PR, RZ, 0x40 ;  /* 0x00000040ff487803 */ /* 0x000fe40000000000 */
[----:B------:R-:W-:Y:S02]  /*30c0*/  ISETP.GT.AND P4, PT, R6, 0x50, !P3 ;  /* 0x000000500600780c */ /* 0x000fe40005f84270 */
[----:B0-----:R-:W-:-:S02]  /*30d0*/  VIADDMNMX R0, R29, R7, R10, PT ;  /* 0x000000071d007246 */ /* 0x001fc4000380010a */
        /* <DEDUP_REMOVED lines=17> */
[----:B------:R-:W-:-:S04]  /*31f0*/  ISETP.GT.AND P6, PT, R6, 0x59, !P6 ;  /* 0x000000590600780c */ /* 0x000fc800077c4270 */
[----:B------:R-:W-:Y:S01]  /*3200*/  ISETP.LT.OR P6, PT, R2, 0x5a, P6 ;  /* 0x0000005a0200780c */ /* 0x000fe200037c1670 */
[----:B------:R-:W-:-:S03]  /*3210*/  IMAD.IADD R2, R12, 0x1, R29 ;  /* 0x000000010c027824 */ /* 0x000fc600078e021d */
[----:B------:R-:W-:Y:S02]  /*3220*/  FSEL R69, R69, -INF , !P6 ;  /* 0xff80000045457808 */ /* 0x000fe40007000000 */
[----:B------:R-:W-:-:S13]  /*3230*/  PLOP3.LUT P6, PT, PT, PT, UP0, 0x40, 0x0 ;  /* 0x000000000000781c */ /* 0x000fda0003fce808 */
[----:B------:R-:W-:Y:S05]  /*3240*/  @P6 BRA `(.L_x_1232) ;  /* 0x00000000005c6947 */ /* 0x000fea0003800000 */
        /* <DEDUP_REMOVED lines=13> */
.L_x_1234:
[----:B------:R-:W-:Y:S02]  /*3320*/  ULDC UR4, c[0x0][0x9e4] ;  /* 0x0002790000047ab9 */ /* 0x000fe40000000800 */
[----:B------:R-:W-:-:S05]  /*3330*/  IMAD.U32 R8, RZ, RZ, UR4 ;  /* 0x00000004ff087e24 */ /* 0x000fca000f8e00ff */
[----:B------:R-:W-:-:S13]  /*3340*/  ISETP.NE.AND P6, PT, R8, 0x1, PT ;  /* 0x000000010800780c */ /* 0x000fda0003fc5270 */
[----:B------:R-:W0:Y:S02]  /*3350*/  @P6 LDC.64 R6, c[0x0][0x9e8] ;  /* 0x00027a00ff066b82 */ /* 0x000e240000000a00 */
[----:B0-----:R-:W-:-:S05]  /*3360*/  @P6 IMAD.HI.U32 R6, R29, R6, RZ ;  /* 0x000000061d066227 */ /* 0x001fca00078e00ff */
[----:B------:R-:W-:-:S07]  /*3370*/  @P6 SHF.R.U32.HI R29, RZ, R7, R6 ;  /* 0x00000007ff1d6219 */ /* 0x000fce0000011606 */
.L_x_1235:
[----:B------:R-:W-:Y:S05]  /*3380*/  BSYNC B0 ;  /* 0x0000000000007941 */ /* 0x000fea0003800000 */
.L_x_1233:
[----:B------:R-:W-:-:S05]  /*3390*/  IMAD R29, R29, R8, R14 ;  /* 0x000000081d1d7224 */ /* 0x000fca00078e020e */
[----:B------:R-:W-:Y:S02]  /*33a0*/  VIADDMNMX R0, R29, R8, R0, PT ;  /* 0x000000081d007246 */ /* 0x000fe40003800100 */
[----:B------:R-:W-:-:S07]  /*33b0*/  VIMNMX R2, R2, R29, !PT ;  /* 0x0000001d02027248 */ /* 0x000fce0007fe0100 */
.L_x_1232:
[C---:B------:R-:W-:Y:S01]  /*33c0*/  ISETP.GT.AND P1, PT, R2.reuse, 0x1, !P1 ;  /* 0x000000010200780c */ /* 0x040fe20004f24270 */
[----:B------:R-:W-:Y:S01]  /*33d0*/  UISETP.NE.AND UP0, UPT, UR61, URZ, UPT ;  /* 0x0000003f3d00728c */ /* 0x000fe2000bf05270 */
        /* <DEDUP_REMOVED lines=18> */
[----:B------:R-:W-:Y:S02]  /*3500*/  ISETP.GT.AND P1, PT, R2, 0x11, !P2 ;  /* 0x000000110200780c */ /* 0x000fe40005724270 */
[----:B------:R-:W-:Y:S02]  /*3510*/  ISETP.NE.AND P2, PT, R37, RZ, PT ;  /* 0x000000ff2500720c */ /* 0x000fe40003f45270 */
[----:B------:R-:W-:Y:S02]  /*3520*/  ISETP.LT.OR P1, PT, R0, 0x12, P1 ;  /* 0x000000120000780c */ /* 0x000fe40000f21670 */
[----:B------:R-:W-:Y:S02]  /*3530*/  FMNMX.FTZ R6, R99, R6, !PT ;  /* 0x0000000663067209 */ /* 0x000fe40007810000 */
[----:B------:R-:W-:-:S02]  /*3540*/  FSEL R35, R35, -INF , !P1 ;  /* 0xff80000023237808 */ /* 0x000fc40004800000 */
[----:B------:R-:W-:Y:S02]  /*3550*/  ISETP.GT.AND P1, PT, R2, 0x18, !P6 ;  /* 0x000000180200780c */ /* 0x000fe40007724270 */
[----:B------:R-:W-:Y:S02]  /*3560*/  FMNMX.FTZ R6, R87, R6, !PT ;  /* 0x0000000657067209 */ /* 0x000fe40007810000 */
[----:B------:R-:W-:Y:S02]  /*3570*/  ISETP.LT.OR P1, PT, R0, 0x19, P1 ;  /* 0x000000190000780c */ /* 0x000fe40000f21670 */
[----:B------:R-:W-:Y:S02]  /*3580*/  FMNMX.FTZ R6, R97, R6, !PT ;  /* 0x0000000661067209 */ /* 0x000fe40007810000 */
[----:B------:R-:W-:Y:S02]  /*3590*/  FSEL R37, R38, -INF , !P1 ;  /* 0xff80000026257808 */ /* 0x000fe40004800000 */
[----:B------:R-:W-:-:S02]  /*35a0*/  ISETP.NE.AND P1, PT, R36, RZ, PT ;  /* 0x000000ff2400720c */ /* 0x000fc40003f25270 */
[----:B------:R-:W-:Y:S02]  /*35b0*/  FMNMX.FTZ R6, R89, R6, !PT ;  /* 0x0000000659067209 */ /* 0x000fe40007810000 */
        /* <DEDUP_REMOVED lines=38> */
[----:B------:R-:W-:Y:S01]  /*3820*/  ISETP.NE.AND P6, PT, R20, RZ, PT ;  /* 0x000000ff1400720c */ /* 0x000fe20003fc5270 */
[----:B------:R-:W0:Y:S01]  /*3830*/  SHFL.BFLY PT, R7, R6, 0x2, 0x1f ;  /* 0x0c401f0006077f89 */ /* 0x000e2200000e0000 */
[----:B------:R-:W-:Y:S02]  /*3840*/  FSEL R77, R50, -INF , !P1 ;  /* 0xff800000324d7808 */ /* 0x000fe40004800000 */
[----:B------:R-:W-:-:S02]  /*3850*/  ISETP.NE.AND P1, PT, R48, RZ, PT ;  /* 0x000000ff3000720c */ /* 0x000fc40003f25270 */
[----:B------:R-:W-:Y:S02]  /*3860*/  R2UR UR4, R19 ;  /* 0x00000000130472ca */ /* 0x000fe400000e0000 */
[C---:B------:R-:W-:Y:S02]  /*3870*/  ISETP.GT.AND P1, PT, R2.reuse, 0x31, !P1 ;  /* 0x000000310200780c */ /* 0x040fe40004f24270 */
[----:B------:R-:W-:Y:S02]  /*3880*/  ISETP.GT.AND P3, PT, R2, 0x50, !P3 ;  /* 0x000000500200780c */ /* 0x000fe40005f64270 */
[----:B------:R-:W-:Y:S02]  /*3890*/  ISETP.LT.OR P1, PT, R0, 0x32, P1 ;  /* 0x000000320000780c */ /* 0x000fe40000f21670 */
[----:B------:R-:W-:Y:S02]  /*38a0*/  ISETP.GT.AND P4, PT, R2, 0x51, !P4 ;  /* 0x000000510200780c */ /* 0x000fe40006784270 */
[----:B------:R-:W-:-:S02]  /*38b0*/  FSEL R51, R51, -INF , !P1 ;  /* 0xff80000033337808 */ /* 0x000fc40004800000 */
[----:B------:R-:W-:Y:S01]  /*38c0*/  ISETP.NE.AND P1, PT, R80, RZ, PT ;  /* 0x000000ff5000720c */ /* 0x000fe20003f25270 */
[----:B------:R-:W-:Y:S01]  /*38d0*/  UISETP.NE.AND UP1, UPT, UR4, URZ, UPT ;  /* 0x0000003f0400728c */ /* 0x000fe2000bf25270 */
[----:B------:R-:W-:Y:S02]  /*38e0*/  ISETP.LT.OR P3, PT, R0, 0x51, P3 ;  /* 0x000000510000780c */ /* 0x000fe40001f61670 */
[C---:B------:R-:W-:Y:S01]  /*38f0*/  ISETP.GT.AND P1, PT, R2.reuse, 0x38, !P1 ;  /* 0x000000380200780c */ /* 0x040fe20004f24270 */
[----:B------:R-:W-:Y:S01]  /*3900*/  ULDC UR4, c[0x0][0x988] ;  /* 0x0002620000047ab9 */ /* 0x000fe20000000800 */
[----:B------:R-:W-:Y:S01]  /*3910*/  ISETP.GT.AND P5, PT, R2, 0x58, !P5 ;  /* 0x000000580200780c */ /* 0x000fe20006fa4270 */
[----:B------:R-:W-:Y:S01]  /*3920*/  IMAD.U32 R8, RZ, RZ, UR4 ;  /* 0x00000004ff087e24 */ /* 0x000fe2000f8e00ff */
[----:B------:R-:W-:Y:S02]  /*3930*/  ISETP.LT.OR P1, PT, R0, 0x39, P1 ;  /* 0x000000390000780c */ /* 0x000fe40000f21670 */
[----:B0-----:R-:W-:-:S02]  /*3940*/  FMNMX.FTZ R10, R6, R7, !PT ;  /* 0x00000007060a7209 */ /* 0x001fc40007810000 */
[----:B------:R-:W-:Y:S01]  /*3950*/  FSEL R79, R54, -INF , !P1 ;  /* 0xff800000364f7808 */ /* 0x000fe20004800000 */
[----:B------:R-:W-:Y:S01]  /*3960*/  @UP1 ULDC UR4, c[0x0][0x44c] ;  /* 0x0001130000041ab9 */ /* 0x000fe20000000800 */
[----:B------:R-:W-:Y:S01]  /*3970*/  ISETP.NE.AND P1, PT, R52, RZ, PT ;  /* 0x000000ff3400720c */ /* 0x000fe20003f25270 */
[----:B------:R-:W0:Y:S01]  /*3980*/  SHFL.BFLY PT, R7, R10, 0x1, 0x1f ;  /* 0x0c201f000a077f89 */ /* 0x000e2200000e0000 */
[----:B------:R-:W-:Y:S01]  /*3990*/  ISETP.LT.OR P4, PT, R0, 0x52, P4 ;  /* 0x000000520000780c */ /* 0x000fe20002781670 */
[----:B------:R-:W-:Y:S01]  /*39a0*/  @UP1 ULDC UR14, c[0x0][0x450] ;  /* 0x00011400000e1ab9 */ /* 0x000fe20000000800 */
[----:B------:R-:W-:Y:S02]  /*39b0*/  ISETP.GT.AND P1, PT, R2, 0x39, !P1 ;  /* 0x000000390200780c */ /* 0x000fe40004f24270 */
[C---:B------:R-:W-:Y:S02]  /*39c0*/  ISETP.LT.OR P5, PT, R0.reuse, 0x59, P5 ;  /* 0x000000590000780c */ /* 0x040fe40002fa1670 */
[----:B------:R-:W-:-:S02]  /*39d0*/  ISETP.LT.OR P1, PT, R0, 0x3a, P1 ;  /* 0x0000003a0000780c */ /* 0x000fc40000f21670 */
[----:B------:R-:W-:Y:S02]  /*39e0*/  FSEL R67, R67, -INF , !P4 ;  /* 0xff80000043437808 */ /* 0x000fe40006000000 */
[----:B------:R-:W-:Y:S02]  /*39f0*/  FSEL R55, R55, -INF , !P1 ;  /* 0xff80000037377808 */ /* 0x000fe40004800000 */
[----:B------:R-:W-:Y:S02]  /*3a00*/  ISETP.GT.AND P1, PT, R2, 0x40, !P2 ;  /* 0x000000400200780c */ /* 0x000fe40005724270 */
[----:B------:R-:W-:Y:S02]  /*3a10*/  ISETP.NE.AND P2, PT, R60, RZ, PT ;  /* 0x000000ff3c00720c */ /* 0x000fe40003f45270 */
[----:B------:R-:W-:Y:S02]  /*3a20*/  ISETP.LT.OR P1, PT, R0, 0x41, P1 ;  /* 0x000000410000780c */ /* 0x000fe40000f21670 */
[----:B------:R-:W-:-:S02]  /*3a30*/  ISETP.GT.AND P2, PT, R2, 0x49, !P2 ;  /* 0x000000490200780c */ /* 0x000fc40005744270 */
[----:B------:R-:W-:Y:S02]  /*3a40*/  FSEL R81, R58, -INF , !P1 ;  /* 0xff8000003a517808 */ /* 0x000fe40004800000 */
[----:B------:R-:W-:Y:S02]  /*3a50*/  ISETP.GT.AND P1, PT, R2, RZ, !P6 ;  /* 0x000000ff0200720c */ /* 0x000fe40007724270 */
[----:B0-----:R-:W-:Y:S02]  /*3a60*/  FMNMX.FTZ R7, R10, R7, !PT ;  /* 0x000000070a077209 */ /* 0x001fe40007810000 */
[----:B------:R-:W-:Y:S02]  /*3a70*/  ISETP.LT.OR P1, PT, R0, 0x1, P1 ;  /* 0x000000010000780c */ /* 0x000fe40000f21670 */
[----:B------:R-:W-:Y:S01]  /*3a80*/  ISETP.NE.AND P6, PT, R56, RZ, PT ;  /* 0x000000ff3800720c */ /* 0x000fe20003fc5270 */
[----:B------:R-:W-:Y:S01]  /*3a90*/  FMUL.FTZ R12, R7, R8 ;  /* 0x00000008070c7220 */ /* 0x000fe20000410000 */
[----:B------:R-:W-:-:S02]  /*3aa0*/  FSEL R26, R26, -INF , !P1 ;  /* 0xff8000001a1a7808 */ /* 0x000fc40004800000 */
[----:B------:R-:W-:Y:S02]  /*3ab0*/  FSETP.NEU.FTZ.AND P1, PT, R7, -INF , PT ;  /* 0xff8000000700780b */ /* 0x000fe40003f3d000 */
[----:B------:R-:W-:Y:S02]  /*3ac0*/  FMNMX.FTZ R6, R26, R27, !PT ;  /* 0x0000001b1a067209 */ /* 0x000fe40007810000 */
[----:B------:R-:W-:Y:S02]  /*3ad0*/  FSEL R12, R12, RZ, P1 ;  /* 0x000000ff0c0c7208 */ /* 0x000fe40000800000 */
[----:B------:R-:W-:Y:S02]  /*3ae0*/  FMNMX.FTZ R6, R29, R6, !PT ;  /* 0x000000061d067209 */ /* 0x000fe40007810000 */
[----:B------:R-:W-:Y:S01]  /*3af0*/  ISETP.GT.AND P1, PT, R2, 0x41, !P6 ;  /* 0x000000410200780c */ /* 0x000fe20007724270 */
[--C-:B------:R-:W-:Y:S01]  /*3b00*/  FFMA.FTZ R154, R97, R8, -R12.reuse ;  /* 0x00000008619a7223 */ /* 0x100fe2000001080c */
[----:B------:R-:W-:Y:S01]  /*3b10*/  FMNMX.FTZ R6, R31, R6, !PT ;  /* 0x000000061f067209 */ /* 0x000fe20007810000 */
[-CC-:B------:R-:W-:Y:S01]  /*3b20*/  FFMA.FTZ R148, R95, R8.reuse, -R12.reuse ;  /* 0x000000085f947223 */ /* 0x180fe2000001080c */
[----:B------:R-:W-:Y:S01]  /*3b30*/  ISETP.LT.OR P1, PT, R0, 0x42, P1 ;  /* 0x000000420000780c */ /* 0x000fe20000f21670 */
[--C-:B------:R-:W-:Y:S01]  /*3b40*/  FFMA.FTZ R156, R101, R8, -R12.reuse ;  /* 0x00000008659c7223 */ /* 0x100fe2000001080c */
[----:B------:R-:W-:Y:S01]  /*3b50*/  FMNMX.FTZ R6, R33, R6, !PT ;  /* 0x0000000621067209 */ /* 0x000fe20007810000 */
[-CC-:B------:R-:W-:Y:S01]  /*3b60*/  FFMA.FTZ R158, R105, R8.reuse, -R12.reuse ;  /* 0x00000008699e7223 */ /* 0x180fe2000001080c */
[----:B------:R-:W-:Y:S01]  /*3b70*/  FSEL R83, R59, -INF , !P1 ;  /* 0xff8000003b537808 */ /* 0x000fe20004800000 */
[--C-:B------:R-:W-:Y:S01]  /*3b80*/  FFMA.FTZ R59, R103, R8, -R12.reuse ;  /* 0x00000008673b7223 */ /* 0x100fe2000001080c */
[----:B------:R-:W-:Y:S01]  /*3b90*/  FMNMX.FTZ R6, R35, R6, !PT ;  /* 0x0000000623067209 */ /* 0x000fe20007810000 */
[----:B------:R-:W-:Y:S01]  /*3ba0*/  MUFU.EX2 R156, R156 ;  /* 0x0000009c009c7308 */ /* 0x000fe20000000800 */
[----:B------:R-:W-:Y:S01]  /*3bb0*/  ISETP.NE.AND P1, PT, R82, RZ, PT ;  /* 0x000000ff5200720c */ /* 0x000fe20003f25270 */
[--C-:B------:R-:W-:Y:S01]  /*3bc0*/  FFMA.FTZ R152, R99, R8, -R12.reuse ;  /* 0x0000000863987223 */ /* 0x100fe2000001080c */
[----:B------:R-:W-:Y:S01]  /*3bd0*/  FMNMX.FTZ R6, R37, R6, !PT ;  /* 0x0000000625067209 */ /* 0x000fe20007810000 */
[-CC-:B------:R-:W-:Y:S01]  /*3be0*/  FFMA.FTZ R85, R85, R8.reuse, -R12.reuse ;  /* 0x0000000855557223 */ /* 0x180fe2000001080c */
[----:B------:R-:W-:Y:S01]  /*3bf0*/  ISETP.GT.AND P1, PT, R2, 0x48, !P1 ;  /* 0x000000480200780c */ /* 0x000fe20004f24270 */
[--C-:B------:R-:W-:Y:S01]  /*3c00*/  FFMA.FTZ R87, R87, R8, -R12.reuse ;  /* 0x0000000857577223 */ /* 0x100fe2000001080c */
[----:B------:R-:W-:Y:S01]  /*3c10*/  FMNMX.FTZ R6, R39, R6, !PT ;  /* 0x0000000627067209 */ /* 0x000fe20007810000 */
[----:B------:R-:W-:Y:S01]  /*3c20*/  MUFU.EX2 R59, R59 ;  /* 0x0000003b003b7308 */ /* 0x000fe20000000800 */
[C---:B------:R-:W-:Y:S01]  /*3c30*/  ISETP.LT.OR P1, PT, R0.reuse, 0x49, P1 ;  /* 0x000000490000780c */ /* 0x040fe20000f21670 */
[--C-:B------:R-:W-:Y:S01]  /*3c40*/  FFMA.FTZ R89, R89, R8, -R12.reuse ;  /* 0x0000000859597223 */ /* 0x100fe2000001080c */
[----:B------:R-:W-:Y:S01]  /*3c50*/  FMNMX.FTZ R6, R41, R6, !PT ;  /* 0x0000000629067209 */ /* 0x000fe20007810000 */
[-CC-:B------:R-:W-:Y:S01]  /*3c60*/  FFMA.FTZ R91, R91, R8.reuse, -R12.reuse ;  /* 0x000000085b5b7223 */ /* 0x180fe2000001080c */
[----:B------:R-:W-:Y:S01]  /*3c70*/  ISETP.LT.OR P2, PT, R0, 0x4a, P2 ;  /* 0x0000004a0000780c */ /* 0x000fe20001741670 */
[--C-:B------:R-:W-:Y:S01]  /*3c80*/  FFMA.FTZ R3, R3, R8, -R12.reuse ;  /* 0x0000000803037223 */ /* 0x100fe2000001080c */
[----:B------:R-:W-:Y:S01]  /*3c90*/  FMNMX.FTZ R6, R43, R6, !PT ;  /* 0x000000062b067209 */ /* 0x000fe20007810000 */
[----:B------:R-:W-:Y:S01]  /*3ca0*/  MUFU.EX2 R158, R158 ;  /* 0x0000009e009e7308 */ /* 0x000fe20000000800 */
[----:B------:R-:W-:Y:S01]  /*3cb0*/  FSEL R97, R62, -INF , !P1 ;  /* 0xff8000003e617808 */ /* 0x000fe20004800000 */
        /* <DEDUP_REMOVED lines=11> */
[----:B------:R-:W-:Y:S01]  /*3d70*/  FSEL R95, R66, -INF , !P3 ;  /* 0xff800000425f7808 */ /* 0x000fe20005800000 */
[--C-:B------:R-:W-:Y:S01]  /*3d80*/  FFMA.FTZ R15, R15, R8, -R12.reuse ;  /* 0x000000080f0f7223 */ /* 0x100fe2000001080c */
[----:B------:R-:W-:Y:S01]  /*3d90*/  FMNMX.FTZ R6, R51, R6, !PT ;  /* 0x0000000633067209 */ /* 0x000fe20007810000 */
[----:B------:R-:W-:Y:S01]  /*3da0*/  MUFU.EX2 R152, R152 ;  /* 0x0000009800987308 */ /* 0x000fe20000000800 */
[----:B------:R-:W-:Y:S01]  /*3db0*/  ISETP.GT.AND P6, PT, R2, 0x59, !P6 ;  /* 0x000000590200780c */ /* 0x000fe200077c4270 */
        /* <DEDUP_REMOVED lines=15> */
[----:B------:R-:W-:Y:S01]  /*3eb0*/  FFMA.FTZ R12, R69, R8, -R12 ;  /* 0x00000008450c7223 */ /* 0x000fe2000001080c */
[----:B------:R-:W-:-:S02]  /*3ec0*/  R2UR UR6, R22 ;  /* 0x00000000160672ca */ /* 0x000fc400000e0000 */
[----:B------:R-:W-:Y:S02]  /*3ed0*/  FMNMX.FTZ R6, R97, R6, !PT ;  /* 0x0000000661067209 */ /* 0x000fe40007810000 */
[----:B------:R-:W-:Y:S02]  /*3ee0*/  R2UR UR7, R74 ;  /* 0x000000004a0772ca */ /* 0x000fe400000e0000 */
[----:B------:R-:W-:Y:S01]  /*3ef0*/  FMNMX.FTZ R6, R63, R6, !PT ;  /* 0x000000063f067209 */ /* 0x000fe20007810000 */
[----:B------:R-:W-:Y:S03]  /*3f00*/  MUFU.EX2 R154, R154 ;  /* 0x0000009a009a7308 */ /* 0x000fe60000000800 */
[----:B------:R-:W-:-:S03]  /*3f10*/  FMNMX.FTZ R6, R95, R6, !PT ;  /* 0x000000065f067209 */ /* 0x000fc60007810000 */
[----:B------:R-:W-:Y:S01]  /*3f20*/  UIMAD.WIDE.U32 UR4, UR6, UR4, URZ ;  /* 0x00000004060472a5 */ /* 0x000fe2000f8e003f */
[----:B------:R-:W-:Y:S01]  /*3f30*/  FMNMX.FTZ R6, R67, R6, !PT ;  /* 0x0000000643067209 */ /* 0x000fe20007810000 */
[----:B------:R-:W-:Y:S02]  /*3f40*/  MUFU.EX2 R89, R89 ;  /* 0x0000005900597308 */ /* 0x000fe40000000800 */
[----:B------:R-:W-:Y:S01]  /*3f50*/  @UP1 USHF.R.U32.HI UR6, URZ, UR14, UR5 ;  /* 0x0000000e3f061299 */ /* 0x000fe20008011605 */
[----:B------:R-:W-:-:S03]  /*3f60*/  FMNMX.FTZ R6, R93, R6, !PT ;  /* 0x000000065d067209 */ /* 0x000fc60007810000 */
[----:B------:R-:W-:Y:S01]  /*3f70*/  UIADD3 UR4, UR7, UR6, URZ ;  /* 0x0000000607047290 */ /* 0x000fe2000fffe03f */
[----:B------:R-:W-:Y:S01]  /*3f80*/  FMNMX.FTZ R6, R71, R6, !PT ;  /* 0x0000000647067209 */ /* 0x000fe20007810000 */
[----:B------:R-:W-:Y:S02]  /*3f90*/  MUFU.EX2 R148, R148 ;  /* 0x0000009400947308 */ /* 0x000fe40000000800 */
[----:B------:R-:W-:Y:S02]  /*3fa0*/  UIADD3 UR10, UR4, UR10, URZ ;  /* 0x0000000a040a7290 */ /* 0x000fe4000fffe03f */
[----:B------:R-:W0:Y:S04]  /*3fb0*/  SHFL.BFLY PT, R45, R6, 0x2, 0x1f ;  /* 0x0c401f00062d7f89 */ /* 0x000e2800000e0000 */
[----:B------:R-:W-:Y:S08]  /*3fc0*/  MUFU.EX2 R91, R91 ;  /* 0x0000005b005b7308 */ /* 0x000ff00000000800 */
[----:B------:R-:W1:Y:S08]  /*3fd0*/  MUFU.EX2 R0, R0 ;  /* 0x0000000000007308 */ /* 0x000e700000000800 */
[----:B------:R-:W-:Y:S01]  /*3fe0*/  MUFU.EX2 R3, R3 ;  /* 0x0000000300037308 */ /* 0x000fe20000000800 */
[----:B0-----:R-:W-:-:S07]  /*3ff0*/  FMNMX.FTZ R45, R6, R45, !PT ;  /* 0x0000002d062d7209 */ /* 0x001fce0007810000 */
[----:B------:R-:W-:Y:S01]  /*4000*/  MUFU.EX2 R144, R49 ;  /* 0x0000003100907308 */ /* 0x000fe20000000800 */
[----:B------:R-:W0:Y:S01]  /*4010*/  SHFL.BFLY PT, R10, R45, 0x1, 0x1f ;  /* 0x0c201f002d0a7f89 */ /* 0x000e2200000e0000 */
[----:B-1----:R-:W-:-:S06]  /*4020*/  F2FP.BF16.F32.PACK_AB R150, R0, R91 ;  /* 0x0000005b0096723e */ /* 0x002fcc00000010ff */
[----:B------:R-:W-:Y:S08]  /*4030*/  MUFU.EX2 R11, R11 ;  /* 0x0000000b000b7308 */ /* 0x000ff00000000800 */
[----:B------:R-:W-:Y:S08]  /*4040*/  MUFU.EX2 R146, R53 ;  /* 0x0000003500927308 */ /* 0x000ff00000000800 */
[----:B------:R-:W-:Y:S01]  /*4050*/  MUFU.EX2 R13, R13 ;  /* 0x0000000d000d7308 */ /* 0x000fe20000000800 */
[----:B0-----:R-:W-:-:S04]  /*4060*/  FMNMX.FTZ R10, R45, R10, !PT ;  /* 0x0000000a2d0a7209 */ /* 0x001fc80007810000 */
        /* <DEDUP_REMOVED lines=9> */
[----:B------:R0:W-:Y:S01]  /*4100*/  MUFU.EX2 R14, R31 ;  /* 0x0000001f000e7308 */ /* 0x0001e20000000800 */
        /* <DEDUP_REMOVED lines=8> */
[----:B0-----:R-:W-:Y:S01]  /*4190*/  FADD.FTZ R31, R156, R59 ;  /* 0x0000003b9c1f7221 */ /* 0x001fe20000010000 */
[-CC-:B------:R-:W-:Y:S01]  /*41a0*/  FFMA.FTZ R47, R47, R8.reuse, -R2.reuse ;  /* 0x000000082f2f7223 */ /* 0x180fe20000010802 */
[-CC-:B------:R-:W-:Y:S01]  /*41b0*/  FFMA.FTZ R77, R77, R8.reuse, -R2.reuse ;  /* 0x000000084d4d7223 */ /* 0x180fe20000010802 */
[-CC-:B------:R-:W-:Y:S01]  /*41c0*/  FFMA.FTZ R51, R51, R8.reuse, -R2.reuse ;  /* 0x0000000833337223 */ /* 0x180fe20000010802 */
[----:B------:R-:W-:Y:S01]  /*41d0*/  FADD.FTZ R6, R158, R31 ;  /* 0x0000001f9e067221 */ /* 0x000fe20000010000 */
[-CC-:B------:R-:W-:Y:S01]  /*41e0*/  FFMA.FTZ R79, R79, R8.reuse, -R2.reuse ;  /* 0x000000084f4f7223 */ /* 0x180fe20000010802 */
[-C--:B------:R-:W-:Y:S01]  /*41f0*/  FFMA.FTZ R55, R55, R8.reuse, -R2 ;  /* 0x0000000837377223 */ /* 0x080fe20000010802 */
[----:B------:R-:W0:Y:S01]  /*4200*/  MUFU.EX2 R27, R27 ;  /* 0x0000001b001b7308 */ /* 0x000e220000000800 */
[----:B------:R-:W-:Y:S01]  /*4210*/  FADD.FTZ R31, R85, R6 ;  /* 0x00000006551f7221 */ /* 0x000fe20000010000 */
[-CC-:B------:R-:W-:Y:S01]  /*4220*/  FFMA.FTZ R81, R81, R8.reuse, -R2.reuse ;  /* 0x0000000851517223 */ /* 0x180fe20000010802 */
[-CC-:B------:R-:W-:Y:S01]  /*4230*/  FFMA.FTZ R83, R83, R8.reuse, -R2.reuse ;  /* 0x0000000853537223 */ /* 0x180fe20000010802 */
[-CC-:B------:R-:W-:Y:S01]  /*4240*/  FFMA.FTZ R97, R97, R8.reuse, -R2.reuse ;  /* 0x0000000861617223 */ /* 0x180fe20000010802 */
[----:B------:R-:W-:Y:S01]  /*4250*/  FADD.FTZ R6, R152, R31 ;  /* 0x0000001f98067221 */ /* 0x000fe20000010000 */
[-CC-:B------:R-:W-:Y:S01]  /*4260*/  FFMA.FTZ R63, R63, R8.reuse, -R2.reuse ;  /* 0x000000083f3f7223 */ /* 0x180fe20000010802 */
[-C--:B------:R-:W-:Y:S01]  /*4270*/  FFMA.FTZ R95, R95, R8.reuse, -R2 ;  /* 0x000000085f5f7223 */ /* 0x080fe20000010802 */
[----:B------:R-:W1:Y:S01]  /*4280*/  MUFU.EX2 R29, R29 ;  /* 0x0000001d001d7308 */ /* 0x000e620000000800 */
[----:B------:R-:W-:Y:S01]  /*4290*/  FADD.FTZ R31, R87, R6 ;  /* 0x00000006571f7221 */ /* 0x000fe20000010000 */
[-CC-:B------:R-:W-:Y:S01]  /*42a0*/  FFMA.FTZ R67, R67, R8.reuse, -R2.reuse ;  /* 0x0000000843437223 */ /* 0x180fe20000010802 */
[-CC-:B------:R-:W-:Y:S01]  /*42b0*/  FFMA.FTZ R93, R93, R8.reuse, -R2.reuse ;  /* 0x000000085d5d7223 */ /* 0x180fe20000010802 */
[----:B------:R-:W-:Y:S01]  /*42c0*/  FFMA.FTZ R71, R71, R8, -R2 ;  /* 0x0000000847477223 */ /* 0x000fe20000010802 */
[----:B------:R-:W-:Y:S01]  /*42d0*/  FADD.FTZ R6, R154, R31 ;  /* 0x0000001f9a067221 */ /* 0x000fe20000010000 */
[----:B------:R-:W-:-:S02]  /*42e0*/  F2FP.BF16.F32.PACK_AB R156, R59, R156 ;  /* 0x0000009c3b9c723e */ /* 0x000fc400000010ff */
[----:B------:R-:W2:Y:S01]  /*42f0*/  MUFU.EX2 R33, R33 ;  /* 0x0000002100217308 */ /* 0x000ea20000000800 */
[----:B------:R-:W-:Y:S01]  /*4300*/  FADD.FTZ R31, R89, R6 ;  /* 0x00000006591f7221 */ /* 0x000fe20000010000 */
[----:B0-----:R-:W-:Y:S01]  /*4310*/  FADD.FTZ R6, R26, R27 ;  /* 0x0000001b1a067221 */ /* 0x001fe20000010000 */
[----:B------:R-:W-:Y:S02]  /*4320*/  F2FP.BF16.F32.PACK_AB R158, R85, R158 ;  /* 0x0000009e559e723e */ /* 0x000fe400000010ff */
[----:B------:R-:W-:Y:S01]  /*4330*/  FADD.FTZ R34, R148, R31 ;  /* 0x0000001f94227221 */ /* 0x000fe20000010000 */
[----:B------:R-:W-:Y:S02]  /*4340*/  F2FP.BF16.F32.PACK_AB R152, R87, R152 ;  /* 0x000000985798723e */ /* 0x000fe400000010ff */
[----:B------:R0:W3:Y:S01]  /*4350*/  MUFU.EX2 R20, R35 ;  /* 0x0000002300147308 */ /* 0x0000e20000000800 */
[----:B------:R-:W-:Y:S01]  /*4360*/  FADD.FTZ R34, R99, R34 ;  /* 0x0000002263227221 */ /* 0x000fe20000010000 */
[----:B-1----:R-:W-:Y:S01]  /*4370*/  FADD.FTZ R31, R29, R6 ;  /* 0x000000061d1f7221 */ /* 0x002fe20000010000 */
[----:B------:R-:W-:-:S02]  /*4380*/  F2FP.BF16.F32.PACK_AB R159, R14, R29 ;  /* 0x0000001d0e9f723e */ /* 0x000fc400000010ff */
[----:B------:R-:W-:Y:S01]  /*4390*/  F2FP.BF16.F32.PACK_AB R154, R89, R154 ;  /* 0x0000009a599a723e */ /* 0x000fe200000010ff */
[----:B------:R-:W-:Y:S01]  /*43a0*/  FADD.FTZ R6, R14, R31 ;  /* 0x0000001f0e067221 */ /* 0x000fe20000010000 */
[----:B------:R-:W-:Y:S01]  /*43b0*/  F2FP.BF16.F32.PACK_AB R148, R99, R148 ;  /* 0x000000946394723e */ /* 0x000fe200000010ff */
[----:B------:R-:W1:Y:S01]  /*43c0*/  MUFU.EX2 R37, R37 ;  /* 0x0000002500257308 */ /* 0x000e620000000800 */
[----:B0-----:R-:W-:Y:S01]  /*43d0*/  FADD.FTZ R35, R91, R34 ;  /* 0x000000225b237221 */ /* 0x001fe20000010000 */
[----:B--2---:R-:W-:Y:S01]  /*43e0*/  FADD.FTZ R31, R33, R6 ;  /* 0x00000006211f7221 */ /* 0x004fe20000010000 */
[----:B------:R-:W-:Y:S02]  /*43f0*/  F2FP.BF16.F32.PACK_AB R157, R27, R26 ;  /* 0x0000001a1b9d723e */ /* 0x000fe400000010ff */
[----:B------:R-:W-:-:S03]  /*4400*/  FADD.FTZ R36, R0, R35 ;  /* 0x0000002300247221 */ /* 0x000fc60000010000 */
[----:B------:R-:W0:Y:S01]  /*4410*/  MUFU.EX2 R24, R39 ;  /* 0x0000002700187308 */ /* 0x000e220000000800 */
[----:B------:R-:W-:Y:S01]  /*4420*/  FADD.FTZ R35, R3, R36 ;  /* 0x0000002403237221 */ /* 0x000fe20000010000 */
[C---:B---3--:R-:W-:Y:S01]  /*4430*/  FADD.FTZ R6, R20.reuse, R31 ;  /* 0x0000001f14067221 */ /* 0x048fe20000010000 */
[----:B------:R-:W-:Y:S02]  /*4440*/  F2FP.BF16.F32.PACK_AB R153, R20, R33 ;  /* 0x000000211499723e */ /* 0x000fe400000010ff */
[C---:B------:R-:W-:Y:S01]  /*4450*/  FADD.FTZ R36, R144.reuse, R35 ;  /* 0x0000002390247221 */ /* 0x040fe20000010000 */
[----:B------:R-:W-:Y:S02]  /*4460*/  F2FP.BF16.F32.PACK_AB R144, R144, R3 ;  /* 0x000000039090723e */ /* 0x000fe400000010ff */
[----:B------:R-:W2:Y:S01]  /*4470*/  MUFU.EX2 R41, R41 ;  /* 0x0000002900297308 */ /* 0x000ea20000000800 */
[----:B-1----:R-:W-:Y:S01]  /*4480*/  FADD.FTZ R31, R37, R6 ;  /* 0x00000006251f7221 */ /* 0x002fe20000010000 */
[----:B------:R-:W-:-:S04]  /*4490*/  FADD.FTZ R35, R11, R36 ;  /* 0x000000240b237221 */ /* 0x000fc80000010000 */
[C---:B------:R-:W-:Y:S01]  /*44a0*/  FADD.FTZ R38, R146.reuse, R35 ;  /* 0x0000002392267221 */ /* 0x040fe20000010000 */
[----:B------:R-:W-:Y:S01]  /*44b0*/  F2FP.BF16.F32.PACK_AB R146, R146, R11 ;  /* 0x0000000b9292723e */ /* 0x000fe200000010ff */
[----:B------:R-:W1:Y:S01]  /*44c0*/  MUFU.EX2 R28, R43 ;  /* 0x0000002b001c7308 */ /* 0x000e620000000800 */
[C---:B0-----:R-:W-:Y:S01]  /*44d0*/  FADD.FTZ R6, R24.reuse, R31 ;  /* 0x0000001f18067221 */ /* 0x041fe20000010000 */
[----:B------:R-:W-:Y:S01]  /*44e0*/  FADD.FTZ R35, R13, R38 ;  /* 0x000000260d237221 */ /* 0x000fe20000010000 */
[----:B------:R-:W-:-:S05]  /*44f0*/  F2FP.BF16.F32.PACK_AB R155, R24, R37 ;  /* 0x00000025189b723e */ /* 0x000fca00000010ff */
[----:B------:R-:W0:Y:S01]  /*4500*/  MUFU.EX2 R73, R73 ;  /* 0x0000004900497308 */ /* 0x000e220000000800 */
[----:B--2---:R-:W-:Y:S01]  /*4510*/  FADD.FTZ R31, R41, R6 ;  /* 0x00000006291f7221 */ /* 0x004fe20000010000 */
[C---:B------:R-:W-:Y:S01]  /*4520*/  FADD.FTZ R6, R140.reuse, R35 ;  /* 0x000000238c067221 */ /* 0x040fe20000010000 */
[----:B------:R-:W-:-:S05]  /*4530*/  F2FP.BF16.F32.PACK_AB R140, R140, R13 ;  /* 0x0000000d8c8c723e */ /* 0x000fca00000010ff */
[----:B------:R-:W2:Y:S01]  /*4540*/  MUFU.EX2 R15, R15 ;  /* 0x0000000f000f7308 */ /* 0x000ea20000000800 */
[C---:B-1----:R-:W-:Y:S01]  /*4550*/  FADD.FTZ R2, R28.reuse, R31 ;  /* 0x0000001f1c027221 */ /* 0x042fe20000010000 */
[----:B------:R-:W-:-:S06]  /*4560*/  F2FP.BF16.F32.PACK_AB R149, R28, R41 ;  /* 0x000000291c95723e */ /* 0x000fcc00000010ff */
[----:B------:R-:W1:Y:S01]  /*4570*/  MUFU.EX2 R30, R47 ;  /* 0x0000002f001e7308 */ /* 0x000e620000000800 */
[----:B0-----:R-:W-:-:S07]  /*4580*/  FADD.FTZ R31, R73, R2 ;  /* 0x00000002491f7221 */ /* 0x001fce0000010000 */
[----:B------:R-:W0:Y:S01]  /*4590*/  MUFU.EX2 R77, R77 ;  /* 0x0000004d004d7308 */ /* 0x000e220000000800 */
[----:B--2---:R-:W-:-:S07]  /*45a0*/  FADD.FTZ R35, R15, R6 ;  /* 0x000000060f237221 */ /* 0x004fce0000010000 */
[----:B------:R-:W2:Y:S01]  /*45b0*/  MUFU.EX2 R142, R61 ;  /* 0x0000003d008e7308 */ /* 0x000ea20000000800 */
[C---:B-1----:R-:W-:Y:S01]  /*45c0*/  FADD.FTZ R6, R30.reuse, R31 ;  /* 0x0000001f1e067221 */ /* 0x042fe20000010000 */
[----:B------:R-:W-:-:S06]  /*45d0*/  F2FP.BF16.F32.PACK_AB R151, R30, R73 ;  /* 0x000000491e97723e */ /* 0x000fcc00000010ff */
[----:B------:R-:W1:Y:S01]  /*45e0*/  MUFU.EX2 R32, R51 ;  /* 0x0000003300207308 */ /* 0x000e620000000800 */
[----:B0-----:R-:W-:-:S07]  /*45f0*/  FADD.FTZ R3, R77, R6 ;  /* 0x000000064d037221 */ /* 0x001fce0000010000 */
[----:B------:R-:W0:Y:S01]  /*4600*/  MUFU.EX2 R21, R21 ;  /* 0x0000001500157308 */ /* 0x000e220000000800 */
[C---:B--2---:R-:W-:Y:S01]  /*4610*/  FADD.FTZ R38, R142.reuse, R35 ;  /* 0x000000238e267221 */ /* 0x044fe20000010000 */
[----:B------:R-:W-:-:S06]  /*4620*/  F2FP.BF16.F32.PACK_AB R142, R142, R15 ;  /* 0x0000000f8e8e723e */ /* 0x000fcc00000010ff */
        /* <DEDUP_REMOVED lines=11> */
[C---:B0-----:R-:W-:Y:S01]  /*46e0*/  FADD.FTZ R38, R34.reuse, R3 ;  /* 0x0000000322267221 */ /* 0x041fe20000010000 */
[----:B------:R-:W-:-:S06]  /*46f0*/  F2FP.BF16.F32.PACK_AB R147, R34, R79 ;  /* 0x0000004f2293723e */ /* 0x000fcc00000010ff */
[----:B------:R-:W0:Y:S01]  /*4700*/  MUFU.EX2 R12, R12 ;  /* 0x0000000c000c7308 */ /* 0x000e220000000800 */
[----:B--2---:R-:W-:-:S07]  /*4710*/  FADD.FTZ R11, R25, R6 ;  /* 0x00000006190b7221 */ /* 0x004fce0000010000 */
[----:B------:R-:W2:Y:S01]  /*4720*/  MUFU.EX2 R36, R83 ;  /* 0x0000005300247308 */ /* 0x000ea20000000800 */
[----:B-1----:R-:W-:-:S07]  /*4730*/  FADD.FTZ R3, R81, R38 ;  /* 0x0000002651037221 */ /* 0x002fce0000010000 */
[----:B------:R-:W1:Y:S01]  /*4740*/  MUFU.EX2 R97, R97 ;  /* 0x0000006100617308 */ /* 0x000e620000000800 */
[C---:B0-----:R-:W-:Y:S01]  /*4750*/  FADD.FTZ R6, R12.reuse, R11 ;  /* 0x0000000b0c067221 */ /* 0x041fe20000010000 */
[----:B------:R-:W-:-:S06]  /*4760*/  F2FP.BF16.F32.PACK_AB R138, R12, R25 ;  /* 0x000000190c8a723e */ /* 0x000fcc00000010ff */
[----:B------:R-:W0:Y:S01]  /*4770*/  MUFU.EX2 R2, R63 ;  /* 0x0000003f00027308 */ /* 0x000e220000000800 */
[C---:B--2---:R-:W-:Y:S01]  /*4780*/  FADD.FTZ R12, R36.reuse, R3 ;  /* 0x00000003240c7221 */ /* 0x044fe20000010000 */
[----:B------:R-:W-:-:S06]  /*4790*/  F2FP.BF16.F32.PACK_AB R141, R36, R81 ;  /* 0x00000051248d723e */ /* 0x000fcc00000010ff */
[----:B------:R-:W2:Y:S01]  /*47a0*/  MUFU.EX2 R95, R95 ;  /* 0x0000005f005f7308 */ /* 0x000ea20000000800 */
[----:B-1----:R-:W-:-:S07]  /*47b0*/  FADD.FTZ R3, R97, R12 ;  /* 0x0000000c61037221 */ /* 0x002fce0000010000 */
[----:B------:R-:W1:Y:S01]  /*47c0*/  MUFU.EX2 R0, R67 ;  /* 0x0000004300007308 */ /* 0x000e620000000800 */
[C---:B0-----:R-:W-:Y:S01]  /*47d0*/  FADD.FTZ R14, R2.reuse, R3 ;  /* 0x00000003020e7221 */ /* 0x041fe20000010000 */
[----:B------:R-:W-:-:S06]  /*47e0*/  F2FP.BF16.F32.PACK_AB R143, R2, R97 ;  /* 0x00000061028f723e */ /* 0x000fcc00000010ff */
[----:B------:R-:W0:Y:S01]  /*47f0*/  MUFU.EX2 R93, R93 ;  /* 0x0000005d005d7308 */ /* 0x000e220000000800 */
[----:B--2---:R-:W-:-:S07]  /*4800*/  FADD.FTZ R3, R95, R14 ;  /* 0x0000000e5f037221 */ /* 0x004fce0000010000 */
[----:B------:R-:W2:Y:S01]  /*4810*/  MUFU.EX2 R12, R71 ;  /* 0x00000047000c7308 */ /* 0x000ea20000000800 */
[C---:B-1----:R-:W-:Y:S01]  /*4820*/  FADD.FTZ R14, R0.reuse, R3 ;  /* 0x00000003000e7221 */ /* 0x042fe20000010000 */
[----:B------:R-:W-:-:S03]  /*4830*/  F2FP.BF16.F32.PACK_AB R137, R0, R95 ;  /* 0x0000005f0089723e */ /* 0x000fc600000010ff */
[----:B0-----:R-:W-:Y:S01]  /*4840*/  FADD.FTZ R3, R93, R14 ;  /* 0x0000000e5d037221 */ /* 0x001fe20000010000 */
[----:B------:R-:W-:-:S03]  /*4850*/  VIADD R14, R75, 0xfffffffe ;  /* 0xfffffffe4b0e7836 */ /* 0x000fc60000000000 */
[C---:B--2---:R-:W-:Y:S01]  /*4860*/  FADD.FTZ R3, R12.reuse, R3 ;  /* 0x000000030c037221 */ /* 0x044fe20000010000 */
[----:B------:R-:W-:Y:S01]  /*4870*/  F2FP.BF16.F32.PACK_AB R139, R12, R93 ;  /* 0x0000005d0c8b723e */ /* 0x000fe200000010ff */
[----:B------:R-:W-:Y:S06]  /*4880*/  @P1 BRA `(.L_x_1236) ;  /* 0x00000000004c1947 */ /* 0x000fec0003800000 */
[----:B------:R-:W-:Y:S01]  /*4890*/  ISETP.LT.AND P1, PT, RZ, UR4, PT ;  /* 0x00000004ff007c0c */ /* 0x000fe2000bf21270 */
[----:B------:R-:W-:-:S12]  /*48a0*/  UIADD3 UR14, UR4, -0x1, URZ ;  /* 0xffffffff040e7890 */ /* 0x000fd8000fffe03f */
[----:B------:R-:W-:Y:S05]  /*48b0*/  @P1 BRA `(.L_x_1237) ;  /* 0x0000000000201947 */ /* 0x000fea0003800000 */
[----:B------:R-:W-:Y:S01]  /*48c0*/  ULDC UR15, c[0x0][0x9e4] ;  /* 0x00027900000f7ab9 */ /* 0x000fe20000000800 */
[----:B------:R-:W-:Y:S02]  /*48d0*/  UIADD3 UR14, -UR4, URZ, URZ ;  /* 0x0000003f040e7290 */ /* 0x000fe4000fffe13f */
[----:B------:R-:W-:-:S11]  /*48e0*/  UISETP.NE.AND UP0, UPT, UR15, 0x1, UPT ;  /* 0x000000010f00788c */ /* 0x000fd6000bf05270 */
[----:B------:R-:W-:Y:S02]  /*48f0*/  @UP0 ULDC.64 UR4, c[0x0][0x9e8] ;  /* 0x00027a0000040ab9 */ /* 0x000fe40000000a00 */
[----:B------:R-:W-:-:S04]  /*4900*/  UIMAD.WIDE.U32 UR6, UR14, UR4, URZ ;  /* 0x000000040e0672a5 */ /* 0x000fc8000f8e003f */
[----:B------:R-:W-:-:S04]  /*4910*/  @UP0 USHF.R.U32.HI UR14, URZ, UR5, UR7 ;  /* 0x000000053f0e0299 */ /* 0x000fc80008011607 */
[----:B------:R-:W-:Y:S01]  /*4920*/  ULOP3.LUT UR14, URZ, UR14, URZ, 0x33, !UPT ;  /* 0x0000000e3f0e7292 */ /* 0x000fe2000f8e333f */
[----:B------:R-:W-:Y:S11]  /*4930*/  BRA `(.L_x_1238) ;  /* 0x0000000000147947 */ /* 0x000ff60003800000 */
.L_x_1237:
[----:B------:R-:W-:Y:S02]  /*4940*/  ULDC UR15, c[0x0][0x9e4] ;  /* 0x00027900000f7ab9 */ /* 0x000fe40000000800 */
[----:B------:R-:W-:-:S11]  /*4950*/  UISETP.NE.AND UP0, UPT, UR15, 0x1, UPT ;  /* 0x000000010f00788c */ /* 0x000fd6000bf05270 */
[----:B------:R-:W-:Y:S02]  /*4960*/  @UP0 ULDC.64 UR4, c[0x0][0x9e8] ;  /* 0x00027a0000040ab9 */ /* 0x000fe40000000a00 */
[----:B------:R-:W-:-:S04]  /*4970*/  UIMAD.WIDE.U32 UR6, UR14, UR4, URZ ;  /* 0x000000040e0672a5 */ /* 0x000fc8000f8e003f */
[----:B------:R-:W-:-:S12]  /*4980*/  @UP0 USHF.R.U32.HI UR14, URZ, UR5, UR7 ;  /* 0x000000053f0e0299 */ /* 0x000fd80008011607 */
.L_x_1238:
[----:B------:R-:W-:-:S04]  /*4990*/  UIMAD UR14, UR14, UR15, UR15 ;  /* 0x0000000f0e0e72a4 */ /* 0x000fc8000f8e020f */
[----:B------:R-:W-:-:S04]  /*49a0*/  UISETP.LT.AND UP0, UPT, UR10, UR14, UPT ;  /* 0x0000000e0a00728c */ /* 0x000fc8000bf01270 */
[----:B------:R-:W-:-:S12]  /*49b0*/  USEL UR10, UR10, UR14, UP0 ;  /* 0x0000000e0a0a7287 */ /* 0x000fd80008000000 */
.L_x_1236:
[----:B------:R-:W-:Y:S01]  /*49c0*/  R2UR UR6, R161 ;  /* 0x00000000a10672ca */ /* 0x000fe200000e0000 */
[----:B------:R-:W-:Y:S01]  /*49d0*/  UIMAD.WIDE UR4, UR10, 0x2aaaaaab, URZ ;  /* 0x2aaaaaab0a0478a5 */ /* 0x000fe2000f8e023f */
[----:B------:R-:W-:Y:S01]  /*49e0*/  IMAD.MOV.U32 R2, RZ, RZ, 0x3f800000 ;  /* 0x3f800000ff027424 */ /* 0x000fe200078e00ff */
[----:B------:R-:W-:Y:S01]  /*49f0*/  CS2R R86, SRZ ;  /* 0x0000000000567805 */ /* 0x000fe2000001ff00 */
[----:B------:R-:W-:Y:S01]  /*4a00*/  IMAD.MOV.U32 R0, RZ, RZ, 0x3f800000 ;  /* 0x3f800000ff007424 */ /* 0x000fe200078e00ff */
[----:B------:R-:W-:Y:S01]  /*4a10*/  USHF.R.U32.HI UR4, URZ, 0x1f, UR5 ;  /* 0x0000001f3f047899 */ /* 0x000fe20008011605 */
[----:B------:R-:W-:Y:S02]  /*4a20*/  CS2R R84, SRZ ;  /* 0x0000000000547805 */ /* 0x000fe4000001ff00 */
[----:B------:R-:W-:Y:S02]  /*4a30*/  CS2R R82, SRZ ;  /* 0x0000000000527805 */ /* 0x000fe4000001ff00 */
[----:B------:R-:W-:Y:S01]  /*4a40*/  CS2R R80, SRZ ;  /* 0x0000000000507805 */ /* 0x000fe2000001ff00 */
[----:B------:R-:W-:Y:S01]  /*4a50*/  ULEA.HI.SX32 UR4, UR5, UR4, 0x1c ;  /* 0x0000000405047291 */ /* 0x000fe2000f8fe23f */
[----:B------:R-:W-:-:S02]  /*4a60*/  CS2R R78, SRZ ;  /* 0x00000000004e7805 */ /* 0x000fc4000001ff00 */
[----:B------:R-:W-:Y:S02]  /*4a70*/  CS2R R76, SRZ ;  /* 0x00000000004c7805 */ /* 0x000fe4000001ff00 */
[----:B------:R-:W-:Y:S01]  /*4a80*/  CS2R R74, SRZ ;  /* 0x00000000004a7805 */ /* 0x000fe2000001ff00 */
[----:B------:R-:W-:Y:S01]  /*4a90*/  UISETP.LT.AND UP0, UPT, UR6, UR4, UPT ;  /* 0x000000040600728c */ /* 0x000fe2000bf01270 */
[----:B------:R-:W-:Y:S02]  /*4aa0*/  CS2R R72, SRZ ;  /* 0x0000000000487805 */ /* 0x000fe4000001ff00 */
[----:B------:R-:W-:Y:S02]  /*4ab0*/  CS2R R70, SRZ ;  /* 0x0000000000467805 */ /* 0x000fe4000001ff00 */
[----:B------:R-:W-:Y:S01]  /*4ac0*/  CS2R R68, SRZ ;  /* 0x0000000000447805 */ /* 0x000fe2000001ff00 */
[----:B------:R-:W-:Y:S01]  /*4ad0*/  USEL UR50, UR6, UR4, !UP0 ;  /* 0x0000000406327287 */ /* 0x000fe2000c000000 */
[----:B------:R-:W-:-:S02]  /*4ae0*/  CS2R R66, SRZ ;  /* 0x0000000000427805 */ /* 0x000fc4000001ff00 */
[----:B------:R-:W-:Y:S02]  /*4af0*/  CS2R R64, SRZ ;  /* 0x0000000000407805 */ /* 0x000fe4000001ff00 */
[----:B------:R-:W-:Y:S02]  /*4b00*/  CS2R R62, SRZ ;  /* 0x00000000003e7805 */ /* 0x000fe4000001ff00 */
[----:B------:R-:W-:Y:S02]  /*4b10*/  CS2R R60, SRZ ;  /* 0x00000000003c7805 */ /* 0x000fe4000001ff00 */
[----:B------:R-:W-:Y:S02]  /*4b20*/  CS2R R58, SRZ ;  /* 0x00000000003a7805 */ /* 0x000fe4000001ff00 */
[----:B------:R-:W-:Y:S02]  /*4b30*/  ISETP.GE.AND P1, PT, R14, UR50, PT ;  /* 0x000000320e007c0c */ /* 0x000fe4000bf26270 */
        /* <DEDUP_REMOVED lines=16> */
[----:B------:R-:W-:Y:S01]  /*4c40*/  CS2R R24, SRZ ;  /* 0x0000000000187805 */ /* 0x000fe2000001ff00 */
[----:B------:R-:W-:Y:S06]  /*4c50*/  @!P1 BRA `(.L_x_1239) ;  /* 0x0000002c00989947 */ /* 0x000fec0003800000 */
[----:B------:R-:W-:Y:S01]  /*4c60*/  IMAD.MOV.U32 R13, RZ, RZ, R10 ;  /* 0x000000ffff0d7224 */ /* 0x000fe200078e000a */
[----:B------:R-:W-:Y:S01]  /*4c70*/  UMOV UR7, UR38 ;  /* 0x0000002600077c82 */ /* 0x000fe20008000000 */
[----:B------:R-:W-:Y:S01]  /*4c80*/  IMAD.MOV.U32 R12, RZ, RZ, R7 ;  /* 0x000000ffff0c7224 */ /* 0x000fe200078e0007 */
[----:B------:R-:W-:Y:S01]  /*4c90*/  UMOV UR4, UR39 ;  /* 0x0000002700047c82 */ /* 0x000fe20008000000 */
[----:B------:R-:W-:Y:S01]  /*4ca0*/  IMAD.MOV.U32 R2, RZ, RZ, 0x3f800000 ;  /* 0x3f800000ff027424 */ /* 0x000fe200078e00ff */
[----:B------:R-:W-:Y:S01]  /*4cb0*/  ULDC UR51, c[0x0][0x9e4] ;  /* 0x0002790000337ab9 */ /* 0x000fe20000000800 */
[----:B------:R-:W-:Y:S01]  /*4cc0*/  IMAD.MOV.U32 R87, RZ, RZ, RZ ;  /* 0x000000ffff577224 */ /* 0x000fe200078e00ff */
[----:B------:R-:W-:Y:S01]  /*4cd0*/  ULDC UR54, c[0x0][0x9dc] ;  /* 0x0002770000367ab9 */ /* 0x000fe20000000800 */
[----:B------:R-:W-:-:S05]  /*4ce0*/  ULDC UR55, c[0x0][0x9e0] ;  /* 0x0002780000377ab9 */ /* 0x000fca0000000800 */
.L_x_1258:
[----:B------:R-:W-:-:S04]  /*4cf0*/  UISETP.NE.AND UP0, UPT, UR4, 0x1, UPT ;  /* 0x000000010400788c */ /* 0x000fc8000bf05270 */
[----:B------:R-:W-:-:S04]  /*4d00*/  USEL UR38, URZ, 0x1, UP0 ;  /* 0x000000013f267887 */ /* 0x000fc80008000000 */
[----:B------:R-:W-:Y:S01]  /*4d10*/  ULOP3.LUT UR38, UR7, UR38, URZ, 0x3c, !UPT ;  /* 0x0000002607267292 */ /* 0x000fe2000f8e3c3f */
[----:B------:R-:W-:Y:S11]  /*4d20*/  @!P0 BRA `(.L_x_1240) ;  /* 0x0000000000048947 */ /* 0x000ff60003800000 */
[----:B------:R-:W-:Y:S01]  /*4d30*/  BPT.TRAP 0x1 ;  /* 0x000000040000795c */ /* 0x000fe20000300000 */
.L_x_1240:
[----:B------:R-:W-:Y:S01]  /*4d40*/  UIADD3 UR39, UR4, 0x1, URZ ;  /* 0x0000000104277890 */ /* 0x000fe2000fffe03f */
[----:B------:R-:W-:-:S03]  /*4d50*/  IMAD.U32 R7, RZ, RZ, UR38 ;  /* 0x00000026ff077e24 */ /* 0x000fc6000f8e00ff */
[----:B------:R-:W-:Y:S02]  /*4d60*/  UISETP.NE.AND UP0, UPT, UR39, 0x2, UPT ;  /* 0x000000022700788c */ /* 0x000fe4000bf05270 */
[----:B------:R-:W-:Y:S02]  /*4d70*/  SHF.L.U32 R7, R7, 0x1f, RZ ;  /* 0x0000001f07077819 */ /* 0x000fe400000006ff */
[----:B------:R-:W-:-:S04]  /*4d80*/  USEL UR39, UR39, URZ, UP0 ;  /* 0x0000003f27277287 */ /* 0x000fc80008000000 */
[----:B------:R-:W-:-:S09]  /*4d90*/  ULEA UR5, UR39, UR60, 0x3 ;  /* 0x0000003c27057291 */ /* 0x000fd2000f8e183f */
[----:B------:R0:W1:Y:S01]  /*4da0*/  SYNCS.PHASECHK.TRANS64.TRYWAIT P1, [UR5+0x2a830], R7 ;  /* 0x02a83007ff0075a7 */ /* 0x0000620008020145 */
[----:B------:R-:W-:Y:S05]  /*4db0*/  @!P0 BRA `(.L_x_1241) ;  /* 0x0000000000048947 */ /* 0x000fea0003800000 */
[----:B------:R-:W-:Y:S01]  /*4dc0*/  BPT.TRAP 0x1 ;  /* 0x000000040000795c */ /* 0x000fe20000300000 */
.L_x_1241:
[----:B-1----:R-:W-:Y:S05]  /*4dd0*/  @P1 BRA `(.L_x_1242) ;  /* 0x0000000000081947 */ /* 0x002fea0003800000 */
[----:B------:R-:W1:Y:S02]  /*4de0*/  SYNCS.PHASECHK.TRANS64.TRYWAIT P1, [UR5+0x2a830], R7 ;  /* 0x02a83007ff0075a7 */ /* 0x000e640008020145 */
[----:B-1----:R-:W-:Y:S05]  /*4df0*/  @!P1 BRA `(.L_x_1243) ;  /* 0x0000011c00bc9947 */ /* 0x002fea0003800000 */
.L_x_1242:
        /* <DEDUP_REMOVED lines=15> */
[-C--:B------:R-:W-:Y:S01]  /*4ef0*/  FMUL.FTZ R25, R25, R0.reuse ;  /* 0x0000000019197220 */ /* 0x080fe20000410000 */
[-C--:B------:R-:W-:Y:S01]  /*4f00*/  FMUL.FTZ R28, R28, R0.reuse ;  /* 0x000000001c1c7220 */ /* 0x080fe20000410000 */
[----:B------:R-:W-:Y:S01]  /*4f10*/  UIADD3 UR10, UR6, 0x6, URZ ;  /* 0x00000006060a7890 */ /* 0x000fe2000fffe03f */
[-C--:B------:R-:W-:Y:S01]  /*4f20*/  FMUL.FTZ R29, R29, R0.reuse ;  /* 0x000000001d1d7220 */ /* 0x080fe20000410000 */
[----:B------:R-:W-:Y:S01]  /*4f30*/  UIADD3 UR14, UR6, 0x300, URZ ;  /* 0x00000300060e7890 */ /* 0x000fe2000fffe03f */
[-C--:B------:R-:W-:Y:S01]  /*4f40*/  FMUL.FTZ R32, R32, R0.reuse ;  /* 0x0000000020207220 */ /* 0x080fe20000410000 */
[----:B------:R-:W-:Y:S01]  /*4f50*/  UMOV UR46, UR6 ;  /* 0x00000006002e7c82 */ /* 0x000fe20008000000 */
[----:B------:R-:W-:Y:S01]  /*4f60*/  UIADD3 UR18, UR6, 0x302, URZ ;  /* 0x0000030206127890 */ /* 0x000fe2000fffe03f */
[----:B------:R-:W-:Y:S01]  /*4f70*/  HGMMA.64x96x16.F32.BF16 R88, gdesc[UR44], RZ, !UPT, gsb0 ;  /* 0x016000002c5879f0 */ /* 0x000fe2000c0018ff */
[----:B------:R-:W-:Y:S01]  /*4f80*/  UIADD3 UR46, UR6, 0x2, URZ ;  /* 0x00000002062e7890 */ /* 0x000fe2000fffe03f */
[-C--:B------:R-:W-:Y:S01]  /*4f90*/  FMUL.FTZ R33, R33, R0.reuse ;  /* 0x0000000021217220 */ /* 0x080fe20000410000 */
[----:B------:R-:W-:Y:S01]  /*4fa0*/  UMOV UR44, UR56 ;  /* 0x00000038002c7c82 */ /* 0x000fe20008000000 */
[----:B------:R-:W-:Y:S01]  /*4fb0*/  UMOV UR45, UR57 ;  /* 0x00000039002d7c82 */ /* 0x000fe20008000000 */
[----:B------:R-:W-:Y:S01]  /*4fc0*/  UMOV UR47, 0x40000040 ;  /* 0x40000040002f7882 */ /* 0x000fe20000000000 */
        /* <DEDUP_REMOVED lines=107> */
.L_x_1244:
[----:B------:R-:W-:Y:S01]  /*5680*/  ULEA UR10, UR4, UR60, 0x3 ;  /* 0x0000003c040a7291 */ /* 0x000fe2000f8e183f */
[----:B------:R-:W-:-:S05]  /*5690*/  IMAD.U32 R0, RZ, RZ, UR7 ;  /* 0x00000007ff007e24 */ /* 0x000fca000f8e00ff */
[----:B------:R-:W-:-:S04]  /*56a0*/  SHF.L.U32 R0, R0, 0x1f, RZ ;  /* 0x0000001f00007819 */ /* 0x000fc800000006ff */
[----:B------:R2:W3:Y:S01]  /*56b0*/  SYNCS.PHASECHK.TRANS64.TRYWAIT P1, [UR10+0x2a850], R0 ;  /* 0x02a85000ff0075a7 */ /* 0x0004e2000802014a */
[----:B------:R-:W-:Y:S05]  /*56c0*/  @!P0 BRA `(.L_x_1245) ;  /* 0x0000000000048947 */ /* 0x000fea0003800000 */
[----:B------:R-:W-:Y:S01]  /*56d0*/  BPT.TRAP 0x1 ;  /* 0x000000040000795c */ /* 0x000fe20000300000 */
.L_x_1245:
[----:B---3--:R-:W-:Y:S05]  /*56e0*/  @P1 BRA `(.L_x_1246) ;  /* 0x0000000000081947 */ /* 0x008fea0003800000 */
[----:B------:R-:W3:Y:S02]  /*56f0*/  SYNCS.PHASECHK.TRANS64.TRYWAIT P1, [UR10+0x2a850], R0 ;  /* 0x02a85000ff0075a7 */ /* 0x000ee4000802014a */
[----:B---3--:R-:W-:Y:S05]  /*5700*/  @!P1 BRA `(.L_x_1247) ;  /* 0x0000011400909947 */ /* 0x008fea0003800000 */
.L_x_1246:
        /* <DEDUP_REMOVED lines=37> */
.L_x_1248:
[----:B------:R-:W-:Y:S01]  /*5960*/  R2UR UR6, R19 ;  /* 0x00000000130672ca */ /* 0x000fe200000e0000 */
[----:B------:R-:W-:Y:S01]  /*5970*/  UISETP.NE.AND UP0, UPT, UR61, URZ, UPT ;  /* 0x0000003f3d00728c */ /* 0x000fe2000bf05270 */
[----:B------:R-:W-:Y:S01]  /*5980*/  R2UR UR4, R22 ;  /* 0x00000000160472ca */ /* 0x000fe200000e0000 */
[----:B------:R-:W-:Y:S01]  /*5990*/  IMAD R155, R14, -0x60, RZ ;  /* 0xffffffa00e9b7824 */ /* 0x000fe200078e02ff */
[----:B------:R-:W-:Y:S01]  /*59a0*/  UIADD3 UR5, UR5, 0x2a840, URZ ;  /* 0x0002a84005057890 */ /* 0x000fe2000fffe03f */
[----:B------:R-:W-:-:S08]  /*59b0*/  UMOV UR11, UR54 ;  /* 0x00000036000b7c82 */ /* 0x000fd00008000000 */
[----:B------:R-:W-:Y:S01]  /*59c0*/  UISETP.NE.AND UP1, UPT, UR6, URZ, UPT ;  /* 0x0000003f0600728c */ /* 0x000fe2000bf25270 */
[----:B------:R-:W3:Y:S01]  /*59d0*/  S2UR UR6, SR_CgaCtaId ;  /* 0x00000000000679c3 */ /* 0x000ee20000008800 */
[----:B01----:R-:W-:-:S04]  /*59e0*/  VIADD R7, R23, UR4 ;  /* 0x0000000417077c36 */ /* 0x003fc80008000000 */
[----:B------:R-:W-:Y:S02]  /*59f0*/  PLOP3.LUT P1, PT, PT, PT, UP1, 0x80, 0x0 ;  /* 0x000000000000781c */ /* 0x000fe40003f2f018 */
[----:B------:R-:W-:-:S03]  /*5a00*/  PLOP3.LUT P2, PT, PT, PT, UP1, 0x80, 0x0 ;  /* 0x000000000000781c */ /* 0x000fc60003f4f018 */
[----:B------:R-:W-:-:S08]  /*5a10*/  @UP1 ULDC UR4, c[0x0][0x44c] ;  /* 0x0001130000041ab9 */ /* 0x000fd00000000800 */
[----:B--2---:R-:W-:Y:S01]  /*5a20*/  @P1 IMAD.HI.U32 R0, R7, UR4, RZ ;  /* 0x0000000407001c27 */ /* 0x004fe2000f8e00ff */
[----:B------:R-:W-:Y:S01]  /*5a30*/  @UP1 ULDC UR4, c[0x0][0x450] ;  /* 0x0001140000041ab9 */ /* 0x000fe20000000800 */
[----:B------:R-:W-:-:S03]  /*5a40*/  PLOP3.LUT P1, PT, PT, PT, UP0, 0x40, 0x0 ;  /* 0x000000000000781c */ /* 0x000fc60003f2e808 */
[----:B------:R-:W-:Y:S01]  /*5a50*/  @P2 SHF.R.U32.HI R7, RZ, UR4, R0 ;  /* 0x00000004ff072c19 */ /* 0x000fe20008011600 */
[----:B---3--:R-:W-:Y:S01]  /*5a60*/  UPRMT UR5, UR6, 0x654, UR5 ;  /* 0x0000065406057896 */ /* 0x008fe20008000005 */
[----:B------:R-:W-:Y:S01]  /*5a70*/  IADD3 R0, -R18, 0x1, R155 ;  /* 0x0000000112007810 */ /* 0x000fe20007ffe19b */
[----:B------:R-:W-:Y:S02]  /*5a80*/  ULOP3.LUT UR4, URZ, UR11, URZ, 0x33, !UPT ;  /* 0x0000000b3f047292 */ /* 0x000fe4000f8e333f */
[----:B------:R-:W0:Y:S01]  /*5a90*/  SHFL.IDX PT, R15, R7, RZ, 0x1c1f ;  /* 0x001c1fff070f7589 */ /* 0x000e2200000e0000 */
[----:B------:R-:W-:-:S04]  /*5aa0*/  IADD3 R0, -R17, R0, R16 ;  /* 0x0000000011007210 */ /* 0x000fc80007ffe110 */
[----:B------:R-:W-:Y:S01]  /*5ab0*/  SYNCS.ARRIVE.TRANS64.RED.A1T0 RZ, [UR5], RZ ;  /* 0x000000ffffff79a7 */ /* 0x000fe20008100405 */
[C---:B------:R-:W-:Y:S02]  /*5ac0*/  VIADD R2, R0.reuse, UR55 ;  /* 0x0000003700027c36 */ /* 0x040fe40008000000 */
[----:B------:R-:W-:Y:S02]  /*5ad0*/  VIADD R20, R0, UR4 ;  /* 0x0000000400147c36 */ /* 0x000fe40008000000 */
[----:B------:R-:W-:Y:S02]  /*5ae0*/  IMAD.IADD R0, R155, 0x1, -R18 ;  /* 0x000000019b007824 */ /* 0x000fe400078e0a12 */
[--C-:B0-----:R-:W-:Y:S02]  /*5af0*/  IMAD.IADD R136, R2, 0x1, R15.reuse ;  /* 0x0000000102887824 */ /* 0x101fe400078e020f */
[----:B------:R-:W-:Y:S01]  /*5b00*/  IMAD.IADD R8, R20, 0x1, R15 ;  /* 0x0000000114087824 */ /* 0x000fe200078e020f */
[----:B------:R-:W-:Y:S06]  /*5b10*/  @P1 BRA `(.L_x_1249) ;  /* 0x0000000000541947 */ /* 0x000fec0003800000 */
[----:B------:R-:W-:Y:S01]  /*5b20*/  IADD3 R15, -R17, R16, R15 ;  /* 0x00000010110f7210 */ /* 0x000fe20007ffe10f */
[----:B------:R-:W-:Y:S03]  /*5b30*/  BSSY B0, `(.L_x_1250) ;  /* 0x0000010000007945 */ /* 0x000fe60003800000 */
        /* <DEDUP_REMOVED lines=10> */
.L_x_1251:
[----:B------:R-:W-:-:S05]  /*5be0*/  IMAD.U32 R21, RZ, RZ, UR51 ;  /* 0x00000033ff157e24 */ /* 0x000fca000f8e00ff */
[----:B------:R-:W-:-:S13]  /*5bf0*/  ISETP.NE.AND P1, PT, R21, 0x1, PT ;  /* 0x000000011500780c */ /* 0x000fda0003f25270 */
[----:B------:R-:W0:Y:S02]  /*5c00*/  @P1 LDC.64 R10, c[0x0][0x9e8] ;  /* 0x00027a00ff0a1b82 */ /* 0x000e240000000a00 */
[----:B0-----:R-:W-:-:S05]  /*5c10*/  @P1 IMAD.HI.U32 R10, R15, R10, RZ ;  /* 0x0000000a0f0a1227 */ /* 0x001fca00078e00ff */
[----:B------:R-:W-:-:S07]  /*5c20*/  @P1 SHF.R.U32.HI R15, RZ, R11, R10 ;  /* 0x0000000bff0f1219 */ /* 0x000fce000001160a */
.L_x_1252:
[----:B------:R-:W-:Y:S05]  /*5c30*/  BSYNC B0 ;  /* 0x0000000000007941 */ /* 0x000fea0003800000 */
.L_x_1250:
[----:B------:R-:W-:-:S05]  /*5c40*/  IMAD R15, R15, R21, R0 ;  /* 0x000000150f0f7224 */ /* 0x000fca00078e0200 */
[----:B------:R-:W-:Y:S02]  /*5c50*/  VIADDMNMX R136, R15, R21, R136, PT ;  /* 0x000000150f887246 */ /* 0x000fe40003800188 */
[----:B------:R-:W-:-:S07]  /*5c60*/  VIMNMX R8, R8, R15, !PT ;  /* 0x0000000f08087248 */ /* 0x000fce0007fe0100 */
.L_x_1249:
[C---:B------:R-:W-:Y:S01]  /*5c70*/  ISETP.GE.AND P2, PT, R155.reuse, 0x9, PT ;  /* 0x000000099b00780c */ /* 0x040fe20003f46270 */
[----:B------:R-:W0:Y:S01]  /*5c80*/  SHFL.IDX PT, R7, R7, 0x1, 0x1c1f ;  /* 0x003c1f0007077f89 */ /* 0x000e2200000e0000 */
[C---:B------:R-:W-:Y:S01]  /*5c90*/  ISETP.GE.AND P1, PT, R155.reuse, 0x2, PT ;  /* 0x000000029b00780c */ /* 0x040fe20003f26270 */
[----:B------:R-:W-:Y:S01]  /*5ca0*/  UISETP.NE.AND UP0, UPT, UR61, URZ, UPT ;  /* 0x0000003f3d00728c */ /* 0x000fe2000bf05270 */
        /* <DEDUP_REMOVED lines=10> */
[----:B------:R-:W-:Y:S01]  /*5d50*/  ISETP.LT.OR P3, PT, R136, 0x11, P3 ;  /* 0x000000118800780c */ /* 0x000fe20001f61670 */
[--C-:B0-----:R-:W-:Y:S01]  /*5d60*/  IMAD.IADD R2, R2, 0x1, R7.reuse ;  /* 0x0000000102027824 */ /* 0x101fe200078e0207 */
[----:B------:R-:W-:Y:S01]  /*5d70*/  ISETP.GT.AND P4, PT, R8, 0x9, !P6 ;  /* 0x000000090800780c */ /* 0x000fe20007784270 */
[----:B------:R-:W-:Y:S01]  /*5d80*/  IMAD.IADD R20, R20, 0x1, R7 ;  /* 0x0000000114147824 */ /* 0x000fe200078e0207 */
[----:B------:R-:W-:Y:S02]  /*5d90*/  ISETP.GE.AND P5, PT, R155, 0x12, PT ;  /* 0x000000129b00780c */ /* 0x000fe40003fa6270 */
[----:B------:R-:W-:Y:S02]  /*5da0*/  FSEL R21, R96, -INF , !P3 ;  /* 0xff80000060157808 */ /* 0x000fe40005800000 */
[----:B------:R-:W-:Y:S02]  /*5db0*/  ISETP.LT.OR P4, PT, R136, 0xa, P4 ;  /* 0x0000000a8800780c */ /* 0x000fe40002781670 */
[----:B------:R-:W-:-:S02]  /*5dc0*/  ISETP.GT.AND P3, PT, R8, 0x11, !P5 ;  /* 0x000000110800780c */ /* 0x000fc40006f64270 */
[----:B------:R-:W-:Y:S02]  /*5dd0*/  FSEL R93, R93, -INF , !P4 ;  /* 0xff8000005d5d7808 */ /* 0x000fe40006000000 */
        /* <DEDUP_REMOVED lines=94> */
[----:B------:R-:W-:-:S04]  /*63c0*/  ISETP.LT.OR P6, PT, R136, 0x5a, P6 ;  /* 0x0000005a8800780c */ /* 0x000fc800037c1670 */
[----:B------:R-:W-:Y:S02]  /*63d0*/  FSEL R133, R133, -INF , !P6 ;  /* 0xff80000085857808 */ /* 0x000fe40007000000 */
[----:B------:R-:W-:-:S13]  /*63e0*/  PLOP3.LUT P6, PT, PT, PT, UP0, 0x40, 0x0 ;  /* 0x000000000000781c */ /* 0x000fda0003fce808 */
[----:B------:R-:W-:Y:S05]  /*63f0*/  @P6 BRA `(.L_x_1253) ;  /* 0x0000000000546947 */ /* 0x000fea0003800000 */
        /* <DEDUP_REMOVED lines=12> */
.L_x_1255:
[----:B------:R-:W-:-:S05]  /*64c0*/  IMAD.U32 R8, RZ, RZ, UR51 ;  /* 0x00000033ff087e24 */ /* 0x000fca000f8e00ff */
[----:B------:R-:W-:-:S13]  /*64d0*/  ISETP.NE.AND P6, PT, R8, 0x1, PT ;  /* 0x000000010800780c */ /* 0x000fda0003fc5270 */
[----:B------:R-:W0:Y:S02]  /*64e0*/  @P6 LDC.64 R10, c[0x0][0x9e8] ;  /* 0x00027a00ff0a6b82 */ /* 0x000e240000000a00 */
[----:B0-----:R-:W-:-:S05]  /*64f0*/  @P6 IMAD.HI.U32 R10, R7, R10, RZ ;  /* 0x0000000a070a6227 */ /* 0x001fca00078e00ff */
[----:B------:R-:W-:-:S07]  /*6500*/  @P6 SHF.R.U32.HI R7, RZ, R11, R10 ;  /* 0x0000000bff076219 */ /* 0x000fce000001160a */
.L_x_1256:
[----:B------:R-:W-:Y:S05]  /*6510*/  BSYNC B0 ;  /* 0x0000000000007941 */ /* 0x000fea0003800000 */
.L_x_1254:
[----:B------:R-:W-:-:S05]  /*6520*/  IMAD R7, R7, R8, R0 ;  /* 0x0000000807077224 */ /* 0x000fca00078e0200 */
[----:B------:R-:W-:Y:S02]  /*6530*/  VIADDMNMX R2, R7, R8, R2, PT ;  /* 0x0000000807027246 */ /* 0x000fe40003800102 */
[----:B------:R-:W-:-:S07]  /*6540*/  VIMNMX R20, R20, R7, !PT ;  /* 0x0000000714147248 */ /* 0x000fce0007fe0100 */
.L_x_1253:
[C---:B------:R-:W-:Y:S01]  /*6550*/  ISETP.GT.AND P1, PT, R20.reuse, 0x1, !P1 ;  /* 0x000000011400780c */ /* 0x040fe20004f24270 */
[----:B------:R-:W0:Y:S01]  /*6560*/  LDC R8, c[0x0][0x988] ;  /* 0x00026200ff087b82 */ /* 0x000e220000000800 */
        /* <DEDUP_REMOVED lines=64> */
[----:B------:R-:W-:-:S02]  /*6970*/  ISETP.NE.AND P2, PT, R154, RZ, PT ;  /* 0x000000ff9a00720c */ /* 0x000fc40003f45270 */
[----:B------:R-:W-:Y:S02]  /*6980*/  ISETP.GT.AND P1, PT, R20, 0x30, !P1 ;  /* 0x000000301400780c */ /* 0x000fe40004f24270 */
[----:B------:R-:W-:Y:S02]  /*6990*/  FMNMX.FTZ R0, R153, R0, !PT ;  /* 0x0000000099007209 */ /* 0x000fe40007810000 */
[----:B------:R-:W-:Y:S02]  /*69a0*/  ISETP.LT.OR P1, PT, R2, 0x31, P1 ;  /* 0x000000310200780c */ /* 0x000fe40000f21670 */
[----:B------:R-:W-:Y:S02]  /*69b0*/  FMNMX.FTZ R10, R133, R0, !PT ;  /* 0x00000000850a7209 */ /* 0x000fe40007810000 */
[----:B------:R-:W-:Y:S02]  /*69c0*/  FSEL R211, R114, -INF , !P1 ;  /* 0xff80000072d37808 */ /* 0x000fe40004800000 */
[----:B------:R-:W-:Y:S01]  /*69d0*/  ISETP.NE.AND P1, PT, R112, RZ, PT ;  /* 0x000000ff7000720c */ /* 0x000fe20003f25270 */
[----:B------:R-:W1:Y:S01]  /*69e0*/  SHFL.BFLY PT, R7, R10, 0x2, 0x1f ;  /* 0x0c401f000a077f89 */ /* 0x000e6200000e0000 */
[----:B------:R-:W-:-:S02]  /*69f0*/  ISETP.NE.AND P6, PT, R156, RZ, PT ;  /* 0x000000ff9c00720c */ /* 0x000fc40003fc5270 */
[C---:B------:R-:W-:Y:S02]  /*6a00*/  ISETP.GT.AND P1, PT, R20.reuse, 0x31, !P1 ;  /* 0x000000311400780c */ /* 0x040fe40004f24270 */
[----:B------:R-:W-:Y:S02]  /*6a10*/  ISETP.GT.AND P3, PT, R20, 0x50, !P3 ;  /* 0x000000501400780c */ /* 0x000fe40005f64270 */
[----:B------:R-:W-:Y:S02]  /*6a20*/  ISETP.LT.OR P1, PT, R2, 0x32, P1 ;  /* 0x000000320200780c */ /* 0x000fe40000f21670 */
[----:B------:R-:W-:Y:S02]  /*6a30*/  ISETP.GT.AND P4, PT, R20, 0x51, !P4 ;  /* 0x000000511400780c */ /* 0x000fe40006784270 */
[----:B------:R-:W-:Y:S02]  /*6a40*/  FSEL R115, R115, -INF , !P1 ;  /* 0xff80000073737808 */ /* 0x000fe40004800000 */
[----:B------:R-:W-:-:S02]  /*6a50*/  ISETP.NE.AND P1, PT, R146, RZ, PT ;  /* 0x000000ff9200720c */ /* 0x000fc40003f25270 */
[----:B------:R-:W-:Y:S02]  /*6a60*/  ISETP.LT.OR P3, PT, R2, 0x51, P3 ;  /* 0x000000510200780c */ /* 0x000fe40001f61670 */
[C---:B------:R-:W-:Y:S02]  /*6a70*/  ISETP.GT.AND P1, PT, R20.reuse, 0x38, !P1 ;  /* 0x000000381400780c */ /* 0x040fe40004f24270 */
[----:B------:R-:W-:Y:S02]  /*6a80*/  ISETP.GT.AND P5, PT, R20, 0x58, !P5 ;  /* 0x000000581400780c */ /* 0x000fe40006fa4270 */
[C---:B------:R-:W-:Y:S02]  /*6a90*/  ISETP.LT.OR P1, PT, R2.reuse, 0x39, P1 ;  /* 0x000000390200780c */ /* 0x040fe40000f21670 */
[----:B------:R-:W-:Y:S02]  /*6aa0*/  ISETP.LT.OR P4, PT, R2, 0x52, P4 ;  /* 0x000000520200780c */ /* 0x000fe40002781670 */
[----:B------:R-:W-:-:S02]  /*6ab0*/  FSEL R213, R118, -INF , !P1 ;  /* 0xff80000076d57808 */ /* 0x000fc40004800000 */
[----:B------:R-:W-:Y:S02]  /*6ac0*/  ISETP.NE.AND P1, PT, R116, RZ, PT ;  /* 0x000000ff7400720c */ /* 0x000fe40003f25270 */
[----:B-1----:R-:W-:Y:S02]  /*6ad0*/  FMNMX.FTZ R94, R10, R7, !PT ;  /* 0x000000070a5e7209 */ /* 0x002fe40007810000 */
[----:B------:R-:W-:Y:S02]  /*6ae0*/  ISETP.GT.AND P1, PT, R20, 0x39, !P1 ;  /* 0x000000391400780c */ /* 0x000fe40004f24270 */
[C---:B------:R-:W-:Y:S01]  /*6af0*/  ISETP.LT.OR P5, PT, R2.reuse, 0x59, P5 ;  /* 0x000000590200780c */ /* 0x040fe20002fa1670 */
[----:B------:R-:W1:Y:S01]  /*6b00*/  SHFL.BFLY PT, R7, R94, 0x1, 0x1f ;  /* 0x0c201f005e077f89 */ /* 0x000e6200000e0000 */
[----:B------:R-:W-:Y:S02]  /*6b10*/  ISETP.LT.OR P1, PT, R2, 0x3a, P1 ;  /* 0x0000003a0200780c */ /* 0x000fe40000f21670 */
[----:B------:R-:W-:-:S02]  /*6b20*/  FSEL R131, R131, -INF , !P4 ;  /* 0xff80000083837808 */ /* 0x000fc40006000000 */
[----:B------:R-:W-:Y:S02]  /*6b30*/  FSEL R119, R119, -INF , !P1 ;  /* 0xff80000077777808 */ /* 0x000fe40004800000 */
[----:B------:R-:W-:-:S04]  /*6b40*/  ISETP.NE.AND P1, PT, R148, RZ, PT ;  /* 0x000000ff9400720c */ /* 0x000fc80003f25270 */
        /* <DEDUP_REMOVED lines=8> */
[----:B------:R-:W-:Y:S01]  /*6bd0*/  ISETP.GT.AND P1, PT, R20, 0x48, !P6 ;  /* 0x000000481400780c */ /* 0x000fe20007724270 */
[----:B0-----:R-:W-:Y:S01]  /*6be0*/  FMUL.FTZ R0, R7, R8 ;  /* 0x0000000807007220 */ /* 0x001fe20000410000 */
[----:B------:R-:W-:Y:S02]  /*6bf0*/  ISETP.NE.AND P6, PT, R120, RZ, PT ;  /* 0x000000ff7800720c */ /* 0x000fe40003fc5270 */
[----:B------:R-:W-:Y:S02]  /*6c00*/  ISETP.LT.OR P1, PT, R2, 0x49, P1 ;  /* 0x000000490200780c */ /* 0x000fe40000f21670 */
[----:B------:R-:W-:Y:S02]  /*6c10*/  ISETP.GT.AND P2, PT, R20, 0x49, !P2 ;  /* 0x000000491400780c */ /* 0x000fe40005744270 */
[----:B------:R-:W-:Y:S02]  /*6c20*/  FSEL R217, R126, -INF , !P1 ;  /* 0xff8000007ed97808 */ /* 0x000fe40004800000 */
[----:B------:R-:W-:-:S02]  /*6c30*/  ISETP.GT.AND P1, PT, R20, RZ, !P6 ;  /* 0x000000ff1400720c */ /* 0x000fc40007724270 */
[C---:B------:R-:W-:Y:S02]  /*6c40*/  ISETP.LT.OR P2, PT, R2.reuse, 0x4a, P2 ;  /* 0x0000004a0200780c */ /* 0x040fe40001741670 */
[----:B------:R-:W-:Y:S02]  /*6c50*/  ISETP.LT.OR P1, PT, R2, 0x1, P1 ;  /* 0x000000010200780c */ /* 0x000fe40000f21670 */
[----:B------:R-:W-:Y:S02]  /*6c60*/  FSEL R127, R127, -INF , !P2 ;  /* 0xff8000007f7f7808 */ /* 0x000fe40005000000 */
[----:B------:R-:W-:Y:S02]  /*6c70*/  FSEL R90, R90, -INF , !P1 ;  /* 0xff8000005a5a7808 */ /* 0x000fe40004800000 */
[----:B------:R-:W-:Y:S02]  /*6c80*/  FSETP.NEU.FTZ.AND P1, PT, R7, -INF , PT ;  /* 0xff8000000700780b */ /* 0x000fe40003f3d000 */
[----:B------:R-:W-:-:S02]  /*6c90*/  FMNMX.FTZ R10, R90, R13, !PT ;  /* 0x0000000d5a0a7209 */ /* 0x000fc40007810000 */
[----:B------:R-:W-:Y:S02]  /*6ca0*/  FSEL R0, R0, RZ, P1 ;  /* 0x000000ff00007208 */ /* 0x000fe40000800000 */
[----:B------:R-:W-:Y:S02]  /*6cb0*/  FMNMX.FTZ R10, R91, R10, !PT ;  /* 0x0000000a5b0a7209 */ /* 0x000fe40007810000 */
[----:B------:R-:W-:Y:S01]  /*6cc0*/  ISETP.NE.AND P6, PT, R88, RZ, PT ;  /* 0x000000ff5800720c */ /* 0x000fe20003fc5270 */
[--C-:B------:R-:W-:Y:S01]  /*6cd0*/  FFMA.FTZ R152, R21, R8, -R0.reuse ;  /* 0x0000000815987223 */ /* 0x100fe20000010800 */
[----:B------:R-:W-:Y:S01]  /*6ce0*/  FMNMX.FTZ R10, R11, R10, !PT ;  /* 0x0000000a0b0a7209 */ /* 0x000fe20007810000 */
[-CC-:B------:R-:W-:Y:S01]  /*6cf0*/  FFMA.FTZ R21, R97, R8.reuse, -R0.reuse ;  /* 0x0000000861157223 */ /* 0x180fe20000010800 */
[----:B------:R-:W-:Y:S01]  /*6d00*/  FSEL R97, R130, -INF , !P3 ;  /* 0xff80000082617808 */ /* 0x000fe20005800000 */
[--C-:B------:R-:W-:Y:S01]  /*6d10*/  FFMA.FTZ R154, R137, R8, -R0.reuse ;  /* 0x00000008899a7223 */ /* 0x100fe20000010800 */
[----:B------:R-:W-:Y:S01]  /*6d20*/  FMNMX.FTZ R10, R95, R10, !PT ;  /* 0x0000000a5f0a7209 */ /* 0x000fe20007810000 */
[-CC-:B------:R-:W-:Y:S01]  /*6d30*/  FFMA.FTZ R148, R139, R8.reuse, -R0.reuse ;  /* 0x000000088b947223 */ /* 0x180fe20000010800 */
        /* <DEDUP_REMOVED lines=23> */
[-CC-:B------:R-:W-:Y:S01]  /*6eb0*/  FFMA.FTZ R219, R219, R8.reuse, -R0.reuse ;  /* 0x00000008dbdb7223 */ /* 0x180fe20000010800 */
[-CC-:B------:R-:W-:Y:S01]  /*6ec0*/  FFMA.FTZ R150, R141, R8.reuse, -R0.reuse ;  /* 0x000000088d967223 */ /* 0x180fe20000010800 */
[--C-:B------:R-:W-:Y:S01]  /*6ed0*/  FFMA.FTZ R144, R143, R8, -R0.reuse ;  /* 0x000000088f907223 */ /* 0x100fe20000010800 */
[----:B------:R-:W-:Y:S01]  /*6ee0*/  FMNMX.FTZ R10, R209, R10, !PT ;  /* 0x0000000ad10a7209 */ /* 0x000fe20007810000 */
[-CC-:B------:R-:W-:Y:S01]  /*6ef0*/  FFMA.FTZ R146, R145, R8.reuse, -R0.reuse ;  /* 0x0000000891927223 */ /* 0x180fe20000010800 */
[-CC-:B------:R-:W-:Y:S01]  /*6f00*/  FFMA.FTZ R140, R147, R8.reuse, -R0.reuse ;  /* 0x00000008938c7223 */ /* 0x180fe20000010800 */
[--C-:B------:R-:W-:Y:S01]  /*6f10*/  FFMA.FTZ R142, R149, R8, -R0.reuse ;  /* 0x00000008958e7223 */ /* 0x100fe20000010800 */
[----:B------:R-:W-:Y:S01]  /*6f20*/  FMNMX.FTZ R10, R111, R10, !PT ;  /* 0x0000000a6f0a7209 */ /* 0x000fe20007810000 */
[-CC-:B------:R-:W-:Y:S01]  /*6f30*/  FFMA.FTZ R136, R151, R8.reuse, -R0.reuse ;  /* 0x0000000897887223 */ /* 0x180fe20000010800 */
[-CC-:B------:R-:W-:Y:S01]  /*6f40*/  FFMA.FTZ R138, R153, R8.reuse, -R0.reuse ;  /* 0x00000008998a7223 */ /* 0x180fe20000010800 */
[----:B------:R-:W-:Y:S01]  /*6f50*/  FFMA.FTZ R125, R133, R8, -R0 ;  /* 0x00000008857d7223 */ /* 0x000fe20000010800 */
[----:B------:R-:W-:Y:S01]  /*6f60*/  FMNMX.FTZ R10, R211, R10, !PT ;  /* 0x0000000ad30a7209 */ /* 0x000fe20007810000 */
[----:B------:R-:W-:Y:S01]  /*6f70*/  FMUL.FTZ R0, R129, R8 ;  /* 0x0000000881007220 */ /* 0x000fe20000410000 */
[----:B------:R-:W-:Y:S02]  /*6f80*/  MUFU.EX2 R219, R219 ;  /* 0x000000db00db7308 */ /* 0x000fe40000000800 */
[----:B------:R-:W-:-:S04]  /*6f90*/  FMNMX.FTZ R10, R115, R10, !PT ;  /* 0x0000000a730a7209 */ /* 0x000fc80007810000 */
[----:B------:R-:W-:Y:S02]  /*6fa0*/  FMNMX.FTZ R10, R213, R10, !PT ;  /* 0x0000000ad50a7209 */ /* 0x000fe40007810000 */
[----:B------:R-:W0:Y:S02]  /*6fb0*/  MUFU.EX2 R0, R0 ;  /* 0x0000000000007308 */ /* 0x000e240000000800 */
[----:B------:R-:W-:-:S04]  /*6fc0*/  FMNMX.FTZ R10, R119, R10, !PT ;  /* 0x0000000a770a7209 */ /* 0x000fc80007810000 */
[----:B------:R-:W-:Y:S02]  /*6fd0*/  FMNMX.FTZ R10, R215, R10, !PT ;  /* 0x0000000ad70a7209 */ /* 0x000fe40007810000 */
[----:B------:R-:W1:Y:S02]  /*6fe0*/  MUFU.EX2 R156, R156 ;  /* 0x0000009c009c7308 */ /* 0x000e640000000800 */
[----:B------:R-:W-:-:S04]  /*6ff0*/  FMNMX.FTZ R10, R123, R10, !PT ;  /* 0x0000000a7b0a7209 */ /* 0x000fc80007810000 */
[----:B------:R-:W-:Y:S02]  /*7000*/  FMNMX.FTZ R10, R217, R10, !PT ;  /* 0x0000000ad90a7209 */ /* 0x000fe40007810000 */
[----:B------:R-:W2:Y:S02]  /*7010*/  MUFU.EX2 R158, R158 ;  /* 0x0000009e009e7308 */ /* 0x000ea40000000800 */
[----:B------:R-:W-:-:S04]  /*7020*/  FMNMX.FTZ R10, R127, R10, !PT ;  /* 0x0000000a7f0a7209 */ /* 0x000fc80007810000 */
[----:B------:R-:W-:Y:S02]  /*7030*/  FMNMX.FTZ R10, R97, R10, !PT ;  /* 0x0000000a610a7209 */ /* 0x000fe40007810000 */
[----:B------:R-:W3:Y:S02]  /*7040*/  MUFU.EX2 R89, R89 ;  /* 0x0000005900597308 */ /* 0x000ee40000000800 */
[----:B------:R-:W-:-:S04]  /*7050*/  FMNMX.FTZ R10, R131, R10, !PT ;  /* 0x0000000a830a7209 */ /* 0x000fc80007810000 */
[----:B------:R-:W-:Y:S02]  /*7060*/  FMNMX.FTZ R10, R137, R10, !PT ;  /* 0x0000000a890a7209 */ /* 0x000fe40007810000 */
[----:B------:R-:W4:Y:S02]  /*7070*/  MUFU.EX2 R152, R152 ;  /* 0x0000009800987308 */ /* 0x000f240000000800 */
[----:B------:R-:W-:-:S05]  /*7080*/  FMNMX.FTZ R10, R135, R10, !PT ;  /* 0x0000000a870a7209 */ /* 0x000fca0007810000 */
[----:B------:R-:W5:Y:S01]  /*7090*/  SHFL.BFLY PT, R139, R10, 0x2, 0x1f ;  /* 0x0c401f000a8b7f89 */ /* 0x000f6200000e0000 */
[----:B------:R-:W-:Y:S08]  /*70a0*/  MUFU.EX2 R21, R21 ;  /* 0x0000001500157308 */ /* 0x000ff00000000800 */
[----:B------:R-:W-:Y:S08]  /*70b0*/  MUFU.EX2 R154, R154 ;  /* 0x0000009a009a7308 */ /* 0x000ff00000000800 */
[----:B------:R-:W-:Y:S01]  /*70c0*/  MUFU.EX2 R15, R15 ;  /* 0x0000000f000f7308 */ /* 0x000fe20000000800 */
[----:B-----5:R-:W-:-:S07]  /*70d0*/  FMNMX.FTZ R139, R10, R139, !PT ;  /* 0x0000008b0a8b7209 */ /* 0x020fce0007810000 */
[----:B------:R-:W-:Y:S01]  /*70e0*/  MUFU.EX2 R148, R148 ;  /* 0x0000009400947308 */ /* 0x000fe20000000800 */
[----:B------:R-:W5:Y:S07]  /*70f0*/  SHFL.BFLY PT, R10, R139, 0x1, 0x1f ;  /* 0x0c201f008b0a7f89 */ /* 0x000f6e00000e0000 */
[----:B------:R-:W-:Y:S08]  /*7100*/  MUFU.EX2 R93, R93 ;  /* 0x0000005d005d7308 */ /* 0x000ff00000000800 */
[----:B------:R-:W-:Y:S08]  /*7110*/  MUFU.EX2 R150, R150 ;  /* 0x0000009600967308 */ /* 0x000ff00000000800 */
[----:B------:R-:W-:Y:S01]  /*7120*/  MUFU.EX2 R101, R101 ;  /* 0x0000006500657308 */ /* 0x000fe20000000800 */
[----:B-----5:R-:W-:-:S04]  /*7130*/  FMNMX.FTZ R10, R139, R10, !PT ;  /* 0x0000000a8b0a7209 */ /* 0x020fc80007810000 */
[C---:B------:R-:W-:Y:S01]  /*7140*/  FSETP.NEU.FTZ.AND P1, PT, R10.reuse, -INF , PT ;  /* 0xff8000000a00780b */ /* 0x040fe20003f3d000 */
[C---:B------:R-:W-:Y:S02]  /*7150*/  FMUL.FTZ R12, R10.reuse, R8 ;  /* 0x000000080a0c7220 */ /* 0x040fe40000410000 */
[----:B------:R-:W-:Y:S01]  /*7160*/  MUFU.EX2 R144, R144 ;  /* 0x0000009000907308 */ /* 0x000fe20000000800 */
[----:B------:R-:W-:Y:S02]  /*7170*/  FSEL R2, R10, RZ, P1 ;  /* 0x000000ff0a027208 */ /* 0x000fe40000800000 */
[----:B------:R-:W-:-:S03]  /*7180*/  FSEL R12, R12, RZ, P1 ;  /* 0x000000ff0c0c7208 */ /* 0x000fc60000800000 */
[----:B------:R-:W-:Y:S02]  /*7190*/  FADD.FTZ R13, -R2, R13 ;  /* 0x0000000d020d7221 */ /* 0x000fe40000010100 */
[----:B------:R-:W-:Y:S01]  /*71a0*/  MUFU.EX2 R105, R105 ;  /* 0x0000006900697308 */ /* 0x000fe20000000800 */
[-CC-:B------:R-:W-:Y:S01]  /*71b0*/  FFMA.FTZ R129, R90, R8.reuse, -R12.reuse ;  /* 0x000000085a817223 */ /* 0x180fe2000001080c */
[-CC-:B------:R-:W-:Y:S01]  /*71c0*/  FFMA.FTZ R20, R91, R8.reuse, -R12.reuse ;  /* 0x000000085b147223 */ /* 0x180fe2000001080c */
[-C--:B------:R-:W-:Y:S01]  /*71d0*/  FMUL.FTZ R13, R13, R8.reuse ;  /* 0x000000080d0d7220 */ /* 0x080fe20000410000 */
[-CC-:B------:R-:W-:Y:S01]  /*71e0*/  FFMA.FTZ R11, R11, R8.reuse, -R12.reuse ;  /* 0x000000080b0b7223 */ /* 0x180fe2000001080c */
[-CC-:B------:R-:W-:Y:S01]  /*71f0*/  FFMA.FTZ R88, R95, R8.reuse, -R12.reuse ;  /* 0x000000085f587223 */ /* 0x180fe2000001080c */
[-CC-:B------:R-:W-:Y:S01]  /*7200*/  FFMA.FTZ R153, R155, R8.reuse, -R12.reuse ;  /* 0x000000089b997223 */ /* 0x180fe2000001080c */
[--C-:B------:R-:W-:Y:S01]  /*7210*/  FFMA.FTZ R90, R99, R8, -R12.reuse ;  /* 0x00000008635a7223 */ /* 0x100fe2000001080c */
[----:B------:R-:W-:Y:S01]  /*7220*/  MUFU.EX2 R129, R129 ;  /* 0x0000008100817308 */ /* 0x000fe20000000800 */
[----:B0-----:R-:W-:Y:S01]  /*7230*/  FFMA.FTZ R91, R0, R6, R219 ;  /* 0x00000006005b7223 */ /* 0x001fe200000100db */
[-CC-:B------:R-:W-:Y:S01]  /*7240*/  FFMA.FTZ R155, R157, R8.reuse, -R12.reuse ;  /* 0x000000089d9b7223 */ /* 0x180fe2000001080c */
[-CC-:B------:R-:W-:Y:S01]  /*7250*/  FFMA.FTZ R92, R103, R8.reuse, -R12.reuse ;  /* 0x00000008675c7223 */ /* 0x180fe2000001080c */
[-CC-:B------:R-:W-:Y:S01]  /*7260*/  FFMA.FTZ R149, R159, R8.reuse, -R12.reuse ;  /* 0x000000089f957223 */ /* 0x180fe2000001080c */
[----:B-1----:R-:W-:Y:S01]  /*7270*/  FADD.FTZ R91, R156, R91 ;  /* 0x0000005b9c5b7221 */ /* 0x002fe20000010000 */
[-CC-:B------:R-:W-:Y:S01]  /*7280*/  FFMA.FTZ R94, R107, R8.reuse, -R12.reuse ;  /* 0x000000086b5e7223 */ /* 0x180fe2000001080c */
[-CC-:B------:R-:W-:Y:S01]  /*7290*/  FFMA.FTZ R151, R209, R8.reuse, -R12.reuse ;  /* 0x00000008d1977223 */ /* 0x180fe2000001080c */
[----:B------:R3:W0:Y:S01]  /*72a0*/  MUFU.EX2 R2, R13 ;  /* 0x0000000d00027308 */ /* 0x0006220000000800 */
[----:B--2---:R-:W-:Y:S01]  /*72b0*/  FADD.FTZ R102, R158, R91 ;  /* 0x0000005b9e667221 */ /* 0x004fe20000010000 */
[-CC-:B------:R-:W-:Y:S01]  /*72c0*/  FFMA.FTZ R96, R111, R8.reuse, -R12.reuse ;  /* 0x000000086f607223 */ /* 0x180fe2000001080c */
[-CC-:B------:R-:W-:Y:S01]  /*72d0*/  FFMA.FTZ R145, R211, R8.reuse, -R12.reuse ;  /* 0x00000008d3917223 */ /* 0x180fe2000001080c */
[-CC-:B------:R-:W-:Y:S01]  /*72e0*/  FFMA.FTZ R98, R115, R8.reuse, -R12.reuse ;  /* 0x0000000873627223 */ /* 0x180fe2000001080c */
[-CC-:B------:R-:W-:Y:S01]  /*72f0*/  FFMA.FTZ R147, R213, R8.reuse, -R12.reuse ;  /* 0x00000008d5937223 */ /* 0x180fe2000001080c */
[-CC-:B------:R-:W-:Y:S01]  /*7300*/  FFMA.FTZ R100, R119, R8.reuse, -R12.reuse ;  /* 0x0000000877647223 */ /* 0x180fe2000001080c */
[-C--:B------:R-:W-:Y:S01]  /*7310*/  FFMA.FTZ R141, R215, R8.reuse, -R12 ;  /* 0x00000008d78d7223 */ /* 0x080fe2000001080c */
[----:B------:R-:W1:Y:S01]  /*7320*/  MUFU.EX2 R20, R20 ;  /* 0x0000001400147308 */ /* 0x000e620000000800 */
[----:B---3--:R-:W-:Y:S01]  /*7330*/  FADD.FTZ R13, R89, R102 ;  /* 0x00000066590d7221 */ /* 0x008fe20000010000 */
[-CC-:B------:R-:W-:Y:S01]  /*7340*/  FFMA.FTZ R143, R217, R8.reuse, -R12.reuse ;  /* 0x00000008d98f7223 */ /* 0x180fe2000001080c */
[-CC-:B------:R-:W-:Y:S01]  /*7350*/  FFMA.FTZ R97, R97, R8.reuse, -R12.reuse ;  /* 0x0000000861617223 */ /* 0x180fe2000001080c */
[-CC-:B------:R-:W-:Y:S01]  /*7360*/  FFMA.FTZ R131, R131, R8.reuse, -R12.reuse ;  /* 0x0000000883837223 */ /* 0x180fe2000001080c */
[----:B----4-:R-:W-:Y:S01]  /*7370*/  FADD.FTZ R102, R152, R13 ;  /* 0x0000000d98667221 */ /* 0x010fe20000010000 */
[----:B------:R-:W-:-:S02]  /*7380*/  FFMA.FTZ R137, R137, R8, -R12 ;  /* 0x0000000889897223 */ /* 0x000fc4000001080c */
[----:B------:R-:W2:Y:S01]  /*7390*/  MUFU.EX2 R11, R11 ;  /* 0x0000000b000b7308 */ /* 0x000ea20000000800 */
[----:B0-----:R-:W-:Y:S01]  /*73a0*/  FFMA.FTZ R3, R2, R3, R129 ;  /* 0x0000000302037223 */ /* 0x001fe20000010081 */
[----:B------:R-:W-:Y:S01]  /*73b0*/  FADD.FTZ R13, R21, R102 ;  /* 0x00000066150d7221 */ /* 0x000fe20000010000 */
[----:B------:R-:W-:-:S03]  /*73c0*/  FFMA.FTZ R102, R123, R8, -R12 ;  /* 0x000000087b667223 */ /* 0x000fc6000001080c */
[----:B------:R-:W-:Y:S02]  /*73d0*/  FADD.FTZ R104, R154, R13 ;  /* 0x0000000d9a687221 */ /* 0x000fe40000010000 */
[----:B------:R-:W0:Y:S01]  /*73e0*/  MUFU.EX2 R88, R88 ;  /* 0x0000005800587308 */ /* 0x000e220000000800 */
[----:B-1----:R-:W-:Y:S01]  /*73f0*/  FADD.FTZ R6, R20, R3 ;  /* 0x0000000314067221 */ /* 0x002fe20000010000 */
[----:B------:R-:W-:-:S04]  /*7400*/  FADD.FTZ R13, R15, R104 ;  /* 0x000000680f0d7221 */ /* 0x000fc80000010000 */
[----:B------:R-:W-:Y:S02]  /*7410*/  FADD.FTZ R104, R148, R13 ;  /* 0x0000000d94687221 */ /* 0x000fe40000010000 */
[----:B------:R-:W1:Y:S01]  /*7420*/  MUFU.EX2 R153, R153 ;  /* 0x0000009900997308 */ /* 0x000e620000000800 */
[----:B--2---:R-:W-:Y:S01]  /*7430*/  FADD.FTZ R3, R11, R6 ;  /* 0x000000060b037221 */ /* 0x004fe20000010000 */
[----:B------:R-:W-:Y:S01]  /*7440*/  FADD.FTZ R13, R93, R104 ;  /* 0x000000685d0d7221 */ /* 0x000fe20000010000 */
[-CC-:B------:R-:W-:Y:S01]  /*7450*/  FFMA.FTZ R104, R127, R8.reuse, -R12.reuse ;  /* 0x000000087f687223 */ /* 0x180fe2000001080c */
[----:B------:R-:W-:Y:S02]  /*7460*/  FFMA.FTZ R12, R135, R8, -R12 ;  /* 0x00000008870c7223 */ /* 0x000fe4000001080c */
[----:B------:R-:W-:Y:S02]  /*7470*/  FADD.FTZ R106, R150, R13 ;  /* 0x0000000d966a7221 */ /* 0x000fe40000010000 */
[----:B------:R-:W2:Y:S01]  /*7480*/  MUFU.EX2 R90, R90 ;  /* 0x0000005a005a7308 */ /* 0x000ea20000000800 */
[----:B0-----:R-:W-:Y:S01]  /*7490*/  FADD.FTZ R6, R88, R3 ;  /* 0x0000000358067221 */ /* 0x001fe20000010000 */
[----:B------:R-:W-:-:S04]  /*74a0*/  FADD.FTZ R13, R101, R106 ;  /* 0x0000006a650d7221 */ /* 0x000fc80000010000 */
[----:B------:R-:W-:Y:S02]  /*74b0*/  FADD.FTZ R106, R144, R13 ;  /* 0x0000000d906a7221 */ /* 0x000fe40000010000 */
[----:B------:R-:W0:Y:S01]  /*74c0*/  MUFU.EX2 R155, R155 ;  /* 0x0000009b009b7308 */ /* 0x000e220000000800 */
[----:B-1----:R-:W-:Y:S01]  /*74d0*/  FADD.FTZ R3, R153, R6 ;  /* 0x0000000699037221 */ /* 0x002fe20000010000 */
[----:B------:R-:W-:-:S06]  /*74e0*/  FADD.FTZ R13, R105, R106 ;  /* 0x0000006a690d7221 */ /* 0x000fcc0000010000 */
        /* <DEDUP_REMOVED lines=58> */
.L_x_1257:
[----:B------:R-:W0:Y:S01]  /*7890*/  S2UR UR4, SR_CgaCtaId ;  /* 0x00000000000479c3 */ /* 0x000e220000008800 */
[----:B------:R-:W-:Y:S01]  /*78a0*/  UIADD3 UR10, UR10, 0x2a860, URZ ;  /* 0x0002a8600a0a7890 */ /* 0x000fe2000fffe03f */
[----:B------:R-:W-:Y:S01]  /*78b0*/  ISETP.GT.AND P1, PT, R14, UR50, PT ;  /* 0x000000320e007c0c */ /* 0x000fe2000bf24270 */
[----:B------:R-:W-:Y:S01]  /*78c0*/  UMOV UR7, UR38 ;  /* 0x0000002600077c82 */ /* 0x000fe20008000000 */
[----:B------:R-:W-:Y:S01]  /*78d0*/  F2FP.BF16.F32.PACK_AB R139, R12, R110 ;  /* 0x0000006e0c8b723e */ /* 0x000fe200000010ff */
[----:B------:R-:W-:Y:S01]  /*78e0*/  VIADD R14, R14, 0xffffffff ;  /* 0xffffffff0e0e7836 */ /* 0x000fe20000000000 */
        /* <DEDUP_REMOVED lines=10> */
[----:B------:R-:W-:Y:S01]  /*7990*/  F2FP.BF16.F32.PACK_AB R148, R93, R148 ;  /* 0x000000945d94723e */ /* 0x000fe200000010ff */
[----:B0-----:R-:W-:Y:S01]  /*79a0*/  UPRMT UR10, UR4, 0x654, UR10 ;  /* 0x00000654040a7896 */ /* 0x001fe2000800000a */
[----:B------:R-:W-:-:S02]  /*79b0*/  F2FP.BF16.F32.PACK_AB R149, R94, R149 ;  /* 0x000000955e95723e */ /* 0x000fc400000010ff */
[----:B------:R-:W-:Y:S01]  /*79c0*/  UMOV UR4, UR39 ;  /* 0x0000002700047c82 */ /* 0x000fe20008000000 */
[----:B------:R-:W-:Y:S02]  /*79d0*/  F2FP.BF16.F32.PACK_AB R150, R101, R150 ;  /* 0x000000966596723e */ /* 0x000fe400000010ff */
[----:B------:R-:W-:Y:S02]  /*79e0*/  F2FP.BF16.F32.PACK_AB R151, R96, R151 ;  /* 0x000000976097723e */ /* 0x000fe400000010ff */
[----:B------:R-:W-:Y:S01]  /*79f0*/  F2FP.BF16.F32.PACK_AB R144, R105, R144 ;  /* 0x000000906990723e */ /* 0x000fe200000010ff */
[----:B------:R-:W-:Y:S01]  /*7a00*/  SYNCS.ARRIVE.TRANS64.RED.A1T0 RZ, [UR10], RZ ;  /* 0x000000ffffff79a7 */ /* 0x000fe2000810040a */
        /* <DEDUP_REMOVED lines=11> */
.L_x_1239:
[----:B------:R-:W-:Y:S01]  /*7ac0*/  R2UR UR5, R19 ;  /* 0x00000000130572ca */ /* 0x000fe200000e0000 */
[----:B------:R-:W-:Y:S01]  /*7ad0*/  UISETP.NE.AND UP0, UPT, UR61, URZ, UPT ;  /* 0x0000003f3d00728c */ /* 0x000fe2000bf05270 */
[----:B------:R-:W-:Y:S02]  /*7ae0*/  R2UR UR4, R22 ;  /* 0x00000000160472ca */ /* 0x000fe400000e0000 */
[----:B------:R-:W-:-:S03]  /*7af0*/  IADD3 R11, R16, 0x1, -R17 ;  /* 0x00000001100b7810 */ /* 0x000fc60007ffe811 */
[----:B------:R-:W-:Y:S02]  /*7b00*/  PLOP3.LUT P1, PT, PT, PT, UP0, 0x40, 0x0 ;  /* 0x000000000000781c */ /* 0x000fe40003f2e808 */
[----:B------:R-:W-:-:S04]  /*7b10*/  R2UR UR7, R11 ;  /* 0x000000000b0772ca */ /* 0x000fc800000e0000 */
[----:B------:R-:W-:Y:S02]  /*7b20*/  UISETP.NE.AND UP1, UPT, UR5, URZ, UPT ;  /* 0x0000003f0500728c */ /* 0x000fe4000bf25270 */
[----:B------:R-:W-:-:S09]  /*7b30*/  UIADD3 UR6, UR4, 0x7f, URZ ;  /* 0x0000007f04067890 */ /* 0x000fd2000fffe03f */
[----:B------:R-:W-:Y:S01]  /*7b40*/  @UP1 ULDC UR4, c[0x0][0x44c] ;  /* 0x0001130000041ab9 */ /* 0x000fe20000000800 */
[----:B------:R-:W-:Y:S01]  /*7b50*/  @UP1 ULDC UR10, c[0x0][0x450] ;  /* 0x00011400000a1ab9 */ /* 0x000fe20000000800 */
[----:B------:R-:W-:-:S04]  /*7b60*/  UIMAD.WIDE.U32 UR4, UR6, UR4, URZ ;  /* 0x00000004060472a5 */ /* 0x000fc8000f8e003f */
[----:B------:R-:W-:-:S04]  /*7b70*/  @UP1 USHF.R.U32.HI UR6, URZ, UR10, UR5 ;  /* 0x0000000a3f061299 */ /* 0x000fc80008011605 */
[----:B------:R-:W-:-:S04]  /*7b80*/  UIADD3 UR6, UR7, UR6, URZ ;  /* 0x0000000607067290 */ /* 0x000fc8000fffe03f */
[----:B------:R-:W-:Y:S01]  /*7b90*/  UIADD3 UR11, UR6, -UR11, URZ ;  /* 0x8000000b060b7290 */ /* 0x000fe2000fffe03f */
[----:B------:R-:W-:Y:S11]  /*7ba0*/  @P1 BRA `(.L_x_1259) ;  /* 0x0000000000501947 */ /* 0x000ff60003800000 */
[----:B------:R-:W-:Y:S02]  /*7bb0*/  UMOV UR10, UR6 ;  /* 0x00000006000a7c82 */ /* 0x000fe40008000000 */
[----:B------:R-:W-:-:S06]  /*7bc0*/  UISETP.GT.AND UP0, UPT, UR10, -0x1, UPT ;  /* 0xffffffff0a00788c */ /* 0x000fcc000bf04270 */
[----:B------:R-:W-:-:S13]  /*7bd0*/  PLOP3.LUT P1, PT, PT, PT, UP0, 0x80, 0x0 ;  /* 0x000000000000781c */ /* 0x000fda0003f2f008 */
[----:B------:R-:W-:Y:S05]  /*7be0*/  @P1 BRA `(.L_x_1260) ;  /* 0x0000000000201947 */ /* 0x000fea0003800000 */
[----:B------:R-:W-:Y:S01]  /*7bf0*/  ULDC UR14, c[0x0][0x9e4] ;  /* 0x00027900000e7ab9 */ /* 0x000fe20000000800 */
[----:B------:R-:W-:Y:S02]  /*7c00*/  ULOP3.LUT UR10, URZ, UR10, URZ, 0x33, !UPT ;  /* 0x0000000a3f0a7292 */ /* 0x000fe4000f8e333f */
[----:B------:R-:W-:-:S11]  /*7c10*/  UISETP.NE.AND UP0, UPT, UR14, 0x1, UPT ;  /* 0x000000010e00788c */ /* 0x000fd6000bf05270 */
[----:B------:R-:W-:Y:S02]  /*7c20*/  @UP0 ULDC.64 UR4, c[0x0][0x9e8] ;  /* 0x00027a0000040ab9 */ /* 0x000fe40000000a00 */
[----:B------:R-:W-:-:S04]  /*7c30*/  UIMAD.WIDE.U32 UR6, UR10, UR4, URZ ;  /* 0x000000040a0672a5 */ /* 0x000fc8000f8e003f */
[----:B------:R-:W-:-:S04]  /*7c40*/  @UP0 USHF.R.U32.HI UR10, URZ, UR5, UR7 ;  /* 0x000000053f0a0299 */ /* 0x000fc80008011607 */
[----:B------:R-:W-:Y:S01]  /*7c50*/  ULOP3.LUT UR10, URZ, UR10, URZ, 0x33, !UPT ;  /* 0x0000000a3f0a7292 */ /* 0x000fe2000f8e333f */
[----:B------:R-:W-:Y:S11]  /*7c60*/  BRA `(.L_x_1261) ;  /* 0x0000000000147947 */ /* 0x000ff60003800000 */
.L_x_1260:
[----:B------:R-:W-:Y:S02]  /*7c70*/  ULDC UR14, c[0x0][0x9e4] ;  /* 0x00027900000e7ab9 */ /* 0x000fe40000000800 */
[----:B------:R-:W-:-:S11]  /*7c80*/  UISETP.NE.AND UP0, UPT, UR14, 0x1, UPT ;  /* 0x000000010e00788c */ /* 0x000fd6000bf05270 */
[----:B------:R-:W-:Y:S02]  /*7c90*/  @UP0 ULDC.64 UR4, c[0x0][0x9e8] ;  /* 0x00027a0000040ab9 */ /* 0x000fe40000000a00 */
[----:B------:R-:W-:-:S04]  /*7ca0*/  UIMAD.WIDE.U32 UR6, UR10, UR4, URZ ;  /* 0x000000040a0672a5 */ /* 0x000fc8000f8e003f */
[----:B------:R-:W-:-:S12]  /*7cb0*/  @UP0 USHF.R.U32.HI UR10, URZ, UR5, UR7 ;  /* 0x000000053f0a0299 */ /* 0x000fd80008011607 */
.L_x_1261:
[----:B------:R-:W-:-:S04]  /*7cc0*/  UIMAD UR10, UR10, UR14, URZ ;  /* 0x0000000e0a0a72a4 */ /* 0x000fc8000f8e023f */
[----:B------:R-:W-:-:S04]  /*7cd0*/  UISETP.LT.AND UP0, UPT, UR11, UR10, UPT ;  /* 0x0000000a0b00728c */ /* 0x000fc8000bf01270 */
[----:B------:R-:W-:-:S12]  /*7ce0*/  USEL UR11, UR11, UR10, !UP0 ;  /* 0x0000000a0b0b7287 */ /* 0x000fd8000c000000 */
.L_x_1259:
[----:B------:R-:W-:Y:S01]  /*7cf0*/  UIADD3 UR4, UR11, 0x5f, URZ ;  /* 0x0000005f0b047890 */ /* 0x000fe2000fffe03f */
[----:B------:R-:W-:-:S03]  /*7d00*/  R2UR UR6, R161 ;  /* 0x00000000a10672ca */ /* 0x000fc600000e0000 */
[----:B------:R-:W-:-:S04]  /*7d10*/  UIMAD.WIDE UR4, UR4, 0x2aaaaaab, URZ ;  /* 0x2aaaaaab040478a5 */ /* 0x000fc8000f8e023f */
[----:B------:R-:W-:-:S04]  /*7d20*/  USHF.R.U32.HI UR4, URZ, 0x1f, UR5 ;  /* 0x0000001f3f047899 */ /* 0x000fc80008011605 */
[----:B------:R-:W-:-:S04]  /*7d30*/  ULEA.HI.SX32 UR4, UR5, UR4, 0x1c ;  /* 0x0000000405047291 */ /* 0x000fc8000f8fe23f */
[----:B------:R-:W-:-:S04]  /*7d40*/  UISETP.LT.AND UP0, UPT, UR6, UR4, UPT ;  /* 0x000000040600728c */ /* 0x000fc8000bf01270 */
[----:B------:R-:W-:-:S06]  /*7d50*/  USEL UR50, UR6, UR4, !UP0 ;  /* 0x0000000406327287 */ /* 0x000fcc000c000000 */
[----:B------:R-:W-:-:S13]  /*7d60*/  ISETP.GE.AND P1, PT, R14, UR50, PT ;  /* 0x000000320e007c0c */ /* 0x000fda000bf26270 */
[----:B------:R-:W-:Y:S05]  /*7d70*/  @!P1 BRA `(.L_x_1262) ;  /* 0x0000001c00149947 */ /* 0x000fea0003800000 */
[----:B------:R-:W-:Y:S01]  /*7d80*/  IMAD.MOV.U32 R13, RZ, RZ, R10 ;  /* 0x000000ffff0d7224 */ /* 0x000fe200078e000a */
[----:B------:R-:W-:Y:S01]  /*7d90*/  UMOV UR7, UR38 ;  /* 0x0000002600077c82 */ /* 0x000fe20008000000 */
[----:B------:R-:W-:Y:S01]  /*7da0*/  IMAD.MOV.U32 R11, RZ, RZ, R7 ;  /* 0x000000ffff0b7224 */ /* 0x000fe200078e0007 */
[----:B------:R-:W-:-:S06]  /*7db0*/  UMOV UR4, UR39 ;  /* 0x0000002700047c82 */ /* 0x000fcc0008000000 */
.L_x_1273:
[----:B------:R-:W-:-:S04]  /*7dc0*/  UISETP.NE.AND UP0, UPT, UR4, 0x1, UPT ;  /* 0x000000010400788c */ /* 0x000fc8000bf05270 */
[----:B------:R-:W-:-:S04]  /*7dd0*/  USEL UR38, URZ, 0x1, UP0 ;  /* 0x000000013f267887 */ /* 0x000fc80008000000 */
[----:B------:R-:W-:Y:S01]  /*7de0*/  ULOP3.LUT UR38, UR7, UR38, URZ, 0x3c, !UPT ;  /* 0x0000002607267292 */ /* 0x000fe2000f8e3c3f */
[----:B------:R-:W-:Y:S11]  /*7df0*/  @!P0 BRA `(.L_x_1263) ;  /* 0x0000000000048947 */ /* 0x000ff60003800000 */
[----:B------:R-:W-:Y:S01]  /*7e00*/  BPT.TRAP 0x1 ;  /* 0x000000040000795c */ /* 0x000fe20000300000 */
.L_x_1263:
        /* <DEDUP_REMOVED lines=9> */
.L_x_1264:
[----:B-1----:R-:W-:Y:S05]  /*7ea0*/  @P1 BRA `(.L_x_1265) ;  /* 0x0000000000081947 */ /* 0x002fea0003800000 */
[----:B------:R-:W1:Y:S02]  /*7eb0*/  SYNCS.PHASECHK.TRANS64.TRYWAIT P1, [UR5+0x2a830], R7 ;  /* 0x02a83007ff0075a7 */ /* 0x000e640008020145 */
[----:B-1----:R-:W-:Y:S05]  /*7ec0*/  @!P1 BRA `(.L_x_1266) ;  /* 0x000000ec00b89947 */ /* 0x002fea0003800000 */
.L_x_1265:
        /* <DEDUP_REMOVED lines=136> */
.L_x_1267:
[----:B------:R-:W-:Y:S01]  /*8750*/  ULEA UR10, UR4, UR60, 0x3 ;  /* 0x0000003c040a7291 */ /* 0x000fe2000f8e183f */
[----:B------:R-:W-:-:S05]  /*8760*/  IMAD.U32 R0, RZ, RZ, UR7 ;  /* 0x00000007ff007e24 */ /* 0x000fca000f8e00ff */
[----:B------:R-:W-:-:S04]  /*8770*/  SHF.L.U32 R0, R0, 0x1f, RZ ;  /* 0x0000001f00007819 */ /* 0x000fc800000006ff */
[----:B------:R2:W3:Y:S01]  /*8780*/  SYNCS.PHASECHK.TRANS64.TRYWAIT P1, [UR10+0x2a850], R0 ;  /* 0x02a85000ff0075a7 */ /* 0x0004e2000802014a */
[----:B------:R-:W-:Y:S05]  /*8790*/  @!P0 BRA `(.L_x_1268) ;  /* 0x0000000000048947 */ /* 0x000fea0003800000 */
[----:B------:R-:W-:Y:S01]  /*87a0*/  BPT.TRAP 0x1 ;  /* 0x000000040000795c */ /* 0x000fe20000300000 */
.L_x_1268:
[----:B---3--:R-:W-:Y:S05]  /*87b0*/  @P1 BRA `(.L_x_1269) ;  /* 0x0000000000081947 */ /* 0x008fea0003800000 */
[----:B------:R-:W3:Y:S02]  /*87c0*/  SYNCS.PHASECHK.TRANS64.TRYWAIT P1, [UR10+0x2a850], R0 ;  /* 0x02a85000ff0075a7 */ /* 0x000ee4000802014a */
[----:B---3--:R-:W-:Y:S05]  /*87d0*/  @!P1 BRA `(.L_x_1270) ;  /* 0x000000e4008c9947 */ /* 0x008fea0003800000 */
.L_x_1269:
        /* <DEDUP_REMOVED lines=37> */
.L_x_1271:
[----:B0-2---:R-:W-:Y:S01]  /*8a30*/  FMNMX.FTZ R0, R88, R11, !PT ;  /* 0x0000000b58007209 */ /* 0x005fe20007810000 */
[----:B-1----:R-:W0:Y:S01]  /*8a40*/  LDC R8, c[0x0][0x988] ;  /* 0x00026200ff087b82 */ /* 0x002e220000000800 */
[----:B------:R-:W-:Y:S01]  /*8a50*/  FMNMX.FTZ R2, R90, R13, !PT ;  /* 0x0000000d5a027209 */ /* 0x000fe20007810000 */
[----:B------:R-:W-:Y:S01]  /*8a60*/  UIADD3 UR5, UR5, 0x2a840, URZ ;  /* 0x0002a84005057890 */ /* 0x000fe2000fffe03f */
[----:B------:R-:W-:Y:S02]  /*8a70*/  FMNMX.FTZ R7, R89, R0, !PT ;  /* 0x0000000059077209 */ /* 0x000fe40007810000 */
[----:B------:R-:W-:Y:S02]  /*8a80*/  FMNMX.FTZ R15, R91, R2, !PT ;  /* 0x000000025b0f7209 */ /* 0x000fe40007810000 */
[----:B------:R-:W-:Y:S01]  /*8a90*/  FMNMX.FTZ R0, R92, R7, !PT ;  /* 0x000000075c007209 */ /* 0x000fe20007810000 */
[----:B------:R-:W1:Y:S01]  /*8aa0*/  S2UR UR4, SR_CgaCtaId ;  /* 0x00000000000479c3 */ /* 0x000e620000008800 */
        /* <DEDUP_REMOVED lines=11> */
[----:B------:R-:W-:Y:S01]  /*8b60*/  FMNMX.FTZ R0, R104, R7, !PT ;  /* 0x0000000768007209 */ /* 0x000fe20007810000 */
[----:B-1----:R-:W-:Y:S01]  /*8b70*/  UPRMT UR5, UR4, 0x654, UR5 ;  /* 0x0000065404057896 */ /* 0x002fe20008000005 */
        /* <DEDUP_REMOVED lines=43> */
[-C--:B------:R-:W-:Y:S01]  /*8e30*/  FMUL.FTZ R20, R11, R8.reuse ;  /* 0x000000080b147220 */ /* 0x080fe20000410000 */
[-C--:B------:R-:W-:Y:S01]  /*8e40*/  FFMA.FTZ R89, R105, R8.reuse, -R137 ;  /* 0x0000000869597223 */ /* 0x080fe20000010889 */
[C---:B------:R-:W-:Y:S01]  /*8e50*/  FADD.FTZ R11, -R10.reuse, R13 ;  /* 0x0000000d0a0b7221 */ /* 0x040fe20000010100 */
[-CC-:B------:R-:W-:Y:S01]  /*8e60*/  FFMA.FTZ R105, R121, R8.reuse, -R137.reuse ;  /* 0x0000000879697223 */ /* 0x180fe20000010889 */
[-C--:B------:R-:W-:Y:S01]  /*8e70*/  FMUL.FTZ R121, R10, R8.reuse ;  /* 0x000000080a797220 */ /* 0x080fe20000410000 */
[----:B------:R0:W-:Y:S01]  /*8e80*/  MUFU.EX2 R0, R20 ;  /* 0x0000001400007308 */ /* 0x0001e20000000800 */
[-C--:B------:R-:W-:Y:S01]  /*8e90*/  FMUL.FTZ R2, R11, R8.reuse ;  /* 0x000000080b027220 */ /* 0x080fe20000410000 */
[-C--:B------:R-:W-:Y:S01]  /*8ea0*/  FFMA.FTZ R11, R88, R8.reuse, -R137 ;  /* 0x00000008580b7223 */ /* 0x080fe20000010889 */
[-CC-:B------:R-:W-:Y:S01]  /*8eb0*/  FFMA.FTZ R157, R90, R8.reuse, -R121.reuse ;  /* 0x000000085a9d7223 */ /* 0x180fe20000010879 */
[-C--:B------:R-:W-:Y:S01]  /*8ec0*/  FFMA.FTZ R12, R91, R8.reuse, -R121 ;  /* 0x000000085b0c7223 */ /* 0x080fe20000010879 */
[-C--:B------:R-:W-:Y:S01]  /*8ed0*/  FFMA.FTZ R158, R92, R8.reuse, -R137 ;  /* 0x000000085c9e7223 */ /* 0x080fe20000010889 */
[-C--:B------:R-:W-:Y:S01]  /*8ee0*/  FFMA.FTZ R159, R94, R8.reuse, -R121 ;  /* 0x000000085e9f7223 */ /* 0x080fe20000010879 */
[-C--:B------:R-:W-:Y:S01]  /*8ef0*/  FFMA.FTZ R13, R93, R8.reuse, -R137 ;  /* 0x000000085d0d7223 */ /* 0x080fe20000010889 */
[----:B------:R-:W-:Y:S01]  /*8f00*/  MUFU.EX2 R2, R2 ;  /* 0x0000000200027308 */ /* 0x000fe20000000800 */
[-C--:B0-----:R-:W-:Y:S01]  /*8f10*/  FFMA.FTZ R20, R95, R8.reuse, -R121 ;  /* 0x000000085f147223 */ /* 0x081fe20000010879 */
        /* <DEDUP_REMOVED lines=10> */
[-CC-:B------:R-:W-:Y:S01]  /*8fc0*/  FFMA.FTZ R149, R106, R8.reuse, -R121.reuse ;  /* 0x000000086a957223 */ /* 0x180fe20000010879 */
        /* <DEDUP_REMOVED lines=22> */
[-CC-:B------:R-:W-:Y:S01]  /*9130*/  FFMA.FTZ R109, R125, R8.reuse, -R137.reuse ;  /* 0x000000087d6d7223 */ /* 0x180fe20000010889 */
        /* <DEDUP_REMOVED lines=8> */
[----:B------:R-:W-:-:S04]  /*91c0*/  FFMA.FTZ R117, R133, R8, -R137 ;  /* 0x0000000885757223 */ /* 0x000fc80000010889 */
        /* <DEDUP_REMOVED lines=93> */
.L_x_1272:
        /* <DEDUP_REMOVED lines=35> */
.L_x_1262:
[----:B------:R-:W-:-:S13]  /*99d0*/  R2UR UR4, R161 ;  /* 0x00000000a10472ca */ /* 0x000fda00000e0000 */
[----:B------:R-:W-:-:S13]  /*99e0*/  ISETP.GE.AND P1, PT, R14, UR4, PT ;  /* 0x000000040e007c0c */ /* 0x000fda000bf26270 */
[----:B------:R-:W-:Y:S05]  /*99f0*/  @!P1 BRA `(.L_x_1274) ;  /* 0x0000002c00909947 */ /* 0x000fea0003800000 */
[----:B------:R-:W-:Y:S01]  /*9a00*/  IMAD.MOV.U32 R13, RZ, RZ, R10 ;  /* 0x000000ffff0d7224 */ /* 0x000fe200078e000a */
[----:B------:R-:W-:Y:S01]  /*9a10*/  UMOV UR7, UR38 ;  /* 0x0000002600077c82 */ /* 0x000fe20008000000 */
[----:B------:R-:W-:Y:S01]  /*9a20*/  IMAD.MOV.U32 R12, RZ, RZ, R7 ;  /* 0x000000ffff0c7224 */ /* 0x000fe200078e0007 */
[----:B------:R-:W-:Y:S01]  /*9a30*/  UMOV UR4, UR39 ;  /* 0x0000002700047c82 */ /* 0x000fe20008000000 */
[----:B------:R-:W-:Y:S01]  /*9a40*/  ULDC UR50, c[0x0][0x9e4] ;  /* 0x0002790000327ab9 */ /* 0x000fe20000000800 */
[----:B------:R-:W-:Y:S01]  /*9a50*/  ULDC UR51, c[0x0][0x9dc] ;  /* 0x0002770000337ab9 */ /* 0x000fe20000000800 */
[----:B------:R-:W-:-:S05]  /*9a60*/  ULDC UR54, c[0x0][0x9e0] ;  /* 0x0002780000367ab9 */ /* 0x000fca0000000800 */
.L_x_1293:
[----:B------:R-:W-:-:S04]  /*9a70*/  UISETP.NE.AND UP0, UPT, UR4, 0x1, UPT ;  /* 0x000000010400788c */ /* 0x000fc8000bf05270 */
[----:B------:R-:W-:-:S04]  /*9a80*/  USEL UR38, URZ, 0x1, UP0 ;  /* 0x000000013f267887 */ /* 0x000fc80008000000 */
[----:B------:R-:W-:Y:S01]  /*9a90*/  ULOP3.LUT UR38, UR7, UR38, URZ, 0x3c, !UPT ;  /* 0x0000002607267292 */ /* 0x000fe2000f8e3c3f */
[----:B------:R-:W-:Y:S11]  /*9aa0*/  @!P0 BRA `(.L_x_1275) ;  /* 0x0000000000048947 */ /* 0x000ff60003800000 */
[----:B------:R-:W-:Y:S01]  /*9ab0*/  BPT.TRAP 0x1 ;  /* 0x000000040000795c */ /* 0x000fe20000300000 */
.L_x_1275:
        /* <DEDUP_REMOVED lines=9> */
.L_x_1276:
[----:B-1----:R-:W-:Y:S05]  /*9b50*/  @P1 BRA `(.L_x_1277) ;  /* 0x0000000000081947 */ /* 0x002fea0003800000 */
[----:B------:R-:W1:Y:S02]  /*9b60*/  SYNCS.PHASECHK.TRANS64.TRYWAIT P1, [UR5+0x2a830], R7 ;  /* 0x02a83007ff0075a7 */ /* 0x000e640008020145 */
[----:B-1----:R-:W-:Y:S05]  /*9b70*/  @!P1 BRA `(.L_x_1278) ;  /* 0x000000d000bc9947 */ /* 0x002fea0003800000 */
.L_x_1277:
        /* <DEDUP_REMOVED lines=136> */
.L_x_1279:
[----:B------:R-:W-:Y:S01]  /*a400*/  ULEA UR10, UR4, UR60, 0x3 ;  /* 0x0000003c040a7291 */ /* 0x000fe2000f8e183f */
[----:B------:R-:W-:-:S05]  /*a410*/  IMAD.U32 R0, RZ, RZ, UR7 ;  /* 0x00000007ff007e24 */ /* 0x000fca000f8e00ff */
[----:B------:R-:W-:-:S04]  /*a420*/  SHF.L.U32 R0, R0, 0x1f, RZ ;  /* 0x0000001f00007819 */ /* 0x000fc800000006ff */
[----:B------:R2:W3:Y:S01]  /*a430*/  SYNCS.PHASECHK.TRANS64.TRYWAIT P1, [UR10+0x2a850], R0 ;  /* 0x02a85000ff0075a7 */ /* 0x0004e2000802014a */
[----:B------:R-:W-:Y:S05]  /*a440*/  @!P0 BRA `(.L_x_1280) ;  /* 0x0000000000048947 */ /* 0x000fea0003800000 */
[----:B------:R-:W-:Y:S01]  /*a450*/  BPT.TRAP 0x1 ;  /* 0x000000040000795c */ /* 0x000fe20000300000 */
.L_x_1280:
[----:B---3--:R-:W-:Y:S05]  /*a460*/  @P1 BRA `(.L_x_1281) ;  /* 0x0000000000081947 */ /* 0x008fea0003800000 */
[----:B------:R-:W3:Y:S02]  /*a470*/  SYNCS.PHASECHK.TRANS64.TRYWAIT P1, [UR10+0x2a850], R0 ;  /* 0x02a85000ff0075a7 */ /* 0x000ee4000802014a */
[----:B---3--:R-:W-:Y:S05]  /*a480*/  @!P1 BRA `(.L_x_1282) ;  /* 0x000000c800909947 */ /* 0x008fea0003800000 */
.L_x_1281:
        /* <DEDUP_REMOVED lines=37> */
.L_x_1283:
[----:B------:R-:W-:Y:S01]  /*a6e0*/  R2UR UR6, R19 ;  /* 0x00000000130672ca */ /* 0x000fe200000e0000 */
[----:B------:R-:W-:Y:S01]  /*a6f0*/  UISETP.NE.AND UP0, UPT, UR61, URZ, UPT ;  /* 0x0000003f3d00728c */ /* 0x000fe2000bf05270 */
[----:B------:R-:W-:Y:S01]  /*a700*/  R2UR UR4, R22 ;  /* 0x00000000160472ca */ /* 0x000fe200000e0000 */
[----:B------:R-:W-:Y:S01]  /*a710*/  IMAD R155, R14, -0x60, RZ ;  /* 0xffffffa00e9b7824 */ /* 0x000fe200078e02ff */
[----:B------:R-:W-:-:S09]  /*a720*/  UIADD3 UR5, UR5, 0x2a840, URZ ;  /* 0x0002a84005057890 */ /* 0x000fd2000fffe03f */
        /* <DEDUP_REMOVED lines=34> */
.L_x_1286:
[----:B------:R-:W-:-:S05]  /*a950*/  IMAD.U32 R21, RZ, RZ, UR50 ;  /* 0x00000032ff157e24 */ /* 0x000fca000f8e00ff */
[----:B------:R-:W-:-:S13]  /*a960*/  ISETP.NE.AND P1, PT, R21, 0x1, PT ;  /* 0x000000011500780c */ /* 0x000fda0003f25270 */
[----:B------:R-:W0:Y:S02]  /*a970*/  @P1 LDC.64 R10, c[0x0][0x9e8] ;  /* 0x00027a00ff0a1b82 */ /* 0x000e240000000a00 */
[----:B0-----:R-:W-:-:S05]  /*a980*/  @P1 IMAD.HI.U32 R10, R15, R10, RZ ;  /* 0x0000000a0f0a1227 */ /* 0x001fca00078e00ff */
[----:B------:R-:W-:-:S07]  /*a990*/  @P1 SHF.R.U32.HI R15, RZ, R11, R10 ;  /* 0x0000000bff0f1219 */ /* 0x000fce000001160a */
.L_x_1287:
[----:B------:R-:W-:Y:S05]  /*a9a0*/  BSYNC B0 ;  /* 0x0000000000007941 */ /* 0x000fea0003800000 */
.L_x_1285:
[----:B------:R-:W-:-:S05]  /*a9b0*/  IMAD R15, R15, R21, R0 ;  /* 0x000000150f0f7224 */ /* 0x000fca00078e0200 */
[----:B------:R-:W-:Y:S02]  /*a9c0*/  VIADDMNMX R136, R15, R21, R136, PT ;  /* 0x000000150f887246 */ /* 0x000fe40003800188 */
[----:B------:R-:W-:-:S07]  /*a9d0*/  VIMNMX R8, R8, R15, !PT ;  /* 0x0000000f08087248 */ /* 0x000fce0007fe0100 */
.L_x_1284:
        /* <DEDUP_REMOVED lines=133> */
.L_x_1290:
[----:B------:R-:W-:-:S05]  /*b230*/  IMAD.U32 R8, RZ, RZ, UR50 ;  /* 0x00000032ff087e24 */ /* 0x000fca000f8e00ff */
[----:B------:R-:W-:-:S13]  /*b240*/  ISETP.NE.AND P6, PT, R8, 0x1, PT ;  /* 0x000000010800780c */ /* 0x000fda0003fc5270 */
[----:B------:R-:W0:Y:S02]  /*b250*/  @P6 LDC.64 R10, c[0x0][0x9e8] ;  /* 0x00027a00ff0a6b82 */ /* 0x000e240000000a00 */
[----:B0-----:R-:W-:-:S05]  /*b260*/  @P6 IMAD.HI.U32 R10, R7, R10, RZ ;  /* 0x0000000a070a6227 */ /* 0x001fca00078e00ff */
[----:B------:R-:W-:-:S07]  /*b270*/  @P6 SHF.R.U32.HI R7, RZ, R11, R10 ;  /* 0x0000000bff076219 */ /* 0x000fce000001160a */
.L_x_1291:
[----:B------:R-:W-:Y:S05]  /*b280*/  BSYNC B0 ;  /* 0x0000000000007941 */ /* 0x000fea0003800000 */
.L_x_1289:
[----:B------:R-:W-:-:S05]  /*b290*/  IMAD R7, R7, R8, R0 ;  /* 0x0000000807077224 */ /* 0x000fca00078e0200 */
[----:B------:R-:W-:Y:S02]  /*b2a0*/  VIADDMNMX R2, R7, R8, R2, PT ;  /* 0x0000000807027246 */ /* 0x000fe40003800102 */
[----:B------:R-:W-:-:S07]  /*b2b0*/  VIMNMX R20, R20, R7, !PT ;  /* 0x0000000714147248 */ /* 0x000fce0007fe0100 */
.L_x_1288:
        /* <DEDUP_REMOVED lines=308> */
.L_x_1292:
[----:B------:R-:W0:Y:S01]  /*c600*/  S2UR UR5, SR_CgaCtaId ;  /* 0x00000000000579c3 */ /* 0x000e220000008800 */
[----:B------:R-:W-:Y:S01]  /*c610*/  R2UR UR4, R161 ;  /* 0x00000000a10472ca */ /* 0x000fe200000e0000 */
[----:B------:R-:W-:Y:S01]  /*c620*/  UIADD3 UR10, UR10, 0x2a860, URZ ;  /* 0x0002a8600a0a7890 */ /* 0x000fe2000fffe03f */
[----:B------:R-:W-:Y:S01]  /*c630*/  F2FP.BF16.F32.PACK_AB R139, R12, R110 ;  /* 0x0000006e0c8b723e */ /* 0x000fe200000010ff */
[----:B------:R-:W-:Y:S01]  /*c640*/  UMOV UR7, UR38 ;  /* 0x0000002600077c82 */ /* 0x000fe20008000000 */
[----:B------:R-:W-:Y:S01]  /*c650*/  F2FP.BF16.F32.PACK_AB R156, R156, R219 ;  /* 0x000000db9c9c723e */ /* 0x000fe200000010ff */
[----:B------:R-:W-:Y:S01]  /*c660*/  IMAD.MOV.U32 R13, RZ, RZ, R10 ;  /* 0x000000ffff0d7224 */ /* 0x000fe200078e000a */
[----:B------:R-:W-:Y:S01]  /*c670*/  F2FP.BF16.F32.PACK_AB R157, R20, R129 ;  /* 0x00000081149d723e */ /* 0x000fe200000010ff */
[----:B------:R-:W-:Y:S01]  /*c680*/  IMAD.MOV.U32 R12, RZ, RZ, R7 ;  /* 0x000000ffff0c7224 */ /* 0x000fe200078e0007 */
[----:B------:R-:W-:Y:S02]  /*c690*/  F2FP.BF16.F32.PACK_AB R158, R89, R158 ;  /* 0x0000009e599e723e */ /* 0x000fe400000010ff */
[----:B------:R-:W-:-:S02]  /*c6a0*/  F2FP.BF16.F32.PACK_AB R159, R88, R11 ;  /* 0x0000000b589f723e */ /* 0x000fc400000010ff */
[----:B------:R-:W-:Y:S02]  /*c6b0*/  F2FP.BF16.F32.PACK_AB R152, R21, R152 ;  /* 0x000000981598723e */ /* 0x000fe400000010ff */
[----:B------:R-:W-:Y:S01]  /*c6c0*/  ISETP.GT.AND P1, PT, R14, UR4, PT ;  /* 0x000000040e007c0c */ /* 0x000fe2000bf24270 */
[----:B------:R-:W-:Y:S01]  /*c6d0*/  UMOV UR4, UR39 ;  /* 0x0000002700047c82 */ /* 0x000fe20008000000 */
[----:B------:R-:W-:Y:S01]  /*c6e0*/  F2FP.BF16.F32.PACK_AB R153, R90, R153 ;  /* 0x000000995a99723e */ /* 0x000fe200000010ff */
[----:B------:R-:W-:Y:S01]  /*c6f0*/  VIADD R14, R14, 0xffffffff ;  /* 0xffffffff0e0e7836 */ /* 0x000fe20000000000 */
[----:B------:R-:W-:Y:S02]  /*c700*/  F2FP.BF16.F32.PACK_AB R154, R15, R154 ;  /* 0x0000009a0f9a723e */ /* 0x000fe400000010ff */
[----:B------:R-:W-:Y:S02]  /*c710*/  F2FP.BF16.F32.PACK_AB R155, R92, R155 ;  /* 0x0000009b5c9b723e */ /* 0x000fe400000010ff */
[----:B------:R-:W-:Y:S01]  /*c720*/  F2FP.BF16.F32.PACK_AB R148, R93, R148 ;  /* 0x000000945d94723e */ /* 0x000fe200000010ff */
[----:B0-----:R-:W-:Y:S01]  /*c730*/  UPRMT UR10, UR5, 0x654, UR10 ;  /* 0x00000654050a7896 */ /* 0x001fe2000800000a */
[----:B------:R-:W-:-:S02]  /*c740*/  F2FP.BF16.F32.PACK_AB R149, R94, R149 ;  /* 0x000000955e95723e */ /* 0x000fc400000010ff */
[----:B------:R-:W-:Y:S02]  /*c750*/  F2FP.BF16.F32.PACK_AB R150, R101, R150 ;  /* 0x000000966596723e */ /* 0x000fe400000010ff */
[----:B------:R-:W-:Y:S02]  /*c760*/  F2FP.BF16.F32.PACK_AB R151, R96, R151 ;  /* 0x000000976097723e */ /* 0x000fe400000010ff */
[----:B------:R-:W-:Y:S02]  /*c770*/  F2FP.BF16.F32.PACK_AB R144, R105, R144 ;  /* 0x000000906990723e */ /* 0x000fe400000010ff */
        /* <DEDUP_REMOVED lines=12> */
.L_x_1274:
        /* <DEDUP_REMOVED lines=67> */
.L_x_1294:
[----:B------:R-:W-:Y:S01]  /*cc70*/  ULEA UR5, UR39, UR60, 0x3 ;  /* 0x0000003c27057291 */ /* 0x000fe2000f8e183f */
[----:B------:R-:W-:-:S05]  /*cc80*/  IMAD.U32 R0, RZ, RZ, UR38 ;  /* 0x00000026ff007e24 */ /* 0x000fca000f8e00ff */
[----:B------:R-:W-:-:S04]  /*cc90*/  SHF.L.U32 R0, R0, 0x1f, RZ ;  /* 0x0000001f00007819 */ /* 0x000fc800000006ff */
[----:B------:R0:W1:Y:S01]  /*cca0*/  SYNCS.PHASECHK.TRANS64.TRYWAIT P1, [UR5+0x2a850], R0 ;  /* 0x02a85000ff0075a7 */ /* 0x0000620008020145 */
[----:B------:R-:W-:Y:S05]  /*ccb0*/  @!P0 BRA `(.L_x_1295) ;  /* 0x0000000000048947 */ /* 0x000fea0003800000 */
[----:B------:R-:W-:Y:S01]  /*ccc0*/  BPT.TRAP 0x1 ;  /* 0x000000040000795c */ /* 0x000fe20000300000 */
.L_x_1295:
[----:B-1----:R-:W-:Y:S05]  /*ccd0*/  @P1 BRA `(.L_x_1296) ;  /* 0x0000000000081947 */ /* 0x002fea0003800000 */
[----:B------:R-:W1:Y:S02]  /*cce0*/  SYNCS.PHASECHK.TRANS64.TRYWAIT P1, [UR5+0x2a850], R0 ;  /* 0x02a85000ff0075a7 */ /* 0x000e640008020145 */
[----:B-1----:R-:W-:Y:S05]  /*ccf0*/  @!P1 BRA `(.L_x_1297) ;  /* 0x000000a0008c9947 */ /* 0x002fea0003800000 */
.L_x_1296:
[----:B------:R-:W-:Y:S01]  /*cd00*/  UIADD3 UR60, UR60, 0x400, URZ ;  /* 0x000004003c3c7890 */ /* 0x000fe2000fffe03f */
[----:B------:R-:W-:Y:S01]  /*cd10*/  WARPGROUP.ARRIVE ;  /* 0x00000000000079c5 */ /* 0x000fe20000000000 */
[----:B------:R-:W-:Y:S01]  /*cd20*/  UMOV UR7, 0x40000040 ;  /* 0x4000004000077882 */ /* 0x000fe20000000000 */
[----:B-1----:R-:W1:Y:S01]  /*cd30*/  SHFL.BFLY PT, R5, R6, 0x2, 0x1f ;  /* 0x0c401f0006057f89 */ /* 0x002e6200000e0000 */
[----:B------:R-:W-:Y:S01]  /*cd40*/  USHF.R.U32.HI UR60, URZ, 0x4, UR60 ;  /* 0x000000043f3c7899 */ /* 0x000fe2000801163c */
[----:B------:R-:W-:Y:S02]  /*cd50*/  IMAD.MOV.U32 R4, RZ, RZ, RZ ;  /* 0x000000ffff047224 */ /* 0x000fe400078e00ff */
[----:B0-----:R-:W0:Y:S01]  /*cd60*/  SHFL.BFLY PT, R0, R3, 0x2, 0x1f ;  /* 0x0c401f0003007f89 */ /* 0x001e2200000e0000 */
[----:B------:R-:W-:Y:S01]  /*cd70*/  ULOP3.LUT UR60, UR60, 0x3fff, URZ, 0xc0, !UPT ;  /* 0x00003fff3c3c7892 */ /* 0x000fe2000f8ec03f */
[----:B------:R-:W-:-:S03]  /*cd80*/  IMAD.MOV.U32 R94, RZ, RZ, -0x800000 ;  /* 0xff800000ff5e7424 */ /* 0x000fc600078e00ff */
        /* <DEDUP_REMOVED lines=8> */
[----:B0-----:R-:W-:Y:S02]  /*ce10*/  FADD.FTZ R2, R0, R3 ;  /* 0x0000000300027221 */ /* 0x001fe40000010000 */
        /* <DEDUP_REMOVED lines=44> */
.L_x_1298:
[----:B------:R-:W-:Y:S01]  /*d0e0*/  R2UR UR6, R184 ;  /* 0x00000000b80672ca */ /* 0x000fe200000e0000 */
[----:B------:R-:W-:Y:S01]  /*d0f0*/  UIADD3 UR4, UR5, 0x2a860, URZ ;  /* 0x0002a86005047890 */ /* 0x000fe2000fffe03f */
[-C--:B------:R-:W-:Y:S01]  /*d100*/  FMUL.FTZ R2, R24, R4.reuse ;  /* 0x0000000418027220 */ /* 0x080fe20000410000 */
[----:B------:R-:W-:Y:S01]  /*d110*/  UIADD3 UR39, UR39, 0x1, URZ ;  /* 0x0000000127277890 */ /* 0x000fe2000fffe03f */
[-C--:B------:R-:W-:Y:S01]  /*d120*/  FMUL.FTZ R3, R25, R4.reuse ;  /* 0x0000000419037220 */ /* 0x080fe20000410000 */
[-C--:B------:R-:W-:Y:S01]  /*d130*/  FMUL.FTZ R20, R28, R4.reuse ;  /* 0x000000041c147220 */ /* 0x080fe20000410000 */
        /* <DEDUP_REMOVED lines=8> */
[-C--:B------:R-:W-:Y:S01]  /*d1c0*/  FMUL.FTZ R41, R41, R4.reuse ;  /* 0x0000000429297220 */ /* 0x080fe20000410000 */
[-C--:B------:R-:W-:Y:S01]  /*d1d0*/  FMUL.FTZ R44, R44, R4.reuse ;  /* 0x000000042c2c7220 */ /* 0x080fe20000410000 */
[-C--:B------:R-:W-:Y:S01]  /*d1e0*/  FMUL.FTZ R45, R45, R4.reuse ;  /* 0x000000042d2d7220 */ /* 0x080fe20000410000 */
[-C--:B------:R-:W-:Y:S01]  /*d1f0*/  FMUL.FTZ R48, R48, R4.reuse ;  /* 0x0000000430307220 */ /* 0x080fe20000410000 */
[----:B------:R-:W-:Y:S01]  /*d200*/  FMUL.FTZ R49, R49, R4 ;  /* 0x0000000431317220 */ /* 0x000fe20000410000 */
[----:B------:R-:W-:-:S02]  /*d210*/  IMAD.U32 R184, RZ, RZ, UR6 ;  /* 0x00000006ffb87e24 */ /* 0x000fc4000f8e00ff */
[-C--:B------:R-:W-:Y:S01]  /*d220*/  FMUL.FTZ R52, R52, R4.reuse ;  /* 0x0000000434347220 */ /* 0x080fe20000410000 */
[-C--:B------:R-:W-:Y:S01]  /*d230*/  FMUL.FTZ R53, R53, R4.reuse ;  /* 0x0000000435357220 */ /* 0x080fe20000410000 */
[-C--:B------:R-:W-:Y:S01]  /*d240*/  FMUL.FTZ R56, R56, R4.reuse ;  /* 0x0000000438387220 */ /* 0x080fe20000410000 */
[-C--:B------:R-:W-:Y:S01]  /*d250*/  FMUL.FTZ R57, R57, R4.reuse ;  /* 0x0000000439397220 */ /* 0x080fe20000410000 */
[----:B------:R-:W0:Y:S01]  /*d260*/  S2UR UR6, SR_CgaCtaId ;  /* 0x00000000000679c3 */ /* 0x000e220000008800 */
        /* <DEDUP_REMOVED lines=23> */
[----:B0-----:R-:W-:Y:S01]  /*d3e0*/  UPRMT UR4, UR6, 0x654, UR4 ;  /* 0x0000065406047896 */ /* 0x001fe20008000004 */
        /* <DEDUP_REMOVED lines=28> */
.L_x_1220:
[----:B------:R-:W0:Y:S01]  /*d5b0*/  S2R R4, SR_CgaCtaId ;  /* 0x0000000000047919 */ /* 0x000e220000008800 */
[----:B------:R-:W-:Y:S01]  /*d5c0*/  MOV R19, 0x400 ;  /* 0x0000040000137802 */ /* 0x000fe20000000f00 */
[----:B------:R-:W-:Y:S01]  /*d5d0*/  BSSY B0, `(.L_x_1299) ;  /* 0x0000304000007945 */ /* 0x000fe20003800000 */
[----:B------:R-:W-:Y:S02]  /*d5e0*/  BAR.SYNC.DEFER_BLOCKING 0x5, 0x180 ;  /* 0x0146000000007b1d */ /* 0x000fe40000010000 */
[----:B0-----:R-:W-:-:S05]  /*d5f0*/  LEA R19, R4, R19, 0x18 ;  /* 0x0000001304137211 */ /* 0x001fca00078ec0ff */
[----:B------:R-:W0:Y:S02]  /*d600*/  LDS.128 R4, [R19+0x2a8d0] ;  /* 0x02a8d00013047984 */ /* 0x000e240000000c00 */
[----:B0-----:R-:W-:Y:S02]  /*d610*/  R2UR UR6, R5 ;  /* 0x00000000050672ca */ /* 0x001fe400000e0000 */
[----:B------:R-:W-:Y:S02]  /*d620*/  R2UR UR5, R6 ;  /* 0x00000000060572ca */ /* 0x000fe400000e0000 */
[----:B------:R-:W-:Y:S01]  /*d630*/  R2UR UR7, R7 ;  /* 0x00000000070772ca */ /* 0x000fe200000e0000 */
[----:B------:R-:W-:Y:S06]  /*d640*/  BAR.ARV 0x4, 0x180 ;  /* 0x0106000000007b1d */ /* 0x000fec0000002000 */
[----:B------:R-:W-:Y:S08]  /*d650*/  @P0 BRA `(.L_x_1300) ;  /* 0x0000002000880947 */ /* 0x000ff00003800000 */
[----:B------:R-:W0:Y:S01]  /*d660*/  S2R R4, SR_SWINHI ;  /* 0x0000000000047919 */ /* 0x000e220000002f00 */
[----:B------:R-:W-:Y:S01]  /*d670*/  R2UR UR13, R183 ;  /* 0x00000000b70d72ca */ /* 0x000fe200000e0000 */
[----:B------:R-:W-:Y:S01]  /*d680*/  ULDC.64 UR10, c[0x0][0xc00] ;  /* 0x00030000000a7ab9 */ /* 0x000fe20000000a00 */
[----:B------:R-:W-:Y:S01]  /*d690*/  ULDC.64 UR8, c[0x0][0xc00] ;  /* 0x0003000000087ab9 */ /* 0x000fe20000000a00 */
[----:B------:R-:W-:Y:S02]  /*d6a0*/  R2UR UR15, R164 ;  /* 0x00000000a40f72ca */ /* 0x000fe400000e0000 */
[----:B------:R-:W-:Y:S02]  /*d6b0*/  R2UR UR12, R22 ;  /* 0x00000000160c72ca */ /* 0x000fe400000e0000 */
[----:B------:R-:W-:Y:S02]  /*d6c0*/  R2UR UR14, R165 ;  /* 0x00000000a50e72ca */ /* 0x000fe400000e0000 */
[----:B------:R-:W-:-:S04]  /*d6d0*/  R2UR UR20, R166 ;  /* 0x00000000a61472ca */ /* 0x000fc800000e0000 */
[----:B------:R-:W-:Y:S01]  /*d6e0*/  UIMAD.WIDE UR8, UR13, 0x4, UR8 ;  /* 0x000000040d0878a5 */ /* 0x000fe2000f8e0208 */
        /* <DEDUP_REMOVED lines=15> */
[----:B------:R-:W-:Y:S01]  /*d7e0*/  BAR.SYNC.DEFER_BLOCKING 0x1, 0x100 ;  /* 0x0044000000007b1d */ /* 0x000fe20000010000 */
        /* <DEDUP_REMOVED lines=9> */
[----:B------:R-:W-:Y:S02]  /*d880*/  LOP3.LUT R12, R95, 0x380, RZ, 0xc0, !PT ;  /* 0x000003805f0c7812 */ /* 0x000fe400078ec0ff */
[----:B------:R-:W-:Y:S02]  /*d890*/  SHF.R.U64 R10, R10, 0x3, RZ ;  /* 0x000000030a0a7819 */ /* 0x000fe400000012ff */
[----:B------:R-:W-:Y:S02]  /*d8a0*/  LOP3.LUT R26, R7, R8, RZ, 0x3c, !PT ;  /* 0x00000008071a7212 */ /* 0x000fe400078e3cff */
[----:B------:R-:W-:-:S02]  /*d8b0*/  SHF.R.U64 R6, R6, 0x3, RZ ;  /* 0x0000000306067819 */ /* 0x000fc400000012ff */
[----:B------:R-:W-:Y:S02]  /*d8c0*/  LOP3.LUT R8, R97, 0x380, RZ, 0xc0, !PT ;  /* 0x0000038061087812 */ /* 0x000fe400078ec0ff */
[----:B------:R-:W-:Y:S02]  /*d8d0*/  SHF.R.U64 R12, R12, 0x3, RZ ;  /* 0x000000030c0c7819 */ /* 0x000fe400000012ff */
[----:B------:R-:W-:Y:S02]  /*d8e0*/  LOP3.LUT R14, R10, R75, RZ, 0x3c, !PT ;  /* 0x0000004b0a0e7212 */ /* 0x000fe400078e3cff */
[----:B------:R-:W-:Y:S02]  /*d8f0*/  LOP3.LUT R28, R6, R31, RZ, 0x3c, !PT ;  /* 0x0000001f061c7212 */ /* 0x000fe400078e3cff */
[----:B------:R-:W-:Y:S02]  /*d900*/  LOP3.LUT R10, R99, 0x380, RZ, 0xc0, !PT ;  /* 0x00000380630a7812 */ /* 0x000fe400078ec0ff */
[----:B------:R-:W-:-:S02]  /*d910*/  SHF.R.U64 R8, R8, 0x3, RZ ;  /* 0x0000000308087819 */ /* 0x000fc400000012ff */
[----:B------:R-:W-:Y:S02]  /*d920*/  LOP3.LUT R31, R74, 0x380, RZ, 0xc0, !PT ;  /* 0x000003804a1f7812 */ /* 0x000fe400078ec0ff */
[----:B------:R-:W-:Y:S02]  /*d930*/  LOP3.LUT R24, R12, R95, RZ, 0x3c, !PT ;  /* 0x0000005f0c187212 */ /* 0x000fe400078e3cff */
[----:B------:R-:W-:Y:S02]  /*d940*/  SHF.R.U64 R10, R10, 0x3, RZ ;  /* 0x000000030a0a7819 */ /* 0x000fe400000012ff */
[----:B------:R-:W-:Y:S02]  /*d950*/  LOP3.LUT R12, R8, R97, RZ, 0x3c, !PT ;  /* 0x00000061080c7212 */ /* 0x000fe400078e3cff */
[----:B------:R-:W-:Y:S02]  /*d960*/  MOV R30, R4 ;  /* 0x00000004001e7202 */ /* 0x000fe40000000f00 */
[----:B------:R-:W-:-:S02]  /*d970*/  SHF.R.U64 R31, R31, 0x3, RZ ;  /* 0x000000031f1f7819 */ /* 0x000fc400000012ff */
        /* <DEDUP_REMOVED lines=23> */
[----:B------:R1:W-:Y:S01]  /*daf0*/  STSM.16.M88.4 [R98], R24 ;  /* 0x0000001862007844 */ /* 0x0003e20000000200 */
[----:B0-----:R-:W-:Y:S02]  /*db00*/  F2FP.BF16.F32.PACK_AB R30, R53, R52 ;  /* 0x00000034351e723e */ /* 0x001fe400000010ff */
[----:B------:R-:W-:Y:S02]  /*db10*/  F2FP.BF16.F32.PACK_AB R31, R55, R54 ;  /* 0x00000036371f723e */ /* 0x000fe400000010ff */
[----:B------:R-:W-:Y:S02]  /*db20*/  MOV R75, R10 ;  /* 0x0000000a004b7202 */ /* 0x000fe40000000f00 */
[----:B------:R-:W-:Y:S01]  /*db30*/  MOV R74, R8 ;  /* 0x00000008004a7202 */ /* 0x000fe20000000f00 */
[----:B------:R0:W-:Y:S01]  /*db40*/  STSM.16.M88.4 [R97], R28 ;  /* 0x0000001c61007844 */ /* 0x0001e20000000200 */
[----:B------:R-:W-:-:S02]  /*db50*/  F2FP.BF16.F32.PACK_AB R4, R57, R56 ;  /* 0x000000383904723e */ /* 0x000fc400000010ff */
[----:B------:R-:W-:Y:S02]  /*db60*/  F2FP.BF16.F32.PACK_AB R5, R59, R58 ;  /* 0x0000003a3b05723e */ /* 0x000fe400000010ff */
[----:B------:R-:W-:Y:S02]  /*db70*/  F2FP.BF16.F32.PACK_AB R6, R61, R60 ;  /* 0x0000003c3d06723e */ /* 0x000fe400000010ff */
[----:B------:R-:W-:Y:S01]  /*db80*/  F2FP.BF16.F32.PACK_AB R7, R63, R62 ;  /* 0x0000003e3f07723e */ /* 0x000fe200000010ff */
[----:B-1----:R-:W1:Y:S01]  /*db90*/  LDC.64 R98, c[0x0][0xc08] ;  /* 0x00030200ff627b82 */ /* 0x002e620000000a00 */
        /* <DEDUP_REMOVED lines=10> */
[----:B------:R-:W-:Y:S02]  /*dc40*/  F2FP.BF16.F32.PACK_AB R14, R77, R76 ;  /* 0x0000004c4d0e723e */ /* 0x000fe400000010ff */
[----:B------:R-:W-:Y:S02]  /*dc50*/  F2FP.BF16.F32.PACK_AB R15, R79, R78 ;  /* 0x0000004e4f0f723e */ /* 0x000fe400000010ff */
[----:B------:R-:W-:-:S02]  /*dc60*/  F2FP.BF16.F32.PACK_AB R24, R81, R80 ;  /* 0x000000505118723e */ /* 0x000fc400000010ff */
[----:B------:R-:W-:Y:S01]  /*dc70*/  F2FP.BF16.F32.PACK_AB R25, R83, R82 ;  /* 0x000000525319723e */ /* 0x000fe200000010ff */
[----:B------:R0:W-:Y:S01]  /*dc80*/  STSM.16.M88.4 [R75], R12 ;  /* 0x0000000c4b007844 */ /* 0x0001e20000000200 */
[----:B------:R-:W-:Y:S02]  /*dc90*/  F2FP.BF16.F32.PACK_AB R26, R85, R84 ;  /* 0x00000054551a723e */ /* 0x000fe400000010ff */
[----:B------:R-:W-:Y:S02]  /*dca0*/  F2FP.BF16.F32.PACK_AB R27, R87, R86 ;  /* 0x00000056571b723e */ /* 0x000fe400000010ff */
[----:B------:R-:W-:-:S03]  /*dcb0*/  ISETP.NE.U32.AND P0, PT, RZ, UR10, PT ;  /* 0x0000000aff007c0c */ /* 0x000fc6000bf05070 */
[----:B------:R2:W-:Y:S01]  /*dcc0*/  STSM.16.M88.4 [R74], R24 ;  /* 0x000000184a007844 */ /* 0x0005e20000000200 */
[----:B------:R-:W-:Y:S01]  /*dcd0*/  BAR.SYNC.DEFER_BLOCKING 0x1, 0x100 ;  /* 0x0044000000007b1d */ /* 0x000fe20000010000 */
[----:B------:R-:W-:-:S07]  /*dce0*/  ISETP.NE.AND.EX P0, PT, RZ, UR11, PT, P0 ;  /* 0x0000000bff007c0c */ /* 0x000fce000bf05300 */
[----:B0-----:R-:W0:Y:S06]  /*dcf0*/  LDC R75, c[0x0][0xbe8] ;  /* 0x0002fa00ff4b7b82 */ /* 0x001e2c0000000800 */
[----:B------:R-:W3:Y:S01]  /*dd00*/  @P0 LDG.E R30, desc[UR36][R28.64] ;  /* 0x000000241c1e0981 */ /* 0x000ee2000c1e1900 */
[----:B-1----:R-:W-:Y:S02]  /*dd10*/  ISETP.NE.U32.AND P1, PT, R98, RZ, PT ;  /* 0x000000ff6200720c */ /* 0x002fe40003f25070 */
[----:B------:R-:W-:-:S11]  /*dd20*/  R2UR UR4, R99 ;  /* 0x00000000630472ca */ /* 0x000fd600000e0000 */
[----:B------:R-:W-:Y:S02]  /*dd30*/  VOTEU.ANY UP0, P1 ;  /* 0x00000000003f7886 */ /* 0x000fe40000800100 */
[----:B------:R-:W-:Y:S01]  /*dd40*/  UISETP.NE.AND.EX UP0, UPT, UR4, URZ, UPT, UP0 ;  /* 0x0000003f0400728c */ /* 0x000fe2000bf05300 */
[----:B0-----:R-:W-:Y:S02]  /*dd50*/  ISETP.NE.AND P1, PT, R75, 0x1, PT ;  /* 0x000000014b00780c */ /* 0x001fe40003f25270 */
[----:B------:R-:W-:Y:S02]  /*dd60*/  ULDC UR4, c[0x0][0xa88] ;  /* 0x0002a20000047ab9 */ /* 0x000fe40000000800 */
[----:B--2---:R-:W-:Y:S01]  /*dd70*/  IMAD.U32 R74, RZ, RZ, UR4 ;  /* 0x00000004ff4a7e24 */ /* 0x004fe2000f8e00ff */
[----:B------:R-:W-:Y:S01]  /*dd80*/  PLOP3.LUT P4, PT, PT, PT, UP0, 0x80, 0x0 ;  /* 0x000000000000781c */ /* 0x000fe20003f8f008 */
[----:B------:R-:W-:-:S04]  /*dd90*/  ULDC UR4, c[0x0][0xad4] ;  /* 0x0002b50000047ab9 */ /* 0x000fc80000000800 */
[----:B------:R-:W-:Y:S02]  /*dda0*/  @UP0 ULDC.64 UR8, c[0x0][0xc08] ;  /* 0x0003020000080ab9 */ /* 0x000fe40000000a00 */
[----:B------:R-:W-:Y:S01]  /*ddb0*/  @UP0 UIMAD.WIDE UR8, UR13, 0x4, UR8 ;  /* 0x000000040d0808a5 */ /* 0x000fe2000f8e0208 */
[----:B------:R-:W0:Y:S01]  /*ddc0*/  @P1 LDC R6, c[0x0][0xbec] ;  /* 0x0002fb00ff061b82 */ /* 0x000e220000000800 */
[----:B------:R-:W-:-:S04]  /*ddd0*/  UISETP.NE.AND UP0, UPT, UR15, URZ, UPT ;  /* 0x0000003f0f00728c */ /* 0x000fc8000bf05270 */
[----:B------:R-:W-:Y:S01]  /*dde0*/  USEL UR4, UR15, UR4, UP0 ;  /* 0x000000040f047287 */ /* 0x000fe20008000000 */
[----:B------:R-:W-:Y:S02]  /*ddf0*/  IMAD.U32 R4, RZ, RZ, UR8 ;  /* 0x00000008ff047e24 */ /* 0x000fe4000f8e00ff */
[----:B------:R-:W1:Y:S01]  /*de00*/  @P1 LDC R9, c[0x0][0xbf0] ;  /* 0x0002fc00ff091b82 */ /* 0x000e620000000800 */
[----:B------:R-:W-:Y:S01]  /*de10*/  UISETP.GT.AND UP1, UPT, UR4, 0x1, UPT ;  /* 0x000000010400788c */ /* 0x000fe2000bf24270 */
[----:B------:R-:W-:Y:S01]  /*de20*/  IMAD.U32 R5, RZ, RZ, UR9 ;  /* 0x00000009ff057e24 */ /* 0x000fe2000f8e00ff */
[----:B------:R-:W-:Y:S02]  /*de30*/  UMOV UR19, 0x9b8 ;  /* 0x000009b800137882 */ /* 0x000fe40000000000 */
[----:B------:R-:W-:Y:S02]  /*de40*/  USEL UR19, UR19, 0x978, UP1 ;  /* 0x0000097813137887 */ /* 0x000fe40008800000 */
[----:B------:R-:W-:Y:S01]  /*de50*/  UISETP.NE.U32.AND UP0, UPT, UR10, URZ, UPT ;  /* 0x0000003f0a00728c */ /* 0x000fe2000bf05070 */
[----:B------:R-:W-:Y:S01]  /*de60*/  VIADD R13, R23, UR12 ;  /* 0x0000000c170d7c36 */ /* 0x000fe20008000000 */
[----:B------:R-:W-:Y:S01]  /*de70*/  USHF.R.S32.HI UR10, URZ, 0x1f, UR13 ;  /* 0x0000001f3f0a7899 */ /* 0x000fe2000801140d */
[----:B------:R0:W5:Y:S01]  /*de80*/  @P4 LDG.E R74, desc[UR36][R4.64] ;  /* 0x00000024044a4981 */ /* 0x000162000c1e1900 */
[----:B------:R-:W-:Y:S01]  /*de90*/  UISETP.NE.AND.EX UP0, UPT, UR11, URZ, UPT, UP0 ;  /* 0x0000003f0b00728c */ /* 0x000fe2000bf05300 */
[----:B------:R-:W-:Y:S01]  /*dea0*/  IMAD.MOV.U32 R7, RZ, RZ, R13 ;  /* 0x000000ffff077224 */ /* 0x000fe200078e000d */
[----:B------:R-:W-:Y:S01]  /*deb0*/  UMOV UR4, URZ ;  /* 0x0000003f00047c82 */ /* 0x000fe20008000000 */
[----:B------:R-:W-:-:S02]  /*dec0*/  USEL UR9, UR14, URZ, UP1 ;  /* 0x0000003f0e097287 */ /* 0x000fc40008800000 */
[----:B------:R-:W-:Y:S02]  /*ded0*/  USEL UR8, UR13, URZ, !UP0 ;  /* 0x0000003f0d087287 */ /* 0x000fe4000c000000 */
[----:B------:R-:W-:Y:S01]  /*dee0*/  USEL UR18, UR10, URZ, !UP0 ;  /* 0x0000003f0a127287 */ /* 0x000fe2000c000000 */
[----:B------:R-:W-:Y:S02]  /*def0*/  ULDC.64 UR12, c[0x0][UR19+0x220] ;  /* 0x00008800130c7abb */ /* 0x000fe40008000a00 */
[----:B------:R-:W-:Y:S01]  /*df00*/  ULDC.64 UR10, c[0x0][UR19+0x218] ;  /* 0x00008600130a7abb */ /* 0x000fe20008000a00 */
[----:B0-----:R-:W-:Y:S01]  /*df10*/  @P1 IMAD.HI.U32 R4, R13, R6, RZ ;  /* 0x000000060d041227 */ /* 0x001fe200078e00ff */
[----:B------:R-:W-:Y:S01]  /*df20*/  ULDC.64 UR14, c[0x0][UR19+0x228] ;  /* 0x00008a00130e7abb */ /* 0x000fe20008000a00 */
[----:B------:R-:W-:Y:S02]  /*df30*/  UIMAD.WIDE.U32 UR16, UR10, UR20, URZ ;  /* 0x000000140a1072a5 */ /* 0x000fe4000f8e003f */
[----:B------:R-:W-:Y:S01]  /*df40*/  UIMAD UR13, UR13, UR8, URZ ;  /* 0x000000080d0d72a4 */ /* 0x000fe2000f8e023f */
[----:B-1----:R-:W-:Y:S01]  /*df50*/  @P1 SHF.R.U32.HI R7, RZ, R9, R4 ;  /* 0x00000009ff071219 */ /* 0x002fe20000011604 */
[----:B------:R-:W-:-:S02]  /*df60*/  UIMAD UR20, UR11, UR20, URZ ;  /* 0x000000140b1472a4 */ /* 0x000fc4000f8e023f */
[----:B------:R-:W-:Y:S02]  /*df70*/  UIMAD.WIDE.U32 UR10, UR12, UR8, URZ ;  /* 0x000000080c0a72a5 */ /* 0x000fe4000f8e003f */
[----:B------:R-:W-:Y:S01]  /*df80*/  UIMAD.WIDE.U32 UR22, UR14, UR9, URZ ;  /* 0x000000090e1672a5 */ /* 0x000fe2000f8e003f */
[----:B------:R-:W-:Y:S01]  /*df90*/  IMAD.MOV R6, RZ, RZ, -R7 ;  /* 0x000000ffff067224 */ /* 0x000fe200078e0a07 */
[----:B------:R-:W-:Y:S02]  /*dfa0*/  UIMAD UR9, UR15, UR9, URZ ;  /* 0x000000090f0972a4 */ /* 0x000fe4000f8e023f */
[----:B------:R-:W-:Y:S01]  /*dfb0*/  UIMAD UR13, UR12, UR18, UR13 ;  /* 0x000000120c0d72a4 */ /* 0x000fe2000f8e020d */
[----:B------:R-:W-:Y:S01]  /*dfc0*/  IMAD R9, R75, R6, R13 ;  /* 0x000000064b097224 */ /* 0x000fe200078e020d */
[----:B------:R-:W-:Y:S01]  /*dfd0*/  UIADD3 UR20, UR17, UR20, URZ ;  /* 0x0000001411147290 */ /* 0x000fe2000fffe03f */
[----:B------:R-:W-:Y:S02]  /*dfe0*/  IMAD.U32 R4, RZ, RZ, UR22 ;  /* 0x00000016ff047e24 */ /* 0x000fe4000f8e00ff */
[----:B------:R-:W-:Y:S01]  /*dff0*/  IMAD.U32 R5, RZ, RZ, UR23 ;  /* 0x00000017ff057e24 */ /* 0x000fe2000f8e00ff */
[----:B------:R-:W-:-:S02]  /*e000*/  SHF.R.S32.HI R5, RZ, 0x1f, R7 ;  /* 0x0000001fff057819 */ /* 0x000fc40000011407 */
[----:B------:R-:W-:Y:S02]  /*e010*/  SHF.R.S32.HI R6, RZ, 0x1f, R9 ;  /* 0x0000001fff067819 */ /* 0x000fe40000011409 */
[----:B---3--:R-:W-:-:S13]  /*e020*/  @P0 R2UR UR4, R30 ;  /* 0x000000001e0402ca */ /* 0x008fda00000e0000 */
        /* <DEDUP_REMOVED lines=22> */
[----:B--2---:R-:W-:-:S07]  /*e190*/  IMAD.IADD R74, R74, 0x1, -R5 ;  /* 0x000000014a4a7824 */ /* 0x004fce00078e0a05 */
.L_x_1301:
[----:B------:R-:W-:Y:S01]  /*e1a0*/  R2UR UR9, R22 ;  /* 0x00000000160972ca */ /* 0x000fe200000e0000 */
[----:B------:R-:W-:Y:S01]  /*e1b0*/  SHFL.IDX PT, R4, R8, RZ, 0x1c1f ;  /* 0x001c1fff08047589 */ /* 0x000fe200000e0000 */
[----:B-----5:R-:W-:Y:S01]  /*e1c0*/  IMAD R74, R74, R75, RZ ;  /* 0x0000004b4a4a7224 */ /* 0x020fe200078e02ff */
[----:B------:R-:W-:Y:S02]  /*e1d0*/  LOP3.LUT P0, RZ, R185, 0x3, RZ, 0xc0, !PT ;  /* 0x00000003b9ff7812 */ /* 0x000fe4000780c0ff */
[----:B------:R-:W0:Y:S01]  /*e1e0*/  SHFL.IDX PT, R5, R10, RZ, 0x1c1f ;  /* 0x001c1fff0a057589 */ /* 0x000e2200000e0000 */
[----:B------:R-:W-:-:S03]  /*e1f0*/  PLOP3.LUT P3, PT, PT, PT, UP1, 0x80, 0x0 ;  /* 0x000000000000781c */ /* 0x000fc60003f6f018 */
[----:B------:R-:W-:Y:S04]  /*e200*/  SHFL.IDX PT, R6, R8, 0x1, 0x1c1f ;  /* 0x003c1f0008067f89 */ /* 0x000fe800000e0000 */
[----:B------:R-:W1:Y:S01]  /*e210*/  SHFL.IDX PT, R7, R10, 0x1, 0x1c1f ;  /* 0x003c1f000a077f89 */ /* 0x000e6200000e0000 */
[----:B------:R-:W-:-:S04]  /*e220*/  VIADD R11, R202, UR9 ;  /* 0x00000009ca0b7c36 */ /* 0x000fc80008000000 */
        /* <DEDUP_REMOVED lines=8> */
[----:B------:R-:W-:Y:S01]  /*e2b0*/  IMAD R3, R182, 0x40, R160 ;  /* 0x00000040b6037824 */ /* 0x000fe200078e02a0 */
[----:B------:R-:W-:Y:S01]  /*e2c0*/  ULDC.64 UR12, c[0x0][0xaa0] ;  /* 0x0002a800000c7ab9 */ /* 0x000fe20000000a00 */
[----:B------:R-:W-:Y:S01]  /*e2d0*/  R2UR UR16, R166 ;  /* 0x00000000a61072ca */ /* 0x000fe200000e0000 */
[----:B------:R-:W1:Y:S01]  /*e2e0*/  @P1 LDC R21, c[0x0][0xbf0] ;  /* 0x0002fc00ff151b82 */ /* 0x000e620000000800 */
[----:B------:R-:W-:Y:S01]  /*e2f0*/  IMAD.WIDE R16, R3, 0x2, R16 ;  /* 0x0000000203107825 */ /* 0x000fe200078e0210 */
[----:B------:R-:W-:Y:S02]  /*e300*/  R2UR UR15, R22 ;  /* 0x00000000160f72ca */ /* 0x000fe400000e0000 */
[C---:B------:R-:W-:Y:S01]  /*e310*/  IADD3 R9, P6, R16.reuse, 0x1000, RZ ;  /* 0x0000100010097810 */ /* 0x040fe20007fde0ff */
[----:B------:R-:W-:Y:S01]  /*e320*/  UIMAD UR9, UR14, UR12, URZ ;  /* 0x0000000c0e0972a4 */ /* 0x000fe2000f8e023f */
[C---:B------:R-:W-:Y:S02]  /*e330*/  IADD3 R13, P5, R16.reuse, 0x2000, RZ ;  /* 0x00002000100d7810 */ /* 0x040fe40007fbe0ff */
[----:B------:R-:W-:Y:S01]  /*e340*/  LOP3.LUT R8, R9, 0x380, RZ, 0xc0, !PT ;  /* 0x0000038009087812 */ /* 0x000fe200078ec0ff */
[----:B------:R-:W-:Y:S01]  /*e350*/  UIMAD.WIDE.U32 UR10, UR4, UR12, URZ ;  /* 0x0000000c040a72a5 */ /* 0x000fe2000f8e003f */
[----:B------:R-:W-:-:S02]  /*e360*/  IADD3 R25, P4, R16, 0x3000, RZ ;  /* 0x0000300010197810 */ /* 0x000fc40007f9e0ff */
[----:B------:R-:W-:Y:S01]  /*e370*/  SHF.R.U64 R8, R8, 0x3, RZ ;  /* 0x0000000308087819 */ /* 0x000fe200000012ff */
[----:B------:R-:W-:Y:S01]  /*e380*/  UIMAD UR9, UR4, UR13, UR9 ;  /* 0x0000000d040972a4 */ /* 0x000fe2000f8e0209 */
[----:B------:R-:W-:Y:S02]  /*e390*/  IADD3 R29, P3, R16, 0x4000, RZ ;  /* 0x00004000101d7810 */ /* 0x000fe40007f7e0ff */
[----:B------:R-:W-:Y:S01]  /*e3a0*/  LOP3.LUT R8, R8, R9, RZ, 0x3c, !PT ;  /* 0x0000000908087212 */ /* 0x000fe200078e3cff */
[----:B------:R-:W-:Y:S01]  /*e3b0*/  IMAD.X R9, RZ, RZ, R17, P6 ;  /* 0x000000ffff097224 */ /* 0x000fe200030e0611 */
[C---:B------:R-:W-:Y:S01]  /*e3c0*/  IADD3 R3, P6, R16.reuse, 0x7000, RZ ;  /* 0x0000700010037810 */ /* 0x040fe20007fde0ff */
[----:B------:R-:W-:Y:S01]  /*e3d0*/  UIADD3 UR11, UR11, UR9, URZ ;  /* 0x000000090b0b7290 */ /* 0x000fe2000fffe03f */
[----:B------:R-:W-:Y:S01]  /*e3e0*/  IADD3 R33, P2, R16, 0x5000, RZ ;  /* 0x0000500010217810 */ /* 0x000fe20007f5e0ff */
[----:B------:R-:W-:Y:S01]  /*e3f0*/  ULDC.64 UR12, c[0x0][0xae8] ;  /* 0x0002ba00000c7ab9 */ /* 0x000fe20000000a00 */
[----:B0-----:R-:W-:-:S02]  /*e400*/  LOP3.LUT R0, R3, 0x380, RZ, 0xc0, !PT ;  /* 0x0000038003007812 */ /* 0x001fc400078ec0ff */
[C---:B------:R-:W-:Y:S02]  /*e410*/  IADD3 R37, P0, R16.reuse, 0x6000, RZ ;  /* 0x0000600010257810 */ /* 0x040fe40007f1e0ff */
[----:B------:R-:W-:Y:S02]  /*e420*/  LOP3.LUT R5, R16, 0x380, RZ, 0xc0, !PT ;  /* 0x0000038010057812 */ /* 0x000fe400078ec0ff */
[----:B------:R-:W-:Y:S02]  /*e430*/  LOP3.LUT R12, R13, 0x380, RZ, 0xc0, !PT ;  /* 0x000003800d0c7812 */ /* 0x000fe400078ec0ff */
[----:B------:R-:W-:Y:S01]  /*e440*/  LOP3.LUT R24, R25, 0x380, RZ, 0xc0, !PT ;  /* 0x0000038019187812 */ /* 0x000fe200078ec0ff */
[----:B------:R-:W-:Y:S01]  /*e450*/  USHF.R.S32.HI UR4, URZ, 0x1f, UR8 ;  /* 0x0000001f3f047899 */ /* 0x000fe20008011408 */
[----:B------:R-:W-:Y:S01]  /*e460*/  SHF.R.U64 R0, R0, 0x3, RZ ;  /* 0x0000000300007819 */ /* 0x000fe200000012ff */
[----:B------:R-:W-:Y:S01]  /*e470*/  UIMAD.WIDE.U32 UR10, UR16, UR12, UR10 ;  /* 0x0000000c100a72a5 */ /* 0x000fe2000f8e000a */
[----:B------:R-:W-:Y:S01]  /*e480*/  LOP3.LUT R28, R29, 0x380, RZ, 0xc0, !PT ;  /* 0x000003801d1c7812 */ /* 0x000fe200078ec0ff */
[----:B------:R-:W-:Y:S01]  /*e490*/  IMAD.X R41, RZ, RZ, R17, P6 ;  /* 0x000000ffff297224 */ /* 0x000fe200030e0611 */
[----:B------:R-:W-:Y:S01]  /*e4a0*/  LOP3.LUT R40, R0, R3, RZ, 0x3c, !PT ;  /* 0x0000000300287212 */ /* 0x000fe200078e3cff */
[----:B------:R-:W5:Y:S01]  /*e4b0*/  LD.E.128 R8, desc[UR36][R8.64] ;  /* 0x0000002408087980 */ /* 0x000f62000c101d00 */
[----:B------:R-:W0:Y:S01]  /*e4c0*/  @P1 LDC R3, c[0x0][0xbec] ;  /* 0x0002fb00ff031b82 */ /* 0x000e220000000800 */
[----:B------:R-:W-:Y:S01]  /*e4d0*/  IMAD R0, R163, 0x20, R182 ;  /* 0x00000020a3007824 */ /* 0x000fe200078e02b6 */
[----:B------:R-:W-:-:S02]  /*e4e0*/  LOP3.LUT R32, R33, 0x380, RZ, 0xc0, !PT ;  /* 0x0000038021207812 */ /* 0x000fc400078ec0ff */
[----:B------:R-:W-:Y:S02]  /*e4f0*/  LOP3.LUT R36, R37, 0x380, RZ, 0xc0, !PT ;  /* 0x0000038025247812 */ /* 0x000fe400078ec0ff */
[----:B------:R-:W-:Y:S01]  /*e500*/  SHF.R.U64 R5, R5, 0x3, RZ ;  /* 0x0000000305057819 */ /* 0x000fe200000012ff */
[----:B------:R-:W-:Y:S01]  /*e510*/  VIADD R20, R0, UR15 ;  /* 0x0000000f00147c36 */ /* 0x000fe20008000000 */
[----:B------:R-:W-:Y:S01]  /*e520*/  SHF.R.U64 R12, R12, 0x3, RZ ;  /* 0x000000030c0c7819 */ /* 0x000fe200000012ff */
[----:B------:R-:W-:Y:S01]  /*e530*/  UIMAD UR11, UR16, UR13, UR11 ;  /* 0x0000000d100b72a4 */ /* 0x000fe2000f8e020b */
[----:B------:R-:W-:Y:S01]  /*e540*/  SHF.R.U64 R24, R24, 0x3, RZ ;  /* 0x0000000318187819 */ /* 0x000fe200000012ff */
[----:B------:R-:W5:Y:S01]  /*e550*/  LD.E.128 R40, desc[UR36][R40.64] ;  /* 0x0000002428287980 */ /* 0x000f62000c101d00 */
[----:B------:R-:W-:Y:S01]  /*e560*/  SHF.R.U64 R28, R28, 0x3, RZ ;  /* 0x000000031c1c7819 */ /* 0x000fe200000012ff */
[----:B------:R-:W-:Y:S01]  /*e570*/  ULDC.64 UR12, c[0x0][0xaf0] ;  /* 0x0002bc00000c7ab9 */ /* 0x000fe20000000a00 */
[----:B------:R-:W-:-:S02]  /*e580*/  SHF.R.U64 R32, R32, 0x3, RZ ;  /* 0x0000000320207819 */ /* 0x000fc400000012ff */
[----:B------:R-:W-:Y:S02]  /*e590*/  SHF.R.U64 R36, R36, 0x3, RZ ;  /* 0x0000000324247819 */ /* 0x000fe400000012ff */
[----:B------:R-:W-:Y:S01]  /*e5a0*/  LOP3.LUT R16, R5, R16, RZ, 0x3c, !PT ;  /* 0x0000001005107212 */ /* 0x000fe200078e3cff */
[----:B------:R-:W-:Y:S01]  /*e5b0*/  UIMAD UR4, UR4, UR12, URZ ;  /* 0x0000000c040472a4 */ /* 0x000fe2000f8e023f */
[----:B------:R-:W-:Y:S01]  /*e5c0*/  LOP3.LUT R12, R12, R13, RZ, 0x3c, !PT ;  /* 0x0000000d0c0c7212 */ /* 0x000fe200078e3cff */
[--C-:B------:R-:W-:Y:S01]  /*e5d0*/  IMAD.X R13, RZ, RZ, R17.reuse, P5 ;  /* 0x000000ffff0d7224 */ /* 0x100fe200028e0611 */
[----:B------:R-:W-:Y:S01]  /*e5e0*/  LOP3.LUT R24, R24, R25, RZ, 0x3c, !PT ;  /* 0x0000001918187212 */ /* 0x000fe200078e3cff */
[--C-:B------:R-:W-:Y:S01]  /*e5f0*/  IMAD.X R25, RZ, RZ, R17.reuse, P4 ;  /* 0x000000ffff197224 */ /* 0x100fe200020e0611 */
[----:B------:R-:W-:Y:S01]  /*e600*/  LOP3.LUT R28, R28, R29, RZ, 0x3c, !PT ;  /* 0x0000001d1c1c7212 */ /* 0x000fe200078e3cff */
[----:B0-----:R-:W-:Y:S01]  /*e610*/  @P1 IMAD.HI.U32 R0, R20, R3, RZ ;  /* 0x0000000314001227 */ /* 0x001fe200078e00ff */
[----:B------:R-:W-:Y:S01]  /*e620*/  LOP3.LUT R32, R32, R33, RZ, 0x3c, !PT ;  /* 0x0000002120207212 */ /* 0x000fe200078e3cff */
[----:B------:R0:W5:Y:S01]  /*e630*/  LD.E.128 R4, desc[UR36][R16.64] ;  /* 0x0000002410047980 */ /* 0x000162000c101d00 */
[----:B------:R-:W-:Y:S01]  /*e640*/  LOP3.LUT R36, R36, R37, RZ, 0x3c, !PT ;  /* 0x0000002524247212 */ /* 0x000fe200078e3cff */
[----:B------:R-:W-:-:S02]  /*e650*/  IMAD.X R29, RZ, RZ, R17, P3 ;  /* 0x000000ffff1d7224 */ /* 0x000fc400018e0611 */
[--C-:B------:R-:W-:Y:S01]  /*e660*/  IMAD.X R33, RZ, RZ, R17.reuse, P2 ;  /* 0x000000ffff217224 */ /* 0x100fe200010e0611 */
[----:B------:R-:W-:Y:S01]  /*e670*/  UIMAD UR4, UR8, UR13, UR4 ;  /* 0x0000000d080472a4 */ /* 0x000fe2000f8e0204 */
[----:B------:R-:W-:Y:S01]  /*e680*/  IMAD.X R37, RZ, RZ, R17, P0 ;  /* 0x000000ffff257224 */ /* 0x000fe200000e0611 */
[----:B------:R-:W-:Y:S01]  /*e690*/  UIMAD.WIDE.U32 UR8, UR8, UR12, UR10 ;  /* 0x0000000c080872a5 */ /* 0x000fe2000f8e000a */
[----:B------:R-:W5:Y:S01]  /*e6a0*/  LD.E.128 R12, desc[UR36][R12.64] ;  /* 0x000000240c0c7980 */ /* 0x000f62000c101d00 */
[----:B0-----:R-:W-:Y:S01]  /*e6b0*/  IMAD.MOV.U32 R17, RZ, RZ, R20 ;  /* 0x000000ffff117224 */ /* 0x001fe200078e0014 */
[----:B-1----:R-:W-:Y:S01]  /*e6c0*/  @P1 SHF.R.U32.HI R17, RZ, R21, R0 ;  /* 0x00000015ff111219 */ /* 0x002fe20000011600 */
[----:B------:R-:W-:Y:S01]  /*e6d0*/  UIADD3 UR4, UR9, UR4, URZ ;  /* 0x0000000409047290 */ /* 0x000fe2000fffe03f */
[----:B------:R-:W5:Y:S01]  /*e6e0*/  LD.E.128 R24, desc[UR36][R24.64] ;  /* 0x0000002418187980 */ /* 0x000f62000c101d00 */
[----:B------:R-:W-:Y:S01]  /*e6f0*/  ULDC.64 UR10, c[0x0][0xae0] ;  /* 0x0002b800000a7ab9 */ /* 0x000fe20000000a00 */
[--C-:B------:R-:W-:Y:S01]  /*e700*/  SHF.R.S32.HI R0, RZ, 0x1f, R17.reuse ;  /* 0x0000001fff007819 */ /* 0x100fe20000011411 */
[----:B------:R-:W-:Y:S01]  /*e710*/  IMAD.MOV R16, RZ, RZ, -R17 ;  /* 0x000000ffff107224 */ /* 0x000fe200078e0a11 */
[----:B------:R-:W5:Y:S01]  /*e720*/  LD.E.128 R28, desc[UR36][R28.64] ;  /* 0x000000241c1c7980 */ /* 0x000f62000c101d00 */
[----:B------:R-:W-:-:S02]  /*e730*/  IMAD.U32 R3, RZ, RZ, UR9 ;  /* 0x00000009ff037e24 */ /* 0x000fc4000f8e00ff */
[----:B------:R-:W-:Y:S01]  /*e740*/  IMAD R0, R0, UR10, RZ ;  /* 0x0000000a00007c24 */ /* 0x000fe2000f8e02ff */
[----:B------:R-:W5:Y:S01]  /*e750*/  LD.E.128 R32, desc[UR36][R32.64] ;  /* 0x0000002420207980 */ /* 0x000f62000c101d00 */
[----:B------:R-:W-:Y:S02]  /*e760*/  IMAD R75, R75, R16, R20 ;  /* 0x000000104b4b7224 */ /* 0x000fe400078e0214 */
[----:B------:R-:W-:Y:S01]  /*e770*/  IMAD.U32 R2, RZ, RZ, UR8 ;  /* 0x00000008ff027e24 */ /* 0x000fe2000f8e00ff */
[----:B------:R-:W5:Y:S01]  /*e780*/  LD.E.128 R36, desc[UR36][R36.64] ;  /* 0x0000002424247980 */ /* 0x000f62000c101d00 */
[----:B------:R-:W-:Y:S01]  /*e790*/  IMAD.U32 R3, RZ, RZ, UR4 ;  /* 0x00000004ff037e24 */ /* 0x000fe2000f8e00ff */
[----:B------:R-:W-:Y:S01]  /*e7a0*/  ULDC.64 UR8, c[0x0][0xad8] ;  /* 0x0002b60000087ab9 */ /* 0x000fe20000000a00 */
[C---:B------:R-:W-:Y:S01]  /*e7b0*/  IMAD R21, R17.reuse, UR11, R0 ;  /* 0x0000000b11157c24 */ /* 0x040fe2000f8e0200 */
[----:B------:R-:W-:Y:S01]  /*e7c0*/  @!PT LDS RZ, [RZ] ;  /* 0x00000000fffff984 */ /* 0x000fe20000000800 */
[----:B------:R-:W-:Y:S01]  /*e7d0*/  @!PT LDS RZ, [RZ] ;  /* 0x00000000fffff984 */ /* 0x000fe20000000800 */
[----:B------:R-:W-:Y:S01]  /*e7e0*/  @!PT LDS RZ, [RZ] ;  /* 0x00000000fffff984 */ /* 0x000fe20000000800 */
[----:B------:R-:W-:Y:S01]  /*e7f0*/  @!PT LDS RZ, [RZ] ;  /* 0x00000000fffff984 */ /* 0x000fe20000000800 */
[----:B------:R0:W-:Y:S06]  /*e800*/  MEMBAR.ALL.CTA ;  /* 0x0000000000007992 */ /* 0x0001ec0000008000 */
[----:B0-----:R-:W0:Y:S01]  /*e810*/  FENCE.VIEW.ASYNC.S ;  /* 0x00000000000073c6 */ /* 0x001e220000000000 */
[----:B------:R-:W-:Y:S01]  /*e820*/  SHF.R.S32.HI R0, RZ, 0x1f, R75 ;  /* 0x0000001fff007819 */ /* 0x000fe2000001144b */
[----:B------:R-:W-:-:S04]  /*e830*/  IMAD.WIDE.U32 R2, R17, UR10, R2 ;  /* 0x0000000a11027c25 */ /* 0x000fc8000f8e0002 */
[----:B------:R-:W-:Y:S02]  /*e840*/  IMAD.IADD R3, R3, 0x1, R21 ;  /* 0x0000000103037824 */ /* 0x000fe400078e0215 */
[----:B------:R-:W-:Y:S02]  /*e850*/  IMAD R0, R0, UR8, RZ ;  /* 0x0000000800007c24 */ /* 0x000fe4000f8e02ff */
[----:B------:R-:W-:Y:S02]  /*e860*/  VIADD R45, R182, UR15 ;  /* 0x0000000fb62d7c36 */ /* 0x000fe40008000000 */
[C---:B------:R-:W-:Y:S02]  /*e870*/  IMAD R21, R75.reuse, UR9, R0 ;  /* 0x000000094b157c24 */ /* 0x040fe4000f8e0200 */
[----:B------:R-:W-:Y:S01]  /*e880*/  IMAD.WIDE.U32 R2, R75, UR8, R2 ;  /* 0x000000084b027c25 */ /* 0x000fe2000f8e0002 */
[----:B------:R-:W-:Y:S01]  /*e890*/  ISETP.GE.AND P2, PT, R45, R74, PT ;  /* 0x0000004a2d00720c */ /* 0x000fe20003f46270 */
[----:B------:R-:W-:-:S02]  /*e8a0*/  ULDC.64 UR8, c[0x0][0xa80] ;  /* 0x0002a00000087ab9 */ /* 0x000fc40000000a00 */
[----:B------:R-:W-:Y:S01]  /*e8b0*/  VIADD R17, R45, 0x20 ;  /* 0x000000202d117836 */ /* 0x000fe20000000000 */
[C---:B------:R-:W-:Y:S01]  /*e8c0*/  LEA R0, P3, R2.reuse, UR8, 0x1 ;  /* 0x0000000802007c11 */ /* 0x040fe2000f8608ff */
[----:B------:R-:W-:Y:S02]  /*e8d0*/  IMAD.IADD R3, R3, 0x1, R21 ;  /* 0x0000000103037824 */ /* 0x000fe400078e0215 */
[----:B------:R-:W-:Y:S01]  /*e8e0*/  VIADD R19, R19, 0x2a820 ;  /* 0x0002a82013137836 */ /* 0x000fe20000000000 */
[-C--:B------:R-:W-:Y:S01]  /*e8f0*/  ISETP.GE.AND P0, PT, R17, R74.reuse, PT ;  /* 0x0000004a1100720c */ /* 0x080fe20003f06270 */
[----:B------:R-:W-:Y:S01]  /*e900*/  VIADD R17, R45, 0x40 ;  /* 0x000000402d117836 */ /* 0x000fe20000000000 */
[----:B------:R-:W-:Y:S02]  /*e910*/  LEA.HI.X R20, R2, UR9, R3, 0x1, P3 ;  /* 0x0000000902147c11 */ /* 0x000fe400098f0c03 */
[----:B------:R-:W-:Y:S01]  /*e920*/  PRMT R19, RZ, 0x654, R19 ;  /* 0x00000654ff137816 */ /* 0x000fe20000000013 */
[----:B0-----:R0:W1:Y:S01]  /*e930*/  SHFL.IDX PT, R3, R0, RZ, 0x181f ;  /* 0x00181fff00037589 */ /* 0x00106200000e0000 */
[----:B------:R-:W-:Y:S01]  /*e940*/  ISETP.GE.AND P1, PT, R17, R74, PT ;  /* 0x0000004a1100720c */ /* 0x000fe20003f26270 */
[----:B------:R-:W-:Y:S01]  /*e950*/  BSSY B1, `(.L_x_1303) ;  /* 0x000000d000017945 */ /* 0x000fe20003800000 */
[----:B------:R0:W-:Y:S01]  /*e960*/  SYNCS.ARRIVE.TRANS64.RED.A1T0 RZ, [R19+URZ], RZ ;  /* 0x000000ff13ff79a7 */ /* 0x0001e2000810043f */
[----:B------:R0:W2:Y:S02]  /*e970*/  SHFL.IDX PT, R17, R20, RZ, 0x181f ;  /* 0x00181fff14117589 */ /* 0x0000a400000e0000 */
[----:B------:R-:W-:Y:S08]  /*e980*/  @P2 BRA `(.L_x_1304) ;  /* 0x0000000000242947 */ /* 0x000ff00003800000 */
        /* <DEDUP_REMOVED lines=9> */
.L_x_1304:
[----:B------:R-:W-:Y:S05]  /*ea20*/  BSYNC B1 ;  /* 0x0000000000017941 */ /* 0x000fea0003800000 */
.L_x_1303:
[----:B---3-5:R3:W4:Y:S01]  /*ea30*/  SHFL.IDX PT, R5, R20, 0x1, 0x181f ;  /* 0x00381f0014057f89 */ /* 0x02872200000e0000 */
        /* <DEDUP_REMOVED lines=10> */
[----:B------:R1:W-:Y:S04]  /*eae0*/  @!P3 ST.E.128 desc[UR36][R2.64], R8 ;  /* 0x000000080200b985 */ /* 0x0003e8000c101d24 */
[----:B------:R1:W-:Y:S02]  /*eaf0*/  @!P4 ST.E.128 desc[UR36][R4.64], R32 ;  /* 0x000000200400c985 */ /* 0x0003e4000c101d24 */
.L_x_1306:
[----:B------:R-:W-:Y:S05]  /*eb00*/  BSYNC B1 ;  /* 0x0000000000017941 */ /* 0x000fea0003800000 */
.L_x_1305:
[----:B-1--4-:R1:W4:Y:S01]  /*eb10*/  SHFL.IDX PT, R5, R20, 0x2, 0x181f ;  /* 0x00581f0014057f89 */ /* 0x01232200000e0000 */
        /* <DEDUP_REMOVED lines=12> */
.L_x_1308:
[----:B------:R-:W-:Y:S05]  /*ebe0*/  BSYNC B1 ;  /* 0x0000000000017941 */ /* 0x000fea0003800000 */
.L_x_1307:
[----:B0-----:R-:W-:Y:S01]  /*ebf0*/  VIADD R3, R45, 0x60 ;  /* 0x000000602d037836 */ /* 0x001fe20000000000 */
[----:B----4-:R0:W4:Y:S04]  /*ec00*/  SHFL.IDX PT, R5, R20, 0x3, 0x181f ;  /* 0x00781f0014057f89 */ /* 0x01012800000e0000 */
[----:B------:R-:W-:Y:S01]  /*ec10*/  ISETP.GE.AND P0, PT, R3, R74, PT ;  /* 0x0000004a0300720c */ /* 0x000fe20003f06270 */
[----:B------:R0:W0:-:S12]  /*ec20*/  SHFL.IDX PT, R7, R0, 0x3, 0x181f ;  /* 0x00781f0000077f89 */ /* 0x00001800000e0000 */
[----:B------:R-:W-:Y:S05]  /*ec30*/  @P0 BRA `(.L_x_1309) ;  /* 0x0000001800740947 */ /* 0x000fea0003800000 */
[----:B------:R-:W-:Y:S02]  /*ec40*/  ULDC UR4, c[0x0][0xac8] ;  /* 0x0002b20000047ab9 */ /* 0x000fe40000000800 */
[----:B------:R-:W-:-:S13]  /*ec50*/  ISETP.GE.AND P1, PT, R160, UR4, PT ;  /* 0x00000004a0007c0c */ /* 0x000fda000bf26270 */
[----:B0-----:R-:W-:-:S04]  /*ec60*/  @!P1 LEA R2, P0, R160, R7, 0x1 ;  /* 0x00000007a0029211 */ /* 0x001fc800078008ff */
[----:B----4-:R-:W-:Y:S02]  /*ec70*/  @!P1 LEA.HI.X R3, R160, R5, R206, 0x1, P0 ;  /* 0x00000005a0039211 */ /* 0x010fe400000f0cce */
[----:B------:R-:W-:-:S03]  /*ec80*/  ISETP.GE.AND P0, PT, R162, UR4, PT ;  /* 0x00000004a2007c0c */ /* 0x000fc6000bf06270 */
[----:B------:R0:W-:Y:S10]  /*ec90*/  @!P1 ST.E.128 desc[UR36][R2.64], R24 ;  /* 0x0000001802009985 */ /* 0x0001f4000c101d24 */
[----:B------:R-:W-:Y:S05]  /*eca0*/  @P0 BRA `(.L_x_1309) ;  /* 0x0000001800580947 */ /* 0x000fea0003800000 */
[----:B0-----:R-:W-:-:S04]  /*ecb0*/  LEA R2, P0, R162, R7, 0x1 ;  /* 0x00000007a2027211 */ /* 0x001fc800078008ff */
[----:B------:R-:W-:-:S05]  /*ecc0*/  LEA.HI.X R3, R162, R5, R205, 0x1, P0 ;  /* 0x00000005a2037211 */ /* 0x000fca00000f0ccd */
[----:B------:R0:W-:Y:S01]  /*ecd0*/  ST.E.128 desc[UR36][R2.64], R40 ;  /* 0x0000002802007985 */ /* 0x0001e2000c101d24 */
[----:B------:R-:W-:Y:S05]  /*ece0*/  BRA `(.L_x_1309) ;  /* 0x0000001800487947 */ /* 0x000fea0003800000 */
.L_x_1302:
        /* <DEDUP_REMOVED lines=9> */
[----:B------:R-:W-:Y:S01]  /*ed80*/  VIADD R19, R19, 0x2a820 ;  /* 0x0002a82013137836 */ /* 0x000fe20000000000 */
[----:B------:R-:W-:Y:S01]  /*ed90*/  UIADD3 UR11, UR11, UR9, URZ ;  /* 0x000000090b0b7290 */ /* 0x000fe2000fffe03f */
[----:B------:R-:W1:Y:S01]  /*eda0*/  @P1 LDC R5, c[0x0][0xbf0] ;  /* 0x0002fc00ff051b82 */ /* 0x000e620000000800 */
[----:B------:R-:W-:Y:S01]  /*edb0*/  ULDC.64 UR12, c[0x0][0xb38] ;  /* 0x0002ce00000c7ab9 */ /* 0x000fe20000000a00 */
[----:B------:R-:W-:Y:S01]  /*edc0*/  BSSY B1, `(.L_x_1310) ;  /* 0x0000066000017945 */ /* 0x000fe20003800000 */
[----:B------:R-:W-:Y:S01]  /*edd0*/  UIMAD.WIDE.U32 UR10, UR16, UR12, UR10 ;  /* 0x0000000c100a72a5 */ /* 0x000fe2000f8e000a */
[----:B------:R-:W-:-:S03]  /*ede0*/  PRMT R19, RZ, 0x654, R19 ;  /* 0x00000654ff137816 */ /* 0x000fc60000000013 */
[----:B------:R-:W-:Y:S01]  /*edf0*/  UIMAD UR11, UR16, UR13, UR11 ;  /* 0x0000000d100b72a4 */ /* 0x000fe2000f8e020b */
[----:B------:R2:W-:Y:S02]  /*ee00*/  SYNCS.ARRIVE.TRANS64.RED.A1T0 RZ, [R19+URZ], RZ ;  /* 0x000000ff13ff79a7 */ /* 0x0005e4000810043f */
[----:B------:R-:W-:Y:S02]  /*ee10*/  ULDC.64 UR12, c[0x0][0xb40] ;  /* 0x0002d000000c7ab9 */ /* 0x000fe40000000a00 */
[----:B------:R-:W-:-:S04]  /*ee20*/  UIMAD UR4, UR4, UR12, URZ ;  /* 0x0000000c040472a4 */ /* 0x000fc8000f8e023f */
[----:B------:R-:W-:Y:S01]  /*ee30*/  UIMAD UR4, UR8, UR13, UR4 ;  /* 0x0000000d080472a4 */ /* 0x000fe2000f8e0204 */
[----:B0-----:R-:W-:Y:S01]  /*ee40*/  @P1 IMAD.HI.U32 R0, R13, R0, RZ ;  /* 0x000000000d001227 */ /* 0x001fe200078e00ff */
[----:B------:R-:W-:-:S03]  /*ee50*/  UIMAD.WIDE.U32 UR8, UR8, UR12, UR10 ;  /* 0x0000000c080872a5 */ /* 0x000fc6000f8e000a */
[----:B------:R-:W-:Y:S01]  /*ee60*/  ULDC.64 UR10, c[0x0][0xb48] ;  /* 0x0002d200000a7ab9 */ /* 0x000fe20000000a00 */
[----:B------:R-:W-:Y:S01]  /*ee70*/  UIADD3 UR9, UR9, UR4, URZ ;  /* 0x0000000409097290 */ /* 0x000fe2000fffe03f */
[----:B-1----:R-:W-:-:S03]  /*ee80*/  @P1 SHF.R.U32.HI R7, RZ, R5, R0 ;  /* 0x00000005ff071219 */ /* 0x002fc60000011600 */
[----:B------:R-:W-:Y:S01]  /*ee90*/  UIMAD.WIDE.U32 UR8, UR15, UR10, UR8 ;  /* 0x0000000a0f0872a5 */ /* 0x000fe2000f8e0008 */
[--C-:B------:R-:W-:Y:S01]  /*eea0*/  SHF.R.S32.HI R0, RZ, 0x1f, R7.reuse ;  /* 0x0000001fff007819 */ /* 0x100fe20000011407 */
[----:B------:R-:W-:Y:S02]  /*eeb0*/  IMAD.MOV R4, RZ, RZ, -R7 ;  /* 0x000000ffff047224 */ /* 0x000fe400078e0a07 */
[----:B------:R-:W-:Y:S02]  /*eec0*/  UIMAD UR4, UR15, UR11, UR9 ;  /* 0x0000000b0f0472a4 */ /* 0x000fe4000f8e0209 */
[----:B------:R-:W-:Y:S01]  /*eed0*/  IMAD.U32 R5, RZ, RZ, UR9 ;  /* 0x00000009ff057e24 */ /* 0x000fe2000f8e00ff */
[----:B------:R-:W-:Y:S01]  /*eee0*/  ULDC.64 UR10, c[0x0][0xb30] ;  /* 0x0002cc00000a7ab9 */ /* 0x000fe20000000a00 */
[----:B------:R-:W-:Y:S02]  /*eef0*/  IMAD R75, R75, R4, R13 ;  /* 0x000000044b4b7224 */ /* 0x000fe400078e020d */
[----:B------:R-:W-:-:S02]  /*ef00*/  IMAD R0, R0, UR10, RZ ;  /* 0x0000000a00007c24 */ /* 0x000fc4000f8e02ff */
[----:B------:R-:W-:Y:S01]  /*ef10*/  IMAD.U32 R4, RZ, RZ, UR8 ;  /* 0x00000008ff047e24 */ /* 0x000fe2000f8e00ff */
[----:B------:R-:W-:Y:S01]  /*ef20*/  ULDC.64 UR8, c[0x0][0xb28] ;  /* 0x0002ca0000087ab9 */ /* 0x000fe20000000a00 */
[----:B------:R-:W-:Y:S02]  /*ef30*/  IMAD.U32 R5, RZ, RZ, UR4 ;  /* 0x00000004ff057e24 */ /* 0x000fe4000f8e00ff */
        /* <DEDUP_REMOVED lines=10> */
[----:B------:R-:W-:Y:S01]  /*efe0*/  LEA.HI.X R16, R4, UR9, R5, 0x2, P1 ;  /* 0x0000000904107c11 */ /* 0x000fe200088f1405 */
[----:B------:R2:W0:Y:S04]  /*eff0*/  SHFL.IDX PT, R6, R0, RZ, 0x1c1f ;  /* 0x001c1fff00067589 */ /* 0x00042800000e0000 */
[----:B------:R2:W1:Y:S01]  /*f000*/  SHFL.IDX PT, R7, R16, RZ, 0x1c1f ;  /* 0x001c1fff10077589 */ /* 0x00046200000e0000 */
[----:B------:R-:W-:Y:S05]  /*f010*/  @P2 BRA `(.L_x_1311) ;  /* 0x0000000400002947 */ /* 0x000fea0003800000 */
[----:B------:R-:W-:Y:S02]  /*f020*/  ULDC UR4, c[0x0][0xac8] ;  /* 0x0002b20000047ab9 */ /* 0x000fe40000000800 */
[----:B------:R-:W-:Y:S02]  /*f030*/  ISETP.GE.AND P3, PT, R181, UR4, PT ;  /* 0x00000004b5007c0c */ /* 0x000fe4000bf66270 */
[----:B------:R-:W-:Y:S02]  /*f040*/  ISETP.GE.AND P1, PT, R18, UR4, PT ;  /* 0x0000000412007c0c */ /* 0x000fe4000bf26270 */
[----:B------:R-:W-:Y:S02]  /*f050*/  ISETP.GE.AND P4, PT, R180, UR4, PT ;  /* 0x00000004b4007c0c */ /* 0x000fe4000bf86270 */
[----:B------:R-:W-:-:S07]  /*f060*/  ISETP.GE.AND P2, PT, R179, UR4, PT ;  /* 0x00000004b3007c0c */ /* 0x000fce000bf46270 */
[CC--:B0-----:R-:W-:Y:S02]  /*f070*/  @!P3 LEA R8, P5, R181.reuse, R6.reuse, 0x2 ;  /* 0x00000006b508b211 */ /* 0x0c1fe400078a10ff */
[----:B-1----:R-:W-:Y:S02]  /*f080*/  @!P1 IMAD.WIDE R4, R18, 0x4, R6 ;  /* 0x0000000412049825 */ /* 0x002fe400078e0206 */
        /* <DEDUP_REMOVED lines=18> */
[----:B------:R-:W-:Y:S01]  /*f1b0*/  @!P1 ST.E.64 desc[UR36][R14.64], R40 ;  /* 0x000000280e009985 */ /* 0x000fe2000c101b24 */
[----:B------:R-:W-:-:S03]  /*f1c0*/  @!P5 LEA R4, P1, R176, R6, 0x2 ;  /* 0x00000006b004d211 */ /* 0x000fc600078210ff */
[----:B------:R0:W-:Y:S01]  /*f1d0*/  @!P3 ST.E.64 desc[UR36][R2.64], R44 ;  /* 0x0000002c0200b985 */ /* 0x0001e2000c101b24 */
[-C--:B-1----:R-:W-:Y:S02]  /*f1e0*/  @!P2 LEA R8, P6, R175, R6.reuse, 0x2 ;  /* 0x00000006af08a211 */ /* 0x082fe400078c10ff */
[----:B------:R-:W-:Y:S02]  /*f1f0*/  ISETP.GE.AND P3, PT, R173, UR4, PT ;  /* 0x00000004ad007c0c */ /* 0x000fe4000bf66270 */
[-C--:B------:R-:W-:Y:S02]  /*f200*/  @!P5 LEA.HI.X R5, R176, R7.reuse, R195, 0x2, P1 ;  /* 0x00000007b005d211 */ /* 0x080fe400008f14c3 */
[----:B------:R-:W-:Y:S02]  /*f210*/  ISETP.GE.AND P1, PT, R172, UR4, PT ;  /* 0x00000004ac007c0c */ /* 0x000fe4000bf26270 */
[----:B------:R-:W-:Y:S01]  /*f220*/  @!P2 LEA.HI.X R9, R175, R7, R194, 0x2, P6 ;  /* 0x00000007af09a211 */ /* 0x000fe200030f14c2 */
[----:B------:R1:W-:Y:S01]  /*f230*/  @!P5 ST.E.64 desc[UR36][R4.64], R48 ;  /* 0x000000300400d985 */ /* 0x0003e2000c101b24 */
[----:B---3--:R-:W-:-:S03]  /*f240*/  @!P4 LEA R10, P6, R174, R6, 0x2 ;  /* 0x00000006ae0ac211 */ /* 0x008fc600078c10ff */
[----:B------:R3:W-:Y:S01]  /*f250*/  @!P2 ST.E.64 desc[UR36][R8.64], R52 ;  /* 0x000000340800a985 */ /* 0x0007e2000c101b24 */
[----:B------:R-:W-:Y:S02]  /*f260*/  ISETP.GE.AND P2, PT, R171, UR4, PT ;  /* 0x00000004ab007c0c */ /* 0x000fe4000bf46270 */
[-C--:B------:R-:W-:Y:S02]  /*f270*/  @!P4 LEA.HI.X R11, R174, R7.reuse, R193, 0x2, P6 ;  /* 0x00000007ae0bc211 */ /* 0x080fe400030f14c1 */
[CC--:B----4-:R-:W-:Y:S02]  /*f280*/  @!P3 LEA R12, P5, R173.reuse, R6.reuse, 0x2 ;  /* 0x00000006ad0cb211 */ /* 0x0d0fe400078a10ff */
[----:B0-----:R-:W-:Y:S01]  /*f290*/  @!P1 LEA R2, P6, R172, R6, 0x2 ;  /* 0x00000006ac029211 */ /* 0x001fe200078c10ff */
[----:B------:R0:W-:Y:S01]  /*f2a0*/  @!P4 ST.E.64 desc[UR36][R10.64], R56 ;  /* 0x000000380a00c985 */ /* 0x0001e2000c101b24 */
[----:B------:R-:W-:Y:S02]  /*f2b0*/  @!P3 LEA.HI.X R13, R173, R7, R192, 0x2, P5 ;  /* 0x00000007ad0db211 */ /* 0x000fe400028f14c0 */
[----:B------:R-:W-:-:S02]  /*f2c0*/  ISETP.GE.AND P4, PT, R170, UR4, PT ;  /* 0x00000004aa007c0c */ /* 0x000fc4000bf86270 */
[-C--:B------:R-:W-:Y:S01]  /*f2d0*/  @!P1 LEA.HI.X R3, R172, R7.reuse, R191, 0x2, P6 ;  /* 0x00000007ac039211 */ /* 0x080fe200030f14bf */
[----:B------:R4:W-:Y:S01]  /*f2e0*/  @!P3 ST.E.64 desc[UR36][R12.64], R60 ;  /* 0x0000003c0c00b985 */ /* 0x0009e2000c101b24 */
[----:B------:R-:W-:Y:S02]  /*f2f0*/  ISETP.GE.AND P5, PT, R169, UR4, PT ;  /* 0x00000004a9007c0c */ /* 0x000fe4000bfa6270 */
[----:B-1----:R-:W-:Y:S01]  /*f300*/  @!P2 LEA R4, P6, R171, R6, 0x2 ;  /* 0x00000006ab04a211 */ /* 0x002fe200078c10ff */
[----:B------:R1:W-:Y:S01]  /*f310*/  @!P1 ST.E.64 desc[UR36][R2.64], R64 ;  /* 0x0000004002009985 */ /* 0x0003e2000c101b24 */
[----:B------:R-:W-:Y:S02]  /*f320*/  ISETP.GE.AND P3, PT, R168, UR4, PT ;  /* 0x00000004a8007c0c */ /* 0x000fe4000bf66270 */
[----:B------:R-:W-:Y:S02]  /*f330*/  ISETP.GE.AND P1, PT, R167, UR4, PT ;  /* 0x00000004a7007c0c */ /* 0x000fe4000bf26270 */
[----:B------:R-:W-:-:S02]  /*f340*/  @!P2 LEA.HI.X R5, R171, R7, R190, 0x2, P6 ;  /* 0x00000007ab05a211 */ /* 0x000fc400030f14be */
[----:B---3--:R-:W-:-:S03]  /*f350*/  @!P4 LEA R8, P6, R170, R6, 0x2 ;  /* 0x00000006aa08c211 */ /* 0x008fc600078c10ff */
[----:B------:R1:W-:Y:S01]  /*f360*/  @!P2 ST.E.64 desc[UR36][R4.64], R68 ;  /* 0x000000440400a985 */ /* 0x0003e2000c101b24 */
[CC--:B0-----:R-:W-:Y:S02]  /*f370*/  @!P5 LEA R10, P2, R169.reuse, R6.reuse, 0x2 ;  /* 0x00000006a90ad211 */ /* 0x0c1fe400078410ff */
[-C--:B------:R-:W-:Y:S02]  /*f380*/  @!P4 LEA.HI.X R9, R170, R7.reuse, R189, 0x2, P6 ;  /* 0x00000007aa09c211 */ /* 0x080fe400030f14bd */
[CC--:B----4-:R-:W-:Y:S02]  /*f390*/  @!P3 LEA R12, P6, R168.reuse, R6.reuse, 0x2 ;  /* 0x00000006a80cb211 */ /* 0x0d0fe400078c10ff */
        /* <DEDUP_REMOVED lines=8> */
.L_x_1311:
[----:B------:R-:W-:Y:S05]  /*f420*/  BSYNC B1 ;  /* 0x0000000000017941 */ /* 0x000fea0003800000 */
.L_x_1310:
[----:B-1----:R1:W3:Y:S04]  /*f430*/  SHFL.IDX PT, R5, R16, 0x1, 0x1c1f ;  /* 0x003c1f0010057f89 */ /* 0x0022e800000e0000 */
[----:B------:R1:W4:Y:S01]  /*f440*/  SHFL.IDX PT, R4, R0, 0x1, 0x1c1f ;  /* 0x003c1f0000047f89 */ /* 0x00032200000e0000 */
[----:B------:R-:W-:Y:S05]  /*f450*/  @P0 BRA `(.L_x_1309) ;  /* 0x00000010006c0947 */ /* 0x000fea0003800000 */
[----:B------:R-:W-:Y:S02]  /*f460*/  ULDC UR4, c[0x0][0xac8] ;  /* 0x0002b20000047ab9 */ /* 0x000fe40000000800 */
[----:B------:R-:W-:Y:S02]  /*f470*/  ISETP.GE.AND P1, PT, R181, UR4, PT ;  /* 0x00000004b5007c0c */ /* 0x000fe4000bf26270 */
[----:B------:R-:W-:Y:S02]  /*f480*/  ISETP.GE.AND P0, PT, R180, UR4, PT ;  /* 0x00000004b4007c0c */ /* 0x000fe4000bf06270 */
[----:B------:R-:W-:Y:S02]  /*f490*/  ISETP.GE.AND P2, PT, R18, UR4, PT ;  /* 0x0000000412007c0c */ /* 0x000fe4000bf46270 */
[----:B------:R-:W-:Y:S02]  /*f4a0*/  ISETP.GE.AND P4, PT, R178, UR4, PT ;  /* 0x00000004b2007c0c */ /* 0x000fe4000bf86270 */
[----:B------:R-:W-:-:S05]  /*f4b0*/  ISETP.GE.AND P3, PT, R179, UR4, PT ;  /* 0x00000004b3007c0c */ /* 0x000fca000bf66270 */
[CC--:B0---4-:R-:W-:Y:S02]  /*f4c0*/  @!P1 LEA R6, P5, R181.reuse, R4.reuse, 0x2 ;  /* 0x00000004b5069211 */ /* 0x0d1fe400078a10ff */
        /* <DEDUP_REMOVED lines=59> */
.L_x_1300:
[----:B------:R-:W0:Y:S01]  /*f880*/  LDC.64 R2, c[0x0][0xc00] ;  /* 0x00030000ff027b82 */ /* 0x000e220000000a00 */
[----:B------:R-:W-:Y:S01]  /*f890*/  R2UR UR11, R183 ;  /* 0x00000000b70b72ca */ /* 0x000fe200000e0000 */
[----:B------:R-:W-:Y:S01]  /*f8a0*/  ULDC.64 UR8, c[0x0][0xc00] ;  /* 0x0003000000087ab9 */ /* 0x000fe20000000a00 */
[----:B------:R-:W-:Y:S01]  /*f8b0*/  IMAD.MOV.U32 R7, RZ, RZ, RZ ;  /* 0x000000ffff077224 */ /* 0x000fe200078e00ff */
[----:B------:R-:W-:-:S04]  /*f8c0*/  R2UR UR10, R164 ;  /* 0x00000000a40a72ca */ /* 0x000fc800000e0000 */
[----:B------:R-:W1:Y:S06]  /*f8d0*/  LDC.64 R4, c[0x0][0xc08] ;  /* 0x00030200ff047b82 */ /* 0x000e6c0000000a00 */
[----:B------:R-:W-:Y:S01]  /*f8e0*/  UIMAD.WIDE UR8, UR11, 0x4, UR8 ;  /* 0x000000040b0878a5 */ /* 0x000fe2000f8e0208 */
[----:B0-----:R-:W-:-:S05]  /*f8f0*/  ISETP.NE.U32.AND P0, PT, R2, RZ, PT ;  /* 0x000000ff0200720c */ /* 0x001fca0003f05070 */
[----:B------:R-:W-:Y:S01]  /*f900*/  IMAD.U32 R2, RZ, RZ, UR8 ;  /* 0x00000008ff027e24 */ /* 0x000fe2000f8e00ff */
[----:B------:R-:W-:Y:S01]  /*f910*/  R2UR UR4, R3 ;  /* 0x00000000030472ca */ /* 0x000fe200000e0000 */
[----:B------:R-:W-:Y:S01]  /*f920*/  IMAD.U32 R3, RZ, RZ, UR9 ;  /* 0x00000009ff037e24 */ /* 0x000fe2000f8e00ff */
[----:B-1----:R-:W-:-:S05]  /*f930*/  ISETP.NE.U32.AND P1, PT, R4, RZ, PT ;  /* 0x000000ff0400720c */ /* 0x002fca0003f25070 */
[----:B------:R-:W-:-:S06]  /*f940*/  VOTEU.ANY UP0, P0 ;  /* 0x00000000003f7886 */ /* 0x000fcc0000000100 */
[----:B------:R-:W-:Y:S01]  /*f950*/  UISETP.NE.AND.EX UP0, UPT, UR4, URZ, UPT, UP0 ;  /* 0x0000003f0400728c */ /* 0x000fe2000bf05300 */
[----:B------:R-:W-:Y:S01]  /*f960*/  R2UR UR4, R5 ;  /* 0x00000000050472ca */ /* 0x000fe200000e0000 */
[----:B------:R-:W-:-:S04]  /*f970*/  VOTEU.ANY UP1, P1 ;  /* 0x00000000003f7886 */ /* 0x000fc80000820100 */
[----:B------:R-:W-:-:S08]  /*f980*/  PLOP3.LUT P0, PT, PT, PT, UP0, 0x80, 0x0 ;  /* 0x000000000000781c */ /* 0x000fd00003f0f008 */
[----:B------:R-:W-:-:S06]  /*f990*/  UISETP.NE.AND.EX UP1, UPT, UR4, URZ, UPT, UP1 ;  /* 0x0000003f0400728c */ /* 0x000fcc000bf25310 */
[----:B------:R-:W-:Y:S01]  /*f9a0*/  PLOP3.LUT P1, PT, PT, PT, UP1, 0x80, 0x0 ;  /* 0x000000000000781c */ /* 0x000fe20003f2f018 */
[----:B------:R0:W5:Y:S01]  /*f9b0*/  @P0 LDG.E R7, desc[UR36][R2.64] ;  /* 0x0000002402070981 */ /* 0x000162000c1e1900 */
[----:B------:R-:W-:Y:S02]  /*f9c0*/  ULDC UR4, c[0x0][0xa88] ;  /* 0x0002a20000047ab9 */ /* 0x000fe40000000800 */
[----:B------:R-:W-:Y:S01]  /*f9d0*/  IMAD.U32 R0, RZ, RZ, UR4 ;  /* 0x00000004ff007e24 */ /* 0x000fe2000f8e00ff */
[----:B------:R-:W-:Y:S02]  /*f9e0*/  @UP1 ULDC.64 UR8, c[0x0][0xc08] ;  /* 0x0003020000081ab9 */ /* 0x000fe40000000a00 */
[----:B------:R-:W-:-:S06]  /*f9f0*/  @UP1 UIMAD.WIDE UR8, UR11, 0x4, UR8 ;  /* 0x000000040b0818a5 */ /* 0x000fcc000f8e0208 */
[----:B------:R-:W-:Y:S02]  /*fa00*/  IMAD.U32 R4, RZ, RZ, UR8 ;  /* 0x00000008ff047e24 */ /* 0x000fe4000f8e00ff */
[----:B------:R-:W-:-:S05]  /*fa10*/  IMAD.U32 R5, RZ, RZ, UR9 ;  /* 0x00000009ff057e24 */ /* 0x000fca000f8e00ff */
[----:B------:R0:W5:Y:S01]  /*fa20*/  @P1 LDG.E R0, desc[UR36][R4.64] ;  /* 0x0000002404001981 */ /* 0x000162000c1e1900 */
[----:B------:R-:W-:-:S11]  /*fa30*/  UISETP.NE.AND UP1, UPT, UR10, URZ, UPT ;  /* 0x0000003f0a00728c */ /* 0x000fd6000bf25270 */
[----:B------:R-:W-:Y:S02]  /*fa40*/  @!UP1 ULDC UR10, c[0x0][0xad4] ;  /* 0x0002b500000a9ab9 */ /* 0x000fe40000000800 */
[----:B------:R-:W-:Y:S01]  /*fa50*/  IMAD.U32 R164, RZ, RZ, UR10 ;  /* 0x0000000affa47e24 */ /* 0x000fe2000f8e00ff */
[----:B0-----:R-:W-:Y:S06]  /*fa60*/  @P1 BRA `(.L_x_1312) ;  /* 0x0000000000101947 */ /* 0x001fec0003800000 */
[----:B------:R-:W-:Y:S05]  /*fa70*/  @!P0 BRA `(.L_x_1312) ;  /* 0x00000000000c8947 */ /* 0x000fea0003800000 */
[----:B------:R-:W2:Y:S04]  /*fa80*/  LDG.E R5, desc[UR36][R2.64] ;  /* 0x0000002402057981 */ /* 0x000ea8000c1e1900 */
[----:B-----5:R-:W2:Y:S02]  /*fa90*/  LDG.E R0, desc[UR36][R2.64+0x4] ;  /* 0x0000042402007981 */ /* 0x020ea4000c1e1900 */
[----:B--2---:R-:W-:-:S07]  /*faa0*/  IMAD.IADD R0, R0, 0x1, -R5 ;  /* 0x0000000100007824 */ /* 0x004fce00078e0a05 */
.L_x_1312:
[----:B------:R-:W-:Y:S01]  /*fab0*/  R2UR UR4, R183 ;  /* 0x00000000b70472ca */ /* 0x000fe200000e0000 */
[----:B------:R-:W-:Y:S01]  /*fac0*/  BSSY B1, `(.L_x_1313) ;  /* 0x0000042000017945 */ /* 0x000fe20003800000 */
[----:B-----5:R-:W-:Y:S02]  /*fad0*/  R2UR UR20, R7 ;  /* 0x00000000071472ca */ /* 0x020fe400000e0000 */
[----:B------:R-:W-:-:S09]  /*fae0*/  ISETP.GT.AND P0, PT, R207, 0x7f, PT ;  /* 0x0000007fcf00780c */ /* 0x000fd20003f04270 */
[----:B------:R-:W-:Y:S02]  /*faf0*/  USHF.R.S32.HI UR8, URZ, 0x1f, UR4 ;  /* 0x0000001f3f087899 */ /* 0x000fe40008011404 */
[----:B------:R-:W-:Y:S02]  /*fb00*/  USEL UR4, UR4, URZ, !UP0 ;  /* 0x0000003f04047287 */ /* 0x000fe4000c000000 */
[----:B------:R-:W-:Y:S02]  /*fb10*/  USEL UR8, UR8, URZ, !UP0 ;  /* 0x0000003f08087287 */ /* 0x000fe4000c000000 */
[----:B------:R-:W-:Y:S01]  /*fb20*/  USHF.R.S32.HI UR20, URZ, 0x1f, UR20 ;  /* 0x0000001f3f147899 */ /* 0x000fe20008011414 */
[----:B------:R-:W-:Y:S11]  /*fb30*/  @P0 BRA `(.L_x_1314) ;  /* 0x0000000000e80947 */ /* 0x000ff60003800000 */
[----:B------:R-:W0:Y:S01]  /*fb40*/  S2R R6, SR_TID.X ;  /* 0x0000000000067919 */ /* 0x000e220000002100 */
[----:B------:R-:W1:Y:S01]  /*fb50*/  LDC R9, c[0x0][0xbe8] ;  /* 0x0002fa00ff097b82 */ /* 0x000e620000000800 */
[----:B------:R-:W-:-:S13]  /*fb60*/  R2UR UR9, R22 ;  /* 0x00000000160972ca */ /* 0x000fda00000e0000 */
[----:B------:R-:W-:Y:S02]  /*fb70*/  IMAD.U32 R3, RZ, RZ, UR9 ;  /* 0x00000009ff037e24 */ /* 0x000fe4000f8e00ff */
[----:B-1----:R-:W-:-:S03]  /*fb80*/  IMAD R2, R0, R9, RZ ;  /* 0x0000000900027224 */ /* 0x002fc600078e02ff */
[----:B0-----:R-:W-:-:S04]  /*fb90*/  IADD3 R6, R3, -0x80, R6 ;  /* 0xffffff8003067810 */ /* 0x001fc80007ffe006 */
[----:B------:R-:W-:-:S13]  /*fba0*/  ISETP.GE.AND P0, PT, R6, R2, PT ;  /* 0x000000020600720c */ /* 0x000fda0003f06270 */
[----:B------:R-:W-:Y:S05]  /*fbb0*/  @P0 BRA `(.L_x_1314) ;  /* 0x0000000000c80947 */ /* 0x000fea0003800000 */
[----:B------:R-:W-:Y:S01]  /*fbc0*/  ISETP.NE.AND P0, PT, R9, 0x1, PT ;  /* 0x000000010900780c */ /* 0x000fe20003f05270 */
[----:B------:R-:W-:Y:S01]  /*fbd0*/  UMOV UR18, 0x9b8 ;  /* 0x000009b800127882 */ /* 0x000fe20000000000 */
[----:B------:R-:W-:Y:S01]  /*fbe0*/  R2UR UR10, R164 ;  /* 0x00000000a40a72ca */ /* 0x000fe200000e0000 */
[----:B------:R-:W-:Y:S01]  /*fbf0*/  IMAD.MOV.U32 R4, RZ, RZ, R6 ;  /* 0x000000ffff047224 */ /* 0x000fe200078e0006 */
        /* <DEDUP_REMOVED lines=9> */
[----:B------:R-:W-:Y:S02]  /*fc90*/  UIMAD.WIDE.U32 UR16, UR10, UR19, URZ ;  /* 0x000000130a1072a5 */ /* 0x000fe4000f8e003f */
[----:B------:R-:W-:Y:S01]  /*fca0*/  UIMAD UR19, UR11, UR19, URZ ;  /* 0x000000130b1372a4 */ /* 0x000fe2000f8e023f */
[----:B0-----:R-:W-:Y:S01]  /*fcb0*/  @P0 IMAD.HI.U32 R5, R6, R5, RZ ;  /* 0x0000000506050227 */ /* 0x001fe200078e00ff */
[----:B------:R-:W-:Y:S02]  /*fcc0*/  UIMAD UR13, UR13, UR4, URZ ;  /* 0x000000040d0d72a4 */ /* 0x000fe4000f8e023f */
[----:B------:R-:W-:Y:S01]  /*fcd0*/  UIMAD.WIDE.U32 UR10, UR12, UR4, URZ ;  /* 0x000000040c0a72a5 */ /* 0x000fe2000f8e003f */
[----:B------:R-:W-:Y:S01]  /*fce0*/  IMAD.U32 R2, RZ, RZ, UR16 ;  /* 0x00000010ff027e24 */ /* 0x000fe2000f8e00ff */
[----:B------:R-:W-:-:S02]  /*fcf0*/  UIADD3 UR19, UR17, UR19, URZ ;  /* 0x0000001311137290 */ /* 0x000fc4000fffe03f */
[----:B------:R-:W-:Y:S01]  /*fd00*/  IMAD.U32 R3, RZ, RZ, UR17 ;  /* 0x00000011ff037e24 */ /* 0x000fe2000f8e00ff */
[----:B------:R-:W-:Y:S01]  /*fd10*/  UIMAD UR13, UR12, UR8, UR13 ;  /* 0x000000080c0d72a4 */ /* 0x000fe2000f8e020d */
[----:B-1----:R-:W-:Y:S01]  /*fd20*/  @P0 SHF.R.U32.HI R4, RZ, R8, R5 ;  /* 0x00000008ff040219 */ /* 0x002fe20000011605 */
[----:B------:R-:W-:Y:S01]  /*fd30*/  ULDC.64 UR14, c[0x0][UR18+0x228] ;  /* 0x00008a00120e7abb */ /* 0x000fe20008000a00 */
[----:B------:R-:W-:Y:S01]  /*fd40*/  IADD3 R3, P0, P1, R2, UR10, R7 ;  /* 0x0000000a02037c10 */ /* 0x000fe2000f91e007 */
[----:B------:R-:W-:Y:S01]  /*fd50*/  UIADD3 UR13, UR11, UR13, URZ ;  /* 0x0000000d0b0d7290 */ /* 0x000fe2000fffe03f */
[----:B------:R-:W-:Y:S01]  /*fd60*/  IMAD.U32 R2, RZ, RZ, UR20 ;  /* 0x00000014ff027e24 */ /* 0x000fe2000f8e00ff */
[----:B------:R-:W-:Y:S01]  /*fd70*/  UIMAD.WIDE.U32 UR16, UR14, UR9, URZ ;  /* 0x000000090e1072a5 */ /* 0x000fe2000f8e003f */
[----:B------:R-:W-:Y:S01]  /*fd80*/  IMAD.MOV R5, RZ, RZ, -R4 ;  /* 0x000000ffff057224 */ /* 0x000fe200078e0a04 */
[----:B------:R-:W-:Y:S01]  /*fd90*/  UIMAD UR9, UR15, UR9, URZ ;  /* 0x000000090f0972a4 */ /* 0x000fe2000f8e023f */
[----:B------:R-:W-:Y:S01]  /*fda0*/  IMAD.U32 R11, RZ, RZ, UR19 ;  /* 0x00000013ff0b7e24 */ /* 0x000fe2000f8e00ff */
[----:B------:R-:W-:Y:S01]  /*fdb0*/  ULDC.64 UR10, c[0x0][UR18+0x210] ;  /* 0x00008400120a7abb */ /* 0x000fe20008000a00 */
[----:B------:R-:W-:Y:S01]  /*fdc0*/  IMAD R5, R9, R5, R6 ;  /* 0x0000000509057224 */ /* 0x000fe200078e0206 */
[----:B------:R-:W-:-:S02]  /*fdd0*/  UIADD3 UR9, UR17, UR9, URZ ;  /* 0x0000000911097290 */ /* 0x000fc4000fffe03f */
[----:B------:R-:W-:Y:S01]  /*fde0*/  IADD3.X R6, R11, UR13, R2, P0, P1 ;  /* 0x0000000d0b067c10 */ /* 0x000fe200087e2402 */
[----:B------:R-:W-:Y:S01]  /*fdf0*/  IMAD R9, R5, UR11, RZ ;  /* 0x0000000b05097c24 */ /* 0x000fe2000f8e02ff */
[----:B------:R-:W-:Y:S01]  /*fe00*/  IADD3 R2, P0, P1, R4, UR16, R3 ;  /* 0x0000001004027c10 */ /* 0x000fe2000f91e003 */
[----:B------:R-:W-:Y:S01]  /*fe10*/  ULDC.64 UR12, c[0x0][0xba8] ;  /* 0x0002ea00000c7ab9 */ /* 0x000fe20000000a00 */
[----:B------:R-:W-:Y:S01]  /*fe20*/  SHF.R.S32.HI R3, RZ, 0x1f, R4 ;  /* 0x0000001fff037819 */ /* 0x000fe20000011404 */
[----:B------:R-:W-:Y:S01]  /*fe30*/  @!UP0 ULDC UR12, c[0x0][0xb50] ;  /* 0x0002d400000c8ab9 */ /* 0x000fe20000000800 */
[----:B------:R-:W-:Y:S01]  /*fe40*/  SHF.R.S32.HI R4, RZ, 0x1f, R5 ;  /* 0x0000001fff047819 */ /* 0x000fe20000011405 */
[----:B------:R-:W-:Y:S01]  /*fe50*/  @!UP0 ULDC UR13, c[0x0][0xb54] ;  /* 0x0002d500000d8ab9 */ /* 0x000fe20000000800 */
[----:B------:R-:W-:-:S03]  /*fe60*/  IADD3.X R3, R3, UR9, R6, P0, P1 ;  /* 0x0000000903037c10 */ /* 0x000fc600087e2406 */
[----:B------:R-:W-:Y:S02]  /*fe70*/  IMAD R9, R4, UR10, R9 ;  /* 0x0000000a04097c24 */ /* 0x000fe4000f8e0209 */
[----:B------:R-:W-:-:S04]  /*fe80*/  IMAD.WIDE.U32 R2, R5, UR10, R2 ;  /* 0x0000000a05027c25 */ /* 0x000fc8000f8e0002 */
[----:B------:R-:W-:Y:S01]  /*fe90*/  IMAD.IADD R3, R3, 0x1, R9 ;  /* 0x0000000103037824 */ /* 0x000fe200078e0209 */
[----:B------:R-:W-:-:S04]  /*fea0*/  LEA R4, P0, R2, UR12, 0x2 ;  /* 0x0000000c02047c11 */ /* 0x000fc8000f8010ff */
[----:B------:R-:W-:Y:S01]  /*feb0*/  LEA.HI.X R5, R2, UR13, R3, 0x2, P0 ;  /* 0x0000000d02057c11 */ /* 0x000fe200080f1403 */
[----:B------:R-:W-:-:S05]  /*fec0*/  IMAD.MOV.U32 R3, RZ, RZ, -0x800000 ;  /* 0xff800000ff037424 */ /* 0x000fca00078e00ff */
[----:B------:R0:W-:Y:S03]  /*fed0*/  STG.E desc[UR36][R4.64], R3 ;  /* 0x0000000304007986 */ /* 0x0001e6000c101924 */
.L_x_1314:
[----:B------:R-:W-:Y:S05]  /*fee0*/  BSYNC B1 ;  /* 0x0000000000017941 */ /* 0x000fea0003800000 */
.L_x_1313:
[----:B------:R-:W-:-:S13]  /*fef0*/  R2UR UR9, R164 ;  /* 0x00000000a40972ca */ /* 0x000fda00000e0000 */
[----:B------:R-:W-:-:S06]  /*ff00*/  UISETP.GT.AND UP0, UPT, UR9, 0x1, UPT ;  /* 0x000000010900788c */ /* 0x000fcc000bf04270 */
[----:B------:R-:W-:-:S13]  /*ff10*/  PLOP3.LUT P0, PT, PT, PT, UP0, 0x80, 0x0 ;  /* 0x000000000000781c */ /* 0x000fda0003f0f008 */
[----:B------:R-:W-:Y:S05]  /*ff20*/  @P0 BRA `(.L_x_1309) ;  /* 0x0000000400b80947 */ /* 0x000fea0003800000 */
[----:B------:R-:W1:Y:S01]  /*ff30*/  LDC R11, c[0x0][0xbe8] ;  /* 0x0002fa00ff0b7b82 */ /* 0x000e620000000800 */
[C---:B------:R-:W-:Y:S01]  /*ff40*/  R2UR UR10, R7.reuse ;  /* 0x00000000070a72ca */ /* 0x040fe200000e0000 */
[----:B------:R-:W-:Y:S01]  /*ff50*/  ULDC.64 UR12, c[0x0][0xaa0] ;  /* 0x0002a800000c7ab9 */ /* 0x000fe20000000a00 */
[----:B------:R-:W-:Y:S01]  /*ff60*/  R2UR UR14, R7 ;  /* 0x00000000070e72ca */ /* 0x000fe200000e0000 */
[----:B------:R-:W-:Y:S01]  /*ff70*/  UIMAD UR9, UR20, UR12, URZ ;  /* 0x0000000c140972a4 */ /* 0x000fe2000f8e023f */
[----:B------:R-:W-:Y:S01]  /*ff80*/  R2UR UR16, R166 ;  /* 0x00000000a61072ca */ /* 0x000fe200000e0000 */
[----:B------:R-:W-:Y:S01]  /*ff90*/  IMAD R2, R163, 0x20, R182 ;  /* 0x00000020a3027824 */ /* 0x000fe200078e02b6 */
[----:B------:R-:W-:Y:S01]  /*ffa0*/  R2UR UR15, R22 ;  /* 0x00000000160f72ca */ /* 0x000fe200000e0000 */
[----:B------:R-:W-:Y:S06]  /*ffb0*/  BSSY B1, `(.L_x_1315) ;  /* 0x000003b000017945 */ /* 0x000fec0003800000 */
[----:B------:R-:W-:-:S02]  /*ffc0*/  UIMAD.WIDE.U32 UR10, UR10, UR12, URZ ;  /* 0x0000000c0a0a72a5 */ /* 0x000fc4000f8e003f */
[----:B------:R-:W-:-:S03]  /*ffd0*/  UIMAD UR9, UR14, UR13, UR9 ;  /* 0x0000000d0e0972a4 */ /* 0x000fc6000f8e0209 */
[----:B------:R-:W-:Y:S01]  /*ffe0*/  ULDC.64 UR12, c[0x0][0xae8] ;  /* 0x0002ba00000c7ab9 */ /* 0x000fe20000000a00 */
[----:B------:R-:W-:Y:S01]  /*fff0*/  UIADD3 UR11, UR11, UR9, URZ ;  /* 0x000000090b0b7290 */ /* 0x000fe2000fffe03f */
[----:B------:R-:W-:Y:S01]  /*10000*/  VIADD R6, R2, UR15 ;  /* 0x0000000f02067c36 */ /* 0x000fe20008000000 */
[----:B-1----:R-:W-:Y:S02]  /*10010*/  ISETP.NE.AND P0, PT, R11, 0x1, PT ;  /* 0x000000010b00780c */ /* 0x002fe40003f05270 */
[----:B------:R-:W-:Y:S01]  /*10020*/  UIMAD.WIDE.U32 UR10, UR16, UR12, UR10 ;  /* 0x0000000c100a72a5 */ /* 0x000fe2000f8e000a */
[----:B0-----:R-:W-:-:S03]  /*10030*/  IMAD.MOV.U32 R5, RZ, RZ, R6 ;  /* 0x000000ffff057224 */ /* 0x001fc600078e0006 */
[----:B------:R-:W-:-:S03]  /*10040*/  UIMAD UR9, UR16, UR13, UR11 ;  /* 0x0000000d100972a4 */ /* 0x000fc6000f8e020b */
[----:B------:R-:W-:Y:S02]  /*10050*/  ULDC.64 UR12, c[0x0][0xaf0] ;  /* 0x0002bc00000c7ab9 */ /* 0x000fe40000000a00 */
[----:B------:R-:W-:Y:S02]  /*10060*/  UIMAD UR8, UR8, UR12, URZ ;  /* 0x0000000c080872a4 */ /* 0x000fe4000f8e023f */
[----:B------:R-:W0:Y:S02]  /*10070*/  @P0 LDC R3, c[0x0][0xbec] ;  /* 0x0002fb00ff030b82 */ /* 0x000e240000000800 */
[----:B------:R-:W-:-:S03]  /*10080*/  UIMAD UR11, UR4, UR13, UR8 ;  /* 0x0000000d040b72a4 */ /* 0x000fc6000f8e0208 */
[----:B------:R-:W-:Y:S02]  /*10090*/  UMOV UR8, UR10 ;  /* 0x0000000a00087c82 */ /* 0x000fe40008000000 */
[----:B------:R-:W-:Y:S01]  /*100a0*/  UIMAD.WIDE.U32 UR8, UR4, UR12, UR8 ;  /* 0x0000000c040872a5 */ /* 0x000fe2000f8e0008 */
[----:B------:R-:W1:Y:S03]  /*100b0*/  @P0 LDC R7, c[0x0][0xbf0] ;  /* 0x0002fc00ff070b82 */ /* 0x000e660000000800 */
[----:B------:R-:W-:-:S03]  /*100c0*/  UIADD3 UR4, UR9, UR11, URZ ;  /* 0x0000000b09047290 */ /* 0x000fc6000fffe03f */
[----:B------:R-:W-:Y:S01]  /*100d0*/  ULDC.64 UR10, c[0x0][0xae0] ;  /* 0x0002b800000a7ab9 */ /* 0x000fe20000000a00 */
[----:B0-----:R-:W-:-:S04]  /*100e0*/  @P0 IMAD.HI.U32 R2, R6, R3, RZ ;  /* 0x0000000306020227 */ /* 0x001fc800078e00ff */
[----:B------:R-:W-:Y:S02]  /*100f0*/  IMAD.U32 R3, RZ, RZ, UR9 ;  /* 0x00000009ff037e24 */ /* 0x000fe4000f8e00ff */
[----:B------:R-:W-:Y:S01]  /*10100*/  IMAD.U32 R3, RZ, RZ, UR4 ;  /* 0x00000004ff037e24 */ /* 0x000fe2000f8e00ff */
[----:B-1----:R-:W-:-:S04]  /*10110*/  @P0 SHF.R.U32.HI R5, RZ, R7, R2 ;  /* 0x00000007ff050219 */ /* 0x002fc80000011602 */
[--C-:B------:R-:W-:Y:S01]  /*10120*/  SHF.R.S32.HI R2, RZ, 0x1f, R5.reuse ;  /* 0x0000001fff027819 */ /* 0x100fe20000011405 */
[----:B------:R-:W-:-:S04]  /*10130*/  IMAD.MOV R7, RZ, RZ, -R5 ;  /* 0x000000ffff077224 */ /* 0x000fc800078e0a05 */
[----:B------:R-:W-:Y:S02]  /*10140*/  IMAD R4, R2, UR10, RZ ;  /* 0x0000000a02047c24 */ /* 0x000fe4000f8e02ff */
[----:B------:R-:W-:Y:S02]  /*10150*/  IMAD R7, R11, R7, R6 ;  /* 0x000000070b077224 */ /* 0x000fe400078e0206 */
[----:B------:R-:W-:Y:S01]  /*10160*/  IMAD.U32 R2, RZ, RZ, UR8 ;  /* 0x00000008ff027e24 */ /* 0x000fe2000f8e00ff */
[----:B------:R-:W-:Y:S01]  /*10170*/  ULDC.64 UR8, c[0x0][0xad8] ;  /* 0x0002b60000087ab9 */ /* 0x000fe20000000a00 */
[C---:B------:R-:W-:Y:S01]  /*10180*/  IMAD R9, R5.reuse, UR11, R4 ;  /* 0x0000000b05097c24 */ /* 0x040fe2000f8e0204 */
[----:B------:R-:W-:Y:S01]  /*10190*/  SHF.R.S32.HI R4, RZ, 0x1f, R7 ;  /* 0x0000001fff047819 */ /* 0x000fe20000011407 */
[----:B------:R-:W-:-:S04]  /*101a0*/  IMAD.WIDE.U32 R2, R5, UR10, R2 ;  /* 0x0000000a05027c25 */ /* 0x000fc8000f8e0002 */
[----:B------:R-:W-:Y:S02]  /*101b0*/  IMAD.IADD R3, R3, 0x1, R9 ;  /* 0x0000000103037824 */ /* 0x000fe400078e0209 */
[----:B------:R-:W-:Y:S02]  /*101c0*/  IMAD R4, R4, UR8, RZ ;  /* 0x0000000804047c24 */ /* 0x000fe4000f8e02ff */
[----:B------:R-:W-:Y:S02]  /*101d0*/  VIADD R6, R182, UR15 ;  /* 0x0000000fb6067c36 */ /* 0x000fe40008000000 */
[----:B------:R-:W-:Y:S02]  /*101e0*/  IMAD R11, R0, R11, RZ ;  /* 0x0000000b000b7224 */ /* 0x000fe400078e02ff */
[C---:B------:R-:W-:Y:S02]  /*101f0*/  IMAD R5, R7.reuse, UR9, R4 ;  /* 0x0000000907057c24 */ /* 0x040fe4000f8e0204 */
[----:B------:R-:W-:Y:S01]  /*10200*/  IMAD.WIDE.U32 R2, R7, UR8, R2 ;  /* 0x0000000807027c25 */ /* 0x000fe2000f8e0002 */
[----:B------:R-:W-:Y:S01]  /*10210*/  ISETP.GE.AND P2, PT, R6, R11, PT ;  /* 0x0000000b0600720c */ /* 0x000fe20003f46270 */
[----:B------:R-:W-:-:S02]  /*10220*/  ULDC.64 UR8, c[0x0][0xa80] ;  /* 0x0002a00000087ab9 */ /* 0x000fc40000000a00 */
[----:B------:R-:W-:Y:S01]  /*10230*/  IMAD.IADD R3, R3, 0x1, R5 ;  /* 0x0000000103037824 */ /* 0x000fe200078e0205 */
[----:B------:R-:W-:Y:S01]  /*10240*/  LEA R4, P3, R2, UR8, 0x1 ;  /* 0x0000000802047c11 */ /* 0x000fe2000f8608ff */
[----:B------:R-:W-:-:S03]  /*10250*/  VIADD R0, R6, 0x20 ;  /* 0x0000002006007836 */ /* 0x000fc60000000000 */
[----:B------:R-:W-:Y:S01]  /*10260*/  LEA.HI.X R5, R2, UR9, R3, 0x1, P3 ;  /* 0x0000000902057c11 */ /* 0x000fe200098f0c03 */
[----:B------:R0:W1:Y:S01]  /*10270*/  SHFL.IDX PT, R7, R4, RZ, 0x181f ;  /* 0x00181fff04077589 */ /* 0x00006200000e0000 */
[-C--:B------:R-:W-:Y:S01]  /*10280*/  ISETP.GE.AND P1, PT, R0, R11.reuse, PT ;  /* 0x0000000b0000720c */ /* 0x080fe20003f26270 */
[----:B------:R-:W-:Y:S02]  /*10290*/  VIADD R0, R6, 0x40 ;  /* 0x0000004006007836 */ /* 0x000fe40000000000 */
[----:B------:R0:W2:Y:S03]  /*102a0*/  SHFL.IDX PT, R3, R5, RZ, 0x181f ;  /* 0x00181fff05037589 */ /* 0x0000a600000e0000 */
        /* <DEDUP_REMOVED lines=11> */
.L_x_1316:
[----:B------:R-:W-:Y:S05]  /*10360*/  BSYNC B1 ;  /* 0x0000000000017941 */ /* 0x000fea0003800000 */
.L_x_1315:
        /* <DEDUP_REMOVED lines=13> */
.L_x_1318:
[----:B------:R-:W-:Y:S05]  /*10440*/  BSYNC B1 ;  /* 0x0000000000017941 */ /* 0x000fea0003800000 */
.L_x_1317:
        /* <DEDUP_REMOVED lines=13> */
.L_x_1320:
[----:B------:R-:W-:Y:S05]  /*10520*/  BSYNC B1 ;  /* 0x0000000000017941 */ /* 0x000fea0003800000 */
.L_x_1319:
        /* <DEDUP_REMOVED lines=14> */
.L_x_1309:
[----:B------:R-:W-:Y:S05]  /*10610*/  BSYNC B0 ;  /* 0x0000000000007941 */ /* 0x000fea0003800000 */
.L_x_1299:
[----:B------:R-:W-:Y:S02]  /*10620*/  ULDC UR4, c[0x0][0xc3c] ;  /* 0x00030f0000047ab9 */ /* 0x000fe40000000800 */
[----:B------:R-:W-:-:S06]  /*10630*/  UISETP.GE.AND UP0, UPT, UR7, UR4, UPT ;  /* 0x000000040700728c */ /* 0x000fcc000bf06270 */
[----:B------:R-:W-:-:S13]  /*10640*/  PLOP3.LUT P0, PT, PT, PT, UP0, 0x80, 0x0 ;  /* 0x000000000000781c */ /* 0x000fda0003f0f008 */
[----:B------:R-:W-:Y:S05]  /*10650*/  @!P0 BRA `(.L_x_1321) ;  /* 0xffffff08003c8947 */ /* 0x000fea000383ffff */
[----:B------:R-:W-:Y:S05]  /*10660*/  EXIT ;  /* 0x000000000000794d */ /* 0x000fea0003800000 */
.L_x_1208:
[----:B------:R-:W-:-:S08]  /*10670*/  NOP ;  /* 0x0000000000007918 */ /* 0x000fd00000000000 */
[----:B0-----:R-:W0:-:S00]  /*10680*/  USETMAXREG.DEALLOC.CTAPOOL 0x28 ;  /* 0x00000028000079c8 */ /* 0x001e0000080e0500 */
[----:B0-----:R-:W-:Y:S01]  /*10690*/  LOP3.LUT R2, R2, 0x3, RZ, 0xc0, !PT ;  /* 0x0000000302027812 */ /* 0x001fe200078ec0ff */
[----:B------:R-:W-:Y:S01]  /*106a0*/  IMAD.MOV.U32 R6, RZ, RZ, RZ ;  /* 0x000000ffff067224 */ /* 0x000fe200078e00ff */
[----:B------:R-:W-:-:S04]  /*106b0*/  LOP3.LUT R23, R23, 0xfffffeff, RZ, 0xc0, !PT ;  /* 0xfffffeff17177812 */ /* 0x000fc800078ec0ff */
[----:B------:R-:W0:Y:S02]  /*106c0*/  SHFL.IDX PT, R2, R2, RZ, 0x1f ;  /* 0x00001fff02027589 */ /* 0x000e2400000e0000 */
[----:B0-----:R-:W-:-:S13]  /*106d0*/  ISETP.NE.AND P0, PT, R2, RZ, PT ;  /* 0x000000ff0200720c */ /* 0x001fda0003f05270 */
[----:B------:R-:W-:Y:S01]  /*106e0*/  @P0 LOP3.LUT R23, R23, 0x100, RZ, 0xfc, !PT ;  /* 0x0000010017170812 */ /* 0x000fe200078efcff */
[----:B------:R-:W-:Y:S06]  /*106f0*/  @!P0 BRA `(.L_x_1322) ;  /* 0x00000000001c8947 */ /* 0x000fec0003800000 */
[----:B------:R-:W0:Y:S08]  /*10700*/  S2UR UR5, SR_CgaCtaId ;  /* 0x00000000000579c3 */ /* 0x000e300000008800 */
[----:B------:R-:W-:Y:S06]  /*10710*/  BAR.SYNC.DEFER_BLOCKING 0x5, 0x180 ;  /* 0x0146000000007b1d */ /* 0x000fec0000010000 */
[----:B------:R-:W-:-:S02]  /*10720*/  UMOV UR4, 0x400 ;  /* 0x0000040000047882 */ /* 0x000fc40000000000 */
[----:B0-----:R-:W-:-:S09]  /*10730*/  ULEA UR4, UR5, UR4, 0x18 ;  /* 0x0000000405047291 */ /* 0x001fd2000f8ec03f */
[----:B------:R-:W1:Y:S01]  /*10740*/  LDS.128 R16, [UR4+0x2a8d0] ;  /* 0x02a8d004ff107984 */ /* 0x000e620008000c00 */
[----:B------:R-:W-:Y:S06]  /*10750*/  BAR.ARV 0x4, 0x180 ;  /* 0x0106000000007b1d */ /* 0x000fec0000002000 */
[----:B------:R-:W-:Y:S05]  /*10760*/  BRA `(.L_x_1323) ;  /* 0x0000000c00907947 */ /* 0x000fea0003800000 */
.L_x_1322:
[----:B------:R-:W-:Y:S01]  /*10770*/  LOP3.LUT R7, R0, 0x1f, RZ, 0xc0, !PT ;  /* 0x0000001f00077812 */ /* 0x000fe200078ec0ff */
[----:B------:R-:W-:Y:S01]  /*10780*/  ULDC UR4, c[0x0][0xc3c] ;  /* 0x00030f0000047ab9 */ /* 0x000fe20000000800 */
[----:B------:R-:W-:Y:S01]  /*10790*/  IMAD.MOV.U32 R9, RZ, RZ, RZ ;  /* 0x000000ffff097224 */ /* 0x000fe200078e00ff */
[----:B------:R-:W0:Y:S01]  /*107a0*/  S2UR UR6, SR_CTAID.X ;  /* 0x00000000000679c3 */ /* 0x000e220000002500 */
[----:B------:R-:W-:Y:S01]  /*107b0*/  ISETP.NE.AND P0, PT, R7, 0x1f, PT ;  /* 0x0000001f0700780c */ /* 0x000fe20003f05270 */
[----:B------:R-:W-:-:S03]  /*107c0*/  ULDC UR5, c[0x0][0xc38] ;  /* 0x00030e0000057ab9 */ /* 0x000fc60000000800 */
[----:B------:R-:W-:-:S13]  /*107d0*/  ISETP.GE.OR P1, PT, R7, UR4, !P0 ;  /* 0x0000000407007c0c */ /* 0x000fda000c726670 */
[----:B------:R-:W1:Y:S08]  /*107e0*/  @!P1 LDC.64 R4, c[0x0][0xc80] ;  /* 0x00032000ff049b82 */ /* 0x000e700000000a00 */
[----:B------:R-:W2:Y:S01]  /*107f0*/  @!P1 LDC.64 R2, c[0x0][0xc78] ;  /* 0x00031e00ff029b82 */ /* 0x000ea20000000a00 */
[----:B-1----:R-:W-:-:S05]  /*10800*/  @!P1 IMAD.WIDE.U32 R4, R7, 0x4, R4 ;  /* 0x0000000407049825 */ /* 0x002fca00078e0004 */
        /* <DEDUP_REMOVED lines=10> */
[----:B------:R-:W1:Y:S02]  /*108b0*/  SHFL.UP PT, R10, R8, 0x1, RZ ;  /* 0x04200000080a7989 */ /* 0x000e6400000e00ff */
[----:B-1----:R-:W-:-:S05]  /*108c0*/  SEL R11, R10, RZ, P1 ;  /* 0x000000ff0a0b7207 */ /* 0x002fca0000800000 */
[----:B------:R-:W-:-:S05]  /*108d0*/  IMAD.IADD R11, R8, 0x1, R11 ;  /* 0x00000001080b7824 */ /* 0x000fca00078e020b */
        /* <DEDUP_REMOVED lines=12> */
[----:B------:R-:W1:Y:S02]  /*109a0*/  SHFL.IDX PT, R8, R5, 0x1f, 0x1f ;  /* 0x03e01f0005087f89 */ /* 0x000e6400000e0000 */
[----:B-1----:R-:W-:-:S05]  /*109b0*/  IMAD R8, R8, UR5, RZ ;  /* 0x0000000508087c24 */ /* 0x002fca000f8e02ff */
[----:B0-----:R-:W-:Y:S01]  /*109c0*/  ISETP.GT.AND P6, PT, R8, UR6, PT ;  /* 0x0000000608007c0c */ /* 0x001fe2000bfc4270 */
[----:B------:R-:W-:-:S12]  /*109d0*/  IMAD.MOV.U32 R3, RZ, RZ, R8 ;  /* 0x000000ffff037224 */ /* 0x000fd800078e0008 */
[----:B------:R-:W-:Y:S05]  /*109e0*/  @P6 BRA `(.L_x_1324) ;  /* 0x0000000000986947 */ /* 0x000fea0003800000 */
[----:B------:R-:W-:Y:S01]  /*109f0*/  IMAD.MOV.U32 R8, RZ, RZ, R3 ;  /* 0x000000ffff087224 */ /* 0x000fe200078e0003 */
[----:B------:R-:W-:Y:S01]  /*10a00*/  UMOV UR4, URZ ;  /* 0x0000003f00047c82 */ /* 0x000fe20008000000 */
[----:B------:R-:W-:-:S05]  /*10a10*/  ULDC UR5, c[0x0][0xc38] ;  /* 0x00030e0000057ab9 */ /* 0x000fca0000000800 */
.L_x_1326:
[----:B------:R-:W0:Y:S01]  /*10a20*/  LDC R2, c[0x0][0xc3c] ;  /* 0x00030f00ff027b82 */ /* 0x000e220000000800 */
[----:B------:R-:W-:-:S06]  /*10a30*/  UIADD3 UR4, UR4, 0x1f, URZ ;  /* 0x0000001f04047890 */ /* 0x000fcc000fffe03f */
        /* <DEDUP_REMOVED lines=33> */
.L_x_1324:
        /* <DEDUP_REMOVED lines=9> */
[----:B0-----:R-:W-:-:S07]  /*10ce0*/  ISETP.NE.AND P1, PT, R9, 0x1, PT ;  /* 0x000000010900780c */ /* 0x001fce0003f25270 */
[----:B-1----:R-:W-:Y:S06]  /*10cf0*/  @!P0 BRA `(.L_x_1327) ;  /* 0x0000000000088947 */ /* 0x002fec0003800000 */
[----:B------:R-:W-:-:S06]  /*10d00*/  VIADD R16, R19, 0xffffffff ;  /* 0xffffffff13107836 */ /* 0x000fcc0000000000 */
[----:B------:R0:W1:Y:S02]  /*10d10*/  SHFL.IDX PT, R16, R5, R16, 0x1f ;  /* 0x00001f1005107589 */ /* 0x00006400000e0000 */
.L_x_1327:
[----:B-1----:R-:W-:Y:S02]  /*10d20*/  IMAD R16, R16, UR5, R3 ;  /* 0x0000000510107c24 */ /* 0x002fe4000f8e0203 */
[----:B------:R-:W-:-:S03]  /*10d30*/  VIADD R19, R19, UR4 ;  /* 0x0000000413137c36 */ /* 0x000fc60008000000 */
[----:B0-----:R-:W-:Y:S01]  /*10d40*/  IADD3 R5, -R16, UR6, RZ ;  /* 0x0000000610057c10 */ /* 0x001fe2000fffe1ff */
[----:B------:R-:W-:Y:S06]  /*10d50*/  @!P1 BRA `(.L_x_1328) ;  /* 0x0000000000e89947 */ /* 0x000fec0003800000 */
[-C--:B--2---:R-:W-:Y:S02]  /*10d60*/  IABS R12, R6.reuse ;  /* 0x00000006000c7213 */ /* 0x084fe40000000000 */
[----:B------:R-:W-:Y:S02]  /*10d70*/  IABS R4, R9 ;  /* 0x0000000900047213 */ /* 0x000fe40000000000 */
[----:B------:R-:W0:Y:S01]  /*10d80*/  I2F.RP R8, R12 ;  /* 0x0000000c00087306 */ /* 0x000e220000209400 */
[----:B------:R-:W-:-:S07]  /*10d90*/  IABS R13, R6 ;  /* 0x00000006000d7213 */ /* 0x000fce0000000000 */
[----:B------:R-:W1:Y:S08]  /*10da0*/  I2F.RP R10, R4 ;  /* 0x00000004000a7306 */ /* 0x000e700000209400 */
[----:B0-----:R-:W0:Y:S08]  /*10db0*/  MUFU.RCP R8, R8 ;  /* 0x0000000800087308 */ /* 0x001e300000001000 */
[----:B-1----:R-:W-:Y:S01]  /*10dc0*/  MUFU.RCP R10, R10 ;  /* 0x0000000a000a7308 */ /* 0x002fe20000001000 */
[----:B0-----:R-:W-:Y:S01]  /*10dd0*/  VIADD R2, R8, 0xffffffe ;  /* 0x0ffffffe08027836 */ /* 0x001fe20000000000 */
[----:B------:R-:W-:-:S06]  /*10de0*/  IABS R8, R5 ;  /* 0x0000000500087213 */ /* 0x000fcc0000000000 */
[----:B------:R0:W1:Y:S02]  /*10df0*/  F2I.FTZ.U32.TRUNC.NTZ R3, R2 ;  /* 0x0000000200037305 */ /* 0x000064000021f000 */
[----:B0-----:R-:W-:Y:S02]  /*10e00*/  IMAD.MOV.U32 R2, RZ, RZ, RZ ;  /* 0x000000ffff027224 */ /* 0x001fe400078e00ff */
[----:B-1----:R-:W-:-:S04]  /*10e10*/  IMAD.MOV R11, RZ, RZ, -R3 ;  /* 0x000000ffff0b7224 */ /* 0x002fc800078e0a03 */
[----:B------:R-:W-:-:S04]  /*10e20*/  IMAD R11, R11, R12, RZ ;  /* 0x0000000c0b0b7224 */ /* 0x000fc800078e02ff */
[----:B------:R-:W-:-:S04]  /*10e30*/  IMAD.HI.U32 R3, R3, R11, R2 ;  /* 0x0000000b03037227 */ /* 0x000fc800078e0002 */
[----:B------:R-:W-:Y:S02]  /*10e40*/  IMAD.MOV R11, RZ, RZ, -R13 ;  /* 0x000000ffff0b7224 */ /* 0x000fe400078e0a0d */
[----:B------:R-:W-:-:S04]  /*10e50*/  IMAD.HI.U32 R2, R3, R8, RZ ;  /* 0x0000000803027227 */ /* 0x000fc800078e00ff */
[----:B------:R-:W-:Y:S01]  /*10e60*/  IMAD R3, R2, R11, R8 ;  /* 0x0000000b02037224 */ /* 0x000fe200078e0208 */
[----:B------:R-:W-:Y:S01]  /*10e70*/  LOP3.LUT R8, R5, R6, RZ, 0x3c, !PT ;  /* 0x0000000605087212 */ /* 0x000fe200078e3cff */
[----:B------:R-:W-:-:S03]  /*10e80*/  VIADD R11, R10, 0xffffffe ;  /* 0x0ffffffe0a0b7836 */ /* 0x000fc60000000000 */
[----:B------:R-:W-:Y:S02]  /*10e90*/  ISETP.GT.U32.AND P1, PT, R12, R3, PT ;  /* 0x000000030c00720c */ /* 0x000fe40003f24070 */
[----:B------:R-:W-:-:S11]  /*10ea0*/  ISETP.GE.AND P2, PT, R8, RZ, PT ;  /* 0x000000ff0800720c */ /* 0x000fd60003f46270 */
[----:B------:R-:W-:Y:S02]  /*10eb0*/  @!P1 IMAD.IADD R3, R3, 0x1, -R12 ;  /* 0x0000000103039824 */ /* 0x000fe400078e0a0c */
[----:B------:R-:W-:Y:S01]  /*10ec0*/  @!P1 VIADD R2, R2, 0x1 ;  /* 0x0000000102029836 */ /* 0x000fe20000000000 */
[----:B------:R-:W-:Y:S02]  /*10ed0*/  ISETP.NE.AND P1, PT, R6, RZ, PT ;  /* 0x000000ff0600720c */ /* 0x000fe40003f25270 */
[----:B------:R-:W-:Y:S02]  /*10ee0*/  ISETP.GE.U32.AND P0, PT, R3, R12, PT ;  /* 0x0000000c0300720c */ /* 0x000fe40003f06070 */
[----:B------:R-:W0:Y:S11]  /*10ef0*/  F2I.FTZ.U32.TRUNC.NTZ R3, R11 ;  /* 0x0000000b00037305 */ /* 0x000e36000021f000 */
[----:B------:R-:W-:-:S04]  /*10f00*/  @P0 VIADD R2, R2, 0x1 ;  /* 0x0000000102020836 */ /* 0x000fc80000000000 */
[----:B------:R-:W-:Y:S01]  /*10f10*/  IMAD.MOV.U32 R10, RZ, RZ, R2 ;  /* 0x000000ffff0a7224 */ /* 0x000fe200078e0002 */
[----:B------:R-:W-:Y:S01]  /*10f20*/  IABS R2, R9 ;  /* 0x0000000900027213 */ /* 0x000fe20000000000 */
[----:B0-----:R-:W-:Y:S02]  /*10f30*/  IMAD.MOV R13, RZ, RZ, -R3 ;  /* 0x000000ffff0d7224 */ /* 0x001fe400078e0a03 */
[----:B------:R-:W-:Y:S01]  /*10f40*/  @!P2 IMAD.MOV R10, RZ, RZ, -R10 ;  /* 0x000000ffff0aa224 */ /* 0x000fe200078e0a0a */
[----:B------:R-:W-:Y:S01]  /*10f50*/  @!P1 LOP3.LUT R10, RZ, R6, RZ, 0x33, !PT ;  /* 0x00000006ff0a9212 */ /* 0x000fe200078e33ff */
[----:B------:R-:W-:Y:S02]  /*10f60*/  IMAD.MOV R12, RZ, RZ, -R2 ;  /* 0x000000ffff0c7224 */ /* 0x000fe400078e0a02 */
[----:B------:R-:W-:Y:S01]  /*10f70*/  IMAD R11, R13, R4, RZ ;  /* 0x000000040d0b7224 */ /* 0x000fe200078e02ff */
[----:B------:R-:W-:Y:S01]  /*10f80*/  IABS R8, R10 ;  /* 0x0000000a00087213 */ /* 0x000fe20000000000 */
[----:B------:R-:W-:-:S04]  /*10f90*/  IMAD.MOV.U32 R2, RZ, RZ, RZ ;  /* 0x000000ffff027224 */ /* 0x000fc800078e00ff */
[----:B------:R-:W-:-:S04]  /*10fa0*/  IMAD.HI.U32 R2, R3, R11, R2 ;  /* 0x0000000b03027227 */ /* 0x000fc800078e0002 */
[----:B------:R-:W-:Y:S02]  /*10fb0*/  IMAD.MOV.U32 R3, RZ, RZ, R8 ;  /* 0x000000ffff037224 */ /* 0x000fe400078e0008 */
[----:B------:R-:W-:Y:S02]  /*10fc0*/  IMAD.MOV.U32 R8, RZ, RZ, R12 ;  /* 0x000000ffff087224 */ /* 0x000fe400078e000c */
[----:B------:R-:W-:-:S04]  /*10fd0*/  IMAD.HI.U32 R2, R2, R3, RZ ;  /* 0x0000000302027227 */ /* 0x000fc800078e00ff */
[----:B------:R-:W-:-:S05]  /*10fe0*/  IMAD R3, R2, R8, R3 ;  /* 0x0000000802037224 */ /* 0x000fca00078e0203 */
[----:B------:R-:W-:-:S13]  /*10ff0*/  ISETP.GT.U32.AND P1, PT, R4, R3, PT ;  /* 0x000000030400720c */ /* 0x000fda0003f24070 */
[----:B------:R-:W-:Y:S02]  /*11000*/  @!P1 IMAD.IADD R3, R3, 0x1, -R4 ;  /* 0x0000000103039824 */ /* 0x000fe400078e0a04 */
[----:B------:R-:W-:Y:S01]  /*11010*/  @!P1 VIADD R2, R2, 0x1 ;  /* 0x0000000102029836 */ /* 0x000fe20000000000 */
[----:B------:R-:W-:Y:S02]  /*11020*/  ISETP.NE.AND P1, PT, R9, RZ, PT ;  /* 0x000000ff0900720c */ /* 0x000fe40003f25270 */
[----:B------:R-:W-:Y:S02]  /*11030*/  ISETP.GE.U32.AND P0, PT, R3, R4, PT ;  /* 0x000000040300720c */ /* 0x000fe40003f06070 */
[----:B------:R-:W-:-:S04]  /*11040*/  LOP3.LUT R3, R10, R9, RZ, 0x3c, !PT ;  /* 0x000000090a037212 */ /* 0x000fc800078e3cff */
[----:B------:R-:W-:Y:S01]  /*11050*/  ISETP.GE.AND P2, PT, R3, RZ, PT ;  /* 0x000000ff0300720c */ /* 0x000fe20003f46270 */
[----:B------:R-:W-:-:S06]  /*11060*/  IMAD.MOV R3, RZ, RZ, -R10 ;  /* 0x000000ffff037224 */ /* 0x000fcc00078e0a0a */
[----:B------:R-:W-:-:S06]  /*11070*/  @P0 VIADD R2, R2, 0x1 ;  /* 0x0000000102020836 */ /* 0x000fcc0000000000 */
[----:B------:R-:W-:Y:S01]  /*11080*/  @!P2 IMAD.MOV R2, RZ, RZ, -R2 ;  /* 0x000000ffff02a224 */ /* 0x000fe200078e0a02 */
[----:B------:R-:W-:-:S05]  /*11090*/  @!P1 LOP3.LUT R2, RZ, R9, RZ, 0x33, !PT ;  /* 0x00000009ff029212 */ /* 0x000fca00078e33ff */
[----:B------:R-:W-:-:S04]  /*110a0*/  IMAD.MOV R18, RZ, RZ, -R2 ;  /* 0x000000ffff127224 */ /* 0x000fc800078e0a02 */
[C---:B------:R-:W-:Y:S02]  /*110b0*/  IMAD R18, R9.reuse, R18, R10 ;  /* 0x0000001209127224 */ /* 0x040fe400078e020a */
[----:B------:R-:W-:Y:S02]  /*110c0*/  IMAD R9, R9, 0x1000000, R2 ;  /* 0x0100000009097824 */ /* 0x000fe400078e0202 */
[----:B------:R-:W-:Y:S02]  /*110d0*/  IMAD R2, R6, R3, R5 ;  /* 0x0000000306027224 */ /* 0x000fe400078e0205 */
[----:B------:R-:W-:Y:S01]  /*110e0*/  IMAD R18, R18, 0x10000, R9 ;  /* 0x0001000012127824 */ /* 0x000fe200078e0209 */
[----:B------:R-:W-:Y:S06]  /*110f0*/  BRA `(.L_x_1329) ;  /* 0x0000000000f47947 */ /* 0x000fec0003800000 */
.L_x_1328:
[----:B------:R-:W0:Y:S02]  /*11100*/  LDC.64 R2, c[0x0][0xc90] ;  /* 0x00032400ff027b82 */ /* 0x000e240000000a00 */
[----:B0-----:R-:W-:-:S05]  /*11110*/  IMAD.WIDE R2, R19, 0x4, R2 ;  /* 0x0000000413027825 */ /* 0x001fca00078e0202 */
[----:B------:R0:W2:Y:S01]  /*11120*/  LDG.E R13, desc[UR36][R2.64] ;  /* 0x00000024020d7981 */ /* 0x0000a2000c1e1900 */
[----:B------:R-:W-:Y:S01]  /*11130*/  IABS R15, R5 ;  /* 0x00000005000f7213 */ /* 0x000fe20000000000 */
[----:B0-----:R-:W-:Y:S02]  /*11140*/  IMAD.MOV.U32 R2, RZ, RZ, RZ ;  /* 0x000000ffff027224 */ /* 0x001fe400078e00ff */
[----:B--2---:R-:W-:-:S05]  /*11150*/  IMAD R4, R6, R13, RZ ;  /* 0x0000000d06047224 */ /* 0x004fca00078e02ff */
[-C--:B------:R-:W-:Y:S02]  /*11160*/  IABS R10, R4.reuse ;  /* 0x00000004000a7213 */ /* 0x080fe40000000000 */
[----:B------:R-:W-:Y:S02]  /*11170*/  IABS R12, R4 ;  /* 0x00000004000c7213 */ /* 0x000fe40000000000 */
[----:B------:R-:W0:Y:S08]  /*11180*/  I2F.RP R8, R10 ;  /* 0x0000000a00087306 */ /* 0x000e300000209400 */
[----:B0-----:R-:W0:Y:S02]  /*11190*/  MUFU.RCP R8, R8 ;  /* 0x0000000800087308 */ /* 0x001e240000001000 */
[----:B0-----:R-:W-:-:S06]  /*111a0*/  VIADD R9, R8, 0xffffffe ;  /* 0x0ffffffe08097836 */ /* 0x001fcc0000000000 */
[----:B------:R-:W0:Y:S02]  /*111b0*/  F2I.FTZ.U32.TRUNC.NTZ R3, R9 ;  /* 0x0000000900037305 */ /* 0x000e24000021f000 */
[----:B0-----:R-:W-:-:S04]  /*111c0*/  IMAD.MOV R11, RZ, RZ, -R3 ;  /* 0x000000ffff0b7224 */ /* 0x001fc800078e0a03 */
[----:B------:R-:W-:-:S04]  /*111d0*/  IMAD R11, R11, R10, RZ ;  /* 0x0000000a0b0b7224 */ /* 0x000fc800078e02ff */
[----:B------:R-:W-:-:S04]  /*111e0*/  IMAD.HI.U32 R2, R3, R11, R2 ;  /* 0x0000000b03027227 */ /* 0x000fc800078e0002 */
[----:B------:R-:W-:Y:S02]  /*111f0*/  IMAD.MOV R3, RZ, RZ, -R12 ;  /* 0x000000ffff037224 */ /* 0x000fe400078e0a0c */
        /* <DEDUP_REMOVED lines=12> */
[----:B------:R-:W-:Y:S02]  /*112c0*/  IMAD R11, R13, R2, RZ ;  /* 0x000000020d0b7224 */ /* 0x000fe400078e02ff */
[----:B------:R-:W-:Y:S02]  /*112d0*/  IMAD.MOV R2, RZ, RZ, -R2 ;  /* 0x000000ffff027224 */ /* 0x000fe400078e0a02 */
[----:B------:R-:W-:Y:S02]  /*112e0*/  IMAD.MOV R3, RZ, RZ, -R11 ;  /* 0x000000ffff037224 */ /* 0x000fe400078e0a0b */
[----:B------:R-:W-:Y:S02]  /*112f0*/  IMAD R4, R4, R2, R5 ;  /* 0x0000000204047224 */ /* 0x000fe400078e0205 */
[----:B------:R-:W-:Y:S01]  /*11300*/  IMAD.MOV.U32 R2, RZ, RZ, RZ ;  /* 0x000000ffff027224 */ /* 0x000fe200078e00ff */
[----:B------:R-:W-:-:S04]  /*11310*/  VIADDMNMX R13, R3, UR5, R13, PT ;  /* 0x00000005030d7c46 */ /* 0x000fc8000b80010d */
[-C--:B------:R-:W-:Y:S01]  /*11320*/  IABS R10, R13.reuse ;  /* 0x0000000d000a7213 */ /* 0x080fe20000000000 */
[----:B------:R-:W-:Y:S01]  /*11330*/  IMAD.MOV R18, RZ, RZ, -R13 ;  /* 0x000000ffff127224 */ /* 0x000fe200078e0a0d */
[----:B------:R-:W-:Y:S02]  /*11340*/  IABS R12, R13 ;  /* 0x0000000d000c7213 */ /* 0x000fe40000000000 */
[----:B------:R-:W0:Y:S08]  /*11350*/  I2F.RP R8, R10 ;  /* 0x0000000a00087306 */ /* 0x000e300000209400 */
[----:B0-----:R-:W0:Y:S02]  /*11360*/  MUFU.RCP R8, R8 ;  /* 0x0000000800087308 */ /* 0x001e240000001000 */
[----:B0-----:R-:W-:-:S06]  /*11370*/  VIADD R3, R8, 0xffffffe ;  /* 0x0ffffffe08037836 */ /* 0x001fcc0000000000 */
[----:B------:R-:W0:Y:S02]  /*11380*/  F2I.FTZ.U32.TRUNC.NTZ R3, R3 ;  /* 0x0000000300037305 */ /* 0x000e24000021f000 */
[----:B0-----:R-:W-:-:S04]  /*11390*/  IMAD.MOV R9, RZ, RZ, -R3 ;  /* 0x000000ffff097224 */ /* 0x001fc800078e0a03 */
[----:B------:R-:W-:Y:S01]  /*113a0*/  IMAD.MOV.U32 R5, RZ, RZ, R9 ;  /* 0x000000ffff057224 */ /* 0x000fe200078e0009 */
[----:B------:R-:W-:-:S03]  /*113b0*/  IABS R9, R4 ;  /* 0x0000000400097213 */ /* 0x000fc60000000000 */
        /* <DEDUP_REMOVED lines=11> */
[----:B------:R-:W-:Y:S02]  /*11470*/  ISETP.GE.AND P2, PT, R3, RZ, PT ;  /* 0x000000ff0300720c */ /* 0x000fe40003f46270 */
[----:B------:R-:W-:-:S05]  /*11480*/  IADD3 R3, R11, 0x1000000, R4 ;  /* 0x010000000b037810 */ /* 0x000fca0007ffe004 */
[----:B------:R-:W-:-:S06]  /*11490*/  @P0 VIADD R2, R2, 0x1 ;  /* 0x0000000102020836 */ /* 0x000fcc0000000000 */
[----:B------:R-:W-:Y:S01]  /*114a0*/  @!P2 IMAD.MOV R2, RZ, RZ, -R2 ;  /* 0x000000ffff02a224 */ /* 0x000fe200078e0a02 */
[----:B------:R-:W-:-:S05]  /*114b0*/  @!P1 LOP3.LUT R2, RZ, R13, RZ, 0x33, !PT ;  /* 0x0000000dff029212 */ /* 0x000fca00078e33ff */
[----:B------:R-:W-:-:S07]  /*114c0*/  IMAD R18, R2, R18, R3 ;  /* 0x0000001202127224 */ /* 0x000fce00078e0203 */
.L_x_1329:
[----:B------:R-:W-:-:S05]  /*114d0*/  LOP3.LUT R17, RZ, R2, RZ, 0x33, !PT ;  /* 0x00000002ff117212 */ /* 0x000fca00078e33ff */
[----:B------:R-:W-:Y:S01]  /*114e0*/  IMAD.IADD R17, R6, 0x1, R17 ;  /* 0x0000000106117824 */ /* 0x000fe200078e0211 */
[----:B------:R-:W-:Y:S06]  /*114f0*/  BRA `(.L_x_1330) ;  /* 0x0000000000147947 */ /* 0x000fec0003800000 */
.L_x_1325:
[----:B------:R-:W-:Y:S01]  /*11500*/  ULDC UR4, c[0x0][0xc3c] ;  /* 0x00030f0000047ab9 */ /* 0x000fe20000000800 */
[----:B------:R-:W-:Y:S02]  /*11510*/  IMAD.MOV.U32 R17, RZ, RZ, RZ ;  /* 0x000000ffff117224 */ /* 0x000fe400078e00ff */
[----:B------:R-:W-:Y:S02]  /*11520*/  IMAD.U32 R16, RZ, RZ, UR6 ;  /* 0x00000006ff107e24 */ /* 0x000fe4000f8e00ff */
[----:B------:R-:W-:Y:S02]  /*11530*/  IMAD.MOV.U32 R18, RZ, RZ, RZ ;  /* 0x000000ffff127224 */ /* 0x000fe400078e00ff */
[----:B------:R-:W-:-:S07]  /*11540*/  IMAD.U32 R19, RZ, RZ, UR4 ;  /* 0x00000004ff137e24 */ /* 0x000fce000f8e00ff */
.L_x_1330:
[----:B------:R-:W-:-:S13]  /*11550*/  ISETP.NE.AND P0, PT, R7, RZ, PT ;  /* 0x000000ff0700720c */ /* 0x000fda0003f05270 */
[----:B------:R-:W0:Y:S01]  /*11560*/  @!P0 S2R R3, SR_CgaCtaId ;  /* 0x0000000000038919 */ /* 0x000e220000008800 */
[----:B------:R-:W-:-:S04]  /*11570*/  @!P0 MOV R2, 0x400 ;  /* 0x0000040000028802 */ /* 0x000fc80000000f00 */
[----:B0-----:R-:W-:-:S05]  /*11580*/  @!P0 LEA R2, R3, R2, 0x18 ;  /* 0x0000000203028211 */ /* 0x001fca00078ec0ff */
[----:B------:R0:W-:Y:S01]  /*11590*/  @!P0 STS.128 [R2+0x2a8d0], R16 ;  /* 0x02a8d01002008388 */ /* 0x0001e20000000c00 */
[----:B------:R-:W-:Y:S06]  /*115a0*/  BAR.ARV 0x5, 0x180 ;  /* 0x0146000000007b1d */ /* 0x000fec0000002000 */
.L_x_1323:
[----:B------:R2:W-:Y:S01]  /*115b0*/  STL [R1+0x10], RZ ;  /* 0x000010ff01007387 */ /* 0x0005e20000100800 */
[----:B------:R-:W-:Y:S01]  /*115c0*/  ULDC UR4, c[0x0][0xc3c] ;  /* 0x00030f0000047ab9 */ /* 0x000fe20000000800 */
[----:B------:R-:W-:Y:S01]  /*115d0*/  IMAD.MOV.U32 R28, RZ, RZ, 0x1 ;  /* 0x00000001ff1c7424 */ /* 0x000fe200078e00ff */
[----:B-1----:R-:W-:Y:S01]  /*115e0*/  ISETP.GE.AND P0, PT, R19, UR4, PT ;  /* 0x0000000413007c0c */ /* 0x002fe2000bf06270 */
[----:B------:R-:W-:-:S12]  /*115f0*/  IMAD.MOV.U32 R26, RZ, RZ, RZ ;  /* 0x000000ffff1a7224 */ /* 0x000fd800078e00ff */
[----:B--2---:R-:W-:Y:S05]  /*11600*/  @P0 BRA `(.L_x_1331) ;  /* 0x00000050009c0947 */ /* 0x004fea0003800000 */
[----:B0-----:R-:W2:Y:S01]  /*11610*/  LDL R2, [R1+0x14] ;  /* 0x0000140001027983 */ /* 0x001ea20000100800 */
[----:B------:R-:W0:Y:S01]  /*11620*/  S2UR UR5, SR_CgaCtaId ;  /* 0x00000000000579c3 */ /* 0x000e220000008800 */
[----:B------:R-:W-:Y:S01]  /*11630*/  LOP3.LUT R4, R0, 0x7f, RZ, 0xc0, !PT ;  /* 0x0000007f00047812 */ /* 0x000fe200078ec0ff */
[----:B------:R-:W-:Y:S01]  /*11640*/  BSSY B8, `(.L_x_1331) ;  /* 0x0000523000087945 */ /* 0x000fe20003800000 */
[----:B------:R1:W-:Y:S01]  /*11650*/  STL [R1+0x10], RZ ;  /* 0x000010ff01007387 */ /* 0x0003e20000100800 */
[----:B------:R-:W-:Y:S01]  /*11660*/  IMAD.MOV.U32 R28, RZ, RZ, 0x1 ;  /* 0x00000001ff1c7424 */ /* 0x000fe200078e00ff */
[----:B------:R-:W-:Y:S01]  /*11670*/  SHF.R.U32.HI R5, RZ, 0x3, R4 ;  /* 0x00000003ff057819 */ /* 0x000fe20000011604 */
[----:B------:R-:W-:Y:S01]  /*11680*/  IMAD.MOV.U32 R26, RZ, RZ, RZ ;  /* 0x000000ffff1a7224 */ /* 0x000fe200078e00ff */
[----:B------:R-:W-:Y:S01]  /*11690*/  ULDC UR39, c[0x0][0xc] ;  /* 0x0000030000277ab9 */ /* 0x000fe20000000800 */
[----:B--2---:R-:W-:Y:S01]  /*116a0*/  R2UR UR4, R2 ;  /* 0x00000000020472ca */ /* 0x004fe200000e0000 */
[----:B------:R-:W-:-:S05]  /*116b0*/  IMAD.SHL.U32 R2, R0, 0x8, RZ ;  /* 0x0000000800027824 */ /* 0x000fca00078e00ff */
[C---:B------:R-:W-:Y:S02]  /*116c0*/  LOP3.LUT R3, R2.reuse, 0x1f8, RZ, 0xc0, !PT ;  /* 0x000001f802037812 */ /* 0x040fe400078ec0ff */
[----:B------:R-:W-:Y:S02]  /*116d0*/  LOP3.LUT R4, R2, 0x38, RZ, 0xc0, !PT ;  /* 0x0000003802047812 */ /* 0x000fe400078ec0ff */
[----:B------:R-:W-:Y:S01]  /*116e0*/  LOP3.LUT R3, R3, 0x38, R0, 0x78, !PT ;  /* 0x0000003803037812 */ /* 0x000fe200078e7800 */
[----:B------:R-:W-:Y:S02]  /*116f0*/  IMAD.SHL.U32 R0, R0, 0x10, RZ ;  /* 0x0000001000007824 */ /* 0x000fe400078e00ff */
[----:B------:R-:W-:Y:S01]  /*11700*/  ULOP3.LUT UR38, UR4, 0x2, URZ, 0xfc, !UPT ;  /* 0x0000000204267892 */ /* 0x000fe2000f8efc3f */
[----:B------:R-:W-:Y:S02]  /*11710*/  LOP3.LUT R32, R3, 0x200, R2, 0xf8, !PT ;  /* 0x0000020003207812 */ /* 0x000fe400078ef802 */
[----:B------:R-:W-:Y:S01]  /*11720*/  UMOV UR4, 0x400 ;  /* 0x0000040000047882 */ /* 0x000fe20000000000 */
[----:B------:R-:W-:Y:S01]  /*11730*/  LOP3.LUT R3, R5, 0x70, R0, 0xf8, !PT ;  /* 0x0000007005037812 */ /* 0x000fe200078ef800 */
[----:B0-----:R-:W-:Y:S01]  /*11740*/  ULEA UR4, UR5, UR4, 0x18 ;  /* 0x0000000405047291 */ /* 0x001fe2000f8ec03f */
[----:B------:R-:W-:-:S02]  /*11750*/  LOP3.LUT R2, R4, 0x40, RZ, 0xfc, !PT ;  /* 0x0000004004027812 */ /* 0x000fc400078efcff */
[----:B------:R-:W-:-:S03]  /*11760*/  LOP3.LUT R0, R4, 0x80, RZ, 0xfc, !PT ;  /* 0x0000008004007812 */ /* 0x000fc600078efcff */
[----:B------:R-:W-:-:S04]  /*11770*/  IMAD.U32 R22, RZ, RZ, UR4 ;  /* 0x00000004ff167e24 */ /* 0x000fc8000f8e00ff */
[----:B-1----:R-:W-:-:S07]  /*11780*/  IMAD R33, R32, 0x2, R22 ;  /* 0x0000000220217824 */ /* 0x002fce00078e0216 */
.L_x_1404:
[----:B------:R-:W-:Y:S05]  /*11790*/  YIELD ;  /* 0x0000000000007946 */ /* 0x000fea0003800000 */
[----:B------:R-:W-:Y:S01]  /*117a0*/  ULDC.64 UR4, c[0x0][0xa28] ;  /* 0x00028a0000047ab9 */ /* 0x000fe20000000a00 */
[----:B------:R-:W-:Y:S01]  /*117b0*/  IMAD.MOV.U32 R37, RZ, RZ, RZ ;  /* 0x000000ffff257224 */ /* 0x000fe200078e00ff */
[----:B------:R-:W-:-:S04]  /*117c0*/  ISETP.NE.U32.AND P0, PT, RZ, UR4, PT ;  /* 0x00000004ff007c0c */ /* 0x000fc8000bf05070 */
[----:B------:R-:W-:Y:S01]  /*117d0*/  ISETP.NE.AND.EX P0, PT, RZ, UR5, PT, P0 ;  /* 0x00000005ff007c0c */ /* 0x000fe2000bf05300 */
[----:B------:R-:W-:-:S12]  /*117e0*/  ULDC.64 UR4, c[0x0][0xa18] ;  /* 0x0002860000047ab9 */ /* 0x000fd80000000a00 */
[----:B0-----:R-:W0:Y:S02]  /*117f0*/  @P0 LDC.64 R2, c[0x0][0xa28] ;  /* 0x00028a00ff020b82 */ /* 0x001e240000000a00 */
[----:B0-----:R-:W-:-:S05]  /*11800*/  @P0 IMAD.WIDE R2, R19, 0x4, R2 ;  /* 0x0000000413020825 */ /* 0x001fca00078e0202 */
[----:B------:R0:W5:Y:S01]  /*11810*/  @P0 LDG.E R37, desc[UR36][R2.64] ;  /* 0x0000002402250981 */ /* 0x000162000c1e1900 */
[----:B------:R-:W-:Y:S01]  /*11820*/  ISETP.NE.U32.AND P0, PT, RZ, UR4, PT ;  /* 0x00000004ff007c0c */ /* 0x000fe2000bf05070 */
[----:B------:R-:W-:Y:S01]  /*11830*/  IMAD.MOV.U32 R35, RZ, RZ, RZ ;  /* 0x000000ffff237224 */ /* 0x000fe200078e00ff */
[----:B------:R-:W-:Y:S02]  /*11840*/  LOP3.LUT R23, R23, 0xffffff7f, RZ, 0xc0, !PT ;  /* 0xffffff7f17177812 */ /* 0x000fe400078ec0ff */
[----:B------:R-:W-:Y:S01]  /*11850*/  ISETP.NE.AND.EX P1, PT, RZ, UR5, PT, P0 ;  /* 0x00000005ff007c0c */ /* 0x000fe2000bf25300 */
[----:B------:R-:W-:Y:S02]  /*11860*/  ULDC.64 UR4, c[0x0][0xa00] ;  /* 0x0002800000047ab9 */ /* 0x000fe40000000a00 */
[----:B------:R-:W-:Y:S01]  /*11870*/  ISETP.NE.U32.AND P0, PT, RZ, UR4, PT ;  /* 0x00000004ff007c0c */ /* 0x000fe2000bf05070 */
[----:B0-----:R-:W0:Y:S03]  /*11880*/  LDC.64 R2, c[0x0][0xa00] ;  /* 0x00028000ff027b82 */ /* 0x001e260000000a00 */
[----:B------:R-:W-:Y:S01]  /*11890*/  ISETP.NE.AND.EX P2, PT, RZ, UR5, PT, P0 ;  /* 0x00000005ff007c0c */ /* 0x000fe2000bf45300 */
[----:B------:R-:W-:-:S05]  /*118a0*/  ULDC.64 UR4, c[0x0][0x418] ;  /* 0x0001060000047ab9 */ /* 0x000fca0000000a00 */
[----:B------:R-:W1:Y:S07]  /*118b0*/  @P1 LDC.64 R30, c[0x0][0xa18] ;  /* 0x00028600ff1e1b82 */ /* 0x000e6e0000000a00 */
[----:B------:R-:W-:Y:S01]  /*118c0*/  @P2 LOP3.LUT R23, R23, 0x80, RZ, 0xfc, !PT ;  /* 0x0000008017172812 */ /* 0x000fe200078efcff */
[----:B0-----:R-:W-:-:S05]  /*118d0*/  IMAD.WIDE R2, R19, 0x4, R2 ;  /* 0x0000000413027825 */ /* 0x001fca00078e0202 */
[----:B------:R0:W5:Y:S01]  /*118e0*/  @P2 LDG.E R35, desc[UR36][R2.64] ;  /* 0x0000002402232981 */ /* 0x000162000c1e1900 */
[----:B-1----:R-:W-:-:S06]  /*118f0*/  @P1 IMAD.WIDE R30, R19, 0x4, R30 ;  /* 0x00000004131e1825 */ /* 0x002fcc00078e021e */
[----:B------:R0:W5:Y:S01]  /*11900*/  @P1 LDG.E R30, desc[UR36][R30.64] ;  /* 0x000000241e1e1981 */ /* 0x000162000c1e1900 */
[----:B------:R-:W-:-:S03]  /*11910*/  UISETP.NE.U32.AND UP0, UPT, UR4, URZ, UPT ;  /* 0x0000003f0400728c */ /* 0x000fc6000bf05070 */
[----:B------:R-:W-:Y:S01]  /*11920*/  ULDC UR4, c[0x0][0x424] ;  /* 0x0001090000047ab9 */ /* 0x000fe20000000800 */
[----:B------:R-:W-:-:S03]  /*11930*/  UISETP.NE.AND.EX UP0, UPT, UR5, URZ, UPT, UP0 ;  /* 0x0000003f0500728c */ /* 0x000fc6000bf05300 */
[----:B------:R-:W-:Y:S01]  /*11940*/  ULDC UR5, c[0x0][0x2f0] ;  /* 0x0000bc0000057ab9 */ /* 0x000fe20000000800 */
[----:B------:R-:W-:-:S04]  /*11950*/  USEL UR4, UR4, 0x1, UP0 ;  /* 0x0000000104047887 */ /* 0x000fc80008000000 */
[----:B------:R-:W-:-:S06]  /*11960*/  UIMAD UR4, UR4, UR5, URZ ;  /* 0x00000005040472a4 */ /* 0x000fcc000f8e023f */
[----:B------:R-:W-:Y:S01]  /*11970*/  IMAD.U32 R34, RZ, RZ, UR4 ;  /* 0x00000004ff227e24 */ /* 0x000fe2000f8e00ff */
[----:B0-2---:R-:W-:Y:S06]  /*11980*/  @P1 BRA `(.L_x_1332) ;  /* 0x0000000000181947 */ /* 0x005fec0003800000 */
[----:B------:R-:W-:Y:S02]  /*11990*/  ULDC UR4, c[0x0][0x288] ;  /* 0x0000a20000047ab9 */ /* 0x000fe40000000800 */
[----:B-----5:R-:W-:Y:S01]  /*119a0*/  IMAD.U32 R30, RZ, RZ, UR4 ;  /* 0x00000004ff1e7e24 */ /* 0x020fe2000f8e00ff */
[----:B------:R-:W-:Y:S06]  /*119b0*/  @!P2 BRA `(.L_x_1332) ;  /* 0x00000000000ca947 */ /* 0x000fec0003800000 */
[----:B------:R-:W2:Y:S04]  /*119c0*/  LDG.E R5, desc[UR36][R2.64] ;  /* 0x0000002402057981 */ /* 0x000ea8000c1e1900 */
[----:B------:R-:W2:Y:S02]  /*119d0*/  LDG.E R30, desc[UR36][R2.64+0x4] ;  /* 0x00000424021e7981 */ /* 0x000ea4000c1e1900 */
[----:B--2---:R-:W-:-:S07]  /*119e0*/  IMAD.IADD R30, R30, 0x1, -R5 ;  /* 0x000000011e1e7824 */ /* 0x004fce00078e0a05 */
.L_x_1332:
[----:B------:R-:W-:Y:S02]  /*119f0*/  ULDC.64 UR4, c[0x0][0xa20] ;  /* 0x0002880000047ab9 */ /* 0x000fe40000000a00 */
[----:B------:R-:W-:-:S04]  /*11a00*/  ISETP.NE.U32.AND P0, PT, RZ, UR4, PT ;  /* 0x00000004ff007c0c */ /* 0x000fc8000bf05070 */
[----:B------:R-:W-:-:S13]  /*11a10*/  ISETP.NE.AND.EX P0, PT, RZ, UR5, PT, P0 ;  /* 0x00000005ff007c0c */ /* 0x000fda000bf05300 */
[----:B------:R-:W-:Y:S05]  /*11a20*/  @!P0 BRA `(.L_x_1333) ;  /* 0x0000000000108947 */ /* 0x000fea0003800000 */
[----:B------:R-:W0:Y:S02]  /*11a30*/  LDC.64 R2, c[0x0][0xa20] ;  /* 0x00028800ff027b82 */ /* 0x000e240000000a00 */
[----:B0-----:R-:W-:-:S05]  /*11a40*/  IMAD.WIDE R2, R19, 0x4, R2 ;  /* 0x0000000413027825 */ /* 0x001fca00078e0202 */
[----:B------:R0:W5:Y:S01]  /*11a50*/  LDG.E R34, desc[UR36][R2.64] ;  /* 0x0000002402227981 */ /* 0x000162000c1e1900 */
[----:B------:R-:W-:Y:S05]  /*11a60*/  BRA `(.L_x_1334) ;  /* 0x0000000000247947 */ /* 0x000fea0003800000 */
.L_x_1333:
        /* <DEDUP_REMOVED lines=9> */
.L_x_1334:
[----:B------:R-:W1:Y:S01]  /*11b00*/  LDC R0, c[0x0][0x448] ;  /* 0x00011200ff007b82 */ /* 0x000e620000000800 */
[----:B------:R-:W-:Y:S01]  /*11b10*/  IMAD.SHL.U32 R27, R17, 0x80, RZ ;  /* 0x00000080111b7824 */ /* 0x000fe200078e00ff */
[----:B------:R-:W-:Y:S01]  /*11b20*/  LOP3.LUT R23, R23, 0xffffffbf, RZ, 0xc0, !PT ;  /* 0xffffffbf17177812 */ /* 0x000fe200078ec0ff */
[----:B-----5:R-:W-:-:S05]  /*11b30*/  IMAD.IADD R34, R34, 0x1, -R37 ;  /* 0x0000000122227824 */ /* 0x020fca00078e0a25 */
[----:B0-----:R-:W0:Y:S01]  /*11b40*/  LDC.64 R2, c[0x0][0x9e0] ;  /* 0x00027800ff027b82 */ /* 0x001e220000000a00 */
[----:B-1----:R-:W-:Y:S01]  /*11b50*/  ISETP.NE.AND P2, PT, R0, 0x1, PT ;  /* 0x000000010000780c */ /* 0x002fe20003f45270 */
[----:B------:R-:W-:Y:S01]  /*11b60*/  VIADD R0, R27, 0x7f ;  /* 0x0000007f1b007836 */ /* 0x000fe20000000000 */
[----:B0-----:R-:W-:-:S11]  /*11b70*/  ISETP.GE.AND P1, PT, R3, 0x1, PT ;  /* 0x000000010300780c */ /* 0x001fd60003f26270 */
[----:B------:R-:W0:Y:S01]  /*11b80*/  @P2 LDC R5, c[0x0][0x44c] ;  /* 0x00011300ff052b82 */ /* 0x000e220000000800 */
[----:B------:R-:W-:-:S07]  /*11b90*/  @P2 LOP3.LUT R23, R23, 0x40, RZ, 0xfc, !PT ;  /* 0x0000004017172812 */ /* 0x000fce00078efcff */
[----:B------:R-:W1:Y:S01]  /*11ba0*/  @P2 LDC R7, c[0x0][0x450] ;  /* 0x00011400ff072b82 */ /* 0x000e620000000800 */
[----:B0-----:R-:W-:Y:S01]  /*11bb0*/  @P2 IMAD.HI.U32 R4, R0, R5, RZ ;  /* 0x0000000500042227 */ /* 0x001fe200078e00ff */
[----:B------:R-:W-:-:S04]  /*11bc0*/  IADD3 R5, R34, 0x1, -R30 ;  /* 0x0000000122057810 */ /* 0x000fc80007ffe81e */
[----:B-1----:R-:W-:-:S05]  /*11bd0*/  @P2 SHF.R.U32.HI R0, RZ, R7, R4 ;  /* 0x00000007ff002219 */ /* 0x002fca0000011604 */
[----:B------:R-:W-:-:S04]  /*11be0*/  IMAD.IADD R7, R5, 0x1, R0 ;  /* 0x0000000105077824 */ /* 0x000fc800078e0200 */
[----:B------:R-:W-:Y:S01]  /*11bf0*/  IMAD.IADD R2, R7, 0x1, R2 ;  /* 0x0000000107027824 */ /* 0x000fe200078e0202 */
[----:B------:R-:W-:Y:S06]  /*11c00*/  @!P1 BRA `(.L_x_1335) ;  /* 0x0000000000489947 */ /* 0x000fec0003800000 */
[C---:B------:R-:W-:Y:S01]  /*11c10*/  ISETP.GT.AND P0, PT, R7.reuse, RZ, PT ;  /* 0x000000ff0700720c */ /* 0x040fe20003f04270 */
[----:B------:R-:W-:Y:S01]  /*11c20*/  BSSY B0, `(.L_x_1336) ;  /* 0x000000e000007945 */ /* 0x000fe20003800000 */
[----:B------:R-:W-:-:S11]  /*11c30*/  VIADD R0, R7, 0xffffffff ;  /* 0xffffffff07007836 */ /* 0x000fd60000000000 */
        /* <DEDUP_REMOVED lines=8> */
.L_x_1337:
[----:B------:R-:W-:-:S13]  /*11cc0*/  ISETP.NE.AND P0, PT, R3, 0x1, PT ;  /* 0x000000010300780c */ /* 0x000fda0003f05270 */
[----:B------:R-:W0:Y:S02]  /*11cd0*/  @P0 LDC.64 R4, c[0x0][0x9e8] ;  /* 0x00027a00ff040b82 */ /* 0x000e240000000a00 */
[----:B0-----:R-:W-:-:S05]  /*11ce0*/  @P0 IMAD.HI.U32 R4, R0, R4, RZ ;  /* 0x0000000400040227 */ /* 0x001fca00078e00ff */
[----:B------:R-:W-:-:S07]  /*11cf0*/  @P0 SHF.R.U32.HI R0, RZ, R5, R4 ;  /* 0x00000005ff000219 */ /* 0x000fce0000011604 */
.L_x_1338:
[----:B------:R-:W-:Y:S05]  /*11d00*/  BSYNC B0 ;  /* 0x0000000000007941 */ /* 0x000fea0003800000 */
.L_x_1336:
[----:B------:R-:W-:-:S05]  /*11d10*/  IMAD R5, R0, R3, R3 ;  /* 0x0000000300057224 */ /* 0x000fca00078e0203 */
[----:B------:R-:W-:-:S07]  /*11d20*/  VIMNMX R2, R2, R5, PT ;  /* 0x0000000502027248 */ /* 0x000fce0003fe0100 */
.L_x_1335:
[----:B------:R-:W0:Y:S01]  /*11d30*/  @P2 LDC R0, c[0x0][0x44c] ;  /* 0x00011300ff002b82 */ /* 0x000e220000000800 */
[----:B------:R-:W-:Y:S01]  /*11d40*/  VIADD R2, R2, 0x5f ;  /* 0x0000005f02027836 */ /* 0x000fe20000000000 */
[----:B------:R-:W-:Y:S01]  /*11d50*/  ULDC UR4, c[0x0][0x9dc] ;  /* 0x0002770000047ab9 */ /* 0x000fe20000000800 */
[----:B------:R-:W-:Y:S02]  /*11d60*/  IMAD.MOV.U32 R5, RZ, RZ, R27 ;  /* 0x000000ffff057224 */ /* 0x000fe400078e001b */
[----:B------:R-:W-:-:S03]  /*11d70*/  IMAD.HI R2, R2, 0x2aaaaaab, RZ ;  /* 0x2aaaaaab02027827 */ /* 0x000fc600078e02ff */
[----:B------:R-:W1:Y:S01]  /*11d80*/  @P2 LDC R7, c[0x0][0x450] ;  /* 0x00011400ff072b82 */ /* 0x000e620000000800 */
[----:B0-----:R-:W-:-:S05]  /*11d90*/  @P2 IMAD.HI.U32 R0, R27, R0, RZ ;  /* 0x000000001b002227 */ /* 0x001fca00078e00ff */
[----:B-1----:R-:W-:Y:S01]  /*11da0*/  @P2 SHF.R.U32.HI R5, RZ, R7, R0 ;  /* 0x00000007ff052219 */ /* 0x002fe20000011600 */
[----:B------:R-:W-:Y:S01]  /*11db0*/  VIADD R0, R34, 0x5f ;  /* 0x0000005f22007836 */ /* 0x000fe20000000000 */
[----:B------:R-:W-:-:S03]  /*11dc0*/  SHF.R.U32.HI R7, RZ, 0x1f, R2 ;  /* 0x0000001fff077819 */ /* 0x000fc60000011602 */
[----:B------:R-:W-:Y:S01]  /*11dd0*/  IMAD.HI R0, R0, 0x2aaaaaab, RZ ;  /* 0x2aaaaaab00007827 */ /* 0x000fe200078e02ff */
[----:B------:R-:W-:-:S04]  /*11de0*/  LEA.HI.SX32 R2, R2, R7, 0x1c ;  /* 0x0000000702027211 */ /* 0x000fc800078fe2ff */
[----:B------:R-:W-:-:S04]  /*11df0*/  SHF.R.U32.HI R7, RZ, 0x1f, R0 ;  /* 0x0000001fff077819 */ /* 0x000fc80000011600 */
[----:B------:R-:W-:-:S04]  /*11e00*/  LEA.HI.SX32 R7, R0, R7, 0x1c ;  /* 0x0000000700077211 */ /* 0x000fc800078fe2ff */
[----:B------:R-:W-:Y:S02]  /*11e10*/  VIMNMX R7, R7, R2, PT ;  /* 0x0000000207077248 */ /* 0x000fe40003fe0100 */
[----:B------:R-:W-:-:S05]  /*11e20*/  IADD3 R2, R5, R34, -R30 ;  /* 0x0000002205027210 */ /* 0x000fca0007ffe81e */
[----:B------:R-:W-:Y:S01]  /*11e30*/  VIADD R0, R2, -UR4 ;  /* 0x8000000402007c36 */ /* 0x000fe20008000000 */
[----:B------:R-:W-:Y:S06]  /*11e40*/  @!P1 BRA `(.L_x_1339) ;  /* 0x0000000000449947 */ /* 0x000fec0003800000 */
[----:B------:R-:W-:Y:S01]  /*11e50*/  ISETP.GT.AND P0, PT, R2, -0x1, PT ;  /* 0xffffffff0200780c */ /* 0x000fe20003f04270 */
[----:B------:R-:W-:-:S12]  /*11e60*/  BSSY B0, `(.L_x_1340) ;  /* 0x000000d000007945 */ /* 0x000fd80003800000 */
        /* <DEDUP_REMOVED lines=8> */
.L_x_1341:
[----:B------:R-:W-:-:S13]  /*11ef0*/  ISETP.NE.AND P0, PT, R3, 0x1, PT ;  /* 0x000000010300780c */ /* 0x000fda0003f05270 */
[----:B------:R-:W0:Y:S02]  /*11f00*/  @P0 LDC.64 R4, c[0x0][0x9e8] ;  /* 0x00027a00ff040b82 */ /* 0x000e240000000a00 */
[----:B0-----:R-:W-:-:S05]  /*11f10*/  @P0 IMAD.HI.U32 R4, R2, R4, RZ ;  /* 0x0000000402040227 */ /* 0x001fca00078e00ff */
[----:B------:R-:W-:-:S07]  /*11f20*/  @P0 SHF.R.U32.HI R2, RZ, R5, R4 ;  /* 0x00000005ff020219 */ /* 0x000fce0000011604 */
.L_x_1342:
[----:B------:R-:W-:Y:S05]  /*11f30*/  BSYNC B0 ;  /* 0x0000000000007941 */ /* 0x000fea0003800000 */
.L_x_1340:
[----:B------:R-:W-:-:S05]  /*11f40*/  IMAD R3, R2, R3, RZ ;  /* 0x0000000302037224 */ /* 0x000fca00078e02ff */
[----:B------:R-:W-:-:S07]  /*11f50*/  VIMNMX R0, R0, R3, !PT ;  /* 0x0000000300007248 */ /* 0x000fce0007fe0100 */
.L_x_1339:
[----:B------:R-:W-:Y:S01]  /*11f60*/  IMAD.HI R0, R0, 0x2aaaaaab, RZ ;  /* 0x2aaaaaab00007827 */ /* 0x000fe200078e02ff */
[----:B------:R-:W-:Y:S04]  /*11f70*/  BSSY B0, `(.L_x_1343) ;  /* 0x000002a000007945 */ /* 0x000fe80003800000 */
[----:B------:R-:W-:-:S04]  /*11f80*/  SHF.R.U32.HI R3, RZ, 0x1f, R0 ;  /* 0x0000001fff037819 */ /* 0x000fc80000011600 */
[----:B------:R-:W-:Y:S02]  /*11f90*/  LEA.HI.SX32 R3, R0, R3, 0x1c ;  /* 0x0000000300037211 */ /* 0x000fe400078fe2ff */
[C---:B------:R-:W-:Y:S02]  /*11fa0*/  LOP3.LUT R0, R18.reuse, 0xff000000, RZ, 0xc0, !PT ;  /* 0xff00000012007812 */ /* 0x040fe400078ec0ff */
[----:B------:R-:W-:Y:S02]  /*11fb0*/  VIMNMX R36, RZ, R3, !PT ;  /* 0x00000003ff247248 */ /* 0x000fe40007fe0100 */
[----:B------:R-:W-:Y:S02]  /*11fc0*/  SHF.R.U32.HI R3, RZ, 0x8, R0 ;  /* 0x00000008ff037819 */ /* 0x000fe40000011600 */
[----:B------:R-:W-:Y:S02]  /*11fd0*/  ISETP.GT.AND P0, PT, R7, R36, PT ;  /* 0x000000240700720c */ /* 0x000fe40003f04270 */
[----:B------:R-:W-:-:S04]  /*11fe0*/  LOP3.LUT R0, R18, 0xff0000, RZ, 0xc0, !PT ;  /* 0x00ff000012007812 */ /* 0x000fc800078ec0ff */
[----:B------:R-:W-:Y:S01]  /*11ff0*/  LEA.HI R3, R0, R3, RZ, 0x10 ;  /* 0x0000000300037211 */ /* 0x000fe200078f80ff */
[----:B------:R-:W-:-:S03]  /*12000*/  IMAD.MOV.U32 R0, RZ, RZ, RZ ;  /* 0x000000ffff007224 */ /* 0x000fc600078e00ff */
[----:B------:R-:W-:-:S03]  /*12010*/  LOP3.LUT R5, R3, 0xff, RZ, 0xc0, !PT ;  /* 0x000000ff03057812 */ /* 0x000fc600078ec0ff */
[----:B------:R-:W-:Y:S05]  /*12020*/  @!P0 BRA `(.L_x_1344) ;  /* 0x0000000000788947 */ /* 0x000fea0003800000 */
[----:B------:R-:W-:Y:S01]  /*12030*/  SHF.R.U32.HI R0, RZ, 0x10, R3 ;  /* 0x00000010ff007819 */ /* 0x000fe20000011603 */
[----:B------:R-:W-:-:S03]  /*12040*/  IMAD.MOV.U32 R2, RZ, RZ, RZ ;  /* 0x000000ffff027224 */ /* 0x000fc600078e00ff */
[----:B------:R-:W-:-:S13]  /*12050*/  ISETP.NE.AND P0, PT, R0, RZ, PT ;  /* 0x000000ff0000720c */ /* 0x000fda0003f05270 */
[----:B------:R-:W0:Y:S02]  /*12060*/  @!P0 LDC R0, c[0x0][0x9f0] ;  /* 0x00027c00ff008b82 */ /* 0x000e240000000800 */
[-C--:B0-----:R-:W-:Y:S02]  /*12070*/  IABS R4, R0.reuse ;  /* 0x0000000000047213 */ /* 0x081fe40000000000 */
[----:B------:R-:W-:Y:S02]  /*12080*/  IABS R10, R0 ;  /* 0x00000000000a7213 */ /* 0x000fe40000000000 */
[----:B------:R-:W0:Y:S08]  /*12090*/  I2F.RP R6, R4 ;  /* 0x0000000400067306 */ /* 0x000e300000209400 */
[----:B0-----:R-:W0:Y:S02]  /*120a0*/  MUFU.RCP R6, R6 ;  /* 0x0000000600067308 */ /* 0x001e240000001000 */
[----:B0-----:R-:W-:-:S02]  /*120b0*/  VIADD R8, R6, 0xffffffe ;  /* 0x0ffffffe06087836 */ /* 0x001fc40000000000 */
[----:B------:R-:W-:-:S04]  /*120c0*/  IMAD.MOV R6, RZ, RZ, -R10 ;  /* 0x000000ffff067224 */ /* 0x000fc800078e0a0a */
[----:B------:R-:W0:Y:S02]  /*120d0*/  F2I.FTZ.U32.TRUNC.NTZ R3, R8 ;  /* 0x0000000800037305 */ /* 0x000e24000021f000 */
[----:B0-----:R-:W-:-:S04]  /*120e0*/  IMAD.MOV R9, RZ, RZ, -R3 ;  /* 0x000000ffff097224 */ /* 0x001fc800078e0a03 */
[----:B------:R-:W-:-:S04]  /*120f0*/  IMAD R9, R9, R4, RZ ;  /* 0x0000000409097224 */ /* 0x000fc800078e02ff */
[----:B------:R-:W-:Y:S01]  /*12100*/  IMAD.HI.U32 R2, R3, R9, R2 ;  /* 0x0000000903027227 */ /* 0x000fe200078e0002 */
[----:B------:R-:W-:-:S05]  /*12110*/  IADD3 R3, R0, -0x1, R7 ;  /* 0xffffffff00037810 */ /* 0x000fca0007ffe007 */
[----:B------:R-:W-:-:S05]  /*12120*/  IMAD.IADD R3, R3, 0x1, -R36 ;  /* 0x0000000103037824 */ /* 0x000fca00078e0a24 */
[----:B------:R-:W-:Y:S02]  /*12130*/  IABS R9, R3 ;  /* 0x0000000300097213 */ /* 0x000fe40000000000 */
[----:B------:R-:W-:-:S03]  /*12140*/  LOP3.LUT R3, R3, R0, RZ, 0x3c, !PT ;  /* 0x0000000003037212 */ /* 0x000fc600078e3cff */
        /* <DEDUP_REMOVED lines=12> */
.L_x_1344:
[----:B------:R-:W-:Y:S05]  /*12210*/  BSYNC B0 ;  /* 0x0000000000007941 */ /* 0x000fea0003800000 */
.L_x_1343:
[-C--:B------:R-:W-:Y:S01]  /*12220*/  IMAD R36, R5, R0.reuse, R36 ;  /* 0x0000000005247224 */ /* 0x080fe200078e0224 */
        /* <DEDUP_REMOVED lines=22> */
.L_x_1346:
        /* <DEDUP_REMOVED lines=20> */
.L_x_1349:
[----:B------:R-:W-:Y:S05]  /*124d0*/  BSYNC B6 ;  /* 0x0000000000067941 */ /* 0x000fea0003800000 */
.L_x_1348:
        /* <DEDUP_REMOVED lines=20> */
.L_x_1352:
        /* <DEDUP_REMOVED lines=15> */
.L_x_1351:
[----:B------:R-:W-:Y:S05]  /*12710*/  BSYNC B6 ;  /* 0x0000000000067941 */ /* 0x000fea0003800000 */
.L_x_1350:
[----:B------:R-:W-:Y:S01]  /*12720*/  ULDC.64 UR4, c[0x0][0x9f8] ;  /* 0x00027e0000047ab9 */ /* 0x000fe20000000a00 */
[----:B------:R-:W-:Y:S01]  /*12730*/  IMAD.MOV.U32 R31, RZ, RZ, R19 ;  /* 0x000000ffff1f7224 */ /* 0x000fe200078e0013 */
[----:B------:R-:W-:Y:S01]  /*12740*/  ISETP.NE.U32.AND P0, PT, RZ, UR4, PT ;  /* 0x00000004ff007c0c */ /* 0x000fe2000bf05070 */
[----:B------:R-:W0:Y:S01]  /*12750*/  S2R R17, SR_TID.X ;  /* 0x0000000000117919 */ /* 0x000e220000002100 */
[----:B------:R-:W1:Y:S01]  /*12760*/  LDC R8, c[0x0][0x430] ;  /* 0x00010c00ff087b82 */ /* 0x000e620000000800 */
[----:B------:R-:W-:Y:S01]  /*12770*/  VIADD R25, R24, 0xffffffff ;  /* 0xffffffff18197836 */ /* 0x000fe20000000000 */
[----:B------:R-:W-:Y:S01]  /*12780*/  ISETP.NE.AND.EX P0, PT, RZ, UR5, PT, P0 ;  /* 0x00000005ff007c0c */ /* 0x000fe2000bf05300 */
[----:B------:R-:W2:Y:S01]  /*12790*/  S2R R21, SR_TID.X ;  /* 0x0000000000157919 */ /* 0x000ea20000002100 */
[----:B------:R-:W-:-:S11]  /*127a0*/  ULDC UR4, c[0x0][0x320] ;  /* 0x0000c80000047ab9 */ /* 0x000fd60000000800 */
[----:B------:R-:W3:Y:S01]  /*127b0*/  @P0 LDC.64 R2, c[0x0][0x9f8] ;  /* 0x00027e00ff020b82 */ /* 0x000ee20000000a00 */
[----:B0-----:R-:W-:-:S04]  /*127c0*/  LOP3.LUT R17, R17, 0x7f, RZ, 0xc0, !PT ;  /* 0x0000007f11117812 */ /* 0x001fc800078ec0ff */
[----:B------:R-:W-:Y:S01]  /*127d0*/  SHF.R.U32.HI R20, RZ, 0x3, R17 ;  /* 0x00000003ff147819 */ /* 0x000fe20000011611 */
[----:B---3--:R-:W-:-:S05]  /*127e0*/  @P0 IMAD.WIDE R2, R19, 0x4, R2 ;  /* 0x0000000413020825 */ /* 0x008fca00078e0202 */
[----:B------:R0:W3:Y:S01]  /*127f0*/  @P0 LDG.E R31, desc[UR36][R2.64] ;  /* 0x00000024021f0981 */ /* 0x0000e2000c1e1900 */
[----:B-1----:R-:W-:Y:S01]  /*12800*/  ISETP.NE.AND P1, PT, R8, 0x1, PT ;  /* 0x000000010800780c */ /* 0x002fe20003f25270 */
[----:B--2---:R-:W-:Y:S01]  /*12810*/  IMAD.SHL.U32 R21, R21, 0x8, RZ ;  /* 0x0000000815157824 */ /* 0x004fe200078e00ff */
[----:B------:R-:W-:Y:S01]  /*12820*/  LOP3.LUT R23, R23, 0xffffffdf, RZ, 0xc0, !PT ;  /* 0xffffffdf17177812 */ /* 0x000fe200078ec0ff */
[----:B------:R-:W1:Y:S03]  /*12830*/  S2R R17, SR_TID.X ;  /* 0x0000000000117919 */ /* 0x000e660000002100 */
[----:B------:R-:W-:-:S07]  /*12840*/  LOP3.LUT R21, R21, 0x38, RZ, 0xc0, !PT ;  /* 0x0000003815157812 */ /* 0x000fce00078ec0ff */
[----:B------:R-:W2:Y:S01]  /*12850*/  @P1 LDC R7, c[0x0][0x434] ;  /* 0x00010d00ff071b82 */ /* 0x000ea20000000800 */
[----:B------:R-:W-:-:S07]  /*12860*/  @P1 LOP3.LUT R23, R23, 0x20, RZ, 0xfc, !PT ;  /* 0x0000002017171812 */ /* 0x000fce00078efcff */
[----:B------:R-:W4:Y:S01]  /*12870*/  @P1 LDC R5, c[0x0][0x438] ;  /* 0x00010e00ff051b82 */ /* 0x000f220000000800 */
[----:B-1----:R-:W-:-:S05]  /*12880*/  IMAD.SHL.U32 R17, R17, 0x10, RZ ;  /* 0x0000001011117824 */ /* 0x002fca00078e00ff */
[----:B------:R-:W-:Y:S02]  /*12890*/  LOP3.LUT R17, R20, 0x70, R17, 0xf8, !PT ;  /* 0x0000007014117812 */ /* 0x000fe400078ef811 */
[----:B------:R-:W-:-:S03]  /*128a0*/  LOP3.LUT R20, R21, 0x40, RZ, 0xfc, !PT ;  /* 0x0000004015147812 */ /* 0x000fc600078efcff */
[----:B------:R-:W-:Y:S01]  /*128b0*/  IMAD R0, R25, 0x60, R17 ;  /* 0x0000006019007824 */ /* 0x000fe200078e0211 */
[----:B------:R-:W-:-:S04]  /*128c0*/  ISETP.GE.AND P2, PT, R20, UR4, PT ;  /* 0x0000000414007c0c */ /* 0x000fc8000bf46270 */
[C---:B------:R-:W-:Y:S01]  /*128d0*/  ISETP.GE.AND P0, PT, R0.reuse, R34, PT ;  /* 0x000000220000720c */ /* 0x040fe20003f06270 */
[----:B------:R-:W-:-:S03]  /*128e0*/  IMAD.IADD R0, R0, 0x1, R37 ;  /* 0x0000000100007824 */ /* 0x000fc600078e0225 */
[----:B------:R-:W-:Y:S01]  /*128f0*/  ISETP.GT.U32.OR P0, PT, R17, 0x5f, P0 ;  /* 0x0000005f1100780c */ /* 0x000fe20000704470 */
[----:B--2---:R-:W-:-:S04]  /*12900*/  @P1 IMAD.HI.U32 R6, R0, R7, RZ ;  /* 0x0000000700061227 */ /* 0x004fc800078e00ff */
[----:B------:R-:W-:Y:S01]  /*12910*/  IMAD.MOV.U32 R4, RZ, RZ, R0 ;  /* 0x000000ffff047224 */ /* 0x000fe200078e0000 */
[----:B----4-:R-:W-:Y:S02]  /*12920*/  @P1 SHF.R.U32.HI R4, RZ, R5, R6 ;  /* 0x00000005ff041219 */ /* 0x010fe40000011606 */
[----:B------:R-:W-:Y:S01]  /*12930*/  ISETP.GE.AND P1, PT, R21, UR4, PT ;  /* 0x0000000415007c0c */ /* 0x000fe2000bf26270 */
[----:B------:R-:W-:Y:S02]  /*12940*/  ULDC UR4, c[0x0][0x2f4] ;  /* 0x0000bd0000047ab9 */ /* 0x000fe40000000800 */
[----:B------:R-:W-:Y:S01]  /*12950*/  IMAD.MOV R5, RZ, RZ, -R4 ;  /* 0x000000ffff057224 */ /* 0x000fe200078e0a04 */
[----:B------:R-:W-:Y:S01]  /*12960*/  SEL R29, RZ, 0x1, P1 ;  /* 0x00000001ff1d7807 */ /* 0x000fe20000800000 */
[----:B0-----:R-:W0:Y:S02]  /*12970*/  @!P0 LDC.64 R2, c[0x0][0x428] ;  /* 0x00010a00ff028b82 */ /* 0x001e240000000a00 */
[----:B------:R-:W-:Y:S01]  /*12980*/  IMAD R0, R8, R5, R0 ;  /* 0x0000000508007224 */ /* 0x000fe200078e0200 */
[----:B------:R-:W-:-:S02]  /*12990*/  @!P0 SHF.R.S32.HI R5, RZ, 0x1f, R4 ;  /* 0x0000001fff058819 */ /* 0x000fc40000011404 */
[----:B------:R-:W-:Y:S02]  /*129a0*/  LOP3.LUT R23, R23, 0xfffffffb, RZ, 0xc0, !PT ;  /* 0xfffffffb17177812 */ /* 0x000fe400078ec0ff */
[----:B------:R-:W-:Y:S01]  /*129b0*/  LOP3.LUT R8, R21, 0x80, RZ, 0xfc, !PT ;  /* 0x0000008015087812 */ /* 0x000fe200078efcff */
[----:B------:R-:W-:Y:S01]  /*129c0*/  UMOV UR5, 0xffffffff ;  /* 0xffffffff00057882 */ /* 0x000fe20000000000 */
[----:B------:R-:W-:Y:S02]  /*129d0*/  LOP3.LUT R24, R18, 0xffff, RZ, 0xc0, !PT ;  /* 0x0000ffff12187812 */ /* 0x000fe400078ec0ff */
[----:B---3--:R-:W-:Y:S01]  /*129e0*/  SHF.R.S32.HI R6, RZ, 0x1f, R31 ;  /* 0x0000001fff067819 */ /* 0x008fe2000001141f */
[----:B0-----:R-:W-:-:S04]  /*129f0*/  @!P0 IMAD.WIDE.U32 R4, R31, R2, R4 ;  /* 0x000000021f048225 */ /* 0x001fc800078e0004 */
[----:B------:R0:W-:Y:S02]  /*12a00*/  STL [R1], R6 ;  /* 0x0000000601007387 */ /* 0x0001e40000100800 */
[----:B0-----:R-:W-:Y:S01]  /*12a10*/  @!P0 IMAD R6, R6, R2, RZ ;  /* 0x0000000206068224 */ /* 0x001fe200078e02ff */
[----:B------:R-:W-:-:S03]  /*12a20*/  SEL R2, RZ, 0xffffffff, P2 ;  /* 0xffffffffff027807 */ /* 0x000fc60001000000 */
[----:B------:R-:W-:Y:S02]  /*12a30*/  @!P0 IMAD R6, R31, R3, R6 ;  /* 0x000000031f068224 */ /* 0x000fe400078e0206 */
[----:B------:R-:W-:Y:S01]  /*12a40*/  IMAD.SHL.U32 R2, R2, 0x2, RZ ;  /* 0x0000000202027824 */ /* 0x000fe200078e00ff */
[----:B------:R-:W-:Y:S01]  /*12a50*/  ISETP.GE.AND P2, PT, R21, UR4, PT ;  /* 0x0000000415007c0c */ /* 0x000fe2000bf46270 */
[----:B------:R-:W-:-:S03]  /*12a60*/  @!P0 IMAD.IADD R6, R5, 0x1, R6 ;  /* 0x0000000105068824 */ /* 0x000fc600078e0206 */
[----:B------:R-:W-:Y:S02]  /*12a70*/  LOP3.LUT R29, R2, 0x2, R29, 0xe2, !PT ;  /* 0x00000002021d7812 */ /* 0x000fe400078ee21d */
[----:B------:R-:W0:Y:S07]  /*12a80*/  @!P0 LDC.64 R2, c[0x0][0x418] ;  /* 0x00010600ff028b82 */ /* 0x000e2e0000000a00 */
[----:B------:R-:W-:Y:S02]  /*12a90*/  @P2 LOP3.LUT R23, R23, 0x4, RZ, 0xfc, !PT ;  /* 0x0000000417172812 */ /* 0x000fe400078efcff */
[----:B0-----:R-:W-:-:S04]  /*12aa0*/  @!P0 LEA R2, P1, R4, R2, 0x2 ;  /* 0x0000000204028211 */ /* 0x001fc800078210ff */
[----:B------:R-:W-:Y:S01]  /*12ab0*/  @!P0 LEA.HI.X R3, R4, R3, R6, 0x2, P1 ;  /* 0x0000000304038211 */ /* 0x000fe200008f1406 */
[----:B------:R-:W-:Y:S01]  /*12ac0*/  IMAD.MOV.U32 R4, RZ, RZ, RZ ;  /* 0x000000ffff047224 */ /* 0x000fe200078e00ff */
[----:B------:R-:W-:Y:S02]  /*12ad0*/  ISETP.GE.AND P1, PT, R20, UR4, PT ;  /* 0x0000000414007c0c */ /* 0x000fe4000bf26270 */
[----:B------:R-:W-:-:S03]  /*12ae0*/  LOP3.LUT R23, R23, 0xfffffffd, RZ, 0xc0, !PT ;  /* 0xfffffffd17177812 */ /* 0x000fc600078ec0ff */
[----:B------:R0:W5:Y:S01]  /*12af0*/  @!P0 LDG.E R4, desc[UR36][R2.64] ;  /* 0x0000002402048981 */ /* 0x000162000c1e1900 */
[----:B------:R-:W-:-:S07]  /*12b00*/  ISETP.GE.AND P0, PT, R8, UR4, PT ;  /* 0x0000000408007c0c */ /* 0x000fce000bf06270 */
[----:B------:R-:W-:Y:S01]  /*12b10*/  @P1 LOP3.LUT R23, R23, 0x2, RZ, 0xfc, !PT ;  /* 0x0000000217171812 */ /* 0x000fe200078efcff */
[----:B0-----:R-:W-:-:S03]  /*12b20*/  IMAD.U32 R2, RZ, RZ, UR38 ;  /* 0x00000026ff027e24 */ /* 0x001fc6000f8e00ff */
[----:B------:R-:W-:-:S04]  /*12b30*/  LOP3.LUT R23, R23, 0xfffffffe, RZ, 0xc0, !PT ;  /* 0xfffffffe17177812 */ /* 0x000fc800078ec0ff */
[----:B------:R-:W-:Y:S01]  /*12b40*/  @P0 LOP3.LUT R23, R23, 0x1, RZ, 0xfc, !PT ;  /* 0x0000000117170812 */ /* 0x000fe200078efcff */
[----:B------:R-:W-:Y:S06]  /*12b50*/  BRA.DIV UR5, `(.L_x_1353) ;  /* 0x00000046050c7947 */ /* 0x000fec000b800000 */
.L_x_1421:
[----:B------:R-:W-:Y:S02]  /*12b60*/  ISETP.NE.AND P0, PT, R2, 0x3, PT ;  /* 0x000000030200780c */ /* 0x000fe40003f05270 */
[----:B------:R-:W-:Y:S02]  /*12b70*/  ISETP.GT.U32.AND P1, PT, R17, 0x5f, PT ;  /* 0x0000005f1100780c */ /* 0x000fe40003f24070 */
[----:B------:R-:W-:-:S09]  /*12b80*/  LOP3.LUT R23, R23, 0xffffffef, RZ, 0xc0, !PT ;  /* 0xffffffef17177812 */ /* 0x000fd200078ec0ff */
[----:B------:R-:W-:-:S04]  /*12b90*/  @P0 LOP3.LUT R23, R23, 0x10, RZ, 0xfc, !PT ;  /* 0x0000001017170812 */ /* 0x000fc800078efcff */
[----:B------:R-:W-:-:S04]  /*12ba0*/  LOP3.LUT R23, R23, 0xfffffff7, RZ, 0xc0, !PT ;  /* 0xfffffff717177812 */ /* 0x000fc800078ec0ff */
[----:B------:R-:W-:Y:S01]  /*12bb0*/  @P1 LOP3.LUT R23, R23, 0x8, RZ, 0xfc, !PT ;  /* 0x0000000817171812 */ /* 0x000fe200078efcff */
[----:B------:R-:W-:Y:S06]  /*12bc0*/  @!P0 BRA `(.L_x_1354) ;  /* 0x0000000000048947 */ /* 0x000fec0003800000 */
[----:B------:R-:W-:Y:S01]  /*12bd0*/  BPT.TRAP 0x1 ;  /* 0x000000040000795c */ /* 0x000fe20000300000 */
.L_x_1354:
        /* <DEDUP_REMOVED lines=23> */
.L_x_1422:
[----:B------:R-:W-:Y:S05]  /*12d50*/  BSYNC B0 ;  /* 0x0000000000007941 */ /* 0x000fea0003800000 */
.L_x_1355:
[----:B------:R-:W1:Y:S01]  /*12d60*/  S2R R8, SR_TID.X ;  /* 0x0000000000087919 */ /* 0x000e620000002100 */
[----:B------:R-:W-:Y:S01]  /*12d70*/  ULDC.64 UR4, c[0x0][0x300] ;  /* 0x0000c00000047ab9 */ /* 0x000fe20000000a00 */
[----:B------:R-:W-:Y:S01]  /*12d80*/  ULDC.64 UR6, c[0x0][0x2e8] ;  /* 0x0000ba0000067ab9 */ /* 0x000fe20000000a00 */
[----:B------:R-:W-:Y:S01]  /*12d90*/  IMAD R5, R5, UR4, RZ ;  /* 0x0000000405057c24 */ /* 0x000fe2000f8e02ff */
[----:B------:R-:W2:Y:S01]  /*12da0*/  S2R R9, SR_TID.X ;  /* 0x0000000000097919 */ /* 0x000ea20000002100 */
[C---:B0-----:R-:W-:Y:S01]  /*12db0*/  IMAD.WIDE.U32 R2, R0.reuse, UR4, RZ ;  /* 0x0000000400027c25 */ /* 0x041fe2000f8e00ff */
[C---:B------:R-:W-:Y:S02]  /*12dc0*/  LOP3.LUT P4, RZ, R23.reuse, 0x4, RZ, 0xc0, !PT ;  /* 0x0000000417ff7812 */ /* 0x040fe4000788c0ff */
[C---:B------:R-:W-:Y:S01]  /*12dd0*/  LOP3.LUT P3, RZ, R23.reuse, 0x2, RZ, 0xc0, !PT ;  /* 0x0000000217ff7812 */ /* 0x040fe2000786c0ff */
[----:B------:R-:W-:Y:S01]  /*12de0*/  IMAD R5, R0, UR5, R5 ;  /* 0x0000000500057c24 */ /* 0x000fe2000f8e0205 */
[----:B------:R-:W-:Y:S01]  /*12df0*/  ULDC.64 UR4, c[0x0][0x310] ;  /* 0x0000c40000047ab9 */ /* 0x000fe20000000a00 */
[----:B------:R-:W-:Y:S01]  /*12e00*/  LOP3.LUT P2, RZ, R23, 0x1, RZ, 0xc0, !PT ;  /* 0x0000000117ff7812 */ /* 0x000fe2000784c0ff */
[----:B------:R-:W-:-:S02]  /*12e10*/  IMAD R6, R6, UR4, RZ ;  /* 0x0000000406067c24 */ /* 0x000fc4000f8e02ff */
        /* <DEDUP_REMOVED lines=12> */
[----:B------:R-:W-:Y:S01]  /*12ee0*/  LEA.HI.X R0, R2, UR7, R0, 0x1, P0 ;  /* 0x0000000702007c11 */ /* 0x000fe200080f0c00 */
[----:B--2---:R-:W-:Y:S01]  /*12ef0*/  IMAD.SHL.U32 R9, R9, 0x8, RZ ;  /* 0x0000000809097824 */ /* 0x004fe200078e00ff */
[----:B------:R-:W-:-:S04]  /*12f00*/  SHF.R.U32.HI R8, RZ, 0x3, R8 ;  /* 0x00000003ff087819 */ /* 0x000fc80000011608 */
[----:B------:R-:W-:Y:S01]  /*12f10*/  LOP3.LUT R9, R9, 0x38, RZ, 0xc0, !PT ;  /* 0x0000003809097812 */ /* 0x000fe200078ec0ff */
[----:B------:R-:W-:-:S05]  /*12f20*/  IMAD.IADD R6, R6, 0x1, -R8 ;  /* 0x0000000106067824 */ /* 0x000fca00078e0a08 */
        /* <DEDUP_REMOVED lines=64> */
.L_x_1436:
        /* <DEDUP_REMOVED lines=12> */
.L_x_1358:
        /* <DEDUP_REMOVED lines=10> */
.L_x_1359:
[----:B------:R2:W-:Y:S02]  /*13490*/  SYNCS.ARRIVE.TRANS64.A1T0 RZ, [R7+URZ+0x2a830], RZ ;  /* 0x02a830ff07ff79a7 */ /* 0x0005e4000810003f */
[----:B------:R-:W-:Y:S05]  /*134a0*/  WARPSYNC.ALL ;  /* 0x0000000000007948 */ /* 0x000fea0003800000 */
[----:B------:R-:W-:Y:S01]  /*134b0*/  ULDC.64 UR4, c[0x0][0x298] ;  /* 0x0000a60000047ab9 */ /* 0x000fe20000000a00 */
[----:B-1----:R-:W-:Y:S01]  /*134c0*/  VIADD R2, R22, 0xc400 ;  /* 0x0000c40016027836 */ /* 0x002fe20000000000 */
[----:B------:R-:W-:Y:S01]  /*134d0*/  SHF.R.S32.HI R0, RZ, 0x1f, R35 ;  /* 0x0000001fff007819 */ /* 0x000fe20000011423 */
[----:B0-----:R-:W-:Y:S01]  /*134e0*/  IMAD.WIDE.U32 R4, R35, UR4, RZ ;  /* 0x0000000423047c25 */ /* 0x001fe2000f8e00ff */
[----:B------:R-:W-:Y:S01]  /*134f0*/  BSSY B6, `(.L_x_1360) ;  /* 0x0000018000067945 */ /* 0x000fe20003800000 */
[----:B------:R-:W-:Y:S01]  /*13500*/  BAR.SYNC.DEFER_BLOCKING 0x8, 0x180 ;  /* 0x0206000000007b1d */ /* 0x000fe20000010000 */
[----:B------:R-:W-:Y:S01]  /*13510*/  LOP3.LUT P0, RZ, R2, 0x3ff, RZ, 0xc0, !PT ;  /* 0x000003ff02ff7812 */ /* 0x000fe2000780c0ff */
[----:B------:R-:W-:-:S04]  /*13520*/  IMAD R0, R0, UR4, RZ ;  /* 0x0000000400007c24 */ /* 0x000fc8000f8e02ff */
[----:B------:R-:W-:Y:S01]  /*13530*/  IMAD R0, R35, UR5, R0 ;  /* 0x0000000523007c24 */ /* 0x000fe2000f8e0200 */
[----:B------:R0:W-:Y:S03]  /*13540*/  STL.64 [R1+0x8], R4 ;  /* 0x0000080401007387 */ /* 0x0001e60000100a00 */
[----:B------:R-:W-:-:S04]  /*13550*/  IMAD.IADD R35, R5, 0x1, R0 ;  /* 0x0000000105237824 */ /* 0x000fc800078e0200 */
[----:B------:R-:W-:Y:S05]  /*13560*/  @!P0 BRA `(.L_x_1361) ;  /* 0x0000000000408947 */ /* 0x000fea0003800000 */
[----:B------:R-:W-:Y:S01]  /*13570*/  MOV R2, 0x0 ;  /* 0x0000000000027802 */ /* 0x000fe20000000f00 */
[----:B------:R-:W-:Y:S01]  /*13580*/  ULDC.64 UR6, c[0x4][0x90] ;  /* 0x0100240000067ab9 */ /* 0x000fe20000000a00 */
[----:B------:R-:W-:Y:S01]  /*13590*/  ULDC.64 UR8, c[0x4][0x98] ;  /* 0x0100260000087ab9 */ /* 0x000fe20000000a00 */
[----:B------:R-:W-:Y:S01]  /*135a0*/  ULDC.64 UR4, c[0x4][0x20] ;  /* 0x0100080000047ab9 */ /* 0x000fe20000000a00 */
[----:B0-----:R-:W-:Y:S02]  /*135b0*/  IMAD.U32 R4, RZ, RZ, UR6 ;  /* 0x00000006ff047e24 */ /* 0x001fe4000f8e00ff */
[----:B------:R-:W0:Y:S01]  /*135c0*/  LDC.64 R2, c[0x4][R2] ;  /* 0x0100000002027b82 */ /* 0x000e220000000a00 */
[----:B------:R-:W-:Y:S02]  /*135d0*/  IMAD.U32 R5, RZ, RZ, UR7 ;  /* 0x00000007ff057e24 */ /* 0x000fe4000f8e00ff */
[----:B------:R-:W-:Y:S02]  /*135e0*/  IMAD.U32 R6, RZ, RZ, UR8 ;  /* 0x00000008ff067e24 */ /* 0x000fe4000f8e00ff */
[----:B--2---:R-:W-:-:S02]  /*135f0*/  IMAD.U32 R7, RZ, RZ, UR9 ;  /* 0x00000009ff077e24 */ /* 0x004fc4000f8e00ff */
[----:B------:R-:W-:Y:S02]  /*13600*/  IMAD.U32 R10, RZ, RZ, UR4 ;  /* 0x00000004ff0a7e24 */ /* 0x000fe4000f8e00ff */
[----:B------:R-:W-:Y:S02]  /*13610*/  IMAD.U32 R11, RZ, RZ, UR5 ;  /* 0x00000005ff0b7e24 */ /* 0x000fe4000f8e00ff */
[----:B------:R-:W-:Y:S02]  /*13620*/  IMAD.MOV.U32 R8, RZ, RZ, 0x70 ;  /* 0x00000070ff087424 */ /* 0x000fe400078e00ff */
[----:B------:R-:W-:Y:S02]  /*13630*/  IMAD.MOV.U32 R12, RZ, RZ, 0x1 ;  /* 0x00000001ff0c7424 */ /* 0x000fe400078e00ff */
[----:B------:R-:W-:-:S07]  /*13640*/  IMAD.MOV.U32 R13, RZ, RZ, RZ ;  /* 0x000000ffff0d7224 */ /* 0x000fce00078e00ff */
[----:B------:R-:W-:-:S07]  /*13650*/  LEPC R20, `(.L_x_1361) ;  /* 0x000000001014794e */ /* 0x000fce0000000000 */
[----:B0-----:R-:W-:Y:S05]  /*13660*/  CALL.ABS.NOINC R2 ;  /* 0x0000000002007343 */ /* 0x001fea0003c00000 */
.L_x_1361:
[----:B------:R-:W-:Y:S05]  /*13670*/  BSYNC B6 ;  /* 0x0000000000067941 */ /* 0x000fea0003800000 */
.L_x_1360:
[----:B------:R-:W3:Y:S01]  /*13680*/  LDL.LU.64 R20, [R1+0x8] ;  /* 0x0000080001147983 */ /* 0x000ee20000300a00 */
[----:B------:R-:W-:Y:S01]  /*13690*/  LOP3.LUT P6, RZ, R23, 0x80, RZ, 0xc0, !PT ;  /* 0x0000008017ff7812 */ /* 0x000fe200078cc0ff */
[----:B------:R-:W-:Y:S01]  /*136a0*/  IMAD.MOV.U32 R3, RZ, RZ, R35 ;  /* 0x000000ffff037224 */ /* 0x000fe200078e0023 */
[----:B------:R-:W-:Y:S01]  /*136b0*/  SHF.R.S32.HI R0, RZ, 0x1f, R19 ;  /* 0x0000001fff007819 */ /* 0x000fe20000011413 */
[----:B------:R-:W-:Y:S01]  /*136c0*/  ULDC.64 UR4, c[0x0][0x2d8] ;  /* 0x0000b60000047ab9 */ /* 0x000fe20000000a00 */
[----:B0-----:R-:W-:Y:S01]  /*136d0*/  SEL R4, R19, RZ, !P6 ;  /* 0x000000ff13047207 */ /* 0x001fe20007000000 */
[----:B------:R-:W-:Y:S01]  /*136e0*/  ULDC.64 UR6, c[0x0][0x2e0] ;  /* 0x0000b80000067ab9 */ /* 0x000fe20000000a00 */
[----:B------:R-:W-:Y:S01]  /*136f0*/  SEL R0, R0, RZ, !P6 ;  /* 0x000000ff00007207 */ /* 0x000fe20007000000 */
[----:B------:R-:W0:Y:S04]  /*13700*/  S2R R8, SR_TID.X ;  /* 0x0000000000087919 */ /* 0x000e280000002100 */
[----:B------:R-:W-:-:S04]  /*13710*/  IMAD R0, R0, UR6, RZ ;  /* 0x0000000600007c24 */ /* 0x000fc8000f8e02ff */
[----:B------:R-:W-:Y:S02]  /*13720*/  IMAD R5, R4, UR7, R0 ;  /* 0x0000000704057c24 */ /* 0x000fe4000f8e0200 */
[----:B0-----:R-:W-:-:S05]  /*13730*/  IMAD.SHL.U32 R8, R8, 0x8, RZ ;  /* 0x0000000808087824 */ /* 0x001fca00078e00ff */
[----:B------:R-:W-:Y:S01]  /*13740*/  LOP3.LUT R8, R8, 0x38, RZ, 0xc0, !PT ;  /* 0x0000003808087812 */ /* 0x000fe200078ec0ff */
[----:B---3--:R-:W-:Y:S01]  /*13750*/  IMAD.MOV.U32 R2, RZ, RZ, R20 ;  /* 0x000000ffff027224 */ /* 0x008fe200078e0014 */
[----:B------:R-:W0:Y:S01]  /*13760*/  LDC R21, c[0x0][0x448] ;  /* 0x00011200ff157b82 */ /* 0x000e220000000800 */
[----:B------:R-:W1:Y:S02]  /*13770*/  S2R R20, SR_TID.X ;  /* 0x0000000000147919 */ /* 0x000e640000002100 */
[----:B------:R-:W-:-:S04]  /*13780*/  IMAD.WIDE.U32 R2, R24, UR4, R2 ;  /* 0x0000000418027c25 */ /* 0x000fc8000f8e0002 */
[----:B------:R-:W-:Y:S01]  /*13790*/  IMAD R3, R24, UR5, R3 ;  /* 0x0000000518037c24 */ /* 0x000fe2000f8e0203 */
[----:B------:R-:W-:Y:S01]  /*137a0*/  ULDC.64 UR4, c[0x0][0x2d0] ;  /* 0x0000b40000047ab9 */ /* 0x000fe20000000a00 */
[----:B------:R-:W-:-:S04]  /*137b0*/  IMAD.WIDE.U32 R2, R4, UR6, R2 ;  /* 0x0000000604027c25 */ /* 0x000fc8000f8e0002 */
[----:B------:R-:W-:Y:S01]  /*137c0*/  IMAD.IADD R3, R3, 0x1, R5 ;  /* 0x0000000103037824 */ /* 0x000fe200078e0205 */
[----:B0-----:R-:W-:Y:S02]  /*137d0*/  ISETP.NE.AND P6, PT, R21, 0x1, PT ;  /* 0x000000011500780c */ /* 0x001fe40003fc5270 */
[----:B-1----:R-:W-:-:S04]  /*137e0*/  LOP3.LUT R20, R20, 0x7f, RZ, 0xc0, !PT ;  /* 0x0000007f14147812 */ /* 0x002fc800078ec0ff */
[----:B------:R-:W-:-:S07]  /*137f0*/  SHF.R.U32.HI R21, RZ, 0x3, R20 ;  /* 0x00000003ff157819 */ /* 0x000fce0000011614 */
[----:B--2---:R-:W0:Y:S01]  /*13800*/  @P6 LDC R7, c[0x0][0x44c] ;  /* 0x00011300ff076b82 */ /* 0x004e220000000800 */
[----:B------:R-:W1:Y:S07]  /*13810*/  S2R R20, SR_TID.X ;  /* 0x0000000000147919 */ /* 0x000e6e0000002100 */
[----:B------:R-:W2:Y:S01]  /*13820*/  @P6 LDC R6, c[0x0][0x450] ;  /* 0x00011400ff066b82 */ /* 0x000ea20000000800 */
[----:B-1----:R-:W-:-:S05]  /*13830*/  IMAD.SHL.U32 R20, R20, 0x10, RZ ;  /* 0x0000001014147824 */ /* 0x002fca00078e00ff */
[----:B------:R-:W-:Y:S02]  /*13840*/  LOP3.LUT R20, R21, 0x70, R20, 0xf8, !PT ;  /* 0x0000007015147812 */ /* 0x000fe400078ef814 */
[----:B------:R-:W1:Y:S03]  /*13850*/  S2R R21, SR_TID.X ;  /* 0x0000000000157919 */ /* 0x000e660000002100 */
[----:B------:R-:W-:Y:S02]  /*13860*/  IMAD.IADD R4, R20, 0x1, R27 ;  /* 0x0000000114047824 */ /* 0x000fe400078e021b */
[----:B------:R-:W3:Y:S02]  /*13870*/  S2R R20, SR_TID.X ;  /* 0x0000000000147919 */ /* 0x000ee40000002100 */
[----:B0-----:R-:W-:-:S04]  /*13880*/  @P6 IMAD.HI.U32 R7, R4, R7, RZ ;  /* 0x0000000704076227 */ /* 0x001fc800078e00ff */
[----:B------:R-:W-:Y:S01]  /*13890*/  IMAD.MOV.U32 R0, RZ, RZ, R4 ;  /* 0x000000ffff007224 */ /* 0x000fe200078e0004 */
[----:B--2---:R-:W-:Y:S02]  /*138a0*/  @P6 SHF.R.U32.HI R0, RZ, R6, R7 ;  /* 0x00000006ff006219 */ /* 0x004fe40000011607 */
[----:B------:R-:W0:Y:S03]  /*138b0*/  LDC R6, c[0x0][0x448] ;  /* 0x00011200ff067b82 */ /* 0x000e260000000800 */
[----:B------:R-:W-:Y:S02]  /*138c0*/  IMAD.MOV R5, RZ, RZ, -R0 ;  /* 0x000000ffff057224 */ /* 0x000fe400078e0a00 */
[----:B------:R-:W-:-:S04]  /*138d0*/  IMAD.WIDE.U32 R2, R0, UR4, R2 ;  /* 0x0000000400027c25 */ /* 0x000fc8000f8e0002 */
[----:B-1----:R-:W-:-:S05]  /*138e0*/  IMAD.SHL.U32 R21, R21, 0x8, RZ ;  /* 0x0000000815157824 */ /* 0x002fca00078e00ff */
[----:B------:R-:W-:Y:S01]  /*138f0*/  LOP3.LUT R21, R21, 0x38, RZ, 0xc0, !PT ;  /* 0x0000003815157812 */ /* 0x000fe200078ec0ff */
[----:B0-----:R-:W-:Y:S01]  /*13900*/  IMAD R4, R6, R5, R4 ;  /* 0x0000000506047224 */ /* 0x001fe200078e0204 */
[----:B------:R-:W-:Y:S02]  /*13910*/  SHF.R.S32.HI R5, RZ, 0x1f, R0 ;  /* 0x0000001fff057819 */ /* 0x000fe40000011400 */
[C---:B------:R-:W-:Y:S02]  /*13920*/  LOP3.LUT R9, R21.reuse, 0x40, RZ, 0xfc, !PT ;  /* 0x0000004015097812 */ /* 0x040fe400078efcff */
[----:B------:R-:W-:Y:S01]  /*13930*/  LOP3.LUT R10, R21, 0x80, RZ, 0xfc, !PT ;  /* 0x00000080150a7812 */ /* 0x000fe200078efcff */
[----:B------:R-:W-:Y:S01]  /*13940*/  IMAD R5, R5, UR4, RZ ;  /* 0x0000000405057c24 */ /* 0x000fe2000f8e02ff */
[----:B---3--:R-:W-:-:S03]  /*13950*/  LOP3.LUT R20, R20, 0x7f, RZ, 0xc0, !PT ;  /* 0x0000007f14147812 */ /* 0x008fc600078ec0ff */
[----:B------:R-:W-:Y:S01]  /*13960*/  IMAD R5, R0, UR5, R5 ;  /* 0x0000000500057c24 */ /* 0x000fe2000f8e0205 */
[----:B------:R-:W-:Y:S01]  /*13970*/  SHF.R.S32.HI R0, RZ, 0x1f, R4 ;  /* 0x0000001fff007819 */ /* 0x000fe20000011404 */
[----:B------:R-:W-:Y:S02]  /*13980*/  ULDC.64 UR4, c[0x0][0x2c8] ;  /* 0x0000b20000047ab9 */ /* 0x000fe40000000a00 */
[----:B------:R-:W-:Y:S02]  /*13990*/  IMAD.IADD R3, R3, 0x1, R5 ;  /* 0x0000000103037824 */ /* 0x000fe400078e0205 */
[----:B------:R-:W-:Y:S02]  /*139a0*/  IMAD R5, R0, UR4, RZ ;  /* 0x0000000400057c24 */ /* 0x000fe4000f8e02ff */
[----:B------:R-:W-:-:S04]  /*139b0*/  IMAD.WIDE.U32 R2, R4, UR4, R2 ;  /* 0x0000000404027c25 */ /* 0x000fc8000f8e0002 */
[----:B------:R-:W-:Y:S01]  /*139c0*/  IMAD R0, R4, UR5, R5 ;  /* 0x0000000504007c24 */ /* 0x000fe2000f8e0205 */
[----:B------:R-:W-:-:S03]  /*139d0*/  ULDC.64 UR4, c[0x0][0x280] ;  /* 0x0000a00000047ab9 */ /* 0x000fc60000000a00 */
[----:B------:R-:W-:Y:S01]  /*139e0*/  IMAD.IADD R3, R3, 0x1, R0 ;  /* 0x0000000103037824 */ /* 0x000fe200078e0200 */
[----:B------:R-:W-:Y:S01]  /*139f0*/  LEA R0, P0, R2, UR4, 0x1 ;  /* 0x0000000402007c11 */ /* 0x000fe2000f8008ff */
[----:B------:R-:W-:Y:S02]  /*13a00*/  ULDC UR4, c[0x0][0x2b8] ;  /* 0x0000ae0000047ab9 */ /* 0x000fe40000000800 */
[----:B------:R-:W-:Y:S02]  /*13a10*/  ISETP.GE.AND P3, PT, R8, UR4, PT ;  /* 0x0000000408007c0c */ /* 0x000fe4000bf66270 */
[----:B------:R-:W-:Y:S01]  /*13a20*/  LEA.HI.X R4, R2, UR5, R3, 0x1, P0 ;  /* 0x0000000502047c11 */ /* 0x000fe200080f0c03 */
[----:B------:R-:W-:Y:S01]  /*13a30*/  UMOV UR5, 0xffffffff ;  /* 0xffffffff00057882 */ /* 0x000fe20000000000 */
[----:B------:R-:W-:Y:S02]  /*13a40*/  ISETP.GE.AND P2, PT, R9, UR4, PT ;  /* 0x0000000409007c0c */ /* 0x000fe4000bf46270 */
[----:B------:R-:W-:-:S02]  /*13a50*/  ISETP.GE.AND P0, PT, R10, UR4, PT ;  /* 0x000000040a007c0c */ /* 0x000fc4000bf06270 */
[----:B------:R-:W-:Y:S01]  /*13a60*/  SHF.R.U32.HI R9, RZ, 0x3, R20 ;  /* 0x00000003ff097819 */ /* 0x000fe20000011614 */
[----:B------:R-:W-:Y:S10]  /*13a70*/  BRA.DIV UR5, `(.L_x_1362) ;  /* 0x0000003e05b47947 */ /* 0x000ff4000b800000 */
[----:B------:R-:W0:Y:S01]  /*13a80*/  SHFL.IDX PT, R14, R0, RZ, 0x181f ;  /* 0x00181fff000e7589 */ /* 0x000e2200000e0000 */
[----:B------:R-:W-:Y:S02]  /*13a90*/  IMAD R30, R30, R6, RZ ;  /* 0x000000061e1e7224 */ /* 0x000fe400078e02ff */
        /* <DEDUP_REMOVED lines=72> */
[----:B------:R-:W-:Y:S01]  /*13f20*/  @!P1 IMAD.MOV.U32 R3, RZ, RZ, R5 ;  /* 0x000000ffff039224 */ /* 0x000fe200078e0005 */
[----:B------:R1:W2:Y:S04]  /*13f30*/  SHFL.IDX PT, R14, R0, 0x7, 0x181f ;  /* 0x00f81f00000e7f89 */ /* 0x0002a800000e0000 */
[----:B------:R1:W-:Y:S04]  /*13f40*/  @!P1 LDGSTS.E.BYPASS.LTC128B.128 [R33+0xf400], desc[UR36][R2.64], !P3 ;  /* 0x0f40000002219fae */ /* 0x0003e8000d901d64 */
[----:B------:R1:W-:Y:S04]  /*13f50*/  @!P1 LDGSTS.E.BYPASS.LTC128B.128 [R33+0x13400], desc[UR36][R2.64+0x80], !P2 ;  /* 0x1340008002219fae */ /* 0x0003e8000d101d64 */
[----:B0-----:R1:W-:Y:S02]  /*13f60*/  @!P1 LDGSTS.E.BYPASS.LTC128B.128 [R33+0x17400], desc[UR36][R2.64+0x100], !P0 ;  /* 0x1740010002219fae */ /* 0x0013e4000c101d64 */
.L_x_1453:
[----:B------:R-:W-:Y:S01]  /*13f70*/  VIADD R27, R27, 0x70 ;  /* 0x000000701b1b7836 */ /* 0x000fe20000000000 */
[----:B------:R-:W-:Y:S04]  /*13f80*/  BSSY B0, `(.L_x_1363) ;  /* 0x000000b000007945 */ /* 0x000fe80003800000 */
[----:B------:R-:W-:-:S13]  /*13f90*/  ISETP.GE.AND P1, PT, R27, R30, PT ;  /* 0x0000001e1b00720c */ /* 0x000fda0003f26270 */
[----:B------:R-:W-:Y:S05]  /*13fa0*/  @P1 BRA `(.L_x_1364) ;  /* 0x0000000000201947 */ /* 0x000fea0003800000 */
[----:B-12---:R-:W-:-:S05]  /*13fb0*/  LEA R2, P1, R8, R14, 0x1 ;  /* 0x0000000e08027211 */ /* 0x006fca00078208ff */
[----:B------:R-:W-:-:S05]  /*13fc0*/  IMAD.X R3, RZ, RZ, R4, P1 ;  /* 0x000000ffff037224 */ /* 0x000fca00008e0604 */
[----:B------:R-:W-:Y:S01]  /*13fd0*/  @!PT LDS RZ, [RZ] ;  /* 0x00000000fffff984 */ /* 0x000fe20000000800 */
[----:B------:R-:W-:Y:S01]  /*13fe0*/  @!PT LDS RZ, [RZ] ;  /* 0x00000000fffff984 */ /* 0x000fe20000000800 */
[----:B------:R-:W-:Y:S01]  /*13ff0*/  @!PT LDS RZ, [RZ] ;  /* 0x00000000fffff984 */ /* 0x000fe20000000800 */
[----:B------:R0:W-:Y:S04]  /*14000*/  LDGSTS.E.BYPASS.LTC128B.128 [R33+0xfc00], desc[UR36][R2.64], !P3 ;  /* 0x0fc0000002217fae */ /* 0x0001e8000d901d64 */
[----:B------:R0:W-:Y:S04]  /*14010*/  LDGSTS.E.BYPASS.LTC128B.128 [R33+0x13c00], desc[UR36][R2.64+0x80], !P2 ;  /* 0x13c0008002217fae */ /* 0x0001e8000d101d64 */
[----:B------:R0:W-:Y:S02]  /*14020*/  LDGSTS.E.BYPASS.LTC128B.128 [R33+0x17c00], desc[UR36][R2.64+0x100], !P0 ;  /* 0x17c0010002217fae */ /* 0x0001e4000c101d64 */
.L_x_1364:
[----:B------:R-:W-:Y:S05]  /*14030*/  BSYNC B0 ;  /* 0x0000000000007941 */ /* 0x000fea0003800000 */
.L_x_1363:
[----:B------:R-:W-:Y:S01]  /*14040*/  NOP ;  /* 0x0000000000007918 */ /* 0x000fe20000000000 */
[----:B------:R-:W-:-:S13]  /*14050*/  PLOP3.LUT P0, PT, PT, PT, PT, 0x80, 0x0 ;  /* 0x000000000000781c */ /* 0x000fda0003f0f070 */
.L_x_1365:
[----:B------:R-:W-:Y:S02]  /*14060*/  PLOP3.LUT P1, PT, P1, P0, PT, 0xa2, 0x0 ;  /* 0x000000000000781c */ /* 0x000fe40000f21472 */
[----:B------:R-:W-:-:S08]  /*14070*/  @P0 R2UR P1, UR4, R22 ;  /* 0x00000000160402ca */ /* 0x000fd00000020000 */
[----:B------:R-:W-:-:S05]  /*14080*/  @P0 PLOP3.LUT P0, PT, P1, PT, PT, 0x80, 0x0 ;  /* 0x000000000000081c */ /* 0x000fca0000f0f070 */
[----:B------:R-:W-:Y:S01]  /*14090*/  @!P1 SYNCS.ARRIVE.TRANS64.RED.A0T1 RZ, [UR4+0x2a800], RZ ;  /* 0x02a800ffffff99a7 */ /* 0x000fe20008200404 */
[----:B------:R-:W-:Y:S07]  /*140a0*/  @!P1 ARRIVES.LDGSTSBAR.64.TRANSCNT [UR4+0x2a800] ;  /* 0x02a80000ff0099b0 */ /* 0x000fee0008000a84 */
[----:B------:R-:W-:Y:S05]  /*140b0*/  @P0 BRA.U.ANY `(.L_x_1365) ;  /* 0xfffffffd00e80947 */ /* 0x000fea000393ffff */
[----:B01----:R-:W3:Y:S04]  /*140c0*/  LDL.LU R3, [R1+0x10] ;  /* 0x0000100001037983 */ /* 0x003ee80000300800 */
        /* <DEDUP_REMOVED lines=13> */
.L_x_1454:
[----:B------:R-:W-:Y:S05]  /*141a0*/  BSYNC B0 ;  /* 0x0000000000007941 */ /* 0x000fea0003800000 */
.L_x_1366:
[----:B------:R-:W-:Y:S01]  /*141b0*/  ISETP.GE.AND P0, PT, R0, R36, PT ;  /* 0x000000240000720c */ /* 0x000fe20003f06270 */
[----:B------:R-:W-:-:S12]  /*141c0*/  BSSY B0, `(.L_x_1368) ;  /* 0x00000f6000007945 */ /* 0x000fd80003800000 */
[----:B------:R-:W-:Y:S05]  /*141d0*/  @!P0 BRA `(.L_x_1369) ;  /* 0x0000000c00d08947 */ /* 0x000fea0003800000 */
[----:B------:R-:W-:Y:S02]  /*141e0*/  IMAD.MOV.U32 R10, RZ, RZ, R26 ;  /* 0x000000ffff0a7224 */ /* 0x000fe400078e001a */
[----:B------:R-:W-:Y:S02]  /*141f0*/  IMAD.MOV.U32 R20, RZ, RZ, R28 ;  /* 0x000000ffff147224 */ /* 0x000fe400078e001c */
[----:B------:R-:W-:-:S07]  /*14200*/  IMAD.MOV.U32 R30, RZ, RZ, R25 ;  /* 0x000000ffff1e7224 */ /* 0x000fce00078e0019 */
.L_x_1382:
        /* <DEDUP_REMOVED lines=15> */
[----:B0-----:R-:W-:-:S04]  /*14300*/  @P0 IMAD.HI.U32 R3, R7, R6, RZ ;  /* 0x0000000607030227 */ /* 0x001fc800078e00ff */
[----:B------:R-:W-:Y:S01]  /*14310*/  IMAD.MOV.U32 R6, RZ, RZ, R7 ;  /* 0x000000ffff067224 */ /* 0x000fe200078e0007 */
        /* <DEDUP_REMOVED lines=25> */
.L_x_1370:
[----:B------:R-:W-:Y:S01]  /*144b0*/  IMAD R6, R26, 0x8, R22 ;  /* 0x000000081a067824 */ /* 0x000fe200078e0216 */
[----:B------:R-:W-:Y:S01]  /*144c0*/  SHF.L.U32 R3, R28, 0x1f, RZ ;  /* 0x0000001f1c037819 */ /* 0x000fe200000006ff */
[----:B------:R-:W-:Y:S03]  /*144d0*/  BSSY B1, `(.L_x_1371) ;  /* 0x0000003000017945 */ /* 0x000fe60003800000 */
[----:B------:R-:W0:Y:S02]  /*144e0*/  SYNCS.PHASECHK.TRANS64.TRYWAIT P0, [R6+URZ+0x2a840], R3 ;  /* 0x02a84003060075a7 */ /* 0x000e24000800017f */
[----:B0-----:R-:W-:Y:S05]  /*144f0*/  @!P0 BRA `(.L_x_1372) ;  /* 0x0000003c00c48947 */ /* 0x001fea0003800000 */
.L_x_1455:
[----:B------:R-:W-:Y:S05]  /*14500*/  BSYNC B1 ;  /* 0x0000000000017941 */ /* 0x000fea0003800000 */
.L_x_1371:
[----:B------:R-:W-:Y:S01]  /*14510*/  SHF.R.S32.HI R21, RZ, 0x1f, R7 ;  /* 0x0000001fff157819 */ /* 0x000fe20000011407 */
[----:B------:R-:W-:Y:S01]  /*14520*/  ULDC.64 UR4, c[0x0][0x300] ;  /* 0x0000c00000047ab9 */ /* 0x000fe20000000a00 */
[----:B-----5:R-:W-:Y:S01]  /*14530*/  SHF.R.S32.HI R27, RZ, 0x1f, R8 ;  /* 0x0000001fff1b7819 */ /* 0x020fe20000011408 */
[----:B0-----:R-:W-:Y:S01]  /*14540*/  IMAD.WIDE.U32 R2, R7, UR4, RZ ;  /* 0x0000000407027c25 */ /* 0x001fe2000f8e00ff */
[----:B------:R-:W-:Y:S01]  /*14550*/  ULDC.64 UR6, c[0x0][0x2e8] ;  /* 0x0000ba0000067ab9 */ /* 0x000fe20000000a00 */
[----:B------:R-:W-:Y:S02]  /*14560*/  LOP3.LUT P3, RZ, R23, 0x4, RZ, 0xc0, !PT ;  /* 0x0000000417ff7812 */ /* 0x000fe4000786c0ff */
[----:B------:R-:W-:Y:S01]  /*14570*/  IMAD R0, R21, UR4, RZ ;  /* 0x0000000415007c24 */ /* 0x000fe2000f8e02ff */
[C---:B------:R-:W-:Y:S01]  /*14580*/  LOP3.LUT P2, RZ, R23.reuse, 0x2, RZ, 0xc0, !PT ;  /* 0x0000000217ff7812 */ /* 0x040fe2000784c0ff */
        /* <DEDUP_REMOVED lines=19> */
[----:B------:R-:W3:Y:S04]  /*146c0*/  SHFL.IDX PT, R3, R5, RZ, 0x181f ;  /* 0x00181fff05037589 */ /* 0x000ee800000e0000 */
[----:B------:R-:W-:Y:S01]  /*146d0*/  SHFL.IDX PT, R35, R5, 0x2, 0x181f ;  /* 0x00581f0005237f89 */ /* 0x000fe200000e0000 */
[----:B0-----:R-:W-:-:S05]  /*146e0*/  IMAD.SHL.U32 R11, R11, 0x8, RZ ;  /* 0x000000080b0b7824 */ /* 0x001fca00078e00ff */
[----:B------:R-:W-:-:S05]  /*146f0*/  LOP3.LUT R11, R11, 0x38, RZ, 0xc0, !PT ;  /* 0x000000380b0b7812 */ /* 0x000fca00078ec0ff */
[----:B------:R-:W-:-:S05]  /*14700*/  IMAD.SHL.U32 R0, R11, 0x2, RZ ;  /* 0x000000020b007824 */ /* 0x000fca00078e00ff */
[----:B-1----:R-:W-:-:S05]  /*14710*/  IADD3 R2, P0, R2, R0, RZ ;  /* 0x0000000002027210 */ /* 0x002fca0007f1e0ff */
[----:B---3--:R-:W-:-:S05]  /*14720*/  IMAD.X R3, RZ, RZ, R3, P0 ;  /* 0x000000ffff037224 */ /* 0x008fca00000e0603 */
        /* <DEDUP_REMOVED lines=32> */
.L_x_1469:
        /* <DEDUP_REMOVED lines=10> */
.L_x_1374:
        /* <DEDUP_REMOVED lines=10> */
.L_x_1375:
[----:B------:R3:W-:Y:S01]  /*14a70*/  SYNCS.ARRIVE.TRANS64.A1T0 RZ, [R6+URZ+0x2a830], RZ ;  /* 0x02a830ff06ff79a7 */ /* 0x0007e2000810003f */
[----:B------:R-:W-:Y:S05]  /*14a80*/  @!P2 BRA `(.L_x_1376) ;  /* 0x000000000004a947 */ /* 0x000fea0003800000 */
[----:B------:R-:W-:Y:S01]  /*14a90*/  BPT.TRAP 0x1 ;  /* 0x000000040000795c */ /* 0x000fe20000300000 */
.L_x_1376:
[----:B-1----:R-:W-:Y:S01]  /*14aa0*/  SHF.L.U32 R2, R20, 0x1f, RZ ;  /* 0x0000001f14027819 */ /* 0x002fe200000006ff */
[----:B------:R-:W-:Y:S01]  /*14ab0*/  IMAD R4, R10, 0x8, R22 ;  /* 0x000000080a047824 */ /* 0x000fe200078e0216 */
[----:B------:R-:W-:Y:S03]  /*14ac0*/  BSSY B1, `(.L_x_1377) ;  /* 0x0000003000017945 */ /* 0x000fe60003800000 */
[----:B------:R-:W1:Y:S02]  /*14ad0*/  SYNCS.PHASECHK.TRANS64.TRYWAIT P0, [R4+URZ+0x2a860], R2 ;  /* 0x02a86002040075a7 */ /* 0x000e64000800017f */
[----:B-1----:R-:W-:Y:S05]  /*14ae0*/  @!P0 BRA `(.L_x_1378) ;  /* 0x0000004000388947 */ /* 0x002fea0003800000 */
.L_x_1470:
[----:B------:R-:W-:Y:S05]  /*14af0*/  BSYNC B1 ;  /* 0x0000000000017941 */ /* 0x000fea0003800000 */
.L_x_1377:
        /* <DEDUP_REMOVED lines=10> */
[----:B------:R-:W-:-:S03]  /*14ba0*/  IMAD R5, R5, 0x2, R22 ;  /* 0x0000000205057824 */ /* 0x000fc600078e0216 */
        /* <DEDUP_REMOVED lines=42> */
.L_x_1484:
[C---:B------:R-:W-:Y:S01]  /*14e50*/  ISETP.LT.OR P1, PT, R6.reuse, 0x51, !P1 ;  /* 0x000000510600780c */ /* 0x040fe20004f21670 */
[----:B------:R-:W-:Y:S01]  /*14e60*/  ULDC.64 UR4, c[0x0][0x328] ;  /* 0x0000ca0000047ab9 */ /* 0x000fe20000000a00 */
[----:B------:R-:W-:Y:S02]  /*14e70*/  ISETP.LT.OR P0, PT, R6, 0x51, !P0 ;  /* 0x000000510600780c */ /* 0x000fe40004701670 */
[----:B01----:R-:W-:Y:S01]  /*14e80*/  IADD3 R2, P2, R14, R0, RZ ;  /* 0x000000000e027210 */ /* 0x003fe20007f5e0ff */
[----:B------:R-:W-:-:S04]  /*14e90*/  IMAD R0, R21, UR4, RZ ;  /* 0x0000000415007c24 */ /* 0x000fc8000f8e02ff */
[----:B------:R-:W-:Y:S02]  /*14ea0*/  IMAD.X R3, RZ, RZ, R18, P2 ;  /* 0x000000ffff037224 */ /* 0x000fe400010e0612 */
[----:B------:R-:W-:-:S03]  /*14eb0*/  IMAD R9, R7, UR5, R0 ;  /* 0x0000000507097c24 */ /* 0x000fc6000f8e0200 */
        /* <DEDUP_REMOVED lines=14> */
.L_x_1380:
        /* <DEDUP_REMOVED lines=10> */
.L_x_1381:
[----:B------:R-:W-:Y:S01]  /*15040*/  IMAD.MOV.U32 R3, RZ, RZ, R27 ;  /* 0x000000ffff037224 */ /* 0x000fe200078e001b */
[----:B------:R-:W-:Y:S01]  /*15050*/  ULDC.64 UR4, c[0x0][0x330] ;  /* 0x0000cc0000047ab9 */ /* 0x000fe20000000a00 */
[----:B------:R-:W-:Y:S01]  /*15060*/  ULDC.64 UR6, c[0x0][0x318] ;  /* 0x0000c60000067ab9 */ /* 0x000fe20000000a00 */
[----:B------:R1:W-:Y:S01]  /*15070*/  SYNCS.ARRIVE.TRANS64.A1T0 RZ, [R4+URZ+0x2a850], RZ ;  /* 0x02a850ff04ff79a7 */ /* 0x0003e2000810003f */
[----:B------:R-:W-:-:S04]  /*15080*/  IMAD.WIDE.U32 R2, R24, UR4, R2 ;  /* 0x0000000418027c25 */ /* 0x000fc8000f8e0002 */
[----:B------:R-:W-:Y:S01]  /*15090*/  IMAD R3, R24, UR5, R3 ;  /* 0x0000000518037c24 */ /* 0x000fe2000f8e0203 */
[C---:B------:R-:W-:Y:S01]  /*150a0*/  LEA R17, P0, R2.reuse, UR6, 0x1 ;  /* 0x0000000602117c11 */ /* 0x040fe2000f8008ff */
[C---:B------:R-:W-:Y:S02]  /*150b0*/  VIADD R0, R25.reuse, 0xffffffff ;  /* 0xffffffff19007836 */ /* 0x040fe40000000000 */
[----:B------:R-:W-:Y:S01]  /*150c0*/  IMAD.MOV.U32 R10, RZ, RZ, R26 ;  /* 0x000000ffff0a7224 */ /* 0x000fe200078e001a */
[----:B------:R-:W-:Y:S01]  /*150d0*/  LEA.HI.X R18, R2, UR7, R3, 0x1, P0 ;  /* 0x0000000702127c11 */ /* 0x000fe200080f0c03 */
[----:B------:R-:W-:Y:S01]  /*150e0*/  IMAD.MOV.U32 R20, RZ, RZ, R28 ;  /* 0x000000ffff147224 */ /* 0x000fe200078e001c */
[----:B------:R-:W-:Y:S01]  /*150f0*/  ISETP.GT.AND P0, PT, R25, R36, PT ;  /* 0x000000241900720c */ /* 0x000fe20003f04270 */
[----:B------:R-:W-:-:S12]  /*15100*/  IMAD.MOV.U32 R30, RZ, RZ, R25 ;  /* 0x000000ffff1e7224 */ /* 0x000fd800078e0019 */
[----:B-1----:R-:W-:Y:S05]  /*15110*/  @P0 BRA `(.L_x_1382) ;  /* 0xfffffff0003c0947 */ /* 0x002fea000383ffff */
.L_x_1369:
[----:B------:R-:W-:Y:S05]  /*15120*/  BSYNC B0 ;  /* 0x0000000000007941 */ /* 0x000fea0003800000 */
.L_x_1368:
        /* <DEDUP_REMOVED lines=17> */
.L_x_1384:
[----:B------:R-:W-:Y:S05]  /*15240*/  BSYNC B0 ;  /* 0x0000000000007941 */ /* 0x000fea0003800000 */
.L_x_1383:
[----:B------:R-:W-:-:S13]  /*15250*/  LOP3.LUT P0, RZ, R23, 0x10, RZ, 0xc0, !PT ;  /* 0x0000001017ff7812 */ /* 0x000fda000780c0ff */
[----:B------:R-:W-:Y:S05]  /*15260*/  @!P0 BRA `(.L_x_1385) ;  /* 0x0000000000048947 */ /* 0x000fea0003800000 */
[----:B------:R-:W-:Y:S01]  /*15270*/  BPT.TRAP 0x1 ;  /* 0x000000040000795c */ /* 0x000fe20000300000 */
.L_x_1385:
[----:B------:R-:W-:Y:S01]  /*15280*/  IMAD R0, R26, 0x8, R22 ;  /* 0x000000081a007824 */ /* 0x000fe200078e0216 */
[----:B0-----:R-:W-:Y:S01]  /*15290*/  SHF.L.U32 R3, R28, 0x1f, RZ ;  /* 0x0000001f1c037819 */ /* 0x001fe200000006ff */
[----:B------:R-:W-:Y:S01]  /*152a0*/  BSSY B0, `(.L_x_1386) ;  /* 0x0000004000007945 */ /* 0x000fe20003800000 */
[----:B------:R-:W-:Y:S02]  /*152b0*/  IMAD R6, R25, -0x60, R34 ;  /* 0xffffffa019067824 */ /* 0x000fe400078e0222 */
[----:B------:R-:W0:Y:S02]  /*152c0*/  SYNCS.PHASECHK.TRANS64.TRYWAIT P0, [R0+URZ+0x2a860], R3 ;  /* 0x02a86003000075a7 */ /* 0x000e24000800017f */
[----:B0-----:R-:W-:Y:S05]  /*152d0*/  @!P0 BRA `(.L_x_1387) ;  /* 0x00000040003c8947 */ /* 0x001fea0003800000 */
.L_x_1485:
[----:B------:R-:W-:Y:S05]  /*152e0*/  BSYNC B0 ;  /* 0x0000000000007941 */ /* 0x000fea0003800000 */
.L_x_1386:
        /* <DEDUP_REMOVED lines=8> */
[----:B------:R-:W-:Y:S01]  /*15370*/  LOP3.LUT R2, R29, 0x1, RZ, 0xc0, !PT ;  /* 0x000000011d027812 */ /* 0x000fe200078ec0ff */
[----:B------:R-:W-:Y:S01]  /*15380*/  IMAD R4, R7, 0x2, R22 ;  /* 0x0000000207047824 */ /* 0x000fe200078e0216 */
[----:B------:R-:W-:Y:S01]  /*15390*/  LOP3.LUT P0, RZ, R29, 0x2, RZ, 0xc0, !PT ;  /* 0x000000021dff7812 */ /* 0x000fe2000780c0ff */
[----:B--2---:R-:W2:Y:S01]  /*153a0*/  SHFL.IDX PT, R14, R17, RZ, 0x181f ;  /* 0x00181fff110e7589 */ /* 0x004ea200000e0000 */
        /* <DEDUP_REMOVED lines=45> */
.L_x_1499:
        /* <DEDUP_REMOVED lines=11> */
.L_x_1389:
        /* <DEDUP_REMOVED lines=10> */
.L_x_1390:
[----:B------:R1:W-:Y:S01]  /*157d0*/  SYNCS.ARRIVE.TRANS64.A1T0 RZ, [R0+URZ+0x2a850], RZ ;  /* 0x02a850ff00ff79a7 */ /* 0x0003e2000810003f */
[----:B------:R-:W-:-:S05]  /*157e0*/  VIADD R26, R26, 0x1 ;  /* 0x000000011a1a7836 */ /* 0x000fca0000000000 */
[----:B------:R-:W-:-:S04]  /*157f0*/  ISETP.NE.AND P0, PT, R26, 0x2, PT ;  /* 0x000000021a00780c */ /* 0x000fc80003f05270 */
[----:B0-----:R-:W-:Y:S02]  /*15800*/  SEL R3, RZ, 0x1, P0 ;  /* 0x00000001ff037807 */ /* 0x001fe40000000000 */
[----:B------:R-:W-:Y:S02]  /*15810*/  SEL R26, R26, RZ, P0 ;  /* 0x000000ff1a1a7207 */ /* 0x000fe40000000000 */
[----:B-1----:R-:W-:-:S07]  /*15820*/  LOP3.LUT R28, R28, R3, RZ, 0x3c, !PT ;  /* 0x000000031c1c7212 */ /* 0x002fce00078e3cff */
.L_x_1347:
[----:B------:R-:W-:Y:S05]  /*15830*/  BSYNC B7 ;  /* 0x0000000000077941 */ /* 0x000fea0003800000 */
.L_x_1345:
        /* <DEDUP_REMOVED lines=11> */
.L_x_1391:
        /* <DEDUP_REMOVED lines=43> */
.L_x_1509:
[----:B------:R-:W-:Y:S02]  /*15ba0*/  ULDC UR4, c[0x0][0xc38] ;  /* 0x00030e0000047ab9 */ /* 0x000fe40000000800 */
[----:B------:R-:W-:-:S04]  /*15bb0*/  IMAD.U32 R5, RZ, RZ, UR4 ;  /* 0x00000004ff057e24 */ /* 0x000fc8000f8e00ff */
[----:B-1----:R-:W-:-:S04]  /*15bc0*/  IMAD R14, R14, R5, RZ ;  /* 0x000000050e0e7224 */ /* 0x002fc800078e02ff */
[----:B------:R-:W-:-:S05]  /*15bd0*/  IMAD.IADD R7, R7, 0x1, R14 ;  /* 0x0000000107077824 */ /* 0x000fca00078e020e */
[----:B------:R-:W-:-:S13]  /*15be0*/  ISETP.GT.AND P6, PT, R7, R0, PT ;  /* 0x000000000700720c */ /* 0x000fda0003fc4270 */
[----:B------:R-:W-:Y:S05]  /*15bf0*/  @P6 BRA `(.L_x_1394) ;  /* 0x0000000000a46947 */ /* 0x000fea0003800000 */
.L_x_1397:
        /* <DEDUP_REMOVED lines=35> */
.L_x_1517:
[----:B------:R-:W-:Y:S02]  /*15e30*/  ULDC UR4, c[0x0][0xc38] ;  /* 0x00030e0000047ab9 */ /* 0x000fe40000000800 */
[----:B------:R-:W-:-:S04]  /*15e40*/  IMAD.U32 R5, RZ, RZ, UR4 ;  /* 0x00000004ff057e24 */ /* 0x000fc8000f8e00ff */
[----:B-1----:R-:W-:-:S04]  /*15e50*/  IMAD R14, R14, R5, RZ ;  /* 0x000000050e0e7224 */ /* 0x002fc800078e02ff */
[----:B------:R-:W-:-:S05]  /*15e60*/  IMAD.IADD R7, R14, 0x1, R7 ;  /* 0x000000010e077824 */ /* 0x000fca00078e0207 */
[----:B------:R-:W-:-:S13]  /*15e70*/  ISETP.GT.AND P6, PT, R7, R0, PT ;  /* 0x000000000700720c */ /* 0x000fda0003fc4270 */
[----:B------:R-:W-:Y:S05]  /*15e80*/  @!P6 BRA `(.L_x_1397) ;  /* 0xfffffffc005ce947 */ /* 0x000fea000383ffff */
.L_x_1394:
[----:B------:R-:W-:Y:S01]  /*15e90*/  IMAD.IADD R7, R7, 0x1, -R14 ;  /* 0x0000000107077824 */ /* 0x000fe200078e0a0e */
[----:B------:R-:W-:-:S03]  /*15ea0*/  UMOV UR4, 0xffffffff ;  /* 0xffffffff00047882 */ /* 0x000fc60000000000 */
[----:B------:R-:W-:-:S05]  /*15eb0*/  IMAD R3, R2, R5, R7 ;  /* 0x0000000502037224 */ /* 0x000fca00078e0207 */
[----:B------:R-:W-:Y:S01]  /*15ec0*/  ISETP.GT.AND P6, PT, R3, R0, PT ;  /* 0x000000000300720c */ /* 0x000fe20003fc4270 */
[----:B------:R-:W-:-:S12]  /*15ed0*/  BRA.DIV UR4, `(.L_x_1398) ;  /* 0x0000004604307947 */ /* 0x000fd8000b800000 */
[----:B------:R-:W-:-:S04]  /*15ee0*/  VOTE.ANY R3, PT, !P6 ;  /* 0x0000000000037806 */ /* 0x000fc800070e0100 */
[----:B------:R-:W1:Y:S02]  /*15ef0*/  POPC R12, R3 ;  /* 0x00000003000c7309 */ /* 0x000e640000000000 */
[----:B-1----:R1:W2:Y:S01]  /*15f00*/  SHFL.IDX PT, R17, R17, R12, 0x1f ;  /* 0x00001f0c11117589 */ /* 0x0022a200000e0000 */
[----:B------:R-:W-:-:S03]  /*15f10*/  IMAD.IADD R19, R12, 0x1, R19 ;  /* 0x000000010c137824 */ /* 0x000fc600078e0213 */
[----:B------:R1:W3:Y:S04]  /*15f20*/  SHFL.IDX PT, R8, R8, R12, 0x1f ;  /* 0x00001f0c08087589 */ /* 0x0002e800000e0000 */
.L_x_1522:
[----:B------:R-:W-:-:S13]  /*15f30*/  ISETP.NE.AND P0, PT, R3, RZ, PT ;  /* 0x000000ff0300720c */ /* 0x000fda0003f05270 */
[----:B------:R-:W-:Y:S05]  /*15f40*/  @!P0 BRA `(.L_x_1399) ;  /* 0x0000000000108947 */ /* 0x000fea0003800000 */
[----:B------:R-:W-:Y:S01]  /*15f50*/  UMOV UR4, 0xffffffff ;  /* 0xffffffff00047882 */ /* 0x000fe20000000000 */
[----:B-1----:R-:W-:Y:S02]  /*15f60*/  VIADD R12, R12, 0xffffffff ;  /* 0xffffffff0c0c7836 */ /* 0x002fe40000000000 */
[----:B------:R-:W-:Y:S05]  /*15f70*/  BRA.DIV UR4, `(.L_x_1400) ;  /* 0x0000004604647947 */ /* 0x000fea000b800000 */
[----:B------:R4:W1:Y:S02]  /*15f80*/  SHFL.IDX PT, R6, R2, R12, 0x1f ;  /* 0x00001f0c02067589 */ /* 0x00086400000e0000 */
.L_x_1399:
[----:B---3--:R-:W-:Y:S01]  /*15f90*/  ISETP.NE.AND P0, PT, R8, 0x1, PT ;  /* 0x000000010800780c */ /* 0x008fe20003f05270 */
[----:B-1----:R-:W-:-:S04]  /*15fa0*/  IMAD R16, R6, R5, R7 ;  /* 0x0000000506107224 */ /* 0x002fc800078e0207 */
[----:B------:R-:W-:-:S08]  /*15fb0*/  IMAD.IADD R0, R0, 0x1, -R16 ;  /* 0x0000000100007824 */ /* 0x000fd000078e0a10 */
[----:B------:R-:W-:Y:S05]  /*15fc0*/  @!P0 BRA `(.L_x_1401) ;  /* 0x0000000000dc8947 */ /* 0x000fea0003800000 */
[-C--:B--2---:R-:W-:Y:S02]  /*15fd0*/  IABS R5, R17.reuse ;  /* 0x0000001100057213 */ /* 0x084fe40000000000 */
[----:B------:R-:W-:Y:S02]  /*15fe0*/  IABS R4, R8 ;  /* 0x0000000800047213 */ /* 0x000fe40000000000 */
[----:B------:R-:W1:Y:S08]  /*15ff0*/  I2F.RP R6, R5 ;  /* 0x0000000500067306 */ /* 0x000e700000209400 */
[----:B------:R-:W2:Y:S08]  /*16000*/  I2F.RP R7, R4 ;  /* 0x0000000400077306 */ /* 0x000eb00000209400 */
[----:B-1----:R-:W0:Y:S08]  /*16010*/  MUFU.RCP R6, R6 ;  /* 0x0000000600067308 */ /* 0x002e300000001000 */
[----:B--2---:R-:W-:Y:S01]  /*16020*/  MUFU.RCP R7, R7 ;  /* 0x0000000700077308 */ /* 0x004fe20000001000 */
[----:B0---4-:R-:W-:Y:S01]  /*16030*/  VIADD R2, R6, 0xffffffe ;  /* 0x0ffffffe06027836 */ /* 0x011fe20000000000 */
[----:B------:R-:W-:-:S06]  /*16040*/  IABS R6, R17 ;  /* 0x0000001100067213 */ /* 0x000fcc0000000000 */
[----:B------:R0:W1:Y:S02]  /*16050*/  F2I.FTZ.U32.TRUNC.NTZ R3, R2 ;  /* 0x0000000200037305 */ /* 0x000064000021f000 */
[----:B0-----:R-:W-:Y:S02]  /*16060*/  IMAD.MOV.U32 R2, RZ, RZ, RZ ;  /* 0x000000ffff027224 */ /* 0x001fe400078e00ff */
[----:B-1----:R-:W-:-:S04]  /*16070*/  IMAD.MOV R10, RZ, RZ, -R3 ;  /* 0x000000ffff0a7224 */ /* 0x002fc800078e0a03 */
[----:B------:R-:W-:-:S04]  /*16080*/  IMAD R9, R10, R5, RZ ;  /* 0x000000050a097224 */ /* 0x000fc800078e02ff */
[----:B------:R-:W-:Y:S01]  /*16090*/  IMAD.HI.U32 R3, R3, R9, R2 ;  /* 0x0000000903037227 */ /* 0x000fe200078e0002 */
[----:B------:R-:W-:-:S03]  /*160a0*/  IABS R2, R0 ;  /* 0x0000000000027213 */ /* 0x000fc60000000000 */
[----:B------:R-:W-:Y:S02]  /*160b0*/  IMAD.MOV R9, RZ, RZ, -R6 ;  /* 0x000000ffff097224 */ /* 0x000fe400078e0a06 */
[----:B------:R-:W-:-:S04]  /*160c0*/  IMAD.HI.U32 R6, R3, R2, RZ ;  /* 0x0000000203067227 */ /* 0x000fc800078e00ff */
[----:B------:R-:W-:Y:S02]  /*160d0*/  IMAD R2, R6, R9, R2 ;  /* 0x0000000906027224 */ /* 0x000fe400078e0202 */
[----:B------:R-:W-:-:S03]  /*160e0*/  VIADD R3, R7, 0xffffffe ;  /* 0x0ffffffe07037836 */ /* 0x000fc60000000000 */
[----:B------:R-:W-:-:S03]  /*160f0*/  ISETP.GT.U32.AND P1, PT, R5, R2, PT ;  /* 0x000000020500720c */ /* 0x000fc60003f24070 */
[----:B------:R-:W0:Y:S10]  /*16100*/  F2I.FTZ.U32.TRUNC.NTZ R3, R3 ;  /* 0x0000000300037305 */ /* 0x000e34000021f000 */
[----:B------:R-:W-:-:S02]  /*16110*/  @!P1 IMAD.IADD R2, R2, 0x1, -R5 ;  /* 0x0000000102029824 */ /* 0x000fc400078e0a05 */
[----:B------:R-:W-:Y:S01]  /*16120*/  @!P1 VIADD R6, R6, 0x1 ;  /* 0x0000000106069836 */ /* 0x000fe20000000000 */
[----:B------:R-:W-:Y:S02]  /*16130*/  ISETP.NE.AND P1, PT, R17, RZ, PT ;  /* 0x000000ff1100720c */ /* 0x000fe40003f25270 */
[----:B------:R-:W-:Y:S01]  /*16140*/  ISETP.GE.U32.AND P0, PT, R2, R5, PT ;  /* 0x000000050200720c */ /* 0x000fe20003f06070 */
[----:B0-----:R-:W-:Y:S02]  /*16150*/  IMAD.MOV R5, RZ, RZ, -R3 ;  /* 0x000000ffff057224 */ /* 0x001fe400078e0a03 */
[----:B------:R-:W-:Y:S02]  /*16160*/  IMAD.MOV.U32 R2, RZ, RZ, RZ ;  /* 0x000000ffff027224 */ /* 0x000fe400078e00ff */
[----:B------:R-:W-:-:S04]  /*16170*/  IMAD R5, R5, R4, RZ ;  /* 0x0000000405057224 */ /* 0x000fc800078e02ff */
[----:B------:R-:W-:Y:S01]  /*16180*/  IMAD.HI.U32 R5, R3, R5, R2 ;  /* 0x0000000503057227 */ /* 0x000fe200078e0002 */
[----:B------:R-:W-:Y:S02]  /*16190*/  LOP3.LUT R2, R0, R17, RZ, 0x3c, !PT ;  /* 0x0000001100027212 */ /* 0x000fe400078e3cff */
[----:B------:R-:W-:Y:S01]  /*161a0*/  IABS R3, R8 ;  /* 0x0000000800037213 */ /* 0x000fe20000000000 */
[----:B------:R-:W-:Y:S01]  /*161b0*/  @P0 VIADD R6, R6, 0x1 ;  /* 0x0000000106060836 */ /* 0x000fe20000000000 */
[----:B------:R-:W-:-:S03]  /*161c0*/  ISETP.GE.AND P2, PT, R2, RZ, PT ;  /* 0x000000ff0200720c */ /* 0x000fc60003f46270 */
[----:B------:R-:W-:-:S10]  /*161d0*/  IMAD.MOV R3, RZ, RZ, -R3 ;  /* 0x000000ffff037224 */ /* 0x000fd400078e0a03 */
[----:B------:R-:W-:Y:S01]  /*161e0*/  @!P2 IMAD.MOV R6, RZ, RZ, -R6 ;  /* 0x000000ffff06a224 */ /* 0x000fe200078e0a06 */
[----:B------:R-:W-:-:S04]  /*161f0*/  @!P1 LOP3.LUT R6, RZ, R17, RZ, 0x33, !PT ;  /* 0x00000011ff069212 */ /* 0x000fc800078e33ff */
[----:B------:R-:W-:-:S05]  /*16200*/  IABS R2, R6 ;  /* 0x0000000600027213 */ /* 0x000fca0000000000 */
[----:B------:R-:W-:-:S04]  /*16210*/  IMAD.HI.U32 R5, R5, R2, RZ ;  /* 0x0000000205057227 */ /* 0x000fc800078e00ff */
[----:B------:R-:W-:Y:S01]  /*16220*/  IMAD R3, R5, R3, R2 ;  /* 0x0000000305037224 */ /* 0x000fe200078e0202 */
[----:B------:R-:W-:-:S04]  /*16230*/  LOP3.LUT R2, R6, R8, RZ, 0x3c, !PT ;  /* 0x0000000806027212 */ /* 0x000fc800078e3cff */
[----:B------:R-:W-:Y:S02]  /*16240*/  ISETP.GT.U32.AND P1, PT, R4, R3, PT ;  /* 0x000000030400720c */ /* 0x000fe40003f24070 */
[----:B------:R-:W-:Y:S01]  /*16250*/  ISETP.GE.AND P2, PT, R2, RZ, PT ;  /* 0x000000ff0200720c */ /* 0x000fe20003f46270 */
[----:B------:R-:W-:-:S04]  /*16260*/  IMAD.MOV R2, RZ, RZ, -R6 ;  /* 0x000000ffff027224 */ /* 0x000fc800078e0a06 */
[----:B------:R-:W-:-:S06]  /*16270*/  IMAD R2, R17, R2, R0 ;  /* 0x0000000211027224 */ /* 0x000fcc00078e0200 */
[----:B------:R-:W-:Y:S02]  /*16280*/  @!P1 IMAD.IADD R3, R3, 0x1, -R4 ;  /* 0x0000000103039824 */ /* 0x000fe400078e0a04 */
[----:B------:R-:W-:Y:S01]  /*16290*/  @!P1 VIADD R5, R5, 0x1 ;  /* 0x0000000105059836 */ /* 0x000fe20000000000 */
[----:B------:R-:W-:Y:S02]  /*162a0*/  ISETP.NE.AND P1, PT, R8, RZ, PT ;  /* 0x000000ff0800720c */ /* 0x000fe40003f25270 */
[----:B------:R-:W-:-:S13]  /*162b0*/  ISETP.GE.U32.AND P0, PT, R3, R4, PT ;  /* 0x000000040300720c */ /* 0x000fda0003f06070 */
[----:B------:R-:W-:-:S04]  /*162c0*/  @P0 VIADD R5, R5, 0x1 ;  /* 0x0000000105050836 */ /* 0x000fc80000000000 */
[----:B------:R-:W-:Y:S01]  /*162d0*/  @!P2 IMAD.MOV R5, RZ, RZ, -R5 ;  /* 0x000000ffff05a224 */ /* 0x000fe200078e0a05 */
[----:B------:R-:W-:-:S05]  /*162e0*/  @!P1 LOP3.LUT R5, RZ, R8, RZ, 0x33, !PT ;  /* 0x00000008ff059212 */ /* 0x000fca00078e33ff */
[--C-:B------:R-:W-:Y:S02]  /*162f0*/  IMAD.MOV R3, RZ, RZ, -R5.reuse ;  /* 0x000000ffff037224 */ /* 0x100fe400078e0a05 */
[C---:B------:R-:W-:Y:S02]  /*16300*/  IMAD R5, R8.reuse, 0x1000000, R5 ;  /* 0x0100000008057824 */ /* 0x040fe400078e0205 */
[----:B------:R-:W-:-:S04]  /*16310*/  IMAD R8, R8, R3, R6 ;  /* 0x0000000308087224 */ /* 0x000fc800078e0206 */
[----:B------:R-:W-:Y:S01]  /*16320*/  IMAD R18, R8, 0x10000, R5 ;  /* 0x0001000008127824 */ /* 0x000fe200078e0205 */
[----:B------:R-:W-:Y:S06]  /*16330*/  BRA `(.L_x_1402) ;  /* 0x0000000000f07947 */ /* 0x000fec0003800000 */
.L_x_1401:
[----:B0---4-:R-:W0:Y:S02]  /*16340*/  LDC.64 R2, c[0x0][0xc90] ;  /* 0x00032400ff027b82 */ /* 0x011e240000000a00 */
[----:B0-----:R-:W-:-:S05]  /*16350*/  IMAD.WIDE R2, R19, 0x4, R2 ;  /* 0x0000000413027825 */ /* 0x001fca00078e0202 */
[----:B------:R0:W2:Y:S02]  /*16360*/  LDG.E R6, desc[UR36][R2.64] ;  /* 0x0000002402067981 */ /* 0x0000a4000c1e1900 */
[----:B0-----:R-:W-:Y:S02]  /*16370*/  IMAD.MOV.U32 R2, RZ, RZ, RZ ;  /* 0x000000ffff027224 */ /* 0x001fe400078e00ff */
[----:B--2---:R-:W-:-:S05]  /*16380*/  IMAD R7, R17, R6, RZ ;  /* 0x0000000611077224 */ /* 0x004fca00078e02ff */
[----:B------:R-:W-:-:S04]  /*16390*/  IABS R4, R7 ;  /* 0x0000000700047213 */ /* 0x000fc80000000000 */
[----:B------:R-:W0:Y:S08]  /*163a0*/  I2F.RP R8, R4 ;  /* 0x0000000400087306 */ /* 0x000e300000209400 */
[----:B0-----:R-:W0:Y:S02]  /*163b0*/  MUFU.RCP R8, R8 ;  /* 0x0000000800087308 */ /* 0x001e240000001000 */
[----:B0-----:R-:W-:-:S06]  /*163c0*/  VIADD R9, R8, 0xffffffe ;  /* 0x0ffffffe08097836 */ /* 0x001fcc0000000000 */
[----:B------:R-:W0:Y:S02]  /*163d0*/  F2I.FTZ.U32.TRUNC.NTZ R3, R9 ;  /* 0x0000000900037305 */ /* 0x000e24000021f000 */
[----:B0-----:R-:W-:-:S04]  /*163e0*/  IMAD.MOV R11, RZ, RZ, -R3 ;  /* 0x000000ffff0b7224 */ /* 0x001fc800078e0a03 */
[----:B------:R-:W-:-:S04]  /*163f0*/  IMAD R11, R11, R4, RZ ;  /* 0x000000040b0b7224 */ /* 0x000fc800078e02ff */
        /* <DEDUP_REMOVED lines=21> */
[----:B------:R-:W-:-:S04]  /*16550*/  VIADDMNMX R5, R3, R5, R6, PT ;  /* 0x0000000503057246 */ /* 0x000fc80003800106 */
[----:B------:R-:W-:-:S04]  /*16560*/  IABS R6, R5 ;  /* 0x0000000500067213 */ /* 0x000fc80000000000 */
[----:B------:R-:W0:Y:S08]  /*16570*/  I2F.RP R8, R6 ;  /* 0x0000000600087306 */ /* 0x000e300000209400 */
[----:B0-----:R-:W0:Y:S02]  /*16580*/  MUFU.RCP R8, R8 ;  /* 0x0000000800087308 */ /* 0x001e240000001000 */
[----:B0-----:R-:W-:Y:S01]  /*16590*/  VIADD R3, R8, 0xffffffe ;  /* 0x0ffffffe08037836 */ /* 0x001fe20000000000 */
[----:B------:R-:W-:-:S05]  /*165a0*/  IABS R8, R5 ;  /* 0x0000000500087213 */ /* 0x000fca0000000000 */
[----:B------:R-:W0:Y:S02]  /*165b0*/  F2I.FTZ.U32.TRUNC.NTZ R3, R3 ;  /* 0x0000000300037305 */ /* 0x000e24000021f000 */
[----:B0-----:R-:W-:-:S04]  /*165c0*/  IMAD.MOV R7, RZ, RZ, -R3 ;  /* 0x000000ffff077224 */ /* 0x001fc800078e0a03 */
[----:B------:R-:W-:-:S04]  /*165d0*/  IMAD R7, R7, R6, RZ ;  /* 0x0000000607077224 */ /* 0x000fc800078e02ff */
[----:B------:R-:W-:Y:S01]  /*165e0*/  IMAD.HI.U32 R2, R3, R7, R2 ;  /* 0x0000000703027227 */ /* 0x000fe200078e0002 */
[----:B------:R-:W-:-:S03]  /*165f0*/  IABS R7, R0 ;  /* 0x0000000000077213 */ /* 0x000fc60000000000 */
        /* <DEDUP_REMOVED lines=13> */
[----:B------:R-:W-:Y:S01]  /*166d0*/  @!P1 LOP3.LUT R2, RZ, R5, RZ, 0x33, !PT ;  /* 0x00000005ff029212 */ /* 0x000fe200078e33ff */
[----:B------:R-:W-:-:S04]  /*166e0*/  IMAD.MOV R5, RZ, RZ, -R5 ;  /* 0x000000ffff057224 */ /* 0x000fc800078e0a05 */
[----:B------:R-:W-:-:S07]  /*166f0*/  IMAD R18, R2, R5, R3 ;  /* 0x0000000502127224 */ /* 0x000fce00078e0203 */
.L_x_1402:
[----:B------:R-:W-:-:S05]  /*16700*/  LOP3.LUT R2, RZ, R2, RZ, 0x33, !PT ;  /* 0x00000002ff027212 */ /* 0x000fca00078e33ff */
[----:B------:R-:W-:Y:S01]  /*16710*/  IMAD.IADD R17, R17, 0x1, R2 ;  /* 0x0000000111117824 */ /* 0x000fe200078e0202 */
[----:B------:R-:W-:Y:S06]  /*16720*/  BRA `(.L_x_1403) ;  /* 0x00000000001c7947 */ /* 0x000fec0003800000 */
.L_x_1395:
[----:B------:R-:W-:Y:S01]  /*16730*/  UMOV UR4, URZ ;  /* 0x0000003f00047c82 */ /* 0x000fe20008000000 */
[----:B------:R-:W-:Y:S01]  /*16740*/  UMOV UR5, URZ ;  /* 0x0000003f00057c82 */ /* 0x000fe20008000000 */
[----:B------:R-:W-:Y:S01]  /*16750*/  ULDC UR6, c[0x0][0xc3c] ;  /* 0x00030f0000067ab9 */ /* 0x000fe20000000800 */
[----:B------:R-:W-:Y:S02]  /*16760*/  IMAD.MOV.U32 R16, RZ, RZ, R0 ;  /* 0x000000ffff107224 */ /* 0x000fe400078e0000 */
[----:B------:R-:W-:Y:S02]  /*16770*/  IMAD.U32 R17, RZ, RZ, UR4 ;  /* 0x00000004ff117e24 */ /* 0x000fe4000f8e00ff */
[----:B------:R-:W-:Y:S02]  /*16780*/  IMAD.U32 R18, RZ, RZ, UR5 ;  /* 0x00000005ff127e24 */ /* 0x000fe4000f8e00ff */
[----:B------:R-:W-:-:S07]  /*16790*/  IMAD.U32 R19, RZ, RZ, UR6 ;  /* 0x00000006ff137e24 */ /* 0x000fce000f8e00ff */
.L_x_1403:
        /* <DEDUP_REMOVED lines=10> */
.L_x_1392:
[----:B------:R-:W-:Y:S02]  /*16840*/  ULDC UR4, c[0x0][0xc3c] ;  /* 0x00030f0000047ab9 */ /* 0x000fe40000000800 */
[----:B-1----:R-:W-:-:S13]  /*16850*/  ISETP.GE.AND P0, PT, R19, UR4, PT ;  /* 0x0000000413007c0c */ /* 0x002fda000bf06270 */
[----:B------:R-:W-:Y:S05]  /*16860*/  @!P0 BRA `(.L_x_1404) ;  /* 0xffffffac00c88947 */ /* 0x000fea000383ffff */
[----:B------:R-:W-:Y:S05]  /*16870*/  BSYNC B8 ;  /* 0x0000000000087941 */ /* 0x000fea0003800000 */
.L_x_1331:
[----:B------:R-:W3:Y:S01]  /*16880*/  LDL.LU R0, [R1+0x10] ;  /* 0x0000100001007983 */ /* 0x000ee20000300800 */
[----:B------:R-:W-:Y:S01]  /*16890*/  BSSY B0, `(.L_x_1405) ;  /* 0x000000b000007945 */ /* 0x000fe20003800000 */
[----:B------:R-:W1:Y:S01]  /*168a0*/  S2R R5, SR_CgaCtaId ;  /* 0x0000000000057919 */ /* 0x000e620000008800 */
[----:B---3--:R-:W-:-:S05]  /*168b0*/  VIADD R0, R0, 0x1 ;  /* 0x0000000100007836 */ /* 0x008fca0000000000 */
[----:B0-----:R-:W-:-:S04]  /*168c0*/  LEA.HI R2, R0, R0, RZ, 0x1 ;  /* 0x0000000000027211 */ /* 0x001fc800078f08ff */
[----:B------:R-:W-:Y:S02]  /*168d0*/  LOP3.LUT R3, R2, 0xfffffffe, RZ, 0xc0, !PT ;  /* 0xfffffffe02037812 */ /* 0x000fe400078ec0ff */
[----:B------:R-:W-:-:S03]  /*168e0*/  MOV R2, 0x400 ;  /* 0x0000040000027802 */ /* 0x000fc60000000f00 */
[----:B------:R-:W-:Y:S01]  /*168f0*/  IMAD.IADD R0, R0, 0x1, -R3 ;  /* 0x0000000100007824 */ /* 0x000fe200078e0a03 */
[----:B-1----:R-:W-:-:S04]  /*16900*/  LEA R7, R5, R2, 0x18 ;  /* 0x0000000205077211 */ /* 0x002fc800078ec0ff */
[----:B------:R-:W-:-:S04]  /*16910*/  SHF.L.U32 R0, R0, 0x1f, RZ ;  /* 0x0000001f00007819 */ /* 0x000fc800000006ff */
[----:B------:R-:W0:Y:S02]  /*16920*/  SYNCS.PHASECHK.TRANS64.TRYWAIT P0, [R7+URZ+0x2a820], R0 ;  /* 0x02a82000070075a7 */ /* 0x000e24000800017f */
[----:B0-----:R-:W-:Y:S05]  /*16930*/  @!P0 BRA `(.L_x_1406) ;  /* 0x0000003c001c8947 */ /* 0x001fea0003800000 */
.L_x_1525:
[----:B------:R-:W-:Y:S05]  /*16940*/  BSYNC B0 ;  /* 0x0000000000007941 */ /* 0x000fea0003800000 */
.L_x_1405:
[----:B------:R-:W-:-:S03]  /*16950*/  UMOV UR4, 0xffffffff ;  /* 0xffffffff00047882 */ /* 0x000fc60000000000 */
[----:B------:R-:W-:Y:S05]  /*16960*/  BRA.DIV UR4, `(.L_x_1407) ;  /* 0x0000003e04247947 */ /* 0x000fea000b800000 */
[----:B0-----:R-:W0:Y:S02]  /*16970*/  S2R R0, SR_TID.X ;  /* 0x0000000000007919 */ /* 0x001e240000002100 */
[----:B0-----:R-:W-:-:S04]  /*16980*/  SHF.R.U32.HI R0, RZ, 0x5, R0 ;  /* 0x00000005ff007819 */ /* 0x001fc80000011600 */
[----:B------:R-:W-:-:S05]  /*16990*/  LOP3.LUT R0, R0, 0x3, RZ, 0xc0, !PT ;  /* 0x0000000300007812 */ /* 0x000fca00078ec0ff */
[----:B------:R0:W1:Y:S02]  /*169a0*/  SHFL.IDX PT, R14, R0, RZ, 0x1f ;  /* 0x00001fff000e7589 */ /* 0x00006400000e0000 */
.L_x_1528:
[----:B-1----:R-:W-:Y:S01]  /*169b0*/  ISETP.NE.AND P0, PT, R14, RZ, PT ;  /* 0x000000ff0e00720c */ /* 0x002fe20003f05270 */
[----:B------:R-:W-:-:S12]  /*169c0*/  BSSY B0, `(.L_x_1408) ;  /* 0x0000026000007945 */ /* 0x000fd80003800000 */
[----:B------:R-:W-:Y:S05]  /*169d0*/  @P0 BRA `(.L_x_1409) ;  /* 0x0000000000900947 */ /* 0x000fea0003800000 */
[----:B------:R-:W-:-:S03]  /*169e0*/  UMOV UR4, 0xffffffff ;  /* 0xffffffff00047882 */ /* 0x000fc60000000000 */
[----:B------:R-:W-:Y:S05]  /*169f0*/  BRA.DIV UR4, `(.L_x_1410) ;  /* 0x0000003e04347947 */ /* 0x000fea000b800000 */
[----:B------:R-:W-:-:S13]  /*16a00*/  ELECT P6, URZ, PT ;  /* 0x00000000003f782f */ /* 0x000fda00038c0000 */
.L_x_1531:
[----:B------:R-:W-:Y:S05]  /*16a10*/  @!P6 BRA `(.L_x_1409) ;  /* 0x000000000080e947 */ /* 0x000fea0003800000 */
[----:B0-----:R-:W3:Y:S02]  /*16a20*/  LDL R0, [R1+0x14] ;  /* 0x0000140001007983 */ /* 0x001ee40000100800 */
[----:B---3--:R-:W-:-:S13]  /*16a30*/  R2UR UR4, R0 ;  /* 0x00000000000472ca */ /* 0x008fda00000e0000 */
[----:B------:R-:W-:-:S06]  /*16a40*/  ULOP3.LUT UR4, UR4, 0x2, URZ, 0xfc, !UPT ;  /* 0x0000000204047892 */ /* 0x000fcc000f8efc3f */
[----:B------:R-:W-:-:S05]  /*16a50*/  IMAD.U32 R0, RZ, RZ, UR4 ;  /* 0x00000004ff007e24 */ /* 0x000fca000f8e00ff */
[----:B------:R-:W-:-:S13]  /*16a60*/  ISETP.NE.AND P0, PT, R0, 0x3, PT ;  /* 0x000000030000780c */ /* 0x000fda0003f05270 */
[----:B------:R-:W-:Y:S05]  /*16a70*/  @!P0 BRA `(.L_x_1411) ;  /* 0x0000000000048947 */ /* 0x000fea0003800000 */
[----:B------:R-:W-:Y:S01]  /*16a80*/  BPT.TRAP 0x1 ;  /* 0x000000040000795c */ /* 0x000fe20000300000 */
.L_x_1411:
[----:B------:R-:W-:Y:S01]  /*16a90*/  IMAD R5, R26, 0x8, R7 ;  /* 0x000000081a057824 */ /* 0x000fe200078e0207 */
[----:B------:R-:W-:Y:S01]  /*16aa0*/  SHF.L.U32 R0, R28, 0x1f, RZ ;  /* 0x0000001f1c007819 */ /* 0x000fe200000006ff */
[----:B------:R-:W-:-:S03]  /*16ab0*/  VIADD R26, R26, 0x1 ;  /* 0x000000011a1a7836 */ /* 0x000fc60000000000 */
[----:B------:R-:W0:Y:S02]  /*16ac0*/  SYNCS.PHASECHK.TRANS64.TRYWAIT P1, [R5+URZ+0x2a840], R0 ;  /* 0x02a84000050075a7 */ /* 0x000e24000802017f */
[----:B------:R-:W-:-:S04]  /*16ad0*/  ISETP.NE.AND P2, PT, R26, 0x2, PT ;  /* 0x000000021a00780c */ /* 0x000fc80003f45270 */
[----:B------:R-:W-:Y:S01]  /*16ae0*/  SEL R3, RZ, 0x1, P2 ;  /* 0x00000001ff037807 */ /* 0x000fe20001000000 */
[----:B0-----:R-:W-:Y:S08]  /*16af0*/  @!P1 BRA `(.L_x_1412) ;  /* 0x0000003c00149947 */ /* 0x001ff00003800000 */
.L_x_1532:
[----:B------:R-:W-:Y:S02]  /*16b00*/  SEL R26, R26, RZ, P2 ;  /* 0x000000ff1a1a7207 */ /* 0x000fe40001000000 */
[----:B------:R-:W-:Y:S01]  /*16b10*/  LOP3.LUT R2, R28, R3, RZ, 0x3c, !PT ;  /* 0x000000031c027212 */ /* 0x000fe200078e3cff */
[----:B------:R-:W-:Y:S06]  /*16b20*/  @!P0 BRA `(.L_x_1413) ;  /* 0x0000000000048947 */ /* 0x000fec0003800000 */
[----:B------:R-:W-:Y:S01]  /*16b30*/  BPT.TRAP 0x1 ;  /* 0x000000040000795c */ /* 0x000fe20000300000 */
.L_x_1413:
[----:B------:R-:W-:Y:S01]  /*16b40*/  IMAD R3, R26, 0x8, R7 ;  /* 0x000000081a037824 */ /* 0x000fe200078e0207 */
[----:B------:R-:W-:-:S04]  /*16b50*/  SHF.L.U32 R2, R2, 0x1f, RZ ;  /* 0x0000001f02027819 */ /* 0x000fc800000006ff */
[----:B------:R-:W1:Y:S02]  /*16b60*/  SYNCS.PHASECHK.TRANS64.TRYWAIT P1, [R3+URZ+0x2a840], R2 ;  /* 0x02a84002030075a7 */ /* 0x000e64000802017f */
[----:B-1----:R-:W-:Y:S05]  /*16b70*/  @!P1 BRA `(.L_x_1414) ;  /* 0x0000003c00089947 */ /* 0x002fea0003800000 */
.L_x_1533:
[----:B------:R-:W-:Y:S05]  /*16b80*/  @!P0 BRA `(.L_x_1415) ;  /* 0x0000000000048947 */ /* 0x000fea0003800000 */
[----:B------:R-:W-:Y:S01]  /*16b90*/  BPT.TRAP 0x1 ;  /* 0x000000040000795c */ /* 0x000fe20000300000 */
.L_x_1415:
[----:B------:R-:W3:Y:S02]  /*16ba0*/  SYNCS.PHASECHK.TRANS64.TRYWAIT P1, [R5+URZ+0x2a860], R0 ;  /* 0x02a86000050075a7 */ /* 0x000ee4000802017f */
[----:B---3--:R-:W-:Y:S05]  /*16bb0*/  @!P1 BRA `(.L_x_1416) ;  /* 0x0000003c000c9947 */ /* 0x008fea0003800000 */
.L_x_1534:
[----:B------:R-:W-:Y:S05]  /*16bc0*/  @!P0 BRA `(.L_x_1417) ;  /* 0x0000000000048947 */ /* 0x000fea0003800000 */
[----:B------:R-:W-:Y:S01]  /*16bd0*/  BPT.TRAP 0x1 ;  /* 0x000000040000795c */ /* 0x000fe20000300000 */
.L_x_1417:
[----:B----4-:R4:W0:Y:S02]  /*16be0*/  SYNCS.PHASECHK.TRANS64.TRYWAIT P0, [R3+URZ+0x2a860], R2 ;  /* 0x02a86002030075a7 */ /* 0x010824000800017f */
[----:B0-----:R-:W-:Y:S05]  /*16bf0*/  @!P0 NANOSLEEP.SYNCS 0x989680 ;  /* 0x009896800000895d */ /* 0x001fea0003900000 */
[----:B------:R-:W0:Y:S02]  /*16c00*/  @!P0 SYNCS.PHASECHK.TRANS64 P0, [R3+URZ+0x2a860], R2 ;  /* 0x02a86002030085a7 */ /* 0x000e24000800007f */
[----:B0-----:R-:W-:Y:S05]  /*16c10*/  @!P0 BRA `(.L_x_1417) ;  /* 0xfffffffc00f08947 */ /* 0x001fea000383ffff */
.L_x_1409:
[----:B------:R-:W-:Y:S05]  /*16c20*/  BSYNC B0 ;  /* 0x0000000000007941 */ /* 0x000fea0003800000 */
.L_x_1408:
[----:B------:R-:W-:Y:S05]  /*16c30*/  EXIT ;  /* 0x000000000000794d */ /* 0x000fea0003800000 */
.L_x_1222:
[----:B0-----:R-:W-:-:S04]  /*16c40*/  IMAD.U32 R3, RZ, RZ, UR60 ;  /* 0x0000003cff037e24 */ /* 0x001fc8000f8e00ff */
[----:B------:R0:W1:Y:S03]  /*16c50*/  SYNCS.PHASECHK.TRANS64.TRYWAIT P1, [R3+URZ+0x2a800], R0 ;  /* 0x02a80000030075a7 */ /* 0x000066000802017f */
[----:B-1----:R-:W-:Y:S05]  /*16c60*/  @!P1 NANOSLEEP.SYNCS 0x989680 ;  /* 0x009896800000995d */ /* 0x002fea0003900000 */
[----:B------:R-:W1:Y:S02]  /*16c70*/  @!P1 SYNCS.PHASECHK.TRANS64 P1, [R3+URZ+0x2a800], R0 ;  /* 0x02a80000030095a7 */ /* 0x000e64000802007f */
[----:B-1----:R-:W-:Y:S05]  /*16c80*/  @!P1 BRA `(.L_x_1222) ;  /* 0xfffffffc00ec9947 */ /* 0x002fea000383ffff */
[----:B------:R-:W-:Y:S05]  /*16c90*/  BRA `(.L_x_1418) ;  /* 0xfffffeb000f47947 */ /* 0x000fea000383ffff */
.L_x_1226:
[----:B-1----:R1:W2:Y:S02]  /*16ca0*/  SYNCS.PHASECHK.TRANS64.TRYWAIT P1, [R3+URZ+0x2a830], R0 ;  /* 0x02a83000030075a7 */ /* 0x0022a4000802017f */
[----:B--2---:R-:W-:Y:S05]  /*16cb0*/  @!P1 NANOSLEEP.SYNCS 0x989680 ;  /* 0x009896800000995d */ /* 0x004fea0003900000 */
[----:B------:R-:W2:Y:S02]  /*16cc0*/  @!P1 SYNCS.PHASECHK.TRANS64 P1, [R3+URZ+0x2a830], R0 ;  /* 0x02a83000030095a7 */ /* 0x000ea4000802007f */
[----:B--2---:R-:W-:Y:S05]  /*16cd0*/  @!P1 BRA `(.L_x_1226) ;  /* 0xfffffffc00f09947 */ /* 0x004fea000383ffff */
[----:B------:R-:W-:Y:S05]  /*16ce0*/  BRA `(.L_x_1225) ;  /* 0xfffffeb400107947 */ /* 0x000fea000383ffff */
.L_x_1243:
[----:B-1----:R-:W-:-:S04]  /*16cf0*/  IMAD.U32 R8, RZ, RZ, UR5 ;  /* 0x00000005ff087e24 */ /* 0x002fc8000f8e00ff */
[----:B------:R1:W2:Y:S03]  /*16d00*/  SYNCS.PHASECHK.TRANS64.TRYWAIT P1, [R8+URZ+0x2a830], R7 ;  /* 0x02a83007080075a7 */ /* 0x0002a6000802017f */
[----:B--2---:R-:W-:Y:S05]  /*16d10*/  @!P1 NANOSLEEP.SYNCS 0x989680 ;  /* 0x009896800000995d */ /* 0x004fea0003900000 */
[----:B------:R-:W2:Y:S02]  /*16d20*/  @!P1 SYNCS.PHASECHK.TRANS64 P1, [R8+URZ+0x2a830], R7 ;  /* 0x02a83007080095a7 */ /* 0x000ea4000802007f */
[----:B--2---:R-:W-:Y:S05]  /*16d30*/  @!P1 BRA `(.L_x_1243) ;  /* 0xfffffffc00ec9947 */ /* 0x004fea000383ffff */
[----:B------:R-:W-:Y:S05]  /*16d40*/  BRA `(.L_x_1242) ;  /* 0xfffffee0002c7947 */ /* 0x000fea000383ffff */
.L_x_1247:
[----:B01----:R-:W-:-:S04]  /*16d50*/  IMAD.U32 R7, RZ, RZ, UR10 ;  /* 0x0000000aff077e24 */ /* 0x003fc8000f8e00ff */
[----:B------:R0:W1:Y:S03]  /*16d60*/  SYNCS.PHASECHK.TRANS64.TRYWAIT P1, [R7+URZ+0x2a850], R0 ;  /* 0x02a85000070075a7 */ /* 0x000066000802017f */
[----:B-1----:R-:W-:Y:S05]  /*16d70*/  @!P1 NANOSLEEP.SYNCS 0x989680 ;  /* 0x009896800000995d */ /* 0x002fea0003900000 */
[----:B------:R-:W1:Y:S02]  /*16d80*/  @!P1 SYNCS.PHASECHK.TRANS64 P1, [R7+URZ+0x2a850], R0 ;  /* 0x02a85000070095a7 */ /* 0x000e64000802007f */
[----:B-1----:R-:W-:Y:S05]  /*16d90*/  @!P1 BRA `(.L_x_1247) ;  /* 0xfffffffc00ec9947 */ /* 0x002fea000383ffff */
[----:B------:R-:W-:Y:S05]  /*16da0*/  BRA `(.L_x_1246) ;  /* 0xfffffee800587947 */ /* 0x000fea000383ffff */
.L_x_1266:
[----:B-1----:R-:W-:-:S04]  /*16db0*/  IMAD.U32 R8, RZ, RZ, UR5 ;  /* 0x00000005ff087e24 */ /* 0x002fc8000f8e00ff */
[----:B------:R1:W2:Y:S03]  /*16dc0*/  SYNCS.PHASECHK.TRANS64.TRYWAIT P1, [R8+URZ+0x2a830], R7 ;  /* 0x02a83007080075a7 */ /* 0x0002a6000802017f */
[----:B--2---:R-:W-:Y:S05]  /*16dd0*/  @!P1 NANOSLEEP.SYNCS 0x989680 ;  /* 0x009896800000995d */ /* 0x004fea0003900000 */
[----:B------:R-:W2:Y:S02]  /*16de0*/  @!P1 SYNCS.PHASECHK.TRANS64 P1, [R8+URZ+0x2a830], R7 ;  /* 0x02a83007080095a7 */ /* 0x000ea4000802007f */
[----:B--2---:R-:W-:Y:S05]  /*16df0*/  @!P1 BRA `(.L_x_1266) ;  /* 0xfffffffc00ec9947 */ /* 0x004fea000383ffff */
[----:B------:R-:W-:Y:S05]  /*16e00*/  BRA `(.L_x_1265) ;  /* 0xffffff1000307947 */ /* 0x000fea000383ffff */
.L_x_1270:
[----:B01----:R-:W-:-:S04]  /*16e10*/  IMAD.U32 R7, RZ, RZ, UR10 ;  /* 0x0000000aff077e24 */ /* 0x003fc8000f8e00ff */
[----:B------:R0:W1:Y:S03]  /*16e20*/  SYNCS.PHASECHK.TRANS64.TRYWAIT P1, [R7+URZ+0x2a850], R0 ;  /* 0x02a85000070075a7 */ /* 0x000066000802017f */
[----:B-1----:R-:W-:Y:S05]  /*16e30*/  @!P1 NANOSLEEP.SYNCS 0x989680 ;  /* 0x009896800000995d */ /* 0x002fea0003900000 */
[----:B------:R-:W1:Y:S02]  /*16e40*/  @!P1 SYNCS.PHASECHK.TRANS64 P1, [R7+URZ+0x2a850], R0 ;  /* 0x02a85000070095a7 */ /* 0x000e64000802007f */
[----:B-1----:R-:W-:Y:S05]  /*16e50*/  @!P1 BRA `(.L_x_1270) ;  /* 0xfffffffc00ec9947 */ /* 0x002fea000383ffff */
[----:B------:R-:W-:Y:S05]  /*16e60*/  BRA `(.L_x_1269) ;  /* 0xffffff18005c7947 */ /* 0x000fea000383ffff */
.L_x_1278:
[----:B-1----:R-:W-:-:S04]  /*16e70*/  IMAD.U32 R8, RZ, RZ, UR5 ;  /* 0x00000005ff087e24 */ /* 0x002fc8000f8e00ff */
[----:B------:R1:W2:Y:S03]  /*16e80*/  SYNCS.PHASECHK.TRANS64.TRYWAIT P1, [R8+URZ+0x2a830], R7 ;  /* 0x02a83007080075a7 */ /* 0x0002a6000802017f */
[----:B--2---:R-:W-:Y:S05]  /*16e90*/  @!P1 NANOSLEEP.SYNCS 0x989680 ;  /* 0x009896800000995d */ /* 0x004fea0003900000 */
[----:B------:R-:W2:Y:S02]  /*16ea0*/  @!P1 SYNCS.PHASECHK.TRANS64 P1, [R8+URZ+0x2a830], R7 ;  /* 0x02a83007080095a7 */ /* 0x000ea4000802007f */
[----:B--2---:R-:W-:Y:S05]  /*16eb0*/  @!P1 BRA `(.L_x_1278) ;  /* 0xfffffffc00ec9947 */ /* 0x004fea000383ffff */
[----:B------:R-:W-:Y:S05]  /*16ec0*/  BRA `(.L_x_1277) ;  /* 0xffffff2c002c7947 */ /* 0x000fea000383ffff */
.L_x_1282:
[----:B01----:R-:W-:-:S04]  /*16ed0*/  IMAD.U32 R7, RZ, RZ, UR10 ;  /* 0x0000000aff077e24 */ /* 0x003fc8000f8e00ff */
[----:B------:R0:W1:Y:S03]  /*16ee0*/  SYNCS.PHASECHK.TRANS64.TRYWAIT P1, [R7+URZ+0x2a850], R0 ;  /* 0x02a85000070075a7 */ /* 0x000066000802017f */
[----:B-1----:R-:W-:Y:S05]  /*16ef0*/  @!P1 NANOSLEEP.SYNCS 0x989680 ;  /* 0x009896800000995d */ /* 0x002fea0003900000 */
[----:B------:R-:W1:Y:S02]  /*16f00*/  @!P1 SYNCS.PHASECHK.TRANS64 P1, [R7+URZ+0x2a850], R0 ;  /* 0x02a85000070095a7 */ /* 0x000e64000802007f */
[----:B-1----:R-:W-:Y:S05]  /*16f10*/  @!P1 BRA `(.L_x_1282) ;  /* 0xfffffffc00ec9947 */ /* 0x002fea000383ffff */
[----:B------:R-:W-:Y:S05]  /*16f20*/  BRA `(.L_x_1281) ;  /* 0xffffff3400587947 */ /* 0x000fea000383ffff */
.L_x_1297:
[----:B-1----:R-:W-:-:S04]  /*16f30*/  IMAD.U32 R5, RZ, RZ, UR5 ;  /* 0x00000005ff057e24 */ /* 0x002fc8000f8e00ff */
[----:B------:R1:W2:Y:S03]  /*16f40*/  SYNCS.PHASECHK.TRANS64.TRYWAIT P1, [R5+URZ+0x2a850], R0 ;  /* 0x02a85000050075a7 */ /* 0x0002a6000802017f */
[----:B--2---:R-:W-:Y:S05]  /*16f50*/  @!P1 NANOSLEEP.SYNCS 0x989680 ;  /* 0x009896800000995d */ /* 0x004fea0003900000 */
[----:B------:R-:W2:Y:S02]  /*16f60*/  @!P1 SYNCS.PHASECHK.TRANS64 P1, [R5+URZ+0x2a850], R0 ;  /* 0x02a85000050095a7 */ /* 0x000ea4000802007f */
[----:B--2---:R-:W-:Y:S05]  /*16f70*/  @!P1 BRA `(.L_x_1297) ;  /* 0xfffffffc00ec9947 */ /* 0x004fea000383ffff */
[----:B------:R-:W-:Y:S05]  /*16f80*/  BRA `(.L_x_1296) ;  /* 0xffffff5c005c7947 */ /* 0x000fea000383ffff */
.L_x_1353:
        /* <DEDUP_REMOVED lines=11> */
.L_x_1420:
[----:B------:R-:W-:Y:S05]  /*17040*/  BSYNC B0 ;  /* 0x0000000000007941 */ /* 0x000fea0003800000 */
.L_x_1419:
[----:B------:R-:W-:Y:S05]  /*17050*/  BRA `(.L_x_1421) ;  /* 0xffffffb800c07947 */ /* 0x000fea000383ffff */
.L_x_1356:
[----:B0-----:R0:W1:Y:S02]  /*17060*/  SYNCS.PHASECHK.TRANS64.TRYWAIT P0, [R7+URZ+0x2a840], R2 ;  /* 0x02a84002070075a7 */ /* 0x001064000800017f */
[----:B-1----:R-:W-:Y:S05]  /*17070*/  @!P0 NANOSLEEP.SYNCS 0x989680 ;  /* 0x009896800000895d */ /* 0x002fea0003900000 */
[----:B------:R-:W1:Y:S02]  /*17080*/  @!P0 SYNCS.PHASECHK.TRANS64 P0, [R7+URZ+0x2a840], R2 ;  /* 0x02a84002070085a7 */ /* 0x000e64000800007f */
[----:B-1----:R-:W-:Y:S05]  /*17090*/  @!P0 BRA `(.L_x_1356) ;  /* 0xfffffffc00f08947 */ /* 0x002fea000383ffff */
[----:B------:R-:W-:Y:S05]  /*170a0*/  BRA `(.L_x_1422) ;  /* 0xffffffbc00287947 */ /* 0x000fea000383ffff */
.L_x_1357:
        /* <DEDUP_REMOVED lines=8> */
.L_x_1424:
[----:B------:R-:W-:Y:S05]  /*17130*/  BSYNC B0 ;  /* 0x0000000000007941 */ /* 0x000fea0003800000 */
.L_x_1423:
        /* <DEDUP_REMOVED lines=9> */
.L_x_1425:
[----:B------:R-:W-:Y:S02]  /*171d0*/  IMAD.MOV.U32 R13, RZ, RZ, R0 ;  /* 0x000000ffff0d7224 */ /* 0x000fe400078e0000 */
[----:B------:R-:W-:Y:S02]  /*171e0*/  IMAD.MOV.U32 R12, RZ, RZ, 0x1 ;  /* 0x00000001ff0c7424 */ /* 0x000fe400078e00ff */
[----:B------:R-:W-:-:S07]  /*171f0*/  IMAD.MOV.U32 R3, RZ, RZ, R14 ;  /* 0x000000ffff037224 */ /* 0x000fce00078e000e */
[----:B------:R-:W-:Y:S05]  /*17200*/  WARPSYNC.COLLECTIVE R15, `(.L_x_1426) ;  /* 0x000000000f087348 */ /* 0x000fea0003c00000 */
[----:B------:R0:W1:Y:S02]  /*17210*/  SHFL.IDX P6, R14, R13, R12, R11 ;  /* 0x0000000c0d0e7389 */ /* 0x00006400000c000b */
[----:B01----:R-:W-:Y:S01]  /*17220*/  ENDCOLLECTIVE ;  /* 0x000000000000791b */ /* 0x003fe20003800000 */
.L_x_1426:
        /* <DEDUP_REMOVED lines=17> */
.L_x_1427:
[----:B------:R-:W-:Y:S02]  /*17340*/  @P1 IMAD R8, R5, 0x2, R22 ;  /* 0x0000000205081824 */ /* 0x000fe400078e0216 */
[----:B------:R-:W-:Y:S02]  /*17350*/  IMAD.MOV.U32 R13, RZ, RZ, R0 ;  /* 0x000000ffff0d7224 */ /* 0x000fe400078e0000 */
[----:B------:R-:W-:Y:S02]  /*17360*/  IMAD.MOV.U32 R12, RZ, RZ, 0x2 ;  /* 0x00000002ff0c7424 */ /* 0x000fe400078e00ff */
[----:B------:R-:W-:-:S07]  /*17370*/  IMAD.MOV.U32 R3, RZ, RZ, R14 ;  /* 0x000000ffff037224 */ /* 0x000fce00078e000e */
[----:B------:R-:W-:Y:S05]  /*17380*/  WARPSYNC.COLLECTIVE R15, `(.L_x_1428) ;  /* 0x000000000f087348 */ /* 0x000fea0003c00000 */
[----:B------:R0:W1:Y:S02]  /*17390*/  SHFL.IDX P6, R14, R13, R12, R11 ;  /* 0x0000000c0d0e7389 */ /* 0x00006400000c000b */
[----:B01----:R-:W-:Y:S01]  /*173a0*/  ENDCOLLECTIVE ;  /* 0x000000000000791b */ /* 0x003fe20003800000 */
.L_x_1428:
        /* <DEDUP_REMOVED lines=17> */
.L_x_1429:
[----:B------:R-:W-:Y:S02]  /*174c0*/  @P1 IMAD R8, R5, 0x2, R22 ;  /* 0x0000000205081824 */ /* 0x000fe400078e0216 */
[----:B------:R-:W-:Y:S02]  /*174d0*/  IMAD.MOV.U32 R13, RZ, RZ, R0 ;  /* 0x000000ffff0d7224 */ /* 0x000fe400078e0000 */
[----:B------:R-:W-:Y:S02]  /*174e0*/  IMAD.MOV.U32 R12, RZ, RZ, 0x3 ;  /* 0x00000003ff0c7424 */ /* 0x000fe400078e00ff */
[----:B------:R-:W-:-:S07]  /*174f0*/  IMAD.MOV.U32 R3, RZ, RZ, R14 ;  /* 0x000000ffff037224 */ /* 0x000fce00078e000e */
[----:B------:R-:W-:Y:S05]  /*17500*/  WARPSYNC.COLLECTIVE R15, `(.L_x_1430) ;  /* 0x000000000f087348 */ /* 0x000fea0003c00000 */
[----:B------:R0:W1:Y:S02]  /*17510*/  SHFL.IDX P6, R14, R13, R12, R11 ;  /* 0x0000000c0d0e7389 */ /* 0x00006400000c000b */
[----:B01----:R-:W-:Y:S01]  /*17520*/  ENDCOLLECTIVE ;  /* 0x000000000000791b */ /* 0x003fe20003800000 */
.L_x_1430:
        /* <DEDUP_REMOVED lines=17> */
.L_x_1431:
[----:B------:R-:W-:Y:S02]  /*17640*/  @P1 IMAD R8, R5, 0x2, R22 ;  /* 0x0000000205081824 */ /* 0x000fe400078e0216 */
[----:B------:R-:W-:Y:S02]  /*17650*/  IMAD.MOV.U32 R13, RZ, RZ, R0 ;  /* 0x000000ffff0d7224 */ /* 0x000fe400078e0000 */
[----:B------:R-:W-:Y:S02]  /*17660*/  IMAD.MOV.U32 R12, RZ, RZ, 0x4 ;  /* 0x00000004ff0c7424 */ /* 0x000fe400078e00ff */
[----:B------:R-:W-:-:S07]  /*17670*/  IMAD.MOV.U32 R3, RZ, RZ, R14 ;  /* 0x000000ffff037224 */ /* 0x000fce00078e000e */
[----:B------:R-:W-:Y:S05]  /*17680*/  WARPSYNC.COLLECTIVE R15, `(.L_x_1432) ;  /* 0x000000000f087348 */ /* 0x000fea0003c00000 */
[----:B------:R0:W1:Y:S02]  /*17690*/  SHFL.IDX P6, R14, R13, R12, R11 ;  /* 0x0000000c0d0e7389 */ /* 0x00006400000c000b */
[----:B01----:R-:W-:Y:S01]  /*176a0*/  ENDCOLLECTIVE ;  /* 0x000000000000791b */ /* 0x003fe20003800000 */
.L_x_1432:
        /* <DEDUP_REMOVED lines=17> */
.L_x_1433:
[----:B------:R-:W-:Y:S02]  /*177c0*/  @P1 IMAD R8, R5, 0x2, R22 ;  /* 0x0000000205081824 */ /* 0x000fe400078e0216 */
[----:B------:R-:W-:Y:S02]  /*177d0*/  IMAD.MOV.U32 R13, RZ, RZ, R0 ;  /* 0x000000ffff0d7224 */ /* 0x000fe400078e0000 */
[----:B------:R-:W-:Y:S02]  /*177e0*/  IMAD.MOV.U32 R12, RZ, RZ, 0x5 ;  /* 0x00000005ff0c7424 */ /* 0x000fe400078e00ff */
[----:B------:R-:W-:-:S07]  /*177f0*/  IMAD.MOV.U32 R3, RZ, RZ, R14 ;  /* 0x000000ffff037224 */ /* 0x000fce00078e000e */
[----:B------:R-:W-:Y:S05]  /*17800*/  WARPSYNC.COLLECTIVE R15, `(.L_x_1434) ;  /* 0x000000000f087348 */ /* 0x000fea0003c00000 */
[----:B------:R0:W1:Y:S02]  /*17810*/  SHFL.IDX P6, R14, R13, R12, R11 ;  /* 0x0000000c0d0e7389 */ /* 0x00006400000c000b */
[----:B01----:R-:W-:Y:S01]  /*17820*/  ENDCOLLECTIVE ;  /* 0x000000000000791b */ /* 0x003fe20003800000 */
.L_x_1434:
        /* <DEDUP_REMOVED lines=10> */
.L_x_1435:
        /* <DEDUP_REMOVED lines=8> */
.L_x_1362:
[----:B------:R-:W-:Y:S02]  /*17950*/  IMAD.MOV.U32 R13, RZ, RZ, R4 ;  /* 0x000000ffff0d7224 */ /* 0x000fe400078e0004 */
[----:B------:R-:W-:Y:S02]  /*17960*/  IMAD.MOV.U32 R12, RZ, RZ, RZ ;  /* 0x000000ffff0c7224 */ /* 0x000fe400078e00ff */
[----:B------:R-:W-:Y:S02]  /*17970*/  IMAD.MOV.U32 R11, RZ, RZ, 0x181f ;  /* 0x0000181fff0b7424 */ /* 0x000fe400078e00ff */
[----:B------:R-:W-:Y:S02]  /*17980*/  IMAD.MOV.U32 R15, RZ, RZ, -0x1 ;  /* 0xffffffffff0f7424 */ /* 0x000fe400078e00ff */
[----:B------:R-:W-:Y:S02]  /*17990*/  IMAD R30, R30, R6, RZ ;  /* 0x000000061e1e7224 */ /* 0x000fe400078e02ff */
[----:B------:R-:W-:-:S07]  /*179a0*/  IMAD.IADD R27, R9, 0x1, R27 ;  /* 0x00000001091b7824 */ /* 0x000fce00078e021b */
[----:B------:R-:W-:Y:S05]  /*179b0*/  WARPSYNC.COLLECTIVE R15, `(.L_x_1437) ;  /* 0x000000000f087348 */ /* 0x000fea0003c00000 */
[----:B------:R0:W1:Y:S02]  /*179c0*/  SHFL.IDX P6, R14, R13, R12, R11 ;  /* 0x0000000c0d0e7389 */ /* 0x00006400000c000b */
[----:B01----:R-:W-:Y:S01]  /*179d0*/  ENDCOLLECTIVE ;  /* 0x000000000000791b */ /* 0x003fe20003800000 */
.L_x_1437:
[C---:B------:R-:W-:Y:S01]  /*179e0*/  VIADD R5, R27.reuse, 0x10 ;  /* 0x000000101b057836 */ /* 0x040fe20000000000 */
[----:B------:R-:W-:Y:S01]  /*179f0*/  ISETP.GE.AND P1, PT, R27, R30, PT ;  /* 0x0000001e1b00720c */ /* 0x000fe20003f26270 */
[----:B------:R-:W-:Y:S02]  /*17a00*/  IMAD.MOV.U32 R13, RZ, RZ, R0 ;  /* 0x000000ffff0d7224 */ /* 0x000fe400078e0000 */
[----:B------:R-:W-:-:S10]  /*17a10*/  IMAD.MOV.U32 R2, RZ, RZ, R14 ;  /* 0x000000ffff027224 */ /* 0x000fd400078e000e */
[----:B------:R-:W-:Y:S05]  /*17a20*/  WARPSYNC.COLLECTIVE R15, `(.L_x_1438) ;  /* 0x000000000f087348 */ /* 0x000fea0003c00000 */
[----:B------:R0:W1:Y:S02]  /*17a30*/  SHFL.IDX P6, R14, R13, R12, R11 ;  /* 0x0000000c0d0e7389 */ /* 0x00006400000c000b */
[----:B01----:R-:W-:Y:S01]  /*17a40*/  ENDCOLLECTIVE ;  /* 0x000000000000791b */ /* 0x003fe20003800000 */
.L_x_1438:
        /* <DEDUP_REMOVED lines=8> */
.L_x_1439:
[----:B------:R-:W-:Y:S01]  /*17ad0*/  @!PT LDS RZ, [RZ] ;  /* 0x00000000fffff984 */ /* 0x000fe20000000800 */
[----:B------:R-:W-:Y:S01]  /*17ae0*/  @!PT LDS RZ, [RZ] ;  /* 0x00000000fffff984 */ /* 0x000fe20000000800 */
[----:B------:R-:W-:Y:S01]  /*17af0*/  @!PT LDS RZ, [RZ] ;  /* 0x00000000fffff984 */ /* 0x000fe20000000800 */
[----:B------:R-:W-:Y:S04]  /*17b00*/  @!P1 LDGSTS.E.BYPASS.LTC128B.128 [R33+0xc400], desc[UR36][R2.64], !P3 ;  /* 0x0c40000002219fae */ /* 0x000fe8000d901d64 */
[----:B------:R-:W-:Y:S04]  /*17b10*/  @!P1 LDGSTS.E.BYPASS.LTC128B.128 [R33+0x10400], desc[UR36][R2.64+0x80], !P2 ;  /* 0x1040008002219fae */ /* 0x000fe8000d101d64 */
[----:B------:R0:W-:Y:S01]  /*17b20*/  @!P1 LDGSTS.E.BYPASS.LTC128B.128 [R33+0x14400], desc[UR36][R2.64+0x100], !P0 ;  /* 0x1440010002219fae */ /* 0x0001e2000c101d64 */
[----:B------:R-:W-:Y:S01]  /*17b30*/  ISETP.GE.AND P1, PT, R5, R30, PT ;  /* 0x0000001e0500720c */ /* 0x000fe20003f26270 */
[----:B------:R-:W-:-:S02]  /*17b40*/  IMAD.MOV.U32 R13, RZ, RZ, R0 ;  /* 0x000000ffff0d7224 */ /* 0x000fc400078e0000 */
[----:B0-----:R-:W-:-:S10]  /*17b50*/  IMAD.MOV.U32 R2, RZ, RZ, R14 ;  /* 0x000000ffff027224 */ /* 0x001fd400078e000e */
[----:B------:R-:W-:Y:S05]  /*17b60*/  WARPSYNC.COLLECTIVE R15, `(.L_x_1440) ;  /* 0x000000000f087348 */ /* 0x000fea0003c00000 */
[----:B------:R0:W1:Y:S02]  /*17b70*/  SHFL.IDX P6, R14, R13, R12, R11 ;  /* 0x0000000c0d0e7389 */ /* 0x00006400000c000b */
[----:B01----:R-:W-:Y:S01]  /*17b80*/  ENDCOLLECTIVE ;  /* 0x000000000000791b */ /* 0x003fe20003800000 */
.L_x_1440:
        /* <DEDUP_REMOVED lines=8> */
.L_x_1441:
        /* <DEDUP_REMOVED lines=14> */
.L_x_1442:
        /* <DEDUP_REMOVED lines=8> */
.L_x_1443:
        /* <DEDUP_REMOVED lines=14> */
.L_x_1444:
        /* <DEDUP_REMOVED lines=8> */
.L_x_1445:
        /* <DEDUP_REMOVED lines=14> */
.L_x_1446:
        /* <DEDUP_REMOVED lines=8> */
.L_x_1447:
        /* <DEDUP_REMOVED lines=14> */
.L_x_1448:
        /* <DEDUP_REMOVED lines=8> */
.L_x_1449:
        /* <DEDUP_REMOVED lines=14> */
.L_x_1450:
        /* <DEDUP_REMOVED lines=8> */
.L_x_1451:
        /* <DEDUP_REMOVED lines=12> */
.L_x_1452:
[----:B------:R-:W-:Y:S05]  /*183b0*/  BRA `(.L_x_1453) ;  /* 0xffffffb800ec7947 */ /* 0x000fea000383ffff */
.L_x_1367:
[----:B0-----:R0:W1:Y:S02]  /*183c0*/  SYNCS.PHASECHK.TRANS64.TRYWAIT P0, [R22+URZ+0x2a820], R3 ;  /* 0x02a82003160075a7 */ /* 0x001064000800017f */
[----:B-1----:R-:W-:Y:S05]  /*183d0*/  @!P0 NANOSLEEP.SYNCS 0x989680 ;  /* 0x009896800000895d */ /* 0x002fea0003900000 */
[----:B------:R-:W1:Y:S02]  /*183e0*/  @!P0 SYNCS.PHASECHK.TRANS64 P0, [R22+URZ+0x2a820], R3 ;  /* 0x02a82003160085a7 */ /* 0x000e64000800007f */
[----:B-1----:R-:W-:Y:S05]  /*183f0*/  @!P0 BRA `(.L_x_1367) ;  /* 0xfffffffc00f08947 */ /* 0x002fea000383ffff */
[----:B------:R-:W-:Y:S05]  /*18400*/  BRA `(.L_x_1454) ;  /* 0xffffffbc00647947 */ /* 0x000fea000383ffff */
.L_x_1372:
[----:B0-----:R0:W1:Y:S02]  /*18410*/  SYNCS.PHASECHK.TRANS64.TRYWAIT P0, [R6+URZ+0x2a840], R3 ;  /* 0x02a84003060075a7 */ /* 0x001064000800017f */
[----:B-1----:R-:W-:Y:S05]  /*18420*/  @!P0 NANOSLEEP.SYNCS 0x989680 ;  /* 0x009896800000895d */ /* 0x002fea0003900000 */
[----:B------:R-:W1:Y:S02]  /*18430*/  @!P0 SYNCS.PHASECHK.TRANS64 P0, [R6+URZ+0x2a840], R3 ;  /* 0x02a84003060085a7 */ /* 0x000e64000800007f */
[----:B-1----:R-:W-:Y:S05]  /*18440*/  @!P0 BRA `(.L_x_1372) ;  /* 0xfffffffc00f08947 */ /* 0x002fea000383ffff */
[----:B------:R-:W-:Y:S05]  /*18450*/  BRA `(.L_x_1455) ;  /* 0xffffffc000287947 */ /* 0x000fea000383ffff */
.L_x_1373:
[----:B------:R-:W-:Y:S01]  /*18460*/  BSSY B1, `(.L_x_1456) ;  /* 0x0000008000017945 */ /* 0x000fe20003800000 */
[----:B------:R-:W-:Y:S02]  /*18470*/  IMAD.MOV.U32 R13, RZ, RZ, R5 ;  /* 0x000000ffff0d7224 */ /* 0x000fe400078e0005 */
[----:B------:R-:W-:Y:S02]  /*18480*/  IMAD.MOV.U32 R12, RZ, RZ, RZ ;  /* 0x000000ffff0c7224 */ /* 0x000fe400078e00ff */
[----:B------:R-:W-:Y:S02]  /*18490*/  IMAD.MOV.U32 R11, RZ, RZ, 0x181f ;  /* 0x0000181fff0b7424 */ /* 0x000fe400078e00ff */
[----:B------:R-:W-:-:S07]  /*184a0*/  IMAD.MOV.U32 R15, RZ, RZ, -0x1 ;  /* 0xffffffffff0f7424 */ /* 0x000fce00078e00ff */
[----:B--2---:R-:W-:Y:S05]  /*184b0*/  WARPSYNC.COLLECTIVE R15, `(.L_x_1457) ;  /* 0x000000000f087348 */ /* 0x004fea0003c00000 */
[----:B--2---:R0:W1:Y:S02]  /*184c0*/  SHFL.IDX P6, R14, R13, R12, R11 ;  /* 0x0000000c0d0e7389 */ /* 0x00406400000c000b */
[----:B01----:R-:W-:Y:S01]  /*184d0*/  ENDCOLLECTIVE ;  /* 0x000000000000791b */ /* 0x003fe20003800000 */
.L_x_1457:
[----:B------:R-:W-:Y:S05]  /*184e0*/  BSYNC B1 ;  /* 0x0000000000017941 */ /* 0x000fea0003800000 */
.L_x_1456:
        /* <DEDUP_REMOVED lines=10> */
.L_x_1458:
        /* <DEDUP_REMOVED lines=8> */
.L_x_1459:
        /* <DEDUP_REMOVED lines=14> */
.L_x_1460:
[----:B------:R-:W-:Y:S02]  /*186f0*/  IMAD.MOV.U32 R13, RZ, RZ, R5 ;  /* 0x000000ffff0d7224 */ /* 0x000fe400078e0005 */
[----:B------:R-:W-:Y:S02]  /*18700*/  IMAD.MOV.U32 R12, RZ, RZ, 0x2 ;  /* 0x00000002ff0c7424 */ /* 0x000fe400078e00ff */
[----:B------:R-:W-:-:S07]  /*18710*/  IMAD.MOV.U32 R2, RZ, RZ, R14 ;  /* 0x000000ffff027224 */ /* 0x000fce00078e000e */
[----:B------:R-:W-:Y:S05]  /*18720*/  WARPSYNC.COLLECTIVE R15, `(.L_x_1461) ;  /* 0x000000000f087348 */ /* 0x000fea0003c00000 */
[----:B------:R0:W1:Y:S02]  /*18730*/  SHFL.IDX P6, R14, R13, R12, R11 ;  /* 0x0000000c0d0e7389 */ /* 0x00006400000c000b */
[----:B01----:R-:W-:Y:S01]  /*18740*/  ENDCOLLECTIVE ;  /* 0x000000000000791b */ /* 0x003fe20003800000 */
.L_x_1461:
        /* <DEDUP_REMOVED lines=13> */
.L_x_1462:
[----:B------:R-:W-:Y:S02]  /*18820*/  IMAD.MOV.U32 R13, RZ, RZ, R5 ;  /* 0x000000ffff0d7224 */ /* 0x000fe400078e0005 */
[----:B------:R-:W-:Y:S02]  /*18830*/  IMAD.MOV.U32 R12, RZ, RZ, 0x3 ;  /* 0x00000003ff0c7424 */ /* 0x000fe400078e00ff */
[----:B------:R-:W-:-:S07]  /*18840*/  IMAD.MOV.U32 R2, RZ, RZ, R14 ;  /* 0x000000ffff027224 */ /* 0x000fce00078e000e */
[----:B------:R-:W-:Y:S05]  /*18850*/  WARPSYNC.COLLECTIVE R15, `(.L_x_1463) ;  /* 0x000000000f087348 */ /* 0x000fea0003c00000 */
[----:B------:R0:W1:Y:S02]  /*18860*/  SHFL.IDX P6, R14, R13, R12, R11 ;  /* 0x0000000c0d0e7389 */ /* 0x00006400000c000b */
[----:B01----:R-:W-:Y:S01]  /*18870*/  ENDCOLLECTIVE ;  /* 0x000000000000791b */ /* 0x003fe20003800000 */
.L_x_1463:
        /* <DEDUP_REMOVED lines=13> */
.L_x_1464:
[----:B------:R-:W-:Y:S02]  /*18950*/  IMAD.MOV.U32 R13, RZ, RZ, R5 ;  /* 0x000000ffff0d7224 */ /* 0x000fe400078e0005 */
[----:B------:R-:W-:Y:S02]  /*18960*/  IMAD.MOV.U32 R12, RZ, RZ, 0x4 ;  /* 0x00000004ff0c7424 */ /* 0x000fe400078e00ff */
[----:B------:R-:W-:-:S07]  /*18970*/  IMAD.MOV.U32 R2, RZ, RZ, R14 ;  /* 0x000000ffff027224 */ /* 0x000fce00078e000e */
[----:B------:R-:W-:Y:S05]  /*18980*/  WARPSYNC.COLLECTIVE R15, `(.L_x_1465) ;  /* 0x000000000f087348 */ /* 0x000fea0003c00000 */
[----:B------:R0:W1:Y:S02]  /*18990*/  SHFL.IDX P6, R14, R13, R12, R11 ;  /* 0x0000000c0d0e7389 */ /* 0x00006400000c000b */
[----:B01----:R-:W-:Y:S01]  /*189a0*/  ENDCOLLECTIVE ;  /* 0x000000000000791b */ /* 0x003fe20003800000 */
.L_x_1465:
        /* <DEDUP_REMOVED lines=13> */
.L_x_1466:
[----:B------:R-:W-:Y:S02]  /*18a80*/  IMAD.MOV.U32 R13, RZ, RZ, R5 ;  /* 0x000000ffff0d7224 */ /* 0x000fe400078e0005 */
[----:B------:R-:W-:Y:S02]  /*18a90*/  IMAD.MOV.U32 R12, RZ, RZ, 0x5 ;  /* 0x00000005ff0c7424 */ /* 0x000fe400078e00ff */
[----:B------:R-:W-:-:S07]  /*18aa0*/  IMAD.MOV.U32 R2, RZ, RZ, R14 ;  /* 0x000000ffff027224 */ /* 0x000fce00078e000e */
[----:B------:R-:W-:Y:S05]  /*18ab0*/  WARPSYNC.COLLECTIVE R15, `(.L_x_1467) ;  /* 0x000000000f087348 */ /* 0x000fea0003c00000 */
[----:B------:R0:W1:Y:S02]  /*18ac0*/  SHFL.IDX P6, R14, R13, R12, R11 ;  /* 0x0000000c0d0e7389 */ /* 0x00006400000c000b */
[----:B01----:R-:W-:Y:S01]  /*18ad0*/  ENDCOLLECTIVE ;  /* 0x000000000000791b */ /* 0x003fe20003800000 */
.L_x_1467:
        /* <DEDUP_REMOVED lines=13> */
.L_x_1468:
[----:B------:R-:W-:Y:S01]  /*18bb0*/  IMAD.MOV.U32 R2, RZ, RZ, R14 ;  /* 0x000000ffff027224 */ /* 0x000fe200078e000e */
[----:B------:R-:W-:Y:S06]  /*18bc0*/  BRA `(.L_x_1469) ;  /* 0xffffffbc00587947 */ /* 0x000fec000383ffff */
.L_x_1378:
[----:B-1----:R1:W4:Y:S02]  /*18bd0*/  SYNCS.PHASECHK.TRANS64.TRYWAIT P0, [R4+URZ+0x2a860], R2 ;  /* 0x02a86002040075a7 */ /* 0x002324000800017f */
[----:B----4-:R-:W-:Y:S05]  /*18be0*/  @!P0 NANOSLEEP.SYNCS 0x989680 ;  /* 0x009896800000895d */ /* 0x010fea0003900000 */
[----:B------:R-:W4:Y:S02]  /*18bf0*/  @!P0 SYNCS.PHASECHK.TRANS64 P0, [R4+URZ+0x2a860], R2 ;  /* 0x02a86002040085a7 */ /* 0x000f24000800007f */
[----:B----4-:R-:W-:Y:S05]  /*18c00*/  @!P0 BRA `(.L_x_1378) ;  /* 0xfffffffc00f08947 */ /* 0x010fea000383ffff */
[----:B------:R-:W-:Y:S05]  /*18c10*/  BRA `(.L_x_1470) ;  /* 0xffffffbc00b47947 */ /* 0x000fea000383ffff */
.L_x_1379:
        /* <DEDUP_REMOVED lines=8> */
.L_x_1472:
[----:B------:R-:W-:Y:S05]  /*18ca0*/  BSYNC B1 ;  /* 0x0000000000017941 */ /* 0x000fea0003800000 */
.L_x_1471:
        /* <DEDUP_REMOVED lines=9> */
.L_x_1473:
[----:B------:R-:W-:Y:S02]  /*18d40*/  IMAD.MOV.U32 R13, RZ, RZ, R18 ;  /* 0x000000ffff0d7224 */ /* 0x000fe400078e0012 */
[----:B------:R-:W-:Y:S02]  /*18d50*/  IMAD.MOV.U32 R12, RZ, RZ, 0x1 ;  /* 0x00000001ff0c7424 */ /* 0x000fe400078e00ff */
[----:B------:R-:W-:-:S07]  /*18d60*/  IMAD.MOV.U32 R2, RZ, RZ, R14 ;  /* 0x000000ffff027224 */ /* 0x000fce00078e000e */
[----:B------:R-:W-:Y:S05]  /*18d70*/  WARPSYNC.COLLECTIVE R15, `(.L_x_1474) ;  /* 0x000000000f087348 */ /* 0x000fea0003c00000 */
[----:B------:R0:W1:Y:S02]  /*18d80*/  SHFL.IDX P6, R14, R13, R12, R11 ;  /* 0x0000000c0d0e7389 */ /* 0x00006400000c000b */
[----:B01----:R-:W-:Y:S01]  /*18d90*/  ENDCOLLECTIVE ;  /* 0x000000000000791b */ /* 0x003fe20003800000 */
.L_x_1474:
        /* <DEDUP_REMOVED lines=15> */
.L_x_1475:
[----:B------:R-:W-:Y:S02]  /*18e90*/  IMAD.MOV.U32 R13, RZ, RZ, R18 ;  /* 0x000000ffff0d7224 */ /* 0x000fe400078e0012 */
[----:B------:R-:W-:Y:S02]  /*18ea0*/  IMAD.MOV.U32 R12, RZ, RZ, 0x2 ;  /* 0x00000002ff0c7424 */ /* 0x000fe400078e00ff */
[----:B------:R-:W-:-:S07]  /*18eb0*/  IMAD.MOV.U32 R2, RZ, RZ, R14 ;  /* 0x000000ffff027224 */ /* 0x000fce00078e000e */
[----:B------:R-:W-:Y:S05]  /*18ec0*/  WARPSYNC.COLLECTIVE R15, `(.L_x_1476) ;  /* 0x000000000f087348 */ /* 0x000fea0003c00000 */
[----:B------:R0:W1:Y:S02]  /*18ed0*/  SHFL.IDX P6, R14, R13, R12, R11 ;  /* 0x0000000c0d0e7389 */ /* 0x00006400000c000b */
[----:B01----:R-:W-:Y:S01]  /*18ee0*/  ENDCOLLECTIVE ;  /* 0x000000000000791b */ /* 0x003fe20003800000 */
.L_x_1476:
        /* <DEDUP_REMOVED lines=14> */
.L_x_1477:
[----:B------:R-:W-:Y:S02]  /*18fd0*/  IMAD.MOV.U32 R13, RZ, RZ, R18 ;  /* 0x000000ffff0d7224 */ /* 0x000fe400078e0012 */
[----:B------:R-:W-:Y:S02]  /*18fe0*/  IMAD.MOV.U32 R12, RZ, RZ, 0x3 ;  /* 0x00000003ff0c7424 */ /* 0x000fe400078e00ff */
[----:B------:R-:W-:-:S07]  /*18ff0*/  IMAD.MOV.U32 R2, RZ, RZ, R14 ;  /* 0x000000ffff027224 */ /* 0x000fce00078e000e */
[----:B------:R-:W-:Y:S05]  /*19000*/  WARPSYNC.COLLECTIVE R15, `(.L_x_1478) ;  /* 0x000000000f087348 */ /* 0x000fea0003c00000 */
[----:B------:R0:W1:Y:S02]  /*19010*/  SHFL.IDX P6, R14, R13, R12, R11 ;  /* 0x0000000c0d0e7389 */ /* 0x00006400000c000b */
[----:B01----:R-:W-:Y:S01]  /*19020*/  ENDCOLLECTIVE ;  /* 0x000000000000791b */ /* 0x003fe20003800000 */
.L_x_1478:
        /* <DEDUP_REMOVED lines=14> */
.L_x_1479:
[----:B------:R-:W-:Y:S02]  /*19110*/  IMAD.MOV.U32 R13, RZ, RZ, R18 ;  /* 0x000000ffff0d7224 */ /* 0x000fe400078e0012 */
[----:B------:R-:W-:Y:S02]  /*19120*/  IMAD.MOV.U32 R12, RZ, RZ, 0x4 ;  /* 0x00000004ff0c7424 */ /* 0x000fe400078e00ff */
[----:B------:R-:W-:-:S07]  /*19130*/  IMAD.MOV.U32 R2, RZ, RZ, R14 ;  /* 0x000000ffff027224 */ /* 0x000fce00078e000e */
[----:B------:R-:W-:Y:S05]  /*19140*/  WARPSYNC.COLLECTIVE R15, `(.L_x_1480) ;  /* 0x000000000f087348 */ /* 0x000fea0003c00000 */
[----:B------:R0:W1:Y:S02]  /*19150*/  SHFL.IDX P6, R14, R13, R12, R11 ;  /* 0x0000000c0d0e7389 */ /* 0x00006400000c000b */
[----:B01----:R-:W-:Y:S01]  /*19160*/  ENDCOLLECTIVE ;  /* 0x000000000000791b */ /* 0x003fe20003800000 */
.L_x_1480:
        /* <DEDUP_REMOVED lines=14> */
.L_x_1481:
[----:B------:R-:W-:Y:S02]  /*19250*/  IMAD.MOV.U32 R13, RZ, RZ, R18 ;  /* 0x000000ffff0d7224 */ /* 0x000fe400078e0012 */
[----:B------:R-:W-:Y:S02]  /*19260*/  IMAD.MOV.U32 R12, RZ, RZ, 0x5 ;  /* 0x00000005ff0c7424 */ /* 0x000fe400078e00ff */
[----:B------:R-:W-:-:S07]  /*19270*/  IMAD.MOV.U32 R2, RZ, RZ, R14 ;  /* 0x000000ffff027224 */ /* 0x000fce00078e000e */
[----:B------:R-:W-:Y:S05]  /*19280*/  WARPSYNC.COLLECTIVE R15, `(.L_x_1482) ;  /* 0x000000000f087348 */ /* 0x000fea0003c00000 */
[----:B------:R0:W1:Y:S02]  /*19290*/  SHFL.IDX P6, R14, R13, R12, R11 ;  /* 0x0000000c0d0e7389 */ /* 0x00006400000c000b */
[----:B01----:R-:W-:Y:S01]  /*192a0*/  ENDCOLLECTIVE ;  /* 0x000000000000791b */ /* 0x003fe20003800000 */
.L_x_1482:
        /* <DEDUP_REMOVED lines=13> */
.L_x_1483:
[----:B------:R-:W-:Y:S01]  /*19380*/  @!PT LDS RZ, [RZ] ;  /* 0x00000000fffff984 */ /* 0x000fe20000000800 */
[----:B------:R-:W-:Y:S01]  /*19390*/  @!PT LDS RZ, [RZ] ;  /* 0x00000000fffff984 */ /* 0x000fe20000000800 */
[----:B------:R-:W-:Y:S01]  /*193a0*/  @!PT LDS RZ, [RZ] ;  /* 0x00000000fffff984 */ /* 0x000fe20000000800 */
[----:B------:R1:W-:Y:S01]  /*193b0*/  LDGSTS.E.BYPASS.LTC128B.128 [R5+0x5400], desc[UR36][R2.64+0x80], !P2 ;  /* 0x0540008002057fae */ /* 0x0003e2000d101d64 */
[----:B------:R-:W-:Y:S05]  /*193c0*/  BRA `(.L_x_1484) ;  /* 0xffffffb800a07947 */ /* 0x000fea000383ffff */
.L_x_1387:
[----:B0-----:R0:W1:Y:S02]  /*193d0*/  SYNCS.PHASECHK.TRANS64.TRYWAIT P0, [R0+URZ+0x2a860], R3 ;  /* 0x02a86003000075a7 */ /* 0x001064000800017f */
[----:B-1----:R-:W-:Y:S05]  /*193e0*/  @!P0 NANOSLEEP.SYNCS 0x989680 ;  /* 0x009896800000895d */ /* 0x002fea0003900000 */
[----:B------:R-:W1:Y:S02]  /*193f0*/  @!P0 SYNCS.PHASECHK.TRANS64 P0, [R0+URZ+0x2a860], R3 ;  /* 0x02a86003000085a7 */ /* 0x000e64000800007f */
[----:B-1----:R-:W-:Y:S05]  /*19400*/  @!P0 BRA `(.L_x_1387) ;  /* 0xfffffffc00f08947 */ /* 0x002fea000383ffff */
[----:B------:R-:W-:Y:S05]  /*19410*/  BRA `(.L_x_1485) ;  /* 0xffffffbc00b07947 */ /* 0x000fea000383ffff */
.L_x_1388:
        /* <DEDUP_REMOVED lines=8> */
.L_x_1487:
[----:B------:R-:W-:Y:S05]  /*194a0*/  BSYNC B0 ;  /* 0x0000000000007941 */ /* 0x000fea0003800000 */
.L_x_1486:
        /* <DEDUP_REMOVED lines=14> */
.L_x_1488:
[----:B------:R-:W-:Y:S02]  /*19590*/  IMAD.MOV.U32 R13, RZ, RZ, R18 ;  /* 0x000000ffff0d7224 */ /* 0x000fe400078e0012 */
[----:B------:R-:W-:Y:S02]  /*195a0*/  IMAD.MOV.U32 R12, RZ, RZ, 0x1 ;  /* 0x00000001ff0c7424 */ /* 0x000fe400078e00ff */
[----:B------:R-:W-:-:S05]  /*195b0*/  IMAD.SHL.U32 R4, R4, 0x8, RZ ;  /* 0x0000000804047824 */ /* 0x000fca00078e00ff */
[----:B------:R-:W-:-:S05]  /*195c0*/  LOP3.LUT R4, R4, 0x38, RZ, 0xc0, !PT ;  /* 0x0000003804047812 */ /* 0x000fca00078ec0ff */
[----:B------:R-:W-:Y:S02]  /*195d0*/  IMAD.SHL.U32 R5, R4, 0x2, RZ ;  /* 0x0000000204057824 */ /* 0x000fe400078e00ff */
[----:B------:R-:W-:-:S03]  /*195e0*/  IMAD R4, R7, 0x2, R22 ;  /* 0x0000000207047824 */ /* 0x000fc600078e0216 */
[----:B------:R-:W-:-:S13]  /*195f0*/  IADD3 R2, P2, R14, R5, RZ ;  /* 0x000000050e027210 */ /* 0x000fda0007f5e0ff */
[----:B------:R-:W-:Y:S05]  /*19600*/  WARPSYNC.COLLECTIVE R15, `(.L_x_1489) ;  /* 0x000000000f087348 */ /* 0x000fea0003c00000 */
[----:B------:R0:W1:Y:S02]  /*19610*/  SHFL.IDX P6, R14, R13, R12, R11 ;  /* 0x0000000c0d0e7389 */ /* 0x00006400000c000b */
[----:B01----:R-:W-:Y:S01]  /*19620*/  ENDCOLLECTIVE ;  /* 0x000000000000791b */ /* 0x003fe20003800000 */
.L_x_1489:
        /* <DEDUP_REMOVED lines=13> */
.L_x_1490:
[----:B------:R-:W-:Y:S02]  /*19700*/  IMAD.MOV.U32 R13, RZ, RZ, R18 ;  /* 0x000000ffff0d7224 */ /* 0x000fe400078e0012 */
[----:B------:R-:W-:Y:S01]  /*19710*/  IMAD.MOV.U32 R12, RZ, RZ, 0x2 ;  /* 0x00000002ff0c7424 */ /* 0x000fe200078e00ff */
[----:B------:R-:W-:-:S13]  /*19720*/  IADD3 R2, P2, R14, R5, RZ ;  /* 0x000000050e027210 */ /* 0x000fda0007f5e0ff */
[----:B------:R-:W-:Y:S05]  /*19730*/  WARPSYNC.COLLECTIVE R15, `(.L_x_1491) ;  /* 0x000000000f087348 */ /* 0x000fea0003c00000 */
[----:B------:R0:W1:Y:S02]  /*19740*/  SHFL.IDX P6, R14, R13, R12, R11 ;  /* 0x0000000c0d0e7389 */ /* 0x00006400000c000b */
[----:B01----:R-:W-:Y:S01]  /*19750*/  ENDCOLLECTIVE ;  /* 0x000000000000791b */ /* 0x003fe20003800000 */
.L_x_1491:
        /* <DEDUP_REMOVED lines=13> */
.L_x_1492:
[----:B------:R-:W-:Y:S02]  /*19830*/  IMAD.MOV.U32 R13, RZ, RZ, R18 ;  /* 0x000000ffff0d7224 */ /* 0x000fe400078e0012 */
[----:B------:R-:W-:Y:S02]  /*19840*/  IMAD.MOV.U32 R12, RZ, RZ, 0x3 ;  /* 0x00000003ff0c7424 */ /* 0x000fe400078e00ff */
[----:B------:R-:W-:-:S07]  /*19850*/  IMAD.MOV.U32 R10, RZ, RZ, R14 ;  /* 0x000000ffff0a7224 */ /* 0x000fce00078e000e */
[----:B------:R-:W-:Y:S05]  /*19860*/  WARPSYNC.COLLECTIVE R15, `(.L_x_1493) ;  /* 0x000000000f087348 */ /* 0x000fea0003c00000 */
[----:B------:R0:W1:Y:S02]  /*19870*/  SHFL.IDX P6, R14, R13, R12, R11 ;  /* 0x0000000c0d0e7389 */ /* 0x00006400000c000b */
[----:B01----:R-:W-:Y:S01]  /*19880*/  ENDCOLLECTIVE ;  /* 0x000000000000791b */ /* 0x003fe20003800000 */
.L_x_1493:
        /* <DEDUP_REMOVED lines=14> */
.L_x_1494:
[----:B------:R-:W-:Y:S02]  /*19970*/  IMAD.MOV.U32 R13, RZ, RZ, R18 ;  /* 0x000000ffff0d7224 */ /* 0x000fe400078e0012 */
[----:B------:R-:W-:Y:S01]  /*19980*/  IMAD.MOV.U32 R12, RZ, RZ, 0x4 ;  /* 0x00000004ff0c7424 */ /* 0x000fe200078e00ff */
[----:B------:R-:W-:-:S13]  /*19990*/  IADD3 R2, P2, R14, R5, RZ ;  /* 0x000000050e027210 */ /* 0x000fda0007f5e0ff */
[----:B------:R-:W-:Y:S05]  /*199a0*/  WARPSYNC.COLLECTIVE R15, `(.L_x_1495) ;  /* 0x000000000f087348 */ /* 0x000fea0003c00000 */
[----:B------:R0:W1:Y:S02]  /*199b0*/  SHFL.IDX P6, R14, R13, R12, R11 ;  /* 0x0000000c0d0e7389 */ /* 0x00006400000c000b */
[----:B01----:R-:W-:Y:S01]  /*199c0*/  ENDCOLLECTIVE ;  /* 0x000000000000791b */ /* 0x003fe20003800000 */
.L_x_1495:
        /* <DEDUP_REMOVED lines=13> */
.L_x_1496:
[----:B------:R-:W-:Y:S02]  /*19aa0*/  IMAD.MOV.U32 R13, RZ, RZ, R18 ;  /* 0x000000ffff0d7224 */ /* 0x000fe400078e0012 */
[----:B------:R-:W-:Y:S02]  /*19ab0*/  IMAD.MOV.U32 R12, RZ, RZ, 0x5 ;  /* 0x00000005ff0c7424 */ /* 0x000fe400078e00ff */
[----:B------:R-:W-:-:S07]  /*19ac0*/  IMAD.MOV.U32 R10, RZ, RZ, R14 ;  /* 0x000000ffff0a7224 */ /* 0x000fce00078e000e */
[----:B------:R-:W-:Y:S05]  /*19ad0*/  WARPSYNC.COLLECTIVE R15, `(.L_x_1497) ;  /* 0x000000000f087348 */ /* 0x000fea0003c00000 */
[----:B------:R0:W1:Y:S02]  /*19ae0*/  SHFL.IDX P6, R14, R13, R12, R11 ;  /* 0x0000000c0d0e7389 */ /* 0x00006400000c000b */
[----:B01----:R-:W-:Y:S01]  /*19af0*/  ENDCOLLECTIVE ;  /* 0x000000000000791b */ /* 0x003fe20003800000 */
.L_x_1497:
        /* <DEDUP_REMOVED lines=12> */
.L_x_1498:
[----:B------:R-:W-:Y:S05]  /*19bc0*/  BRA `(.L_x_1499) ;  /* 0xffffffb800ac7947 */ /* 0x000fea000383ffff */
.L_x_1393:
        /* <DEDUP_REMOVED lines=8> */
.L_x_1501:
[----:B------:R-:W-:Y:S05]  /*19c50*/  BSYNC B0 ;  /* 0x0000000000007941 */ /* 0x000fea0003800000 */
.L_x_1500:
[----:B------:R-:W-:Y:S02]  /*19c60*/  IMAD.MOV.U32 R13, RZ, RZ, R16 ;  /* 0x000000ffff0d7224 */ /* 0x000fe400078e0010 */
[----:B------:R-:W-:Y:S02]  /*19c70*/  IMAD.MOV.U32 R12, RZ, RZ, 0x1 ;  /* 0x00000001ff0c7424 */ /* 0x000fe400078e00ff */
[----:B------:R-:W-:Y:S02]  /*19c80*/  IMAD.MOV.U32 R11, RZ, RZ, 0x1f ;  /* 0x0000001fff0b7424 */ /* 0x000fe400078e00ff */
[----:B------:R-:W-:Y:S02]  /*19c90*/  IMAD.MOV.U32 R15, RZ, RZ, -0x1 ;  /* 0xffffffffff0f7424 */ /* 0x000fe400078e00ff */
[----:B------:R-:W-:Y:S02]  /*19ca0*/  IMAD.IADD R9, R19, 0x1, R10 ;  /* 0x0000000113097824 */ /* 0x000fe400078e020a */
[----:B------:R-:W-:-:S07]  /*19cb0*/  IMAD.MOV.U32 R0, RZ, RZ, R14 ;  /* 0x000000ffff007224 */ /* 0x000fce00078e000e */
[----:B------:R-:W-:Y:S05]  /*19cc0*/  WARPSYNC.COLLECTIVE R15, `(.L_x_1502) ;  /* 0x000000000f087348 */ /* 0x000fea0003c00000 */
[----:B------:R0:W1:Y:S02]  /*19cd0*/  SHFL.IDX P6, R14, R13, R12, R11 ;  /* 0x0000000c0d0e7389 */ /* 0x00006400000c000b */
[----:B01----:R-:W-:Y:S01]  /*19ce0*/  ENDCOLLECTIVE ;  /* 0x000000000000791b */ /* 0x003fe20003800000 */
.L_x_1502:
[----:B------:R-:W-:Y:S02]  /*19cf0*/  ULDC UR4, c[0x0][0xc3c] ;  /* 0x00030f0000047ab9 */ /* 0x000fe40000000800 */
[----:B------:R-:W-:-:S13]  /*19d00*/  ISETP.GE.OR P1, PT, R9, UR4, !P0 ;  /* 0x0000000409007c0c */ /* 0x000fda000c726670 */
[----:B------:R-:W0:Y:S08]  /*19d10*/  @!P1 LDC.64 R4, c[0x0][0xc80] ;  /* 0x00032000ff049b82 */ /* 0x000e300000000a00 */
[----:B------:R-:W1:Y:S01]  /*19d20*/  @!P1 LDC.64 R2, c[0x0][0xc78] ;  /* 0x00031e00ff029b82 */ /* 0x000e620000000a00 */
[----:B------:R-:W-:Y:S02]  /*19d30*/  IMAD.MOV.U32 R17, RZ, RZ, RZ ;  /* 0x000000ffff117224 */ /* 0x000fe400078e00ff */
[----:B------:R-:W-:-:S02]  /*19d40*/  IMAD.MOV.U32 R8, RZ, RZ, RZ ;  /* 0x000000ffff087224 */ /* 0x000fc400078e00ff */
[----:B------:R-:W-:Y:S02]  /*19d50*/  IMAD.MOV.U32 R11, RZ, RZ, RZ ;  /* 0x000000ffff0b7224 */ /* 0x000fe400078e00ff */
[----:B------:R-:W-:Y:S02]  /*19d60*/  IMAD.MOV.U32 R7, RZ, RZ, R14 ;  /* 0x000000ffff077224 */ /* 0x000fe400078e000e */
[----:B0-----:R-:W-:-:S06]  /*19d70*/  @!P1 IMAD.WIDE R4, R9, 0x4, R4 ;  /* 0x0000000409049825 */ /* 0x001fcc00078e0204 */
[----:B------:R-:W2:Y:S01]  /*19d80*/  @!P1 LDG.E R4, desc[UR36][R4.64] ;  /* 0x0000002404049981 */ /* 0x000ea2000c1e1900 */
[----:B-1----:R-:W-:-:S06]  /*19d90*/  @!P1 IMAD.WIDE R2, R9, 0x4, R2 ;  /* 0x0000000409029825 */ /* 0x002fcc00078e0202 */
[----:B------:R-:W3:Y:S01]  /*19da0*/  @!P1 LDG.E R2, desc[UR36][R2.64] ;  /* 0x0000002402029981 */ /* 0x000ee2000c1e1900 */
        /* <DEDUP_REMOVED lines=11> */
.L_x_1503:
[----:B------:R-:W-:Y:S01]  /*19e60*/  IMAD.MOV.U32 R12, RZ, RZ, 0x2 ;  /* 0x00000002ff0c7424 */ /* 0x000fe200078e00ff */
[----:B------:R-:W-:-:S05]  /*19e70*/  SEL R6, R14, RZ, P1 ;  /* 0x000000ff0e067207 */ /* 0x000fca0000800000 */
[----:B------:R-:W-:-:S04]  /*19e80*/  IMAD.IADD R6, R13, 0x1, R6 ;  /* 0x000000010d067824 */ /* 0x000fc800078e0206 */
[----:B------:R-:W-:-:S07]  /*19e90*/  IMAD.MOV.U32 R13, RZ, RZ, R6 ;  /* 0x000000ffff0d7224 */ /* 0x000fce00078e0006 */
[----:B------:R-:W-:Y:S05]  /*19ea0*/  WARPSYNC.COLLECTIVE R15, `(.L_x_1504) ;  /* 0x000000000f087348 */ /* 0x000fea0003c00000 */
[----:B------:R0:W1:Y:S02]  /*19eb0*/  SHFL.UP P6, R14, R13, R12, R11 ;  /* 0x0400000c0d0e7389 */ /* 0x00006400000c000b */
[----:B01----:R-:W-:Y:S01]  /*19ec0*/  ENDCOLLECTIVE ;  /* 0x000000000000791b */ /* 0x003fe20003800000 */
.L_x_1504:
[----:B------:R-:W-:Y:S01]  /*19ed0*/  IMAD.MOV.U32 R12, RZ, RZ, 0x4 ;  /* 0x00000004ff0c7424 */ /* 0x000fe200078e00ff */
[----:B------:R-:W-:-:S05]  /*19ee0*/  SEL R3, R14, RZ, P2 ;  /* 0x000000ff0e037207 */ /* 0x000fca0001000000 */
[----:B------:R-:W-:Y:S02]  /*19ef0*/  IMAD.IADD R2, R6, 0x1, R3 ;  /* 0x0000000106027824 */ /* 0x000fe400078e0203 */
[----:B------:R-:W-:Y:S02]  /*19f00*/  IMAD.MOV.U32 R6, RZ, RZ, RZ ;  /* 0x000000ffff067224 */ /* 0x000fe400078e00ff */
[----:B------:R-:W-:-:S07]  /*19f10*/  IMAD.MOV.U32 R13, RZ, RZ, R2 ;  /* 0x000000ffff0d7224 */ /* 0x000fce00078e0002 */
[----:B------:R-:W-:Y:S05]  /*19f20*/  WARPSYNC.COLLECTIVE R15, `(.L_x_1505) ;  /* 0x000000000f087348 */ /* 0x000fea0003c00000 */
[----:B------:R0:W1:Y:S02]  /*19f30*/  SHFL.UP P6, R14, R13, R12, R11 ;  /* 0x0400000c0d0e7389 */ /* 0x00006400000c000b */
[----:B01----:R-:W-:Y:S01]  /*19f40*/  ENDCOLLECTIVE ;  /* 0x000000000000791b */ /* 0x003fe20003800000 */
.L_x_1505:
[----:B------:R-:W-:Y:S01]  /*19f50*/  IMAD.MOV.U32 R12, RZ, RZ, 0x8 ;  /* 0x00000008ff0c7424 */ /* 0x000fe200078e00ff */
[----:B------:R-:W-:-:S05]  /*19f60*/  SEL R3, R14, RZ, P3 ;  /* 0x000000ff0e037207 */ /* 0x000fca0001800000 */
[----:B------:R-:W-:-:S04]  /*19f70*/  IMAD.IADD R3, R2, 0x1, R3 ;  /* 0x0000000102037824 */ /* 0x000fc800078e0203 */
[----:B------:R-:W-:-:S07]  /*19f80*/  IMAD.MOV.U32 R13, RZ, RZ, R3 ;  /* 0x000000ffff0d7224 */ /* 0x000fce00078e0003 */
[----:B------:R-:W-:Y:S05]  /*19f90*/  WARPSYNC.COLLECTIVE R15, `(.L_x_1506) ;  /* 0x000000000f087348 */ /* 0x000fea0003c00000 */
[----:B------:R0:W1:Y:S02]  /*19fa0*/  SHFL.UP P6, R14, R13, R12, R11 ;  /* 0x0400000c0d0e7389 */ /* 0x00006400000c000b */
[----:B01----:R-:W-:Y:S01]  /*19fb0*/  ENDCOLLECTIVE ;  /* 0x000000000000791b */ /* 0x003fe20003800000 */
.L_x_1506:
[----:B------:R-:W-:Y:S01]  /*19fc0*/  IMAD.MOV.U32 R12, RZ, RZ, 0x10 ;  /* 0x00000010ff0c7424 */ /* 0x000fe200078e00ff */
[----:B------:R-:W-:-:S05]  /*19fd0*/  SEL R4, R14, RZ, P4 ;  /* 0x000000ff0e047207 */ /* 0x000fca0002000000 */
[----:B------:R-:W-:-:S04]  /*19fe0*/  IMAD.IADD R4, R3, 0x1, R4 ;  /* 0x0000000103047824 */ /* 0x000fc800078e0204 */
[----:B------:R-:W-:-:S07]  /*19ff0*/  IMAD.MOV.U32 R13, RZ, RZ, R4 ;  /* 0x000000ffff0d7224 */ /* 0x000fce00078e0004 */
[----:B------:R-:W-:Y:S05]  /*1a000*/  WARPSYNC.COLLECTIVE R15, `(.L_x_1507) ;  /* 0x000000000f087348 */ /* 0x000fea0003c00000 */
[----:B------:R0:W1:Y:S02]  /*1a010*/  SHFL.UP P6, R14, R13, R12, R11 ;  /* 0x0400000c0d0e7389 */ /* 0x00006400000c000b */
[----:B01----:R-:W-:Y:S01]  /*1a020*/  ENDCOLLECTIVE ;  /* 0x000000000000791b */ /* 0x003fe20003800000 */
.L_x_1507:
        /* <DEDUP_REMOVED lines=8> */
.L_x_1508:
[----:B------:R-:W-:Y:S05]  /*1a0b0*/  BRA `(.L_x_1509) ;  /* 0xffffffb800b87947 */ /* 0x000fea000383ffff */
.L_x_1396:
[----:B------:R-:W-:Y:S01]  /*1a0c0*/  BSSY B0, `(.L_x_1510) ;  /* 0x0000007000007945 */ /* 0x000fe20003800000 */
[----:B------:R-:W-:Y:S02]  /*1a0d0*/  IMAD.MOV.U32 R12, RZ, RZ, 0x1 ;  /* 0x00000001ff0c7424 */ /* 0x000fe400078e00ff */
[----:B------:R-:W-:Y:S02]  /*1a0e0*/  IMAD.MOV.U32 R11, RZ, RZ, RZ ;  /* 0x000000ffff0b7224 */ /* 0x000fe400078e00ff */
[----:B------:R-:W-:-:S07]  /*1a0f0*/  IMAD.MOV.U32 R15, RZ, RZ, -0x1 ;  /* 0xffffffffff0f7424 */ /* 0x000fce00078e00ff */
[----:B------:R-:W-:Y:S05]  /*1a100*/  WARPSYNC.COLLECTIVE R15, `(.L_x_1511) ;  /* 0x000000000f087348 */ /* 0x000fea0003c00000 */
[----:B------:R0:W1:Y:S02]  /*1a110*/  SHFL.UP P6, R14, R13, R12, R11 ;  /* 0x0400000c0d0e7389 */ /* 0x00006400000c000b */
[----:B01----:R-:W-:Y:S01]  /*1a120*/  ENDCOLLECTIVE ;  /* 0x000000000000791b */ /* 0x003fe20003800000 */
.L_x_1511:
[----:B------:R-:W-:Y:S05]  /*1a130*/  BSYNC B0 ;  /* 0x0000000000007941 */ /* 0x000fea0003800000 */
.L_x_1510:
        /* <DEDUP_REMOVED lines=8> */
.L_x_1512:
[----:B------:R-:W-:Y:S01]  /*1a1c0*/  IMAD.MOV.U32 R12, RZ, RZ, 0x4 ;  /* 0x00000004ff0c7424 */ /* 0x000fe200078e00ff */
[----:B------:R-:W-:-:S05]  /*1a1d0*/  SEL R2, R14, RZ, P2 ;  /* 0x000000ff0e027207 */ /* 0x000fca0001000000 */
[----:B------:R-:W-:-:S04]  /*1a1e0*/  IMAD.IADD R2, R13, 0x1, R2 ;  /* 0x000000010d027824 */ /* 0x000fc800078e0202 */
[----:B------:R-:W-:-:S07]  /*1a1f0*/  IMAD.MOV.U32 R13, RZ, RZ, R2 ;  /* 0x000000ffff0d7224 */ /* 0x000fce00078e0002 */
[----:B------:R-:W-:Y:S05]  /*1a200*/  WARPSYNC.COLLECTIVE R15, `(.L_x_1513) ;  /* 0x000000000f087348 */ /* 0x000fea0003c00000 */
[----:B------:R0:W1:Y:S02]  /*1a210*/  SHFL.UP P6, R14, R13, R12, R11 ;  /* 0x0400000c0d0e7389 */ /* 0x00006400000c000b */
[----:B01----:R-:W-:Y:S01]  /*1a220*/  ENDCOLLECTIVE ;  /* 0x000000000000791b */ /* 0x003fe20003800000 */
.L_x_1513:
[----:B------:R-:W-:Y:S01]  /*1a230*/  IMAD.MOV.U32 R12, RZ, RZ, 0x8 ;  /* 0x00000008ff0c7424 */ /* 0x000fe200078e00ff */
[----:B------:R-:W-:-:S05]  /*1a240*/  SEL R3, R14, RZ, P3 ;  /* 0x000000ff0e037207 */ /* 0x000fca0001800000 */
[----:B------:R-:W-:-:S04]  /*1a250*/  IMAD.IADD R3, R2, 0x1, R3 ;  /* 0x0000000102037824 */ /* 0x000fc800078e0203 */
[----:B------:R-:W-:-:S07]  /*1a260*/  IMAD.MOV.U32 R13, RZ, RZ, R3 ;  /* 0x000000ffff0d7224 */ /* 0x000fce00078e0003 */
[----:B------:R-:W-:Y:S05]  /*1a270*/  WARPSYNC.COLLECTIVE R15, `(.L_x_1514) ;  /* 0x000000000f087348 */ /* 0x000fea0003c00000 */
[----:B------:R0:W1:Y:S02]  /*1a280*/  SHFL.UP P6, R14, R13, R12, R11 ;  /* 0x0400000c0d0e7389 */ /* 0x00006400000c000b */
[----:B01----:R-:W-:Y:S01]  /*1a290*/  ENDCOLLECTIVE ;  /* 0x000000000000791b */ /* 0x003fe20003800000 */
.L_x_1514:
[----:B------:R-:W-:Y:S01]  /*1a2a0*/  IMAD.MOV.U32 R12, RZ, RZ, 0x10 ;  /* 0x00000010ff0c7424 */ /* 0x000fe200078e00ff */
[----:B------:R-:W-:-:S05]  /*1a2b0*/  SEL R4, R14, RZ, P4 ;  /* 0x000000ff0e047207 */ /* 0x000fca0002000000 */
[----:B------:R-:W-:-:S04]  /*1a2c0*/  IMAD.IADD R4, R3, 0x1, R4 ;  /* 0x0000000103047824 */ /* 0x000fc800078e0204 */
[----:B------:R-:W-:-:S07]  /*1a2d0*/  IMAD.MOV.U32 R13, RZ, RZ, R4 ;  /* 0x000000ffff0d7224 */ /* 0x000fce00078e0004 */
[----:B------:R-:W-:Y:S05]  /*1a2e0*/  WARPSYNC.COLLECTIVE R15, `(.L_x_1515) ;  /* 0x000000000f087348 */ /* 0x000fea0003c00000 */
[----:B------:R0:W1:Y:S02]  /*1a2f0*/  SHFL.UP P6, R14, R13, R12, R11 ;  /* 0x0400000c0d0e7389 */ /* 0x00006400000c000b */
[----:B01----:R-:W-:Y:S01]  /*1a300*/  ENDCOLLECTIVE ;  /* 0x000000000000791b */ /* 0x003fe20003800000 */
.L_x_1515:
        /* <DEDUP_REMOVED lines=8> */
.L_x_1516:
[----:B------:R-:W-:Y:S05]  /*1a390*/  BRA `(.L_x_1517) ;  /* 0xffffffb800a47947 */ /* 0x000fea000383ffff */
.L_x_1398:
[----:B------:R-:W-:Y:S01]  /*1a3a0*/  BSSY B0, `(.L_x_1518) ;  /* 0x0000006000007945 */ /* 0x000fe20003800000 */
[----:B------:R-:W-:Y:S01]  /*1a3b0*/  PLOP3.LUT P6, PT, P6, PT, PT, 0x8, 0x0 ;  /* 0x000000000000781c */ /* 0x000fe200037ce170 */
[----:B------:R-:W-:-:S12]  /*1a3c0*/  IMAD.MOV.U32 R15, RZ, RZ, -0x1 ;  /* 0xffffffffff0f7424 */ /* 0x000fd800078e00ff */
[----:B0-----:R-:W-:Y:S05]  /*1a3d0*/  WARPSYNC.COLLECTIVE R15, `(.L_x_1519) ;  /* 0x000000000f087348 */ /* 0x001fea0003c00000 */
[----:B------:R-:W-:Y:S01]  /*1a3e0*/  VOTE.ANY R14, PT, P6 ;  /* 0x00000000000e7806 */ /* 0x000fe200030e0100 */
[----:B0-----:R-:W-:Y:S06]  /*1a3f0*/  ENDCOLLECTIVE ;  /* 0x000000000000791b */ /* 0x001fec0003800000 */
.L_x_1519:
[----:B------:R-:W-:Y:S05]  /*1a400*/  BSYNC B0 ;  /* 0x0000000000007941 */ /* 0x000fea0003800000 */
.L_x_1518:
[----:B------:R-:W-:Y:S02]  /*1a410*/  IMAD.MOV.U32 R3, RZ, RZ, R14 ;  /* 0x000000ffff037224 */ /* 0x000fe400078e000e */
[----:B------:R-:W-:Y:S02]  /*1a420*/  IMAD.MOV.U32 R13, RZ, RZ, R17 ;  /* 0x000000ffff0d7224 */ /* 0x000fe400078e0011 */
[----:B------:R0:W1:Y:S01]  /*1a430*/  POPC R12, R3 ;  /* 0x00000003000c7309 */ /* 0x0000620000000000 */
[----:B------:R-:W-:Y:S02]  /*1a440*/  IMAD.MOV.U32 R11, RZ, RZ, 0x1f ;  /* 0x0000001fff0b7424 */ /* 0x000fe400078e00ff */
[----:B------:R-:W-:-:S07]  /*1a450*/  IMAD.MOV.U32 R15, RZ, RZ, -0x1 ;  /* 0xffffffffff0f7424 */ /* 0x000fce00078e00ff */
[----:B01----:R-:W-:Y:S05]  /*1a460*/  WARPSYNC.COLLECTIVE R15, `(.L_x_1520) ;  /* 0x000000000f087348 */ /* 0x003fea0003c00000 */
[----:B-1----:R1:W2:Y:S02]  /*1a470*/  SHFL.IDX P6, R14, R13, R12, R11 ;  /* 0x0000000c0d0e7389 */ /* 0x0022a400000c000b */
[----:B012---:R-:W-:Y:S01]  /*1a480*/  ENDCOLLECTIVE ;  /* 0x000000000000791b */ /* 0x007fe20003800000 */
.L_x_1520:
[----:B------:R-:W-:Y:S02]  /*1a490*/  IMAD.IADD R19, R12, 0x1, R19 ;  /* 0x000000010c137824 */ /* 0x000fe400078e0213 */
[----:B------:R-:W-:Y:S02]  /*1a4a0*/  IMAD.MOV.U32 R13, RZ, RZ, R8 ;  /* 0x000000ffff0d7224 */ /* 0x000fe400078e0008 */
[----:B------:R-:W-:-:S07]  /*1a4b0*/  IMAD.MOV.U32 R17, RZ, RZ, R14 ;  /* 0x000000ffff117224 */ /* 0x000fce00078e000e */
[----:B------:R-:W-:Y:S05]  /*1a4c0*/  WARPSYNC.COLLECTIVE R15, `(.L_x_1521) ;  /* 0x000000000f087348 */ /* 0x000fea0003c00000 */
[----:B------:R0:W1:Y:S02]  /*1a4d0*/  SHFL.IDX P6, R14, R13, R12, R11 ;  /* 0x0000000c0d0e7389 */ /* 0x00006400000c000b */
[----:B01----:R-:W-:Y:S01]  /*1a4e0*/  ENDCOLLECTIVE ;  /* 0x000000000000791b */ /* 0x003fe20003800000 */
.L_x_1521:
[----:B------:R-:W-:Y:S01]  /*1a4f0*/  IMAD.MOV.U32 R8, RZ, RZ, R14 ;  /* 0x000000ffff087224 */ /* 0x000fe200078e000e */
[----:B------:R-:W-:Y:S06]  /*1a500*/  BRA `(.L_x_1522) ;  /* 0xffffffb800887947 */ /* 0x000fec000383ffff */
.L_x_1400:
[----:B------:R-:W-:Y:S01]  /*1a510*/  BSSY B0, `(.L_x_1523) ;  /* 0x0000007000007945 */ /* 0x000fe20003800000 */
[----:B------:R-:W-:Y:S02]  /*1a520*/  IMAD.MOV.U32 R13, RZ, RZ, R2 ;  /* 0x000000ffff0d7224 */ /* 0x000fe400078e0002 */
[----:B------:R-:W-:Y:S02]  /*1a530*/  IMAD.MOV.U32 R11, RZ, RZ, 0x1f ;  /* 0x0000001fff0b7424 */ /* 0x000fe400078e00ff */
[----:B------:R-:W-:-:S07]  /*1a540*/  IMAD.MOV.U32 R15, RZ, RZ, -0x1 ;  /* 0xffffffffff0f7424 */ /* 0x000fce00078e00ff */
[----:B0-23--:R-:W-:Y:S05]  /*1a550*/  WARPSYNC.COLLECTIVE R15, `(.L_x_1524) ;  /* 0x000000000f087348 */ /* 0x00dfea0003c00000 */
[----:B------:R1:W4:Y:S02]  /*1a560*/  SHFL.IDX P6, R14, R13, R12, R11 ;  /* 0x0000000c0d0e7389 */ /* 0x00032400000c000b */
[----:B01234-:R-:W-:Y:S01]  /*1a570*/  ENDCOLLECTIVE ;  /* 0x000000000000791b */ /* 0x01ffe20003800000 */
.L_x_1524:
[----:B------:R-:W-:Y:S05]  /*1a580*/  BSYNC B0 ;  /* 0x0000000000007941 */ /* 0x000fea0003800000 */
.L_x_1523:
[----:B------:R-:W-:Y:S01]  /*1a590*/  IMAD.MOV.U32 R6, RZ, RZ, R14 ;  /* 0x000000ffff067224 */ /* 0x000fe200078e000e */
[----:B------:R-:W-:Y:S06]  /*1a5a0*/  BRA `(.L_x_1399) ;  /* 0xffffffb800787947 */ /* 0x000fec000383ffff */
.L_x_1406:
[----:B0-----:R0:W1:Y:S02]  /*1a5b0*/  SYNCS.PHASECHK.TRANS64.TRYWAIT P0, [R7+URZ+0x2a820], R0 ;  /* 0x02a82000070075a7 */ /* 0x001064000800017f */
[----:B-1----:R-:W-:Y:S05]  /*1a5c0*/  @!P0 NANOSLEEP.SYNCS 0x989680 ;  /* 0x009896800000895d */ /* 0x002fea0003900000 */
[----:B------:R-:W1:Y:S02]  /*1a5d0*/  @!P0 SYNCS.PHASECHK.TRANS64 P0, [R7+URZ+0x2a820], R0 ;  /* 0x02a82000070085a7 */ /* 0x000e64000800007f */
[----:B-1----:R-:W-:Y:S05]  /*1a5e0*/  @!P0 BRA `(.L_x_1406) ;  /* 0xfffffffc00f08947 */ /* 0x002fea000383ffff */
[----:B------:R-:W-:Y:S05]  /*1a5f0*/  BRA `(.L_x_1525) ;  /* 0xffffffc000d07947 */ /* 0x000fea000383ffff */
.L_x_1407:
        /* <DEDUP_REMOVED lines=8> */
[----:B0-2---:R-:W-:Y:S05]  /*1a680*/  WARPSYNC.COLLECTIVE R15, `(.L_x_1527) ;  /* 0x000000000f087348 */ /* 0x005fea0003c00000 */
[----:B------:R1:W3:Y:S02]  /*1a690*/  SHFL.IDX P6, R14, R13, R12, R11 ;  /* 0x0000000c0d0e7389 */ /* 0x0002e400000c000b */
[----:B0123--:R-:W-:Y:S01]  /*1a6a0*/  ENDCOLLECTIVE ;  /* 0x000000000000791b */ /* 0x00ffe20003800000 */
.L_x_1527:
[----:B------:R-:W-:Y:S05]  /*1a6b0*/  BSYNC B0 ;  /* 0x0000000000007941 */ /* 0x000fea0003800000 */
.L_x_1526:
[----:B------:R-:W-:Y:S05]  /*1a6c0*/  BRA `(.L_x_1528) ;  /* 0xffffffc000b87947 */ /* 0x000fea000383ffff */
.L_x_1410:
[----:B------:R-:W-:Y:S01]  /*1a6d0*/  BSSY B1, `(.L_x_1529) ;  /* 0x0000006000017945 */ /* 0x000fe20003800000 */
[----:B------:R-:W-:-:S07]  /*1a6e0*/  IMAD.MOV.U32 R15, RZ, RZ, -0x1 ;  /* 0xffffffffff0f7424 */ /* 0x000fce00078e00ff */
[----:B0-2---:R-:W-:Y:S05]  /*1a6f0*/  WARPSYNC.COLLECTIVE R15, `(.L_x_1530) ;  /* 0x000000000f0c7348 */ /* 0x005fea0003c00000 */
[----:B------:R-:W-:Y:S02]  /*1a700*/  ELECT P6, UR62, PT ;  /* 0x00000000003e782f */ /* 0x000fe400038c0000 */
[----:B------:R-:W-:Y:S01]  /*1a710*/  MOV R14, UR62 ;  /* 0x0000003e000e7c02 */ /* 0x000fe20008000f00 */
[----:B0-2---:R-:W-:Y:S10]  /*1a720*/  ENDCOLLECTIVE ;  /* 0x000000000000791b */ /* 0x005ff40003800000 */
.L_x_1530:
[----:B------:R-:W-:Y:S05]  /*1a730*/  BSYNC B1 ;  /* 0x0000000000017941 */ /* 0x000fea0003800000 */
.L_x_1529:
[----:B------:R-:W-:Y:S05]  /*1a740*/  BRA `(.L_x_1531) ;  /* 0xffffffc000b07947 */ /* 0x000fea000383ffff */
.L_x_1412:
[----:B0-----:R0:W1:Y:S02]  /*1a750*/  SYNCS.PHASECHK.TRANS64.TRYWAIT P1, [R5+URZ+0x2a840], R0 ;  /* 0x02a84000050075a7 */ /* 0x001064000802017f */
[----:B-1----:R-:W-:Y:S05]  /*1a760*/  @!P1 NANOSLEEP.SYNCS 0x989680 ;  /* 0x009896800000995d */ /* 0x002fea0003900000 */
[----:B------:R-:W1:Y:S02]  /*1a770*/  @!P1 SYNCS.PHASECHK.TRANS64 P1, [R5+URZ+0x2a840], R0 ;  /* 0x02a84000050095a7 */ /* 0x000e64000802007f */
[----:B-1----:R-:W-:Y:S05]  /*1a780*/  @!P1 BRA `(.L_x_1412) ;  /* 0xfffffffc00f09947 */ /* 0x002fea000383ffff */
[----:B------:R-:W-:Y:S05]  /*1a790*/  BRA `(.L_x_1532) ;  /* 0xffffffc000d87947 */ /* 0x000fea000383ffff */
.L_x_1414:
[----:B-1----:R1:W3:Y:S02]  /*1a7a0*/  SYNCS.PHASECHK.TRANS64.TRYWAIT P1, [R3+URZ+0x2a840], R2 ;  /* 0x02a84002030075a7 */ /* 0x0022e4000802017f */
[----:B---3--:R-:W-:Y:S05]  /*1a7b0*/  @!P1 NANOSLEEP.SYNCS 0x989680 ;  /* 0x009896800000995d */ /* 0x008fea0003900000 */
[----:B------:R-:W3:Y:S02]  /*1a7c0*/  @!P1 SYNCS.PHASECHK.TRANS64 P1, [R3+URZ+0x2a840], R2 ;  /* 0x02a84002030095a7 */ /* 0x000ee4000802007f */
[----:B---3--:R-:W-:Y:S05]  /*1a7d0*/  @!P1 BRA `(.L_x_1414) ;  /* 0xfffffffc00f09947 */ /* 0x008fea000383ffff */
[----:B------:R-:W-:Y:S05]  /*1a7e0*/  BRA `(.L_x_1533) ;  /* 0xffffffc000e47947 */ /* 0x000fea000383ffff */
.L_x_1416:
[----:B---3--:R3:W4:Y:S02]  /*1a7f0*/  SYNCS.PHASECHK.TRANS64.TRYWAIT P1, [R5+URZ+0x2a860], R0 ;  /* 0x02a86000050075a7 */ /* 0x008724000802017f */
[----:B----4-:R-:W-:Y:S05]  /*1a800*/  @!P1 NANOSLEEP.SYNCS 0x989680 ;  /* 0x009896800000995d */ /* 0x010fea0003900000 */
[----:B------:R-:W4:Y:S02]  /*1a810*/  @!P1 SYNCS.PHASECHK.TRANS64 P1, [R5+URZ+0x2a860], R0 ;  /* 0x02a86000050095a7 */ /* 0x000f24000802007f */
[----:B----4-:R-:W-:Y:S05]  /*1a820*/  @!P1 BRA `(.L_x_1416) ;  /* 0xfffffffc00f09947 */ /* 0x010fea000383ffff */
[----:B------:R-:W-:Y:S05]  /*1a830*/  BRA `(.L_x_1534) ;  /* 0xffffffc000e07947 */ /* 0x000fea000383ffff */
.L_x_1535:
        /* <DEDUP_REMOVED lines=12> */
.L_x_3208:


//--------------------- .text._ZN7cutlass13device_kernelIN5flash11enable_sm90INS1_16FlashAttnFwdSm90INS1_25CollectiveMainloopFwdSm90ILi2EN4cute5tupleIJNS5_1CILi1EEES8_S8_EEENS6_IJNS7_ILi128EEENS7_ILi96EEENS7_ILi192EEEEEELi128ENS_10bfloat16_tEfNS_4arch4Sm90ELb0ELb1ELb0ELb1ELb1ELb1ELb0ELb1ELb1ELb1ELb1ELb0EEENS1_21CollectiveEpilogueFwdINS6_IJSA_SA_SB_EEES9_SE_SG_Li256ELb1ELb1ELb1ELb0EEENS1_36VarlenDynamicPersistentTileSchedulerILi128ELi96ELi256ELi128ELb1ELb1ELb1ELb1ELb0ELb1EEEEEEEEEvNT_6ParamsE --------------------------
	.section	.text._ZN7cutlass13device_kernelIN5flash11enable_sm90INS1_16FlashAttnFwdSm90INS1_25CollectiveMainloopFwdSm90ILi2EN4cute5tupleIJNS5_1CILi1EEES8_S8_EEENS6_IJNS7_ILi128EEENS7_ILi96EEENS7_ILi192EEEEEELi128ENS_10bfloat16_tEfNS_4arch4Sm90ELb0ELb1ELb0ELb1ELb1ELb1ELb0ELb1ELb1ELb1ELb1ELb0EEENS1_21CollectiveEpilogueFwdINS6_IJSA_SA_SB_EEES9_SE_SG_Li256ELb1ELb1ELb1ELb0EEENS1_36VarlenDynamicPersistentTileSchedulerILi128ELi96ELi256ELi128ELb1ELb1ELb1ELb1ELb0ELb1EEEEEEEEEvNT_6ParamsE,"ax",@progbits
	.align	128
.text._ZN7cutlass13device_kernelIN5flash11enable_sm90INS1_16FlashAttnFwdSm90INS1_25CollectiveMainloopFwdSm90ILi2EN4cute5tupleIJNS5_1CILi1EEES8_S8_EEENS6_IJNS7_ILi128EEENS7_ILi96EEENS7_ILi192EEEEEELi128ENS_10bfloat16_tEfNS_4arch4Sm90ELb0ELb1ELb0ELb1ELb1ELb1ELb0ELb1ELb1ELb1ELb1ELb0EEENS1_21CollectiveEpilogueFwdINS6_IJSA_SA_SB_EEES9_SE_SG_Li256ELb1ELb1ELb1ELb0EEENS1_36VarlenDynamicPersistentTileSchedulerILi128ELi96ELi256ELi128ELb1ELb1ELb1ELb1ELb0ELb1EEEEEEEEEvNT_6ParamsE:
        .type           _ZN7cutlass13device_kernelIN5flash11enable_sm90INS1_16FlashAttnFwdSm90INS1_25CollectiveMainloopFwdSm90ILi2EN4cute5tupleIJNS5_1CILi1EEES8_S8_EEENS6_IJNS7_ILi128EEENS7_ILi96EEENS7_ILi192EEEEEELi128ENS_10bfloat16_tEfNS_4arch4Sm90ELb0ELb1ELb0ELb1ELb1ELb1ELb0ELb1ELb1ELb1ELb1ELb0EEENS1_21CollectiveEpilogueFwdINS6_IJSA_SA_SB_EEES9_SE_SG_Li256ELb1ELb1ELb1ELb0EEENS1_36VarlenDynamicPersistentTileSchedulerILi128ELi96ELi256ELi128ELb1ELb1ELb1ELb1ELb0ELb1EEEEEEEEEvNT_6ParamsE,@function
        .size           _ZN7cutlass13device_kernelIN5flash11enable_sm90INS1_16FlashAttnFwdSm90INS1_25CollectiveMainloopFwdSm90ILi2EN4cute5tupleIJNS5_1CILi1EEES8_S8_EEENS6_IJNS7_ILi128EEENS7_ILi96EEENS7_ILi192EEEEEELi128ENS_10bfloat16_tEfNS_4arch4Sm90ELb0ELb1ELb0ELb1ELb1ELb1ELb0ELb1ELb1ELb1ELb1ELb0EEENS1_21CollectiveEpilogueFwdINS6_IJSA_SA_SB_EEES9_SE_SG_Li256ELb1ELb1ELb1ELb0EEENS1_36VarlenDynamicPersistentTileSchedulerILi128ELi96ELi256ELi128ELb1ELb1ELb1ELb1ELb0ELb1EEEEEEEEEvNT_6ParamsE,(.L_x_3209 - _ZN7cutlass13device_kernelIN5flash11enable_sm90INS1_16FlashAttnFwdSm90INS1_25CollectiveMainloopFwdSm90ILi2EN4cute5tupleIJNS5_1CILi1EEES8_S8_EEENS6_IJNS7_ILi128EEENS7_ILi96EEENS7_ILi192EEEEEELi128ENS_10bfloat16_tEfNS_4arch4Sm90ELb0ELb1ELb0ELb1ELb1ELb1ELb0ELb1ELb1ELb1ELb1ELb0EEENS1_21CollectiveEpilogueFwdINS6_IJSA_SA_SB_EEES9_SE_SG_Li256ELb1ELb1ELb1ELb0EEENS1_36VarlenDynamicPersistentTileSchedulerILi128ELi96ELi256ELi128ELb1ELb1ELb1ELb1ELb0ELb1EEEEEEEEEvNT_6ParamsE)
        .other          _ZN7cutlass13device_kernelIN5flash11enable_sm90INS1_16FlashAttnFwdSm90INS1_25CollectiveMainloopFwdSm90ILi2EN4cute5tupleIJNS5_1CILi1EEES8_S8_EEENS6_IJNS7_ILi128EEENS7_ILi96EEENS7_ILi192EEEEEELi128ENS_10bfloat16_tEfNS_4arch4Sm90ELb0ELb1ELb0ELb1ELb1ELb1ELb0ELb1ELb1ELb1ELb1ELb0EEENS1_21CollectiveEpilogueFwdINS6_IJSA_SA_SB_EEES9_SE_SG_Li256ELb1ELb1ELb1ELb0EEENS1_36VarlenDynamicPersistentTileSchedulerILi128ELi96ELi256ELi128ELb1ELb1ELb1ELb1ELb0ELb1EEEEEEEEEvNT_6ParamsE,@"STO_CUDA_ENTRY STV_DEFAULT"
_ZN7cutlass13device_kernelIN5flash11enable_sm90INS1_16FlashAttnFwdSm90INS1_25CollectiveMainloopFwdSm90ILi2EN4cute5tupleIJNS5_1CILi1EEES8_S8_EEENS6_IJNS7_ILi128EEENS7_ILi96EEENS7_ILi192EEEEEELi128ENS_10bfloat16_tEfNS_4arch4Sm90ELb0ELb1ELb0ELb1ELb1ELb1ELb0ELb1ELb1ELb1ELb1ELb0EEENS1_21CollectiveEpilogueFwdINS6_IJSA_SA_SB_EEES9_SE_SG_Li256ELb1ELb1ELb1ELb0EEENS1_36VarlenDynamicPersistentTileSchedulerILi128ELi96ELi256ELi128ELb1ELb1ELb1ELb1ELb0ELb1EEEEEEEEEvNT_6ParamsE:
        /* <DEDUP_REMOVED lines=18> */
.L_x_1537:
[----:B------:R-:W-:Y:S05]  /*0120*/  BSYNC B0 ;  /* 0x0000000000007941 */ /* 0x000fea0003800000 */
.L_x_1536:
        /* <DEDUP_REMOVED lines=41> */
.L_x_1538:
        /* <DEDUP_REMOVED lines=22> */
.L_x_1539:
        /* <DEDUP_REMOVED lines=18> */
.L_x_1540:
        /* <DEDUP_REMOVED lines=22> */
.L_x_1541:
        /* <DEDUP_REMOVED lines=22> */
.L_x_1542:
[----:B0-----:R-:W-:Y:S01]  /*0900*/  UMOV UR4, 0x1 ;  /* 0x0000000100047882 */ /* 0x001fe20000000000 */
[----:B------:R-:W-:Y:S01]  /*0910*/  PLOP3.LUT P0, PT, PT, PT, UP0, 0x80, 0x0 ;  /* 0x000000000000781c */ /* 0x000fe20003f0f008 */
[----:B------:R-:W-:Y:S01]  /*0920*/  USEL UR4, UR4, 0x2, !UP0 ;  /* 0x0000000204047887 */ /* 0x000fe2000c000000 */
[----:B------:R-:W-:Y:S01]  /*0930*/  NOP ;  /* 0x0000000000007918 */ /* 0x000fe20000000000 */
[----:B------:R-:W-:Y:S01]  /*0940*/  ULDC.64 UR60, c[0x0][0x208] ;  /* 0x00008200003c7ab9 */ /* 0x000fe20000000a00 */
[----:B------:R-:W-:Y:S03]  /*0950*/  BSSY B9, `(.L_x_1543) ;  /* 0x0002a58000097945 */ /* 0x000fe60003800000 */
[----:B------:R-:W-:-:S05]  /*0960*/  IMAD.U32 R3, RZ, RZ, UR4 ;  /* 0x00000004ff037e24 */ /* 0x000fca000f8e00ff */
[----:B------:R0:W-:Y:S01]  /*0970*/  STL [R1+0x58], R3 ;  /* 0x0000580301007387 */ /* 0x0001e20000100800 */
[----:B-12-4-:R-:W-:Y:S06]  /*0980*/  BAR.SYNC.DEFER_BLOCKING 0x0 ;  /* 0x0000000000007b1d */ /* 0x016fec0000010000 */
[----:B------:R-:W-:Y:S05]  /*0990*/  @!P0 BRA `(.L_x_1544) ;  /* 0x00000224002c8947 */ /* 0x000fea0003800000 */
.L_x_1545:
[----:B------:R-:W-:-:S08]  /*09a0*/  NOP ;  /* 0x0000000000007918 */ /* 0x000fd00000000000 */
[----:B------:R-:W1:Y:S02]  /*09b0*/  USETMAXREG.TRY_ALLOC.CTAPOOL UP0, 0xe8 ;  /* 0x000000e8000079c8 */ /* 0x000e640008000600 */
[----:B-1----:R-:W-:-:S13]  /*09c0*/  PLOP3.LUT P0, PT, PT, PT, UP0, 0x80, 0x0 ;  /* 0x000000000000781c */ /* 0x002fda0003f0f008 */
[----:B------:R-:W-:Y:S05]  /*09d0*/  @!P0 BRA `(.L_x_1545) ;  /* 0xfffffffc00f08947 */ /* 0x000fea000383ffff */
[----:B------:R-:W1:Y:S08]  /*09e0*/  S2UR UR4, SR_CgaCtaId ;  /* 0x00000000000479c3 */ /* 0x000e700000008800 */
[----:B------:R-:W-:Y:S06]  /*09f0*/  BAR.ARV 0x8, 0x180 ;  /* 0x0206000000007b1d */ /* 0x000fec0000002000 */
[----:B0-----:R-:W-:-:S02]  /*0a00*/  MOV R3, 0x400 ;  /* 0x0000040000037802 */ /* 0x001fc40000000f00 */
[----:B------:R-:W-:Y:S01]  /*0a10*/  BAR.SYNC.DEFER_BLOCKING 0x5, 0x180 ;  /* 0x0146000000007b1d */ /* 0x000fe20000010000 */
[----:B-1----:R-:W-:-:S05]  /*0a20*/  IMAD.U32 R172, RZ, RZ, UR4 ;  /* 0x00000004ffac7e24 */ /* 0x002fca000f8e00ff */
[----:B------:R-:W-:Y:S01]  /*0a30*/  ULDC UR4, c[0x0][0xc3c] ;  /* 0x00030f0000047ab9 */ /* 0x000fe20000000800 */
[----:B------:R-:W-:-:S05]  /*0a40*/  LEA R2, R172, R3, 0x18 ;  /* 0x00000003ac027211 */ /* 0x000fca00078ec0ff */
[----:B------:R-:W0:Y:S01]  /*0a50*/  LDS.128 R28, [R2+0x2a8d0] ;  /* 0x02a8d000021c7984 */ /* 0x000e220000000c00 */
[----:B------:R-:W-:Y:S06]  /*0a60*/  BAR.ARV 0x4, 0x180 ;  /* 0x0106000000007b1d */ /* 0x000fec0000002000 */
[----:B0-----:R-:W-:-:S13]  /*0a70*/  ISETP.GE.AND P0, PT, R31, UR4, PT ;  /* 0x000000041f007c0c */ /* 0x001fda000bf06270 */
[----:B------:R-:W-:Y:S05]  /*0a80*/  @P0 BRA `(.L_x_1546) ;  /* 0x000002a400100947 */ /* 0x000fea0003800000 */
[----:B------:R-:W2:Y:S01]  /*0a90*/  LDL R4, [R1+0x58] ;  /* 0x0000580001047983 */ /* 0x000ea20000100800 */
[----:B------:R-:W-:Y:S01]  /*0aa0*/  VIADD R0, R0, 0xffffff80 ;  /* 0xffffff8000007836 */ /* 0x000fe20000000000 */
[----:B------:R-:W-:Y:S01]  /*0ab0*/  R2UR UR4, R2 ;  /* 0x00000000020472ca */ /* 0x000fe200000e0000 */
[----:B------:R-:W-:Y:S02]  /*0ac0*/  IMAD.MOV.U32 R209, RZ, RZ, RZ ;  /* 0x000000ffffd17224 */ /* 0x000fe400078e00ff */
[----:B------:R-:W-:Y:S01]  /*0ad0*/  IMAD.MOV.U32 R17, RZ, RZ, RZ ;  /* 0x000000ffff117224 */ /* 0x000fe200078e00ff */
[----:B------:R-:W-:Y:S01]  /*0ae0*/  SHF.R.S32.HI R3, RZ, 0x1f, R0 ;  /* 0x0000001fff037819 */ /* 0x000fe20000011400 */
[----:B------:R-:W-:Y:S02]  /*0af0*/  IMAD.MOV.U32 R175, RZ, RZ, RZ ;  /* 0x000000ffffaf7224 */ /* 0x000fe400078e00ff */
[----:B------:R-:W-:Y:S01]  /*0b00*/  IMAD.MOV.U32 R164, RZ, RZ, RZ ;  /* 0x000000ffffa47224 */ /* 0x000fe200078e00ff */
[CC--:B------:R-:W-:Y:S01]  /*0b10*/  LEA.HI R5, R3.reuse, R0.reuse, RZ, 0x4 ;  /* 0x0000000003057211 */ /* 0x0c0fe200078f20ff */
[----:B------:R-:W-:Y:S01]  /*0b20*/  IMAD.MOV.U32 R23, RZ, RZ, RZ ;  /* 0x000000ffff177224 */ /* 0x000fe200078e00ff */
[----:B------:R-:W-:-:S02]  /*0b30*/  LEA.HI R226, R3, R0, RZ, 0x3 ;  /* 0x0000000003e27211 */ /* 0x000fc400078f18ff */
[----:B------:R-:W-:Y:S01]  /*0b40*/  SHF.R.S32.HI R6, RZ, 0x4, R5 ;  /* 0x00000004ff067819 */ /* 0x000fe20000011405 */
[----:B------:R-:W-:Y:S01]  /*0b50*/  UIADD3 UR4, UR4, 0xc400, URZ ;  /* 0x0000c40004047890 */ /* 0x000fe2000fffe03f */
[----:B------:R-:W-:Y:S02]  /*0b60*/  LOP3.LUT R11, R226, 0xfffffff8, RZ, 0xc0, !PT ;  /* 0xfffffff8e20b7812 */ /* 0x000fe400078ec0ff */
[C---:B------:R-:W-:Y:S02]  /*0b70*/  LEA.HI R7, R5.reuse, R6, RZ, 0x1 ;  /* 0x0000000605077211 */ /* 0x040fe400078f08ff */
[----:B------:R-:W-:Y:S01]  /*0b80*/  LOP3.LUT R5, R5, 0x3fffff0, RZ, 0xc0, !PT ;  /* 0x03fffff005057812 */ /* 0x000fe200078ec0ff */
[C---:B------:R-:W-:Y:S01]  /*0b90*/  IMAD.IADD R206, R0.reuse, 0x1, -R11 ;  /* 0x0000000100ce7824 */ /* 0x040fe200078e0a0b */
[----:B------:R-:W-:Y:S02]  /*0ba0*/  LOP3.LUT R7, R7, 0x1ffffffe, RZ, 0xc0, !PT ;  /* 0x1ffffffe07077812 */ /* 0x000fe400078ec0ff */
[----:B------:R-:W-:Y:S01]  /*0bb0*/  SHF.R.S32.HI R226, RZ, 0x3, R226 ;  /* 0x00000003ffe27819 */ /* 0x000fe200000114e2 */
[----:B------:R-:W-:-:S02]  /*0bc0*/  IMAD.IADD R5, R0, 0x1, -R5 ;  /* 0x0000000100057824 */ /* 0x000fc400078e0a05 */
[----:B------:R-:W-:Y:S01]  /*0bd0*/  IMAD.IADD R7, R6, 0x1, -R7 ;  /* 0x0000000106077824 */ /* 0x000fe200078e0a07 */
[----:B------:R-:W-:Y:S01]  /*0be0*/  LEA.HI R6, R3, R0, RZ, 0x5 ;  /* 0x0000000003067211 */ /* 0x000fe200078f28ff */
[----:B------:R-:W-:-:S03]  /*0bf0*/  IMAD.SHL.U32 R204, R206, 0x8, RZ ;  /* 0x00000008cecc7824 */ /* 0x000fc600078e00ff */
[----:B------:R-:W-:Y:S01]  /*0c00*/  SHF.R.S32.HI R6, RZ, 0x5, R6 ;  /* 0x00000005ff067819 */ /* 0x000fe20000011406 */
[----:B------:R-:W-:-:S04]  /*0c10*/  VIADD R205, R204, 0x40 ;  /* 0x00000040cccd7836 */ /* 0x000fc80000000000 */
[----:B------:R-:W-:Y:S01]  /*0c20*/  IMAD.SHL.U32 R187, R6, 0x200, RZ ;  /* 0x0000020006bb7824 */ /* 0x000fe200078e00ff */
[----:B--2---:R-:W-:Y:S02]  /*0c30*/  R2UR UR5, R4 ;  /* 0x00000000040572ca */ /* 0x004fe400000e0000 */
[----:B------:R-:W-:-:S04]  /*0c40*/  LEA.HI R4, R3, R0, RZ, 0x7 ;  /* 0x0000000003047211 */ /* 0x000fc800078f38ff */
[----:B------:R-:W-:Y:S02]  /*0c50*/  LOP3.LUT R229, R4, 0xffffff80, RZ, 0xc0, !PT ;  /* 0xffffff8004e57812 */ /* 0x000fe400078ec0ff */
[----:B------:R-:W-:-:S03]  /*0c60*/  SHF.R.S32.HI R14, RZ, 0x7, R4 ;  /* 0x00000007ff0e7819 */ /* 0x000fc60000011404 */
[----:B------:R-:W-:Y:S01]  /*0c70*/  IMAD.IADD R229, R0, 0x1, -R229 ;  /* 0x0000000100e57824 */ /* 0x000fe200078e0ae5 */
[----:B------:R-:W-:Y:S01]  /*0c80*/  LEA.HI R4, R4, R14, RZ, 0x1 ;  /* 0x0000000e04047211 */ /* 0x000fe200078f08ff */
[----:B------:R-:W-:Y:S01]  /*0c90*/  ULOP3.LUT UR5, UR5, 0x1, URZ, 0xfc, !UPT ;  /* 0x0000000105057892 */ /* 0x000fe2000f8efc3f */
[----:B------:R0:W-:Y:S02]  /*0ca0*/  STL [R1+0x4c], R14 ;  /* 0x00004c0e01007387 */ /* 0x0001e40000100800 */
[----:B------:R-:W-:Y:S02]  /*0cb0*/  SHF.R.S32.HI R8, RZ, 0x1f, R229 ;  /* 0x0000001fff087819 */ /* 0x000fe400000114e5 */
[----:B------:R-:W-:Y:S02]  /*0cc0*/  LOP3.LUT R4, R4, 0x3fffffe, RZ, 0xc0, !PT ;  /* 0x03fffffe04047812 */ /* 0x000fe400078ec0ff */
[CC--:B------:R-:W-:Y:S02]  /*0cd0*/  LEA.HI R10, R8.reuse, R229.reuse, RZ, 0x2 ;  /* 0x000000e5080a7211 */ /* 0x0c0fe400078f10ff */
[----:B------:R-:W-:Y:S01]  /*0ce0*/  LEA.HI R8, R8, R229, RZ, 0x5 ;  /* 0x000000e508087211 */ /* 0x000fe200078f28ff */
[----:B------:R-:W-:Y:S01]  /*0cf0*/  IMAD.IADD R4, R14, 0x1, -R4 ;  /* 0x000000010e047824 */ /* 0x000fe200078e0a04 */
[----:B------:R-:W-:-:S02]  /*0d00*/  SHF.R.S32.HI R9, RZ, 0x2, R10 ;  /* 0x00000002ff097819 */ /* 0x000fc4000001140a */
[----:B------:R-:W-:Y:S02]  /*0d10*/  SHF.R.S32.HI R12, RZ, 0x1f, R10 ;  /* 0x0000001fff0c7819 */ /* 0x000fe4000001140a */
[----:B------:R-:W-:Y:S02]  /*0d20*/  SHF.R.S32.HI R8, RZ, 0x5, R8 ;  /* 0x00000005ff087819 */ /* 0x000fe40000011408 */
[----:B------:R-:W-:Y:S02]  /*0d30*/  LEA.HI R12, R12, R9, RZ, 0x3 ;  /* 0x000000090c0c7211 */ /* 0x000fe400078f18ff */
[----:B------:R-:W-:Y:S02]  /*0d40*/  LOP3.LUT R10, R10, 0x7ffffffc, RZ, 0xc0, !PT ;  /* 0x7ffffffc0a0a7812 */ /* 0x000fe400078ec0ff */
[----:B------:R-:W-:Y:S02]  /*0d50*/  LOP3.LUT R12, R12, 0xfffffff8, RZ, 0xc0, !PT ;  /* 0xfffffff80c0c7812 */ /* 0x000fe400078ec0ff */
[----:B0-----:R-:W-:Y:S01]  /*0d60*/  SHF.R.S32.HI R14, RZ, 0x1f, R205 ;  /* 0x0000001fff0e7819 */ /* 0x001fe200000114cd */
[----:B------:R-:W-:-:S02]  /*0d70*/  IMAD.IADD R10, R229, 0x1, -R10 ;  /* 0x00000001e50a7824 */ /* 0x000fc400078e0a0a */
[----:B------:R-:W-:Y:S02]  /*0d80*/  IMAD.IADD R9, R9, 0x1, -R12 ;  /* 0x0000000109097824 */ /* 0x000fe400078e0a0c */
[----:B------:R-:W-:Y:S02]  /*0d90*/  IMAD.SHL.U32 R182, R10, 0x2, RZ ;  /* 0x000000020ab67824 */ /* 0x000fe400078e00ff */
[----:B------:R-:W-:Y:S01]  /*0da0*/  IMAD R13, R8, 0x10, R9 ;  /* 0x00000010080d7824 */ /* 0x000fe200078e0209 */
[----:B------:R-:W-:Y:S01]  /*0db0*/  LEA.HI R8, R3, R0, RZ, 0x2 ;  /* 0x0000000003087211 */ /* 0x000fe200078f10ff */
[----:B------:R-:W-:Y:S02]  /*0dc0*/  VIADD R223, R182, 0x20 ;  /* 0x00000020b6df7836 */ /* 0x000fe40000000000 */
[----:B------:R-:W-:Y:S01]  /*0dd0*/  IMAD R12, R4, 0x40, R13 ;  /* 0x00000040040c7824 */ /* 0x000fe200078e020d */
[----:B------:R-:W-:Y:S01]  /*0de0*/  LOP3.LUT R3, R8, 0xfffffffc, RZ, 0xc0, !PT ;  /* 0xfffffffc08037812 */ /* 0x000fe200078ec0ff */
[C---:B------:R-:W-:Y:S01]  /*0df0*/  VIADD R220, R182.reuse, 0x38 ;  /* 0x00000038b6dc7836 */ /* 0x040fe20000000000 */
[--C-:B------:R-:W-:Y:S01]  /*0e00*/  SHF.R.S32.HI R174, RZ, 0x2, R8.reuse ;  /* 0x00000002ffae7819 */ /* 0x100fe20000011408 */
[----:B------:R-:W-:Y:S01]  /*0e10*/  VIADD R217, R182, 0x50 ;  /* 0x00000050b6d97836 */ /* 0x000fe20000000000 */
[----:B------:R-:W-:Y:S01]  /*0e20*/  SHF.R.S32.HI R9, RZ, 0x1f, R8 ;  /* 0x0000001fff097819 */ /* 0x000fe20000011408 */
[----:B------:R-:W-:Y:S01]  /*0e30*/  IMAD.IADD R210, R0, 0x1, -R3 ;  /* 0x0000000100d27824 */ /* 0x000fe200078e0a03 */
[----:B------:R-:W-:Y:S01]  /*0e40*/  STL [R1+0x50], R12 ;  /* 0x0000500c01007387 */ /* 0x000fe20000100800 */
[----:B------:R-:W-:Y:S01]  /*0e50*/  IMAD R8, R6, 0x10, R5 ;  /* 0x0000001006087824 */ /* 0x000fe200078e0205 */
[----:B------:R-:W-:Y:S01]  /*0e60*/  LEA.HI R9, R9, R174, RZ, 0x3 ;  /* 0x000000ae09097211 */ /* 0x000fe200078f18ff */
[----:B------:R-:W-:-:S02]  /*0e70*/  VIADD R5, R174, 0x40 ;  /* 0x00000040ae057836 */ /* 0x000fc40000000000 */
[----:B------:R-:W-:Y:S01]  /*0e80*/  IMAD.SHL.U32 R162, R210, 0x4, RZ ;  /* 0x00000004d2a27824 */ /* 0x000fe200078e00ff */
[----:B------:R-:W-:Y:S01]  /*0e90*/  LOP3.LUT R9, R9, 0xfffffff8, RZ, 0xc0, !PT ;  /* 0xfffffff809097812 */ /* 0x000fe200078ec0ff */
[----:B------:R-:W-:Y:S01]  /*0ea0*/  IMAD.SHL.U32 R181, R5, 0x40, RZ ;  /* 0x0000004005b57824 */ /* 0x000fe200078e00ff */
[----:B------:R-:W-:Y:S01]  /*0eb0*/  SHF.R.S32.HI R0, RZ, 0x1f, R5 ;  /* 0x0000001fff007819 */ /* 0x000fe20000011405 */
[C---:B------:R-:W-:Y:S02]  /*0ec0*/  VIADD R177, R162.reuse, 0x20 ;  /* 0x00000020a2b17836 */ /* 0x040fe40000000000 */
[----:B------:R-:W-:Y:S01]  /*0ed0*/  VIADD R176, R162, 0x40 ;  /* 0x00000040a2b07836 */ /* 0x000fe20000000000 */
[----:B------:R-:W-:Y:S01]  /*0ee0*/  LEA.HI R0, R0, R5, RZ, 0x3 ;  /* 0x0000000500007211 */ /* 0x000fe200078f18ff */
[----:B------:R-:W-:Y:S01]  /*0ef0*/  IMAD.IADD R167, R162, 0x1, R177 ;  /* 0x00000001a2a77824 */ /* 0x000fe200078e02b1 */
[----:B------:R-:W-:Y:S01]  /*0f00*/  LOP3.LUT R181, R181, 0x1c0, RZ, 0xc0, !PT ;  /* 0x000001c0b5b57812 */ /* 0x000fe200078ec0ff */
[----:B------:R-:W-:-:S02]  /*0f10*/  IMAD.IADD R228, R174, 0x1, -R9 ;  /* 0x00000001aee47824 */ /* 0x000fc400078e0a09 */
[----:B------:R-:W-:Y:S01]  /*0f20*/  IMAD.SHL.U32 R201, R0, 0x40, RZ ;  /* 0x0000004000c97824 */ /* 0x000fe200078e00ff */
[----:B------:R-:W-:Y:S01]  /*0f30*/  SHF.R.S32.HI R0, RZ, 0x1f, R167 ;  /* 0x0000001fff007819 */ /* 0x000fe200000114a7 */
[----:B------:R-:W-:Y:S01]  /*0f40*/  IMAD.IADD R168, R162, 0x1, R176 ;  /* 0x00000001a2a87824 */ /* 0x000fe200078e02b0 */
[----:B------:R-:W-:Y:S01]  /*0f50*/  SHF.R.U32.HI R13, RZ, 0x3, R181 ;  /* 0x00000003ff0d7819 */ /* 0x000fe200000116b5 */
[----:B------:R-:W-:Y:S01]  /*0f60*/  IMAD.SHL.U32 R185, R228, 0x40, RZ ;  /* 0x00000040e4b97824 */ /* 0x000fe200078e00ff */
[-C--:B------:R-:W-:Y:S01]  /*0f70*/  LEA.HI R170, R0, R167.reuse, RZ, 0x3 ;  /* 0x000000a700aa7211 */ /* 0x080fe200078f18ff */
[----:B------:R-:W-:Y:S01]  /*0f80*/  IMAD R11, R8, 0x8, R7 ;  /* 0x00000008080b7824 */ /* 0x000fe200078e0207 */
[----:B------:R-:W-:Y:S01]  /*0f90*/  SHF.R.S32.HI R3, RZ, 0x1f, R168 ;  /* 0x0000001fff037819 */ /* 0x000fe200000114a8 */
[----:B------:R-:W-:Y:S01]  /*0fa0*/  IMAD.SHL.U32 R18, R210, 0x8, RZ ;  /* 0x00000008d2127824 */ /* 0x000fe200078e00ff */
[----:B------:R-:W-:Y:S01]  /*0fb0*/  LEA.HI R0, R0, R167, RZ, 0x6 ;  /* 0x000000a700007211 */ /* 0x000fe200078f30ff */
[C---:B------:R-:W-:Y:S01]  /*0fc0*/  VIADD R214, R182.reuse, 0x68 ;  /* 0x00000068b6d67836 */ /* 0x040fe20000000000 */
[----:B------:R-:W-:Y:S01]  /*0fd0*/  LOP3.LUT R185, R185, 0x1c0, RZ, 0xc0, !PT ;  /* 0x000001c0b9b97812 */ /* 0x000fe200078ec0ff */
[----:B------:R-:W-:Y:S01]  /*0fe0*/  VIADD R224, R182, 0x18 ;  /* 0x00000018b6e07836 */ /* 0x000fe20000000000 */
[CC--:B------:R-:W-:Y:S01]  /*0ff0*/  LEA.HI R5, R3.reuse, R168.reuse, RZ, 0x6 ;  /* 0x000000a803057211 */ /* 0x0c0fe200078f30ff */
[----:B------:R-:W-:Y:S01]  /*1000*/  IMAD.SHL.U32 R0, R0, 0x80, RZ ;  /* 0x0000008000007824 */ /* 0x000fe200078e00ff */
[----:B------:R-:W-:Y:S01]  /*1010*/  LEA.HI R4, R3, R168, RZ, 0x3 ;  /* 0x000000a803047211 */ /* 0x000fe200078f18ff */
[C---:B------:R-:W-:Y:S01]  /*1020*/  VIADD R221, R182.reuse, 0x30 ;  /* 0x00000030b6dd7836 */ /* 0x040fe20000000000 */
[----:B------:R-:W-:Y:S01]  /*1030*/  SHF.R.U32.HI R186, RZ, 0x3, R185 ;  /* 0x00000003ffba7819 */ /* 0x000fe200000116b9 */
[----:B------:R-:W-:Y:S01]  /*1040*/  IMAD.SHL.U32 R6, R5, 0x80, RZ ;  /* 0x0000008005067824 */ /* 0x000fe200078e00ff */
[--C-:B------:R-:W-:Y:S01]  /*1050*/  LOP3.LUT R3, R185, 0x38, R170.reuse, 0xf8, !PT ;  /* 0x00000038b9037812 */ /* 0x100fe200078ef8aa */
[C---:B------:R-:W-:Y:S01]  /*1060*/  VIADD R218, R182.reuse, 0x48 ;  /* 0x00000048b6da7836 */ /* 0x040fe20000000000 */
[----:B------:R-:W-:Y:S01]  /*1070*/  LOP3.LUT R7, R181, 0x38, R170, 0xf8, !PT ;  /* 0x00000038b5077812 */ /* 0x000fe200078ef8aa */
[C---:B------:R-:W-:Y:S01]  /*1080*/  VIADD R215, R182.reuse, 0x60 ;  /* 0x00000060b6d77836 */ /* 0x040fe20000000000 */
[--C-:B------:R-:W-:Y:S01]  /*1090*/  LOP3.LUT R5, R185, 0x38, R4.reuse, 0xf8, !PT ;  /* 0x00000038b9057812 */ /* 0x100fe200078ef804 */
[C---:B------:R-:W-:Y:S01]  /*10a0*/  VIADD R212, R182.reuse, 0x78 ;  /* 0x00000078b6d47836 */ /* 0x040fe20000000000 */
[----:B------:R-:W-:Y:S01]  /*10b0*/  LOP3.LUT R201, R201, 0xfffffe00, RZ, 0xc0, !PT ;  /* 0xfffffe00c9c97812 */ /* 0x000fe200078ec0ff */
[----:B------:R-:W-:Y:S01]  /*10c0*/  VIADD R222, R182, 0x28 ;  /* 0x00000028b6de7836 */ /* 0x000fe20000000000 */
[----:B------:R-:W-:Y:S01]  /*10d0*/  LOP3.LUT R0, R0, 0xffffe000, RZ, 0xc0, !PT ;  /* 0xffffe00000007812 */ /* 0x000fe200078ec0ff */
[C---:B------:R-:W-:Y:S01]  /*10e0*/  VIADD R219, R182.reuse, 0x40 ;  /* 0x00000040b6db7836 */ /* 0x040fe20000000000 */
[-C--:B------:R-:W-:Y:S01]  /*10f0*/  LOP3.LUT R3, R3, R186.reuse, RZ, 0x3c, !PT ;  /* 0x000000ba03037212 */ /* 0x080fe200078e3cff */
[----:B------:R-:W-:Y:S01]  /*1100*/  VIADD R216, R182, 0x58 ;  /* 0x00000058b6d87836 */ /* 0x000fe20000000000 */
[-C--:B------:R-:W-:Y:S01]  /*1110*/  LOP3.LUT R8, R7, R13.reuse, RZ, 0x3c, !PT ;  /* 0x0000000d07087212 */ /* 0x080fe200078e3cff */
[C---:B------:R-:W-:Y:S01]  /*1120*/  VIADD R22, R18.reuse, 0x60 ;  /* 0x0000006012167836 */ /* 0x040fe20000000000 */
[----:B------:R-:W-:Y:S01]  /*1130*/  LOP3.LUT R7, R5, R186, RZ, 0x3c, !PT ;  /* 0x000000ba05077212 */ /* 0x000fe200078e3cff */
[C---:B------:R-:W-:Y:S01]  /*1140*/  VIADD R160, R18.reuse, 0x80 ;  /* 0x0000008012a07836 */ /* 0x040fe20000000000 */
[-C--:B------:R-:W-:Y:S01]  /*1150*/  IADD3 R5, R3, R0.reuse, R187 ;  /* 0x0000000003057210 */ /* 0x080fe20007ffe0bb */
[----:B------:R-:W-:Y:S01]  /*1160*/  VIADD R161, R18, 0xa0 ;  /* 0x000000a012a17836 */ /* 0x000fe20000000000 */
[----:B------:R-:W-:Y:S01]  /*1170*/  IADD3 R8, R8, R0, R201 ;  /* 0x0000000008087210 */ /* 0x000fe20007ffe0c9 */
[----:B------:R-:W-:Y:S01]  /*1180*/  IMAD.U32 R0, RZ, RZ, UR5 ;  /* 0x00000005ff007e24 */ /* 0x000fe2000f8e00ff */
[--C-:B------:R-:W-:Y:S01]  /*1190*/  LOP3.LUT R9, R181, 0x38, R4.reuse, 0xf8, !PT ;  /* 0x00000038b5097812 */ /* 0x100fe200078ef804 */
[----:B------:R-:W-:Y:S01]  /*11a0*/  VIADD R213, R182, 0x70 ;  /* 0x00000070b6d57836 */ /* 0x000fe20000000000 */
[----:B------:R-:W-:Y:S01]  /*11b0*/  LOP3.LUT R6, R6, 0xffffe000, RZ, 0xc0, !PT ;  /* 0xffffe00006067812 */ /* 0x000fe200078ec0ff */
[C---:B------:R-:W-:Y:S01]  /*11c0*/  VIADD R179, R162.reuse, 0x10 ;  /* 0x00000010a2b37836 */ /* 0x040fe20000000000 */
[----:B------:R0:W-:Y:S01]  /*11d0*/  STL [R1+0x30], R0 ;  /* 0x0000300001007387 */ /* 0x0001e20000100800 */
[----:B------:R-:W-:Y:S01]  /*11e0*/  LOP3.LUT R9, R9, R13, RZ, 0x3c, !PT ;  /* 0x0000000d09097212 */ /* 0x000fe200078e3cff */
[C---:B------:R-:W-:Y:S01]  /*11f0*/  VIADD R178, R162.reuse, 0x30 ;  /* 0x00000030a2b27836 */ /* 0x040fe20000000000 */
[-C--:B------:R-:W-:Y:S01]  /*1200*/  IADD3 R7, R7, R6.reuse, R187 ;  /* 0x0000000607077210 */ /* 0x080fe20007ffe0bb */
[----:B------:R-:W-:Y:S01]  /*1210*/  VIADD R180, R162, 0x50 ;  /* 0x00000050a2b47836 */ /* 0x000fe20000000000 */
[----:B------:R-:W-:Y:S01]  /*1220*/  IADD3 R9, R9, R6, R201 ;  /* 0x0000000609097210 */ /* 0x000fe20007ffe0c9 */
[----:B------:R-:W-:Y:S01]  /*1230*/  IMAD.U32 R6, RZ, RZ, UR4 ;  /* 0x00000004ff067e24 */ /* 0x000fe2000f8e00ff */
[----:B------:R-:W-:-:S02]  /*1240*/  SHF.R.S32.HI R171, RZ, 0x3, R4 ;  /* 0x00000003ffab7819 */ /* 0x000fc40000011404 */
[----:B------:R-:W-:Y:S02]  /*1250*/  SHF.R.S32.HI R4, RZ, 0x1f, R224 ;  /* 0x0000001fff047819 */ /* 0x000fe400000114e0 */
[----:B0-----:R-:W-:Y:S01]  /*1260*/  LEA.HI R0, R210, R210, RZ, 0x1 ;  /* 0x000000d2d2007211 */ /* 0x001fe200078f08ff */
[----:B------:R0:W-:Y:S01]  /*1270*/  STL [R1+0x48], R6 ;  /* 0x0000480601007387 */ /* 0x0001e20000100800 */
[----:B------:R-:W-:Y:S02]  /*1280*/  SHF.R.S32.HI R4, RZ, 0x1f, R221 ;  /* 0x0000001fff047819 */ /* 0x000fe400000114dd */
[----:B------:R-:W-:Y:S02]  /*1290*/  LOP3.LUT R3, R0, 0x1ffffffe, RZ, 0xc0, !PT ;  /* 0x1ffffffe00037812 */ /* 0x000fe400078ec0ff */
[----:B------:R-:W-:Y:S02]  /*12a0*/  SHF.R.S32.HI R0, RZ, 0x1f, R204 ;  /* 0x0000001fff007819 */ /* 0x000fe400000114cc */
[----:B------:R-:W-:Y:S01]  /*12b0*/  LOP3.LUT R0, R181, 0x38, R18, 0xf8, !PT ;  /* 0x00000038b5007812 */ /* 0x000fe200078ef812 */
[----:B------:R-:W-:Y:S01]  /*12c0*/  IMAD.IADD R3, R210, 0x1, -R3 ;  /* 0x00000001d2037824 */ /* 0x000fe200078e0a03 */
[----:B------:R-:W-:Y:S01]  /*12d0*/  SHF.R.S32.HI R4, RZ, 0x1f, R218 ;  /* 0x0000001fff047819 */ /* 0x000fe200000114da */
[----:B0-----:R-:W-:Y:S01]  /*12e0*/  IMAD.SHL.U32 R6, R11, 0x8, RZ ;  /* 0x000000080b067824 */ /* 0x001fe200078e00ff */
[----:B------:R-:W-:Y:S01]  /*12f0*/  LOP3.LUT R0, R201, R0, R13, 0xf6, !PT ;  /* 0x00000000c9007212 */ /* 0x000fe200078ef60d */
[----:B------:R-:W-:Y:S01]  /*1300*/  IMAD R203, R3, 0x8, R12 ;  /* 0x0000000803cb7824 */ /* 0x000fe200078e020c */
[----:B------:R-:W-:-:S02]  /*1310*/  SHF.R.S32.HI R4, RZ, 0x1f, R215 ;  /* 0x0000001fff047819 */ /* 0x000fc400000114d7 */
[----:B------:R-:W-:Y:S01]  /*1320*/  LEA R0, R0, UR4, 0x1 ;  /* 0x0000000400007c11 */ /* 0x000fe2000f8e08ff */
[----:B------:R0:W-:Y:S01]  /*1330*/  STL [R1+0x54], R6 ;  /* 0x0000540601007387 */ /* 0x0001e20000100800 */
[----:B------:R-:W-:Y:S02]  /*1340*/  SHF.R.S32.HI R4, RZ, 0x1f, R212 ;  /* 0x0000001fff047819 */ /* 0x000fe400000114d4 */
[----:B------:R-:W-:Y:S01]  /*1350*/  LEA R4, R7, UR4, 0x1 ;  /* 0x0000000407047c11 */ /* 0x000fe2000f8e08ff */
[----:B------:R1:W-:Y:S01]  /*1360*/  STL [R1+0x40], R0 ;  /* 0x0000400001007387 */ /* 0x0003e20000100800 */
[----:B------:R-:W-:Y:S02]  /*1370*/  SHF.R.S32.HI R19, RZ, 0x1f, R18 ;  /* 0x0000001fff137819 */ /* 0x000fe40000011412 */
[----:B------:R-:W-:Y:S02]  /*1380*/  SHF.R.S32.HI R173, RZ, 0x1f, R22 ;  /* 0x0000001fffad7819 */ /* 0x000fe40000011416 */
[----:B------:R-:W-:-:S02]  /*1390*/  SHF.R.S32.HI R184, RZ, 0x1f, R160 ;  /* 0x0000001fffb87819 */ /* 0x000fc400000114a0 */
[----:B0-----:R-:W-:Y:S02]  /*13a0*/  SHF.R.S32.HI R6, RZ, 0x1f, R222 ;  /* 0x0000001fff067819 */ /* 0x001fe400000114de */
[----:B------:R-:W-:Y:S02]  /*13b0*/  SHF.R.S32.HI R6, RZ, 0x1f, R219 ;  /* 0x0000001fff067819 */ /* 0x000fe400000114db */
[----:B-1----:R-:W-:Y:S02]  /*13c0*/  SHF.R.S32.HI R0, RZ, 0x1f, R223 ;  /* 0x0000001fff007819 */ /* 0x002fe400000114df */
[----:B------:R-:W-:Y:S02]  /*13d0*/  SHF.R.S32.HI R0, RZ, 0x1f, R220 ;  /* 0x0000001fff007819 */ /* 0x000fe400000114dc */
[----:B------:R-:W-:Y:S02]  /*13e0*/  SHF.R.S32.HI R0, RZ, 0x1f, R217 ;  /* 0x0000001fff007819 */ /* 0x000fe400000114d9 */
[----:B------:R-:W-:-:S02]  /*13f0*/  SHF.R.S32.HI R0, RZ, 0x1f, R214 ;  /* 0x0000001fff007819 */ /* 0x000fc400000114d6 */
[----:B------:R-:W-:Y:S02]  /*1400*/  LEA R0, R5, UR4, 0x1 ;  /* 0x0000000405007c11 */ /* 0x000fe4000f8e08ff */
[----:B------:R-:W-:Y:S02]  /*1410*/  LEA R5, R8, UR4, 0x1 ;  /* 0x0000000408057c11 */ /* 0x000fe4000f8e08ff */
[----:B------:R-:W-:Y:S01]  /*1420*/  SHF.R.S32.HI R6, RZ, 0x1f, R216 ;  /* 0x0000001fff067819 */ /* 0x000fe200000114d8 */
[----:B------:R0:W-:Y:S01]  /*1430*/  STL [R1+0x44], R0 ;  /* 0x0000440001007387 */ /* 0x0001e20000100800 */
[----:B------:R-:W-:Y:S02]  /*1440*/  SHF.R.S32.HI R183, RZ, 0x1f, R161 ;  /* 0x0000001fffb77819 */ /* 0x000fe400000114a1 */
[----:B------:R-:W-:Y:S01]  /*1450*/  SHF.R.S32.HI R170, RZ, 0x3, R170 ;  /* 0x00000003ffaa7819 */ /* 0x000fe200000114aa */
[----:B------:R1:W-:Y:S01]  /*1460*/  STL [R1+0x38], R5 ;  /* 0x0000380501007387 */ /* 0x0003e20000100800 */
[----:B------:R-:W-:-:S03]  /*1470*/  SHF.R.S32.HI R6, RZ, 0x1f, R213 ;  /* 0x0000001fff067819 */ /* 0x000fc600000114d5 */
[----:B------:R1:W-:Y:S01]  /*1480*/  STL [R1+0x3c], R4 ;  /* 0x00003c0401007387 */ /* 0x0003e20000100800 */
[----:B0-----:R-:W-:-:S05]  /*1490*/  LEA R0, R9, UR4, 0x1 ;  /* 0x0000000409007c11 */ /* 0x001fca000f8e08ff */
[----:B------:R1:W-:Y:S02]  /*14a0*/  STL [R1+0x34], R0 ;  /* 0x0000340001007387 */ /* 0x0003e40000100800 */
.L_x_1853:
[----:B------:R-:W-:Y:S01]  /*14b0*/  ULDC.64 UR4, c[0x0][0xa28] ;  /* 0x00028a0000047ab9 */ /* 0x000fe20000000a00 */
[----:B0-23--:R-:W0:Y:S01]  /*14c0*/  LDC.64 R6, c[0x0][0xa08] ;  /* 0x00028200ff067b82 */ /* 0x00de220000000a00 */
[----:B------:R-:W-:Y:S01]  /*14d0*/  ISETP.NE.U32.AND P0, PT, RZ, UR4, PT ;  /* 0x00000004ff007c0c */ /* 0x000fe2000bf05070 */
[----:B------:R-:W-:Y:S01]  /*14e0*/  IMAD.MOV.U32 R13, RZ, RZ, RZ ;  /* 0x000000ffff0d7224 */ /* 0x000fe200078e00ff */
[----:B------:R-:W-:Y:S01]  /*14f0*/  ULDC.64 UR6, c[0x0][0xa20] ;  /* 0x0002880000067ab9 */ /* 0x000fe20000000a00 */
[----:B------:R-:W-:Y:S01]  /*1500*/  IMAD.MOV.U32 R129, RZ, RZ, RZ ;  /* 0x000000ffff817224 */ /* 0x000fe200078e00ff */
[----:B------:R-:W-:Y:S01]  /*1510*/  ISETP.NE.AND.EX P0, PT, RZ, UR5, PT, P0 ;  /* 0x00000005ff007c0c */ /* 0x000fe2000bf05300 */
[----:B------:R-:W-:Y:S02]  /*1520*/  ULDC.64 UR4, c[0x0][0xa18] ;  /* 0x0002860000047ab9 */ /* 0x000fe40000000a00 */
[----:B------:R-:W-:-:S04]  /*1530*/  ISETP.NE.U32.AND P1, PT, RZ, UR4, PT ;  /* 0x00000004ff007c0c */ /* 0x000fc8000bf25070 */
[----:B------:R-:W-:Y:S01]  /*1540*/  ISETP.NE.AND.EX P1, PT, RZ, UR5, PT, P1 ;  /* 0x00000005ff007c0c */ /* 0x000fe2000bf25310 */
[----:B------:R-:W-:Y:S02]  /*1550*/  ULDC.64 UR4, c[0x0][0xa08] ;  /* 0x0002820000047ab9 */ /* 0x000fe40000000a00 */
[----:B------:R-:W-:-:S03]  /*1560*/  ISETP.NE.U32.AND P3, PT, RZ, UR4, PT ;  /* 0x00000004ff007c0c */ /* 0x000fc6000bf65070 */
[----:B-1--4-:R-:W1:Y:S01]  /*1570*/  @P0 LDC.64 R4, c[0x0][0xa28] ;  /* 0x00028a00ff040b82 */ /* 0x012e620000000a00 */
[----:B------:R-:W-:Y:S01]  /*1580*/  ISETP.NE.AND.EX P3, PT, RZ, UR5, PT, P3 ;  /* 0x00000005ff007c0c */ /* 0x000fe2000bf65330 */
[----:B0-----:R-:W-:-:S06]  /*1590*/  IMAD.WIDE R10, R31, 0x4, R6 ;  /* 0x000000041f0a7825 */ /* 0x001fcc00078e0206 */
[----:B------:R-:W0:Y:S01]  /*15a0*/  @P1 LDC.64 R8, c[0x0][0xa18] ;  /* 0x00028600ff081b82 */ /* 0x000e220000000a00 */
[----:B------:R-:W-:Y:S02]  /*15b0*/  ULDC UR4, c[0x0][0x288] ;  /* 0x0000a20000047ab9 */ /* 0x000fe40000000800 */
[----:B------:R-:W-:Y:S01]  /*15c0*/  IMAD.U32 R165, RZ, RZ, UR4 ;  /* 0x00000004ffa57e24 */ /* 0x000fe2000f8e00ff */
[----:B------:R-:W-:Y:S02]  /*15d0*/  ULDC.64 UR4, c[0x0][0x418] ;  /* 0x0001060000047ab9 */ /* 0x000fe40000000a00 */
[----:B------:R2:W5:Y:S01]  /*15e0*/  @P3 LDG.E R129, desc[UR60][R10.64] ;  /* 0x0000003c0a813981 */ /* 0x000562000c1e1900 */
[----:B-1----:R-:W-:-:S05]  /*15f0*/  @P0 IMAD.WIDE R4, R31, 0x4, R4 ;  /* 0x000000041f040825 */ /* 0x002fca00078e0204 */
[----:B------:R2:W5:Y:S01]  /*1600*/  @P0 LDG.E R13, desc[UR60][R4.64] ;  /* 0x0000003c040d0981 */ /* 0x000562000c1e1900 */
[----:B0-----:R-:W-:-:S05]  /*1610*/  @P1 IMAD.WIDE R6, R31, 0x4, R8 ;  /* 0x000000041f061825 */ /* 0x001fca00078e0208 */
[----:B------:R2:W5:Y:S01]  /*1620*/  @P1 LDG.E R165, desc[UR60][R6.64] ;  /* 0x0000003c06a51981 */ /* 0x000562000c1e1900 */
[----:B------:R-:W-:Y:S01]  /*1630*/  UISETP.NE.U32.AND UP0, UPT, UR4, URZ, UPT ;  /* 0x0000003f0400728c */ /* 0x000fe2000bf05070 */
[C---:B------:R-:W-:Y:S02]  /*1640*/  LOP3.LUT R3, R30.reuse, 0xff000000, RZ, 0xc0, !PT ;  /* 0xff0000001e037812 */ /* 0x040fe400078ec0ff */
[----:B------:R-:W-:Y:S01]  /*1650*/  ULDC UR4, c[0x0][0x424] ;  /* 0x0001090000047ab9 */ /* 0x000fe20000000800 */
[----:B------:R-:W-:Y:S01]  /*1660*/  UISETP.NE.AND.EX UP0, UPT, UR5, URZ, UPT, UP0 ;  /* 0x0000003f0500728c */ /* 0x000fe2000bf05300 */
[----:B------:R-:W-:Y:S02]  /*1670*/  ISETP.NE.U32.AND P2, PT, RZ, UR6, PT ;  /* 0x00000006ff007c0c */ /* 0x000fe4000bf45070 */
[----:B------:R-:W-:Y:S01]  /*1680*/  ULDC UR5, c[0x0][0x2f0] ;  /* 0x0000bc0000057ab9 */ /* 0x000fe20000000800 */
[----:B------:R-:W-:Y:S01]  /*1690*/  USEL UR4, UR4, 0x1, UP0 ;  /* 0x0000000104047887 */ /* 0x000fe20008000000 */
[----:B------:R-:W-:-:S02]  /*16a0*/  LOP3.LUT R0, R30, 0xff0000, RZ, 0xc0, !PT ;  /* 0x00ff00001e007812 */ /* 0x000fc400078ec0ff */
[----:B------:R-:W-:Y:S01]  /*16b0*/  SHF.R.U32.HI R3, RZ, 0x8, R3 ;  /* 0x00000008ff037819 */ /* 0x000fe20000011603 */
[----:B------:R-:W-:Y:S01]  /*16c0*/  UIMAD UR4, UR4, UR5, URZ ;  /* 0x00000005040472a4 */ /* 0x000fe2000f8e023f */
[----:B------:R-:W-:Y:S02]  /*16d0*/  ISETP.NE.AND.EX P2, PT, RZ, UR7, PT, P2 ;  /* 0x00000007ff007c0c */ /* 0x000fe4000bf45320 */
[----:B------:R-:W-:Y:S01]  /*16e0*/  ULDC UR5, c[0x0][0x348] ;  /* 0x0000d20000057ab9 */ /* 0x000fe20000000800 */
[----:B------:R-:W-:Y:S01]  /*16f0*/  LEA.HI R207, R0, R3, RZ, 0x10 ;  /* 0x0000000300cf7211 */ /* 0x000fe200078f80ff */
[----:B------:R-:W-:Y:S01]  /*1700*/  IMAD.MOV.U32 R208, RZ, RZ, R31 ;  /* 0x000000ffffd07224 */ /* 0x000fe200078e001f */
[----:B------:R-:W-:Y:S01]  /*1710*/  LOP3.LUT R169, R30, 0xffff, RZ, 0xc0, !PT ;  /* 0x0000ffff1ea97812 */ /* 0x000fe200078ec0ff */
[----:B--2---:R-:W-:Y:S07]  /*1720*/  @P1 BRA `(.L_x_1547) ;  /* 0x0000000000241947 */ /* 0x004fee0003800000 */
        /* <DEDUP_REMOVED lines=9> */
.L_x_1547:
[----:B------:R-:W-:Y:S02]  /*17c0*/  IMAD.U32 R25, RZ, RZ, UR5 ;  /* 0x00000005ff197e24 */ /* 0x000fe4000f8e00ff */
[----:B------:R-:W-:Y:S01]  /*17d0*/  IMAD.U32 R26, RZ, RZ, UR4 ;  /* 0x00000004ff1a7e24 */ /* 0x000fe2000f8e00ff */
[----:B------:R-:W-:Y:S06]  /*17e0*/  @!P2 BRA `(.L_x_1548) ;  /* 0x000000000010a947 */ /* 0x000fec0003800000 */
[----:B------:R-:W0:Y:S02]  /*17f0*/  LDC.64 R26, c[0x0][0xa20] ;  /* 0x00028800ff1a7b82 */ /* 0x000e240000000a00 */
[----:B0-----:R-:W-:-:S06]  /*1800*/  IMAD.WIDE R26, R31, 0x4, R26 ;  /* 0x000000041f1a7825 */ /* 0x001fcc00078e021a */
[----:B------:R0:W5:Y:S01]  /*1810*/  LDG.E R26, desc[UR60][R26.64] ;  /* 0x0000003c1a1a7981 */ /* 0x000162000c1e1900 */
[----:B------:R-:W-:Y:S05]  /*1820*/  BRA `(.L_x_1549) ;  /* 0x0000000000107947 */ /* 0x000fea0003800000 */
.L_x_1548:
[----:B------:R-:W-:Y:S05]  /*1830*/  @!P3 BRA `(.L_x_1549) ;  /* 0x00000000000cb947 */ /* 0x000fea0003800000 */
[----:B------:R-:W2:Y:S04]  /*1840*/  LDG.E R3, desc[UR60][R10.64] ;  /* 0x0000003c0a037981 */ /* 0x000ea8000c1e1900 */
[----:B------:R-:W2:Y:S02]  /*1850*/  LDG.E R26, desc[UR60][R10.64+0x4] ;  /* 0x0000043c0a1a7981 */ /* 0x000ea4000c1e1900 */
[----:B--2---:R-:W-:-:S07]  /*1860*/  IMAD.IADD R26, R26, 0x1, -R3 ;  /* 0x000000011a1a7824 */ /* 0x004fce00078e0a03 */
.L_x_1549:
[----:B------:R-:W-:Y:S01]  /*1870*/  ULDC.64 UR4, c[0x0][0xa10] ;  /* 0x0002840000047ab9 */ /* 0x000fe20000000a00 */
[----:B------:R-:W1:Y:S01]  /*1880*/  LDC R4, c[0x0][0x448] ;  /* 0x00011200ff047b82 */ /* 0x000e620000000800 */
[----:B------:R-:W-:-:S04]  /*1890*/  ISETP.NE.U32.AND P0, PT, RZ, UR4, PT ;  /* 0x00000004ff007c0c */ /* 0x000fc8000bf05070 */
[----:B------:R-:W-:Y:S01]  /*18a0*/  ISETP.NE.AND.EX P0, PT, RZ, UR5, PT, P0 ;  /* 0x00000005ff007c0c */ /* 0x000fe2000bf05300 */
[----:B------:R-:W-:Y:S02]  /*18b0*/  ULDC.64 UR4, c[0x0][0xa30] ;  /* 0x00028c0000047ab9 */ /* 0x000fe40000000a00 */
[----:B------:R-:W-:-:S04]  /*18c0*/  ISETP.NE.U32.AND P1, PT, RZ, UR4, PT ;  /* 0x00000004ff007c0c */ /* 0x000fc8000bf25070 */
[----:B------:R-:W-:-:S06]  /*18d0*/  ISETP.NE.AND.EX P1, PT, RZ, UR5, PT, P1 ;  /* 0x00000005ff007c0c */ /* 0x000fcc000bf25310 */
[----:B------:R-:W2:Y:S08]  /*18e0*/  @P0 LDC.64 R6, c[0x0][0xa10] ;  /* 0x00028400ff060b82 */ /* 0x000eb00000000a00 */
[----:B------:R-:W3:Y:S01]  /*18f0*/  @P1 LDC.64 R8, c[0x0][0xa30] ;  /* 0x00028c00ff081b82 */ /* 0x000ee20000000a00 */
[----:B--2---:R-:W-:-:S05]  /*1900*/  @P0 IMAD.WIDE R6, R31, 0x4, R6 ;  /* 0x000000041f060825 */ /* 0x004fca00078e0206 */
[----:B------:R-:W2:Y:S04]  /*1910*/  @P0 LDG.E R0, desc[UR60][R6.64] ;  /* 0x0000003c06000981 */ /* 0x000ea8000c1e1900 */
[----:B------:R-:W2:Y:S01]  /*1920*/  @P0 LDG.E R3, desc[UR60][R6.64+0x4] ;  /* 0x0000043c06030981 */ /* 0x000ea2000c1e1900 */
[----:B-----5:R-:W-:Y:S02]  /*1930*/  IMAD.MOV.U32 R140, RZ, RZ, R26 ;  /* 0x000000ffff8c7224 */ /* 0x020fe400078e001a */
[----:B---3--:R-:W-:-:S05]  /*1940*/  @P1 IMAD.WIDE R8, R31, 0x4, R8 ;  /* 0x000000041f081825 */ /* 0x008fca00078e0208 */
[----:B------:R3:W5:Y:S01]  /*1950*/  @P1 LDG.E R140, desc[UR60][R8.64] ;  /* 0x0000003c088c1981 */ /* 0x000762000c1e1900 */
[----:B-1----:R-:W-:Y:S01]  /*1960*/  ISETP.NE.AND P1, PT, R4, 0x1, PT ;  /* 0x000000010400780c */ /* 0x002fe20003f25270 */
[----:B------:R-:W-:Y:S01]  /*1970*/  IMAD.SHL.U32 R188, R29, 0x80, RZ ;  /* 0x000000801dbc7824 */ /* 0x000fe200078e00ff */
[----:B------:R-:W1:Y:S01]  /*1980*/  LDC.64 R4, c[0x0][0x9e0] ;  /* 0x00027800ff047b82 */ /* 0x000e620000000a00 */
[----:B------:R-:W-:-:S10]  /*1990*/  IMAD.IADD R12, R26, 0x1, -R13 ;  /* 0x000000011a0c7824 */ /* 0x000fd400078e0a0d */
[----:B------:R-:W4:Y:S08]  /*19a0*/  @P1 LDC R10, c[0x0][0x44c] ;  /* 0x00011300ff0a1b82 */ /* 0x000f300000000800 */
[----:B------:R-:W0:Y:S01]  /*19b0*/  @P1 LDC R11, c[0x0][0x450] ;  /* 0x00011400ff0b1b82 */ /* 0x000e220000000800 */
[----:B-1----:R-:W-:Y:S01]  /*19c0*/  ISETP.GE.AND P2, PT, R5, 0x1, PT ;  /* 0x000000010500780c */ /* 0x002fe20003f46270 */
[----:B--2---:R-:W-:-:S02]  /*19d0*/  @P0 IMAD.IADD R25, R3, 0x1, -R0 ;  /* 0x0000000103190824 */ /* 0x004fc400078e0a00 */
[----:B------:R-:W-:Y:S02]  /*19e0*/  VIADD R3, R188, 0x7f ;  /* 0x0000007fbc037836 */ /* 0x000fe40000000000 */
[----:B------:R-:W-:Y:S02]  /*19f0*/  IMAD.IADD R166, R12, 0x1, R25 ;  /* 0x000000010ca67824 */ /* 0x000fe400078e0219 */
[----:B----4-:R-:W-:-:S04]  /*1a00*/  @P1 IMAD.HI.U32 R6, R3, R10, RZ ;  /* 0x0000000a03061227 */ /* 0x010fc800078e00ff */
[C---:B------:R-:W-:Y:S01]  /*1a10*/  VIADD R0, R166.reuse, 0x5f ;  /* 0x0000005fa6007836 */ /* 0x040fe20000000000 */
[----:B0-----:R-:W-:Y:S02]  /*1a20*/  @P1 SHF.R.U32.HI R3, RZ, R11, R6 ;  /* 0x0000000bff031219 */ /* 0x001fe40000011606 */
[----:B------:R-:W-:Y:S01]  /*1a30*/  IADD3 R6, R166, 0x1, -R165 ;  /* 0x00000001a6067810 */ /* 0x000fe20007ffe8a5 */
[----:B------:R-:W-:-:S04]  /*1a40*/  IMAD.HI R0, R0, 0x2aaaaaab, RZ ;  /* 0x2aaaaaab00007827 */ /* 0x000fc800078e02ff */
[----:B------:R-:W-:Y:S01]  /*1a50*/  IMAD.IADD R3, R6, 0x1, R3 ;  /* 0x0000000106037824 */ /* 0x000fe200078e0203 */
[----:B------:R-:W-:-:S03]  /*1a60*/  SHF.R.U32.HI R141, RZ, 0x1f, R0 ;  /* 0x0000001fff8d7819 */ /* 0x000fc60000011600 */
[----:B------:R-:W-:Y:S01]  /*1a70*/  IMAD.IADD R4, R3, 0x1, R4 ;  /* 0x0000000103047824 */ /* 0x000fe200078e0204 */
[----:B------:R-:W-:Y:S01]  /*1a80*/  LEA.HI.SX32 R141, R0, R141, 0x1c ;  /* 0x0000008d008d7211 */ /* 0x000fe200078fe2ff */
[----:B---3--:R-:W-:Y:S06]  /*1a90*/  @!P2 BRA `(.L_x_1550) ;  /* 0x000000000048a947 */ /* 0x008fec0003800000 */
        /* <DEDUP_REMOVED lines=11> */
.L_x_1552:
[----:B------:R-:W-:-:S13]  /*1b50*/  ISETP.NE.AND P0, PT, R5, 0x1, PT ;  /* 0x000000010500780c */ /* 0x000fda0003f05270 */
[----:B------:R-:W0:Y:S02]  /*1b60*/  @P0 LDC.64 R6, c[0x0][0x9e8] ;  /* 0x00027a00ff060b82 */ /* 0x000e240000000a00 */
[----:B0-----:R-:W-:-:S05]  /*1b70*/  @P0 IMAD.HI.U32 R6, R0, R6, RZ ;  /* 0x0000000600060227 */ /* 0x001fca00078e00ff */
[----:B------:R-:W-:-:S07]  /*1b80*/  @P0 SHF.R.U32.HI R0, RZ, R7, R6 ;  /* 0x00000007ff000219 */ /* 0x000fce0000011606 */
.L_x_1553:
[----:B------:R-:W-:Y:S05]  /*1b90*/  BSYNC B0 ;  /* 0x0000000000007941 */ /* 0x000fea0003800000 */
.L_x_1551:
[----:B------:R-:W-:-:S05]  /*1ba0*/  IMAD R3, R0, R5, R5 ;  /* 0x0000000500037224 */ /* 0x000fca00078e0205 */
[----:B------:R-:W-:-:S07]  /*1bb0*/  VIMNMX R4, R4, R3, PT ;  /* 0x0000000304047248 */ /* 0x000fce0003fe0100 */
.L_x_1550:
[----:B------:R-:W0:Y:S01]  /*1bc0*/  @P1 LDC R3, c[0x0][0x44c] ;  /* 0x00011300ff031b82 */ /* 0x000e220000000800 */
[----:B------:R-:W-:Y:S01]  /*1bd0*/  VIADD R4, R4, 0x5f ;  /* 0x0000005f04047836 */ /* 0x000fe20000000000 */
[----:B------:R-:W-:Y:S01]  /*1be0*/  ULDC UR4, c[0x0][0x9dc] ;  /* 0x0002770000047ab9 */ /* 0x000fe20000000800 */
[----:B------:R-:W-:Y:S02]  /*1bf0*/  IMAD.MOV.U32 R0, RZ, RZ, R188 ;  /* 0x000000ffff007224 */ /* 0x000fe400078e00bc */
[----:B------:R-:W-:-:S03]  /*1c00*/  IMAD.HI R4, R4, 0x2aaaaaab, RZ ;  /* 0x2aaaaaab04047827 */ /* 0x000fc600078e02ff */
[----:B------:R-:W1:Y:S01]  /*1c10*/  @P1 LDC R7, c[0x0][0x450] ;  /* 0x00011400ff071b82 */ /* 0x000e620000000800 */
[----:B------:R-:W-:Y:S02]  /*1c20*/  IMAD.IADD R193, R166, 0x1, -R165 ;  /* 0x00000001a6c17824 */ /* 0x000fe400078e0aa5 */
        /* <DEDUP_REMOVED lines=18> */
.L_x_1556:
[----:B------:R-:W-:-:S13]  /*1d50*/  ISETP.NE.AND P0, PT, R5, 0x1, PT ;  /* 0x000000010500780c */ /* 0x000fda0003f05270 */
[----:B------:R-:W0:Y:S02]  /*1d60*/  @P0 LDC.64 R6, c[0x0][0x9e8] ;  /* 0x00027a00ff060b82 */ /* 0x000e240000000a00 */
[----:B0-----:R-:W-:-:S05]  /*1d70*/  @P0 IMAD.HI.U32 R4, R0, R6, RZ ;  /* 0x0000000600040227 */ /* 0x001fca00078e00ff */
[----:B------:R-:W-:-:S07]  /*1d80*/  @P0 SHF.R.U32.HI R0, RZ, R7, R4 ;  /* 0x00000007ff000219 */ /* 0x000fce0000011604 */
.L_x_1557:
[----:B------:R-:W-:Y:S05]  /*1d90*/  BSYNC B0 ;  /* 0x0000000000007941 */ /* 0x000fea0003800000 */
.L_x_1555:
[----:B------:R-:W-:-:S05]  /*1da0*/  IMAD R0, R0, R5, RZ ;  /* 0x0000000500007224 */ /* 0x000fca00078e02ff */
[----:B------:R-:W-:-:S07]  /*1db0*/  VIMNMX R3, R3, R0, !PT ;  /* 0x0000000003037248 */ /* 0x000fce0007fe0100 */
.L_x_1554:
[----:B------:R-:W-:Y:S01]  /*1dc0*/  IMAD.HI R3, R3, 0x2aaaaaab, RZ ;  /* 0x2aaaaaab03037827 */ /* 0x000fe200078e02ff */
[----:B------:R-:W-:Y:S01]  /*1dd0*/  BSSY B0, `(.L_x_1558) ;  /* 0x0000028000007945 */ /* 0x000fe20003800000 */
[----:B------:R-:W-:Y:S02]  /*1de0*/  LOP3.LUT R211, R207, 0xff, RZ, 0xc0, !PT ;  /* 0x000000ffcfd37812 */ /* 0x000fe400078ec0ff */
[----:B------:R-:W-:Y:S02]  /*1df0*/  SHF.R.U32.HI R207, RZ, 0x10, R207 ;  /* 0x00000010ffcf7819 */ /* 0x000fe400000116cf */
[----:B------:R-:W-:-:S04]  /*1e00*/  SHF.R.U32.HI R0, RZ, 0x1f, R3 ;  /* 0x0000001fff007819 */ /* 0x000fc80000011603 */
[----:B------:R-:W-:-:S04]  /*1e10*/  LEA.HI.SX32 R0, R3, R0, 0x1c ;  /* 0x0000000003007211 */ /* 0x000fc800078fe2ff */
[----:B------:R-:W-:Y:S01]  /*1e20*/  VIMNMX R9, RZ, R0, !PT ;  /* 0x00000000ff097248 */ /* 0x000fe20007fe0100 */
[----:B------:R-:W-:-:S03]  /*1e30*/  IMAD.MOV.U32 R0, RZ, RZ, RZ ;  /* 0x000000ffff007224 */ /* 0x000fc600078e00ff */
[----:B------:R-:W-:-:S13]  /*1e40*/  ISETP.GT.AND P0, PT, R8, R9, PT ;  /* 0x000000090800720c */ /* 0x000fda0003f04270 */
[----:B------:R-:W-:Y:S05]  /*1e50*/  @!P0 BRA `(.L_x_1559) ;  /* 0x00000000007c8947 */ /* 0x000fea0003800000 */
[----:B------:R-:W-:Y:S01]  /*1e60*/  ISETP.NE.AND P0, PT, R207, RZ, PT ;  /* 0x000000ffcf00720c */ /* 0x000fe20003f05270 */
[----:B------:R-:W-:-:S03]  /*1e70*/  ULDC UR4, c[0x0][0x9f0] ;  /* 0x00027c0000047ab9 */ /* 0x000fc60000000800 */
[----:B------:R-:W-:-:S04]  /*1e80*/  SEL R11, R207, UR4, P0 ;  /* 0x00000004cf0b7c07 */ /* 0x000fc80008000000 */
[-C--:B------:R-:W-:Y:S02]  /*1e90*/  IABS R6, R11.reuse ;  /* 0x0000000b00067213 */ /* 0x080fe40000000000 */
[----:B------:R-:W-:Y:S02]  /*1ea0*/  IADD3 R0, R11, -0x1, R8 ;  /* 0xffffffff0b007810 */ /* 0x000fe40007ffe008 */
[----:B------:R-:W0:Y:S01]  /*1eb0*/  I2F.RP R3, R6 ;  /* 0x0000000600037306 */ /* 0x000e220000209400 */
[----:B------:R-:W-:Y:S02]  /*1ec0*/  IABS R13, R11 ;  /* 0x0000000b000d7213 */ /* 0x000fe40000000000 */
[----:B------:R-:W-:-:S05]  /*1ed0*/  IMAD.IADD R0, R0, 0x1, -R9 ;  /* 0x0000000100007824 */ /* 0x000fca00078e0a09 */
        /* <DEDUP_REMOVED lines=23> */
.L_x_1559:
[----:B------:R-:W-:Y:S05]  /*2050*/  BSYNC B0 ;  /* 0x0000000000007941 */ /* 0x000fea0003800000 */
.L_x_1558:
[----:B------:R-:W-:-:S05]  /*2060*/  IMAD R3, R211, R0, R9 ;  /* 0x00000000d3037224 */ /* 0x000fca00078e0209 */
[C---:B------:R-:W-:Y:S01]  /*2070*/  VIADDMNMX R0, R3.reuse, R0, R8, PT ;  /* 0x0000000003007246 */ /* 0x040fe20003800108 */
[----:B------:R-:W-:-:S04]  /*2080*/  IMAD R3, R3, 0x60, -R12 ;  /* 0x0000006003037824 */ /* 0x000fc800078e0a0c */
[----:B------:R-:W-:Y:S01]  /*2090*/  IMAD R0, R0, 0x60, -R12 ;  /* 0x0000006000007824 */ /* 0x000fe200078e0a0c */
[----:B------:R-:W-:-:S04]  /*20a0*/  VIMNMX R3, RZ, R3, !PT ;  /* 0x00000003ff037248 */ /* 0x000fc80007fe0100 */
[----:B------:R-:W-:Y:S01]  /*20b0*/  VIMNMX R0, R0, R25, PT ;  /* 0x0000001900007248 */ /* 0x000fe20003fe0100 */
[----:B------:R-:W-:-:S03]  /*20c0*/  IMAD.WIDE.U32 R4, R3, -0x55555555, RZ ;  /* 0xaaaaaaab03047825 */ /* 0x000fc600078e00ff */
[----:B------:R-:W-:Y:S02]  /*20d0*/  ISETP.GT.AND P0, PT, R0, R3, PT ;  /* 0x000000030000720c */ /* 0x000fe40003f04270 */
[----:B------:R-:W-:-:S05]  /*20e0*/  SHF.R.U32.HI R125, RZ, 0x6, R5 ;  /* 0x00000006ff7d7819 */ /* 0x000fca0000011605 */
[----:B------:R-:W-:-:S06]  /*20f0*/  IMAD.MOV.U32 R24, RZ, RZ, R125 ;  /* 0x000000ffff187224 */ /* 0x000fcc00078e007d */
[----:B------:R-:W-:-:S04]  /*2100*/  @P0 VIADD R0, R0, 0x5f ;  /* 0x0000005f00000836 */ /* 0x000fc80000000000 */
[----:B------:R-:W-:-:S05]  /*2110*/  @P0 IMAD.HI R0, R0, 0x2aaaaaab, RZ ;  /* 0x2aaaaaab00000827 */ /* 0x000fca00078e02ff */
[----:B------:R-:W-:-:S04]  /*2120*/  @P0 SHF.R.U32.HI R3, RZ, 0x1f, R0 ;  /* 0x0000001fff030819 */ /* 0x000fc80000011600 */
[----:B------:R-:W-:Y:S02]  /*2130*/  @P0 LEA.HI.SX32 R24, R0, R3, 0x1c ;  /* 0x0000000300180211 */ /* 0x000fe400078fe2ff */
[----:B------:R-:W-:Y:S02]  /*2140*/  PLOP3.LUT P0, PT, PT, PT, PT, 0x80, 0x0 ;  /* 0x000000000000781c */ /* 0x000fe40003f0f070 */
        /* <DEDUP_REMOVED lines=22> */
.L_x_1562:
[----:B------:R-:W-:Y:S05]  /*22b0*/  BSYNC B6 ;  /* 0x0000000000067941 */ /* 0x000fea0003800000 */
.L_x_1561:
        /* <DEDUP_REMOVED lines=20> */
.L_x_1564:
[----:B------:R-:W-:Y:S05]  /*2400*/  BSYNC B6 ;  /* 0x0000000000067941 */ /* 0x000fea0003800000 */
.L_x_1563:
[----:B------:R-:W-:Y:S01]  /*2410*/  ULDC.64 UR4, c[0x0][0x9f8] ;  /* 0x00027e0000047ab9 */ /* 0x000fe20000000a00 */
[----:B------:R-:W-:Y:S01]  /*2420*/  IMAD.MOV.U32 R100, RZ, RZ, R31 ;  /* 0x000000ffff647224 */ /* 0x000fe200078e001f */
[----:B------:R-:W-:Y:S01]  /*2430*/  ISETP.NE.U32.AND P0, PT, RZ, UR4, PT ;  /* 0x00000004ff007c0c */ /* 0x000fe2000bf05070 */
[----:B------:R-:W-:Y:S01]  /*2440*/  ULDC UR4, c[0x0][0x2f4] ;  /* 0x0000bd0000047ab9 */ /* 0x000fe20000000800 */
[----:B------:R-:W0:Y:S02]  /*2450*/  LDC.64 R94, c[0x0][0x3f8] ;  /* 0x0000fe00ff5e7b82 */ /* 0x000e240000000a00 */
[----:B------:R-:W-:Y:S01]  /*2460*/  ISETP.NE.AND.EX P0, PT, RZ, UR5, PT, P0 ;  /* 0x00000005ff007c0c */ /* 0x000fe2000bf05300 */
[----:B------:R-:W-:-:S05]  /*2470*/  ULDC UR5, c[0x0][0x320] ;  /* 0x0000c80000057ab9 */ /* 0x000fca0000000800 */
[----:B------:R-:W1:Y:S08]  /*2480*/  LDC R15, c[0x0][0x3f4] ;  /* 0x0000fd00ff0f7b82 */ /* 0x000e700000000800 */
[----:B------:R-:W2:Y:S08]  /*2490*/  @P0 LDC.64 R4, c[0x0][0x9f8] ;  /* 0x00027e00ff040b82 */ /* 0x000eb00000000a00 */
[----:B------:R-:W3:Y:S01]  /*24a0*/  LDC.64 R88, c[0x0][0x408] ;  /* 0x00010200ff587b82 */ /* 0x000ee20000000a00 */
[----:B--2---:R-:W-:-:S05]  /*24b0*/  @P0 IMAD.WIDE R4, R31, 0x4, R4 ;  /* 0x000000041f040825 */ /* 0x004fca00078e0204 */
[----:B------:R2:W4:Y:S01]  /*24c0*/  @P0 LDG.E R100, desc[UR60][R4.64] ;  /* 0x0000003c04640981 */ /* 0x000522000c1e1900 */
[C---:B------:R-:W-:Y:S01]  /*24d0*/  ISETP.GE.AND P1, PT, R167.reuse, UR4, PT ;  /* 0x00000004a7007c0c */ /* 0x040fe2000bf26270 */
[--C-:B0-----:R-:W-:Y:S01]  /*24e0*/  IMAD.WIDE.U32 R96, R174, R94, R18.reuse ;  /* 0x0000005eae607225 */ /* 0x101fe200078e0012 */
[----:B------:R-:W-:Y:S01]  /*24f0*/  ISETP.GE.AND P0, PT, R18, UR4, PT ;  /* 0x0000000412007c0c */ /* 0x000fe2000bf06270 */
[----:B------:R-:W0:Y:S01]  /*2500*/  S2R R194, SR_TID.X ;  /* 0x0000000000c27919 */ /* 0x000e220000002100 */
[----:B------:R-:W-:Y:S01]  /*2510*/  SEL R3, RZ, 0xffffffff, P1 ;  /* 0xffffffffff037807 */ /* 0x000fe20000800000 */
[----:B---3--:R-:W-:Y:S01]  /*2520*/  IMAD.WIDE.U32 R90, R174, R88, R18 ;  /* 0x00000058ae5a7225 */ /* 0x008fe200078e0012 */
[----:B------:R-:W-:Y:S02]  /*2530*/  SEL R0, RZ, 0x1, P0 ;  /* 0x00000001ff007807 */ /* 0x000fe40000000000 */
[----:B------:R-:W-:Y:S01]  /*2540*/  ISETP.GE.AND P0, PT, R167, UR5, PT ;  /* 0x00000005a7007c0c */ /* 0x000fe2000bf06270 */
[----:B------:R-:W-:Y:S01]  /*2550*/  IMAD.SHL.U32 R3, R3, 0x2, RZ ;  /* 0x0000000203037824 */ /* 0x000fe200078e00ff */
[----:B------:R-:W-:Y:S01]  /*2560*/  ISETP.GE.AND P1, PT, R22, UR4, PT ;  /* 0x0000000416007c0c */ /* 0x000fe2000bf26270 */
[----:B------:R-:W-:Y:S01]  /*2570*/  IMAD.SHL.U32 R106, R94, 0x40, RZ ;  /* 0x000000405e6a7824 */ /* 0x000fe200078e00ff */
[----:B------:R-:W-:Y:S01]  /*2580*/  SHF.R.S32.HI R9, RZ, 0x1f, R174 ;  /* 0x0000001fff097819 */ /* 0x000fe200000114ae */
[----:B------:R-:W-:Y:S01]  /*2590*/  IMAD.MOV.U32 R126, RZ, RZ, 0x20 ;  /* 0x00000020ff7e7424 */ /* 0x000fe200078e00ff */
[----:B------:R-:W-:Y:S01]  /*25a0*/  LOP3.LUT R0, R3, 0x2, R0, 0xe2, !PT ;  /* 0x0000000203007812 */ /* 0x000fe200078ee200 */
[----:B------:R-:W-:Y:S01]  /*25b0*/  IMAD.SHL.U32 R108, R88, 0x40, RZ ;  /* 0x00000040586c7824 */ /* 0x000fe200078e00ff */
[----:B------:R-:W-:Y:S01]  /*25c0*/  SEL R3, RZ, 0xffffffff, P0 ;  /* 0xffffffffff037807 */ /* 0x000fe20000000000 */
[----:B------:R-:W-:Y:S01]  /*25d0*/  IMAD.IADD R129, R129, 0x1, R26 ;  /* 0x0000000181817824 */ /* 0x000fe200078e021a */
[----:B------:R-:W-:Y:S01]  /*25e0*/  ISETP.GE.AND P0, PT, R168, UR4, PT ;  /* 0x00000004a8007c0c */ /* 0x000fe2000bf06270 */
[----:B------:R-:W-:Y:S01]  /*25f0*/  IMAD R112, R210, 0x40, R174 ;  /* 0x00000040d2707824 */ /* 0x000fe200078e02ae */
[----:B--2---:R-:W-:Y:S01]  /*2600*/  SEL R4, RZ, 0x8, P1 ;  /* 0x00000008ff047807 */ /* 0x004fe20000800000 */
[----:B------:R-:W-:Y:S01]  /*2610*/  IMAD.SHL.U32 R6, R3, 0x2, RZ ;  /* 0x0000000203067824 */ /* 0x000fe200078e00ff */
[----:B------:R-:W-:Y:S01]  /*2620*/  SEL R3, RZ, 0x4, P0 ;  /* 0x00000004ff037807 */ /* 0x000fe20000000000 */
[----:B-1----:R-:W-:Y:S01]  /*2630*/  IMAD.SHL.U32 R124, R15, 0x2, RZ ;  /* 0x000000020f7c7824 */ /* 0x002fe200078e00ff */
[----:B------:R-:W-:-:S02]  /*2640*/  ISETP.GE.AND P2, PT, R18, UR5, PT ;  /* 0x0000000512007c0c */ /* 0x000fc4000bf46270 */
[--C-:B------:R-:W-:Y:S02]  /*2650*/  SHF.R.S32.HI R163, RZ, 0x1f, R162.reuse ;  /* 0x0000001fffa37819 */ /* 0x100fe400000114a2 */
[----:B------:R-:W-:Y:S01]  /*2660*/  LOP3.LUT R0, R4, R0, R3, 0xfe, !PT ;  /* 0x0000000004007212 */ /* 0x000fe200078efe03 */
[CC--:B------:R-:W-:Y:S01]  /*2670*/  IMAD R3, R9.reuse, R94.reuse, RZ ;  /* 0x0000005e09037224 */ /* 0x0c0fe200078e02ff */
[----:B------:R-:W-:Y:S01]  /*2680*/  SEL R5, RZ, 0x1, P2 ;  /* 0x00000001ff057807 */ /* 0x000fe20001000000 */
[----:B------:R-:W-:Y:S01]  /*2690*/  IMAD.WIDE.U32 R98, R174, R94, R162 ;  /* 0x0000005eae627225 */ /* 0x000fe200078e00a2 */
[----:B------:R-:W-:Y:S02]  /*26a0*/  ISETP.GE.AND P0, PT, R160, UR4, PT ;  /* 0x00000004a0007c0c */ /* 0x000fe4000bf06270 */
[----:B------:R-:W-:Y:S01]  /*26b0*/  ISETP.GE.AND P1, PT, R168, UR5, PT ;  /* 0x00000005a8007c0c */ /* 0x000fe2000bf26270 */
[----:B------:R-:W-:Y:S01]  /*26c0*/  IMAD R3, R174, R95, R3 ;  /* 0x0000005fae037224 */ /* 0x000fe200078e0203 */
[-C--:B------:R-:W-:Y:S01]  /*26d0*/  ISETP.GE.AND P3, PT, R18, R15.reuse, PT ;  /* 0x0000000f1200720c */ /* 0x080fe20003f66270 */
[-C--:B------:R-:W-:Y:S01]  /*26e0*/  IMAD R9, R9, R88.reuse, RZ ;  /* 0x0000005809097224 */ /* 0x080fe200078e02ff */
[----:B------:R-:W-:Y:S01]  /*26f0*/  LOP3.LUT R5, R6, 0x2, R5, 0xe2, !PT ;  /* 0x0000000206057812 */ /* 0x000fe200078ee205 */
[----:B------:R-:W-:Y:S01]  /*2700*/  IMAD.IADD R99, R99, 0x1, R3 ;  /* 0x0000000163637824 */ /* 0x000fe200078e0203 */
[----:B------:R-:W-:Y:S01]  /*2710*/  SEL R7, RZ, 0x10, P0 ;  /* 0x00000010ff077807 */ /* 0x000fe20000000000 */
[----:B------:R-:W-:Y:S01]  /*2720*/  IMAD.IADD R97, R3, 0x1, R97 ;  /* 0x0000000103617824 */ /* 0x000fe200078e0261 */
[----:B------:R-:W-:Y:S01]  /*2730*/  SEL R4, RZ, 0x4, P1 ;  /* 0x00000004ff047807 */ /* 0x000fe20000800000 */
[----:B------:R-:W-:Y:S01]  /*2740*/  IMAD.WIDE.U32 R92, R174, R88, R162 ;  /* 0x00000058ae5c7225 */ /* 0x000fe200078e00a2 */
[----:B------:R-:W-:-:S02]  /*2750*/  ISETP.GE.AND P2, PT, R167, R15, PT ;  /* 0x0000000fa700720c */ /* 0x000fc40003f46270 */
[----:B------:R-:W-:Y:S01]  /*2760*/  SEL R3, R15, RZ, P3 ;  /* 0x000000ff0f037207 */ /* 0x000fe20001800000 */
[----:B-----5:R-:W-:Y:S01]  /*2770*/  IMAD.WIDE.U32 R98, R140, R94, R98 ;  /* 0x0000005e8c627225 */ /* 0x020fe200078e0062 */
[----:B------:R-:W-:Y:S02]  /*2780*/  LOP3.LUT R4, R5, R4, RZ, 0xfc, !PT ;  /* 0x0000000405047212 */ /* 0x000fe400078efcff */
[----:B------:R-:W-:Y:S01]  /*2790*/  LOP3.LUT R7, R0, R7, RZ, 0xfc, !PT ;  /* 0x0000000700077212 */ /* 0x000fe200078efcff */
[----:B------:R-:W-:Y:S01]  /*27a0*/  IMAD R5, R174, R89, R9 ;  /* 0x00000059ae057224 */ /* 0x000fe200078e0209 */
[----:B------:R-:W-:Y:S01]  /*27b0*/  SEL R0, R15, RZ, P2 ;  /* 0x000000ff0f007207 */ /* 0x000fe20001000000 */
[----:B------:R-:W-:Y:S01]  /*27c0*/  IMAD.IADD R3, R18, 0x1, R3 ;  /* 0x0000000112037824 */ /* 0x000fe200078e0203 */
[----:B------:R-:W-:Y:S01]  /*27d0*/  ISETP.GE.AND P1, PT, R168, R15, PT ;  /* 0x0000000fa800720c */ /* 0x000fe20003f26270 */
[----:B------:R-:W-:Y:S01]  /*27e0*/  IMAD.IADD R93, R93, 0x1, R5 ;  /* 0x000000015d5d7824 */ /* 0x000fe200078e0205 */
[----:B------:R-:W-:Y:S01]  /*27f0*/  SHF.R.U32.HI R21, RZ, 0x3, R181 ;  /* 0x00000003ff157819 */ /* 0x000fe200000116b5 */
[----:B------:R-:W-:Y:S01]  /*2800*/  IMAD.IADD R91, R5, 0x1, R91 ;  /* 0x00000001055b7824 */ /* 0x000fe200078e025b */
[----:B------:R-:W-:Y:S01]  /*2810*/  SEL R9, R15, RZ, P1 ;  /* 0x000000ff0f097207 */ /* 0x000fe20000800000 */
[----:B------:R-:W-:Y:S01]  /*2820*/  IMAD.IADD R5, R167, 0x1, R0 ;  /* 0x00000001a7057824 */ /* 0x000fe200078e0200 */
[----:B------:R-:W-:Y:S01]  /*2830*/  SHF.R.S32.HI R0, RZ, 0x1f, R3 ;  /* 0x0000001fff007819 */ /* 0x000fe20000011403 */
[----:B------:R-:W-:Y:S01]  /*2840*/  IMAD.WIDE.U32 R96, R140, R94, R96 ;  /* 0x0000005e8c607225 */ /* 0x000fe200078e0060 */
[----:B------:R-:W-:-:S02]  /*2850*/  SHF.R.S32.HI R13, RZ, 0x1f, R140 ;  /* 0x0000001fff0d7819 */ /* 0x000fc4000001148c */
[----:B------:R-:W-:Y:S01]  /*2860*/  SHF.R.S32.HI R8, RZ, 0x1f, R5 ;  /* 0x0000001fff087819 */ /* 0x000fe20000011405 */
[----:B------:R-:W-:Y:S01]  /*2870*/  IMAD.IADD R11, R168, 0x1, R9 ;  /* 0x00000001a80b7824 */ /* 0x000fe200078e0209 */
[-C--:B------:R-:W-:Y:S01]  /*2880*/  LEA.HI R6, R0, R3.reuse, RZ, 0x3 ;  /* 0x0000000300067211 */ /* 0x080fe200078f18ff */
[-C--:B------:R-:W-:Y:S01]  /*2890*/  IMAD.WIDE.U32 R92, R140, R88.reuse, R92 ;  /* 0x000000588c5c7225 */ /* 0x080fe200078e005c */
[----:B------:R-:W-:Y:S02]  /*28a0*/  LEA.HI R0, R0, R3, RZ, 0x6 ;  /* 0x0000000300007211 */ /* 0x000fe400078f30ff */
[-C--:B------:R-:W-:Y:S01]  /*28b0*/  LEA.HI R3, R8, R5.reuse, RZ, 0x6 ;  /* 0x0000000508037211 */ /* 0x080fe200078f30ff */
[----:B------:R-:W-:Y:S01]  /*28c0*/  IMAD.WIDE.U32 R90, R140, R88, R90 ;  /* 0x000000588c5a7225 */ /* 0x000fe200078e005a */
[----:B------:R-:W-:Y:S02]  /*28d0*/  LEA.HI R12, R8, R5, RZ, 0x3 ;  /* 0x00000005080c7211 */ /* 0x000fe400078f18ff */
[----:B------:R-:W-:-:S02]  /*28e0*/  SHF.R.S32.HI R0, RZ, 0x6, R0 ;  /* 0x00000006ff007819 */ /* 0x000fc40000011400 */
[----:B------:R-:W-:Y:S02]  /*28f0*/  SHF.R.S32.HI R8, RZ, 0x6, R3 ;  /* 0x00000006ff087819 */ /* 0x000fe40000011403 */
[----:B------:R-:W-:Y:S01]  /*2900*/  LOP3.LUT R3, R185, 0x38, R6, 0xf8, !PT ;  /* 0x00000038b9037812 */ /* 0x000fe200078ef806 */
[C---:B------:R-:W-:Y:S01]  /*2910*/  IMAD R139, R0.reuse, 0x1800, R187 ;  /* 0x00001800008b7824 */ /* 0x040fe200078e02bb */
[----:B------:R-:W-:Y:S01]  /*2920*/  SHF.R.S32.HI R14, RZ, 0x1f, R11 ;  /* 0x0000001fff0e7819 */ /* 0x000fe2000001140b */
[----:B------:R-:W-:Y:S01]  /*2930*/  IMAD R137, R0, 0x1800, R201 ;  /* 0x0000180000897824 */ /* 0x000fe200078e02c9 */
[----:B------:R-:W-:Y:S01]  /*2940*/  LOP3.LUT R0, R3, R186, RZ, 0x3c, !PT ;  /* 0x000000ba03007212 */ /* 0x000fe200078e3cff */
[----:B------:R-:W-:Y:S01]  /*2950*/  IMAD R138, R8, 0x1800, R187 ;  /* 0x00001800088a7824 */ /* 0x000fe200078e02bb */
[-C--:B------:R-:W-:Y:S01]  /*2960*/  LEA.HI R20, R14, R11.reuse, RZ, 0x3 ;  /* 0x0000000b0e147211 */ /* 0x080fe200078f18ff */
[----:B------:R-:W-:Y:S01]  /*2970*/  IMAD R135, R8, 0x1800, R201 ;  /* 0x0000180008877824 */ /* 0x000fe200078e02c9 */
[----:B------:R-:W-:Y:S01]  /*2980*/  LEA.HI R11, R14, R11, RZ, 0x6 ;  /* 0x0000000b0e0b7211 */ /* 0x000fe200078f30ff */
[----:B------:R-:W-:Y:S01]  /*2990*/  IMAD.IADD R139, R139, 0x1, R0 ;  /* 0x000000018b8b7824 */ /* 0x000fe200078e0200 */
[----:B------:R-:W-:-:S02]  /*29a0*/  LOP3.LUT R5, R185, 0x38, R12, 0xf8, !PT ;  /* 0x00000038b9057812 */ /* 0x000fc400078ef80c */
[----:B------:R-:W-:Y:S02]  /*29b0*/  SHF.R.S32.HI R0, RZ, 0x6, R11 ;  /* 0x00000006ff007819 */ /* 0x000fe4000001140b */
[----:B------:R-:W-:Y:S02]  /*29c0*/  LOP3.LUT R3, R185, 0x38, R20, 0xf8, !PT ;  /* 0x00000038b9037812 */ /* 0x000fe400078ef814 */
[-C--:B------:R-:W-:Y:S01]  /*29d0*/  LOP3.LUT R5, R5, R186.reuse, RZ, 0x3c, !PT ;  /* 0x000000ba05057212 */ /* 0x080fe200078e3cff */
[C---:B------:R-:W-:Y:S01]  /*29e0*/  IMAD R136, R0.reuse, 0x1800, R187 ;  /* 0x0000180000887824 */ /* 0x040fe200078e02bb */
[----:B------:R-:W-:Y:S01]  /*29f0*/  LOP3.LUT R9, R181, 0x38, R6, 0xf8, !PT ;  /* 0x00000038b5097812 */ /* 0x000fe200078ef806 */
[----:B------:R-:W-:Y:S01]  /*2a00*/  IMAD R134, R0, 0x1800, R201 ;  /* 0x0000180000867824 */ /* 0x000fe200078e02c9 */
[----:B------:R-:W-:Y:S01]  /*2a10*/  LOP3.LUT R3, R3, R186, RZ, 0x3c, !PT ;  /* 0x000000ba03037212 */ /* 0x000fe200078e3cff */
[----:B------:R-:W-:Y:S01]  /*2a20*/  IMAD.IADD R138, R138, 0x1, R5 ;  /* 0x000000018a8a7824 */ /* 0x000fe200078e0205 */
[----:B------:R-:W-:Y:S01]  /*2a30*/  LOP3.LUT R5, R181, 0x38, R12, 0xf8, !PT ;  /* 0x00000038b5057812 */ /* 0x000fe200078ef80c */
[----:B------:R-:W-:Y:S01]  /*2a40*/  IMAD R0, R13, R94, RZ ;  /* 0x0000005e0d007224 */ /* 0x000fe200078e02ff */
[----:B------:R-:W-:Y:S01]  /*2a50*/  LOP3.LUT R10, R9, R21, RZ, 0x3c, !PT ;  /* 0x00000015090a7212 */ /* 0x000fe200078e3cff */
[----:B------:R-:W-:Y:S01]  /*2a60*/  IMAD.IADD R136, R136, 0x1, R3 ;  /* 0x0000000188887824 */ /* 0x000fe200078e0203 */
[----:B------:R-:W-:Y:S01]  /*2a70*/  LOP3.LUT R9, R181, 0x38, R20, 0xf8, !PT ;  /* 0x00000038b5097812 */ /* 0x000fe200078ef814 */
[----:B------:R-:W-:Y:S01]  /*2a80*/  IMAD R11, R140, R95, R0 ;  /* 0x0000005f8c0b7224 */ /* 0x000fe200078e0200 */
[----:B------:R-:W-:Y:S01]  /*2a90*/  LOP3.LUT R3, R185, 0x18, R18, 0xf8, !PT ;  /* 0x00000018b9037812 */ /* 0x000fe200078ef812 */
[----:B------:R-:W-:Y:S01]  /*2aa0*/  IMAD R13, R13, R88, RZ ;  /* 0x000000580d0d7224 */ /* 0x000fe200078e02ff */
[-C--:B------:R-:W-:Y:S01]  /*2ab0*/  LOP3.LUT R8, R5, R21.reuse, RZ, 0x3c, !PT ;  /* 0x0000001505087212 */ /* 0x080fe200078e3cff */
[----:B------:R-:W-:Y:S01]  /*2ac0*/  IMAD R5, R95, 0x60, RZ ;  /* 0x000000605f057824 */ /* 0x000fe200078e02ff */
[----:B------:R-:W-:Y:S01]  /*2ad0*/  ISETP.GE.AND P4, PT, R22, UR5, PT ;  /* 0x0000000516007c0c */ /* 0x000fe2000bf86270 */
[----:B------:R-:W-:Y:S01]  /*2ae0*/  IMAD.IADD R137, R137, 0x1, R10 ;  /* 0x0000000189897824 */ /* 0x000fe200078e020a */
[----:B------:R-:W-:Y:S01]  /*2af0*/  LOP3.LUT R9, R9, R21, RZ, 0x3c, !PT ;  /* 0x0000001509097212 */ /* 0x000fe200078e3cff */
[----:B------:R-:W-:Y:S01]  /*2b00*/  IMAD.IADD R135, R135, 0x1, R8 ;  /* 0x0000000187877824 */ /* 0x000fe200078e0208 */
[----:B------:R-:W-:Y:S01]  /*2b10*/  ISETP.GE.AND P0, PT, R161, UR4, PT ;  /* 0x00000004a1007c0c */ /* 0x000fe2000bf06270 */
[----:B------:R-:W-:Y:S01]  /*2b20*/  IMAD R13, R140, R89, R13 ;  /* 0x000000598c0d7224 */ /* 0x000fe200078e020d */
[----:B------:R-:W-:Y:S01]  /*2b30*/  LOP3.LUT R0, R3, R186, RZ, 0x3c, !PT ;  /* 0x000000ba03007212 */ /* 0x000fe200078e3cff */
[----:B------:R-:W-:Y:S01]  /*2b40*/  IMAD.IADD R134, R134, 0x1, R9 ;  /* 0x0000000186867824 */ /* 0x000fe200078e0209 */
[----:B------:R-:W-:Y:S01]  /*2b50*/  SEL R3, RZ, 0x8, P4 ;  /* 0x00000008ff037807 */ /* 0x000fe20002000000 */
[----:B------:R-:W-:Y:S01]  /*2b60*/  IMAD R9, R89, 0x60, RZ ;  /* 0x0000006059097824 */ /* 0x000fe200078e02ff */
[C---:B------:R-:W-:Y:S01]  /*2b70*/  SHF.L.U64.HI R105, R94.reuse, 0x6, R95 ;  /* 0x000000065e697819 */ /* 0x040fe2000001025f */
[----:B------:R-:W-:Y:S01]  /*2b80*/  IMAD.WIDE.U32 R94, R94, 0x60, RZ ;  /* 0x000000605e5e7825 */ /* 0x000fe200078e00ff */
[----:B------:R-:W-:-:S02]  /*2b90*/  LOP3.LUT P5, RZ, R228, 0x4, RZ, 0xc0, !PT ;  /* 0x00000004e4ff7812 */ /* 0x000fc400078ac0ff */
[----:B------:R-:W-:Y:S01]  /*2ba0*/  SEL R8, RZ, 0x20, P0 ;  /* 0x00000020ff087807 */ /* 0x000fe20000000000 */
[----:B------:R-:W-:Y:S01]  /*2bb0*/  IMAD.IADD R130, R95, 0x1, R5 ;  /* 0x000000015f827824 */ /* 0x000fe200078e0205 */
[C---:B------:R-:W-:Y:S01]  /*2bc0*/  SHF.L.U64.HI R107, R88.reuse, 0x6, R89 ;  /* 0x00000006586b7819 */ /* 0x040fe20000010259 */
[----:B------:R-:W-:Y:S01]  /*2bd0*/  IMAD.WIDE.U32 R88, R88, 0x60, RZ ;  /* 0x0000006058587825 */ /* 0x000fe200078e00ff */
[C---:B------:R-:W-:Y:S02]  /*2be0*/  LOP3.LUT R10, R4.reuse, R3, RZ, 0xfc, !PT ;  /* 0x00000003040a7212 */ /* 0x040fe400078efcff */
[----:B------:R-:W-:Y:S01]  /*2bf0*/  LOP3.LUT R3, R4, 0x1, RZ, 0xc0, !PT ;  /* 0x0000000104037812 */ /* 0x000fe200078ec0ff */
[----:B------:R-:W-:Y:S01]  /*2c00*/  IMAD.IADD R0, R187, 0x1, R0 ;  /* 0x00000001bb007824 */ /* 0x000fe200078e0200 */
[----:B------:R-:W-:Y:S01]  /*2c10*/  SEL R126, R126, 0xffffffe0, !P5 ;  /* 0xffffffe07e7e7807 */ /* 0x000fe20006800000 */
[----:B------:R-:W-:Y:S01]  /*2c20*/  IMAD.IADD R132, R89, 0x1, R9 ;  /* 0x0000000159847824 */ /* 0x000fe200078e0209 */
[----:B------:R-:W-:Y:S01]  /*2c30*/  SHF.R.S32.HI R119, RZ, 0x3, R6 ;  /* 0x00000003ff777819 */ /* 0x000fe20000011406 */
[----:B------:R-:W-:Y:S01]  /*2c40*/  IMAD.IADD R104, R99, 0x1, R11 ;  /* 0x0000000163687824 */ /* 0x000fe200078e020b */
        /* <DEDUP_REMOVED lines=8> */
[----:B------:R-:W-:-:S02]  /*2cd0*/  SHF.R.S32.HI R113, RZ, 0x3, R20 ;  /* 0x00000003ff717819 */ /* 0x000fc40000011414 */
[C---:B------:R-:W-:Y:S02]  /*2ce0*/  LOP3.LUT R8, R10.reuse, 0x2, RZ, 0xc0, !PT ;  /* 0x000000020a087812 */ /* 0x040fe400078ec0ff */
[----:B------:R-:W-:Y:S02]  /*2cf0*/  LOP3.LUT R9, R10, 0x4, RZ, 0xc0, !PT ;  /* 0x000000040a097812 */ /* 0x000fe400078ec0ff */
[C---:B------:R-:W-:Y:S02]  /*2d00*/  LOP3.LUT R20, R76.reuse, 0x2, RZ, 0xc0, !PT ;  /* 0x000000024c147812 */ /* 0x040fe400078ec0ff */
[C---:B------:R-:W-:Y:S02]  /*2d10*/  LOP3.LUT R21, R76.reuse, 0x4, RZ, 0xc0, !PT ;  /* 0x000000044c157812 */ /* 0x040fe400078ec0ff */
[C---:B------:R-:W-:Y:S02]  /*2d20*/  LOP3.LUT R26, R76.reuse, 0x8, RZ, 0xc0, !PT ;  /* 0x000000084c1a7812 */ /* 0x040fe400078ec0ff */
[----:B------:R-:W-:-:S02]  /*2d30*/  LOP3.LUT R27, R76, 0x10, RZ, 0xc0, !PT ;  /* 0x000000104c1b7812 */ /* 0x000fc400078ec0ff */
[----:B0-----:R-:W-:Y:S02]  /*2d40*/  LEA.HI R194, R194, 0x8, RZ, 0x19 ;  /* 0x00000008c2c27811 */ /* 0x001fe400078fc8ff */
[----:B------:R-:W-:Y:S02]  /*2d50*/  SHF.R.S32.HI R118, RZ, 0x3, R12 ;  /* 0x00000003ff767819 */ /* 0x000fe4000001140c */
[----:B------:R-:W-:Y:S02]  /*2d60*/  LOP3.LUT R7, R7, 0x1, RZ, 0xc0, !PT ;  /* 0x0000000107077812 */ /* 0x000fe400078ec0ff */
[----:B------:R-:W-:Y:S02]  /*2d70*/  LOP3.LUT R10, R10, 0x8, RZ, 0xc0, !PT ;  /* 0x000000080a0a7812 */ /* 0x000fe400078ec0ff */
[----:B------:R-:W-:Y:S02]  /*2d80*/  SHF.R.S32.HI R111, RZ, 0x1f, R4 ;  /* 0x0000001fff6f7819 */ /* 0x000fe40000011404 */
[----:B------:R-:W-:-:S02]  /*2d90*/  SHF.R.S32.HI R110, RZ, 0x1f, R5 ;  /* 0x0000001fff6e7819 */ /* 0x000fc40000011405 */
[----:B------:R-:W-:Y:S02]  /*2da0*/  SHF.R.S32.HI R109, RZ, 0x1f, R6 ;  /* 0x0000001fff6d7819 */ /* 0x000fe40000011406 */
[----:B------:R-:W-:Y:S02]  /*2db0*/  LOP3.LUT R76, R76, 0x20, RZ, 0xc0, !PT ;  /* 0x000000204c4c7812 */ /* 0x000fe400078ec0ff */
[----:B----4-:R-:W-:-:S07]  /*2dc0*/  SHF.R.S32.HI R128, RZ, 0x1f, R100 ;  /* 0x0000001fff807819 */ /* 0x010fce0000011464 */
.L_x_1670:
[----:B0-----:R-:W0:Y:S01]  /*2dd0*/  LDC R78, c[0x0][0x430] ;  /* 0x00010c00ff4e7b82 */ /* 0x001e220000000800 */
[----:B------:R-:W-:Y:S02]  /*2de0*/  VIADD R24, R24, 0xffffffff ;  /* 0xffffffff18187836 */ /* 0x000fe40000000000 */
[----:B------:R-:W-:Y:S02]  /*2df0*/  IMAD.MOV.U32 R77, RZ, RZ, RZ ;  /* 0x000000ffff4d7224 */ /* 0x000fe400078e00ff */
[----:B------:R-:W-:-:S03]  /*2e00*/  IMAD R12, R24, 0x60, R112 ;  /* 0x00000060180c7824 */ /* 0x000fc600078e0270 */
[----:B-1----:R-:W1:Y:S01]  /*2e10*/  LDC R123, c[0x0][0x3f4] ;  /* 0x0000fd00ff7b7b82 */ /* 0x002e620000000800 */
[----:B------:R-:W-:Y:S01]  /*2e20*/  IMAD.IADD R32, R129, 0x1, R12 ;  /* 0x0000000181207824 */ /* 0x000fe200078e020c */
[----:B------:R-:W-:-:S03]  /*2e30*/  ISETP.GE.AND P0, PT, R12, R25, PT ;  /* 0x000000190c00720c */ /* 0x000fc60003f06270 */
[----:B------:R-:W-:Y:S01]  /*2e40*/  IMAD.MOV.U32 R28, RZ, RZ, R32 ;  /* 0x000000ffff1c7224 */ /* 0x000fe200078e0020 */
[----:B------:R-:W-:Y:S02]  /*2e50*/  ISETP.GT.OR P0, PT, R112, 0x5f, P0 ;  /* 0x0000005f7000780c */ /* 0x000fe40000704670 */
[----:B0-----:R-:W-:-:S11]  /*2e60*/  ISETP.NE.AND P4, PT, R78, 0x1, PT ;  /* 0x000000014e00780c */ /* 0x001fd60003f85270 */
[----:B------:R-:W0:Y:S08]  /*2e70*/  @!P0 LDC.64 R14, c[0x0][0x428] ;  /* 0x00010a00ff0e8b82 */ /* 0x000e300000000a00 */
[----:B------:R-:W2:Y:S08]  /*2e80*/  @!P0 LDC.64 R12, c[0x0][0x418] ;  /* 0x00010600ff0c8b82 */ /* 0x000eb00000000a00 */
[----:B------:R-:W3:Y:S08]  /*2e90*/  @P4 LDC R11, c[0x0][0x434] ;  /* 0x00010d00ff0b4b82 */ /* 0x000ef00000000800 */
[----:B----4-:R-:W4:Y:S01]  /*2ea0*/  @P4 LDC R30, c[0x0][0x438] ;  /* 0x00010e00ff1e4b82 */ /* 0x010f220000000800 */
[----:B---3--:R-:W-:-:S05]  /*2eb0*/  @P4 IMAD.HI.U32 R11, R32, R11, RZ ;  /* 0x0000000b200b4227 */ /* 0x008fca00078e00ff */
[----:B----4-:R-:W-:Y:S01]  /*2ec0*/  @P4 SHF.R.U32.HI R28, RZ, R30, R11 ;  /* 0x0000001eff1c4219 */ /* 0x010fe2000001160b */
[----:B0-----:R-:W-:-:S03]  /*2ed0*/  @!P0 IMAD R11, R128, R14, RZ ;  /* 0x0000000e800b8224 */ /* 0x001fc600078e02ff */
[--C-:B------:R-:W-:Y:S01]  /*2ee0*/  @!P0 SHF.R.S32.HI R29, RZ, 0x1f, R28.reuse ;  /* 0x0000001fff1d8819 */ /* 0x100fe2000001141c */
[C---:B------:R-:W-:Y:S02]  /*2ef0*/  @!P0 IMAD R11, R100.reuse, R15, R11 ;  /* 0x0000000f640b8224 */ /* 0x040fe400078e020b */
[----:B------:R-:W-:-:S04]  /*2f00*/  @!P0 IMAD.WIDE.U32 R14, R100, R14, R28 ;  /* 0x0000000e640e8225 */ /* 0x000fc800078e001c */
[----:B------:R-:W-:Y:S01]  /*2f10*/  @!P0 IMAD.IADD R11, R15, 0x1, R11 ;  /* 0x000000010f0b8824 */ /* 0x000fe200078e020b */
[----:B--2---:R-:W-:-:S04]  /*2f20*/  @!P0 LEA R12, P4, R14, R12, 0x2 ;  /* 0x0000000c0e0c8211 */ /* 0x004fc800078810ff */
[----:B------:R-:W-:-:S05]  /*2f30*/  @!P0 LEA.HI.X R13, R14, R13, R11, 0x2, P4 ;  /* 0x0000000d0e0d8211 */ /* 0x000fca00020f140b */
[----:B------:R0:W5:Y:S01]  /*2f40*/  @!P0 LDG.E R77, desc[UR60][R12.64] ;  /* 0x0000003c0c4d8981 */ /* 0x000162000c1e1900 */
[----:B-1----:R-:W-:Y:S01]  /*2f50*/  ISETP.GE.AND P0, PT, R123, 0x1, PT ;  /* 0x000000017b00780c */ /* 0x002fe20003f06270 */
[----:B------:R-:W-:Y:S01]  /*2f60*/  IMAD.MOV R11, RZ, RZ, -R28 ;  /* 0x000000ffff0b7224 */ /* 0x000fe200078e0a1c */
[----:B------:R-:W-:Y:S01]  /*2f70*/  ISETP.GT.AND P4, PT, R24, R125, PT ;  /* 0x0000007d1800720c */ /* 0x000fe20003f84270 */
[C---:B------:R-:W-:Y:S01]  /*2f80*/  IMAD R14, R17.reuse, 0x4800, R0 ;  /* 0x00004800110e7824 */ /* 0x040fe200078e0200 */
[----:B------:R-:W-:Y:S05]  /*2f90*/  YIELD ;  /* 0x0000000000007946 */ /* 0x000fea0003800000 */
[----:B------:R-:W-:Y:S01]  /*2fa0*/  IMAD R28, R17, 0x4800, R133 ;  /* 0x00004800111c7824 */ /* 0x000fe200078e0285 */
[----:B------:R-:W-:Y:S01]  /*2fb0*/  BSSY B0, `(.L_x_1565) ;  /* 0x00007ef000007945 */ /* 0x000fe20003800000 */
[----:B------:R-:W-:Y:S01]  /*2fc0*/  IMAD R78, R78, R11, R32 ;  /* 0x0000000b4e4e7224 */ /* 0x000fe200078e0220 */
[----:B------:R-:W-:Y:S01]  /*2fd0*/  P2R R122, PR, RZ, 0x10 ;  /* 0x00000010ff7a7803 */ /* 0x000fe20000000000 */
[----:B------:R-:W-:-:S02]  /*2fe0*/  IMAD R29, R14, 0x2, R121 ;  /* 0x000000020e1d7824 */ /* 0x000fc400078e0279 */
[----:B------:R-:W-:Y:S01]  /*2ff0*/  IMAD R28, R28, 0x2, R121 ;  /* 0x000000021c1c7824 */ /* 0x000fe200078e0279 */
[----:B0-----:R-:W-:Y:S06]  /*3000*/  @!P0 BRA `(.L_x_1566) ;  /* 0x0000007400d08947 */ /* 0x001fec0003800000 */
[----:B------:R-:W-:Y:S01]  /*3010*/  SHF.R.S32.HI R79, RZ, 0x1f, R78 ;  /* 0x0000001fff4f7819 */ /* 0x000fe2000001144e */
[----:B------:R-:W-:Y:S01]  /*3020*/  ULDC.64 UR4, c[0x0][0x300] ;  /* 0x0000c00000047ab9 */ /* 0x000fe20000000a00 */
[----:B-----5:R-:W-:Y:S01]  /*3030*/  SHF.R.S32.HI R84, RZ, 0x1f, R77 ;  /* 0x0000001fff547819 */ /* 0x020fe2000001144d */
[----:B------:R-:W-:Y:S01]  /*3040*/  IMAD.WIDE.U32 R12, R78, UR4, RZ ;  /* 0x000000044e0c7c25 */ /* 0x000fe2000f8e00ff */
[----:B------:R-:W-:Y:S02]  /*3050*/  ULDC.U8 UR6, c[0x0][0x410] ;  /* 0x0001040000067ab9 */ /* 0x000fe40000000000 */
[----:B------:R-:W-:Y:S01]  /*3060*/  ISETP.NE.AND P0, PT, RZ, UR6, PT ;  /* 0x00000006ff007c0c */ /* 0x000fe2000bf05270 */
[----:B------:R-:W-:Y:S02]  /*3070*/  IMAD R11, R79, UR4, RZ ;  /* 0x000000044f0b7c24 */ /* 0x000fe4000f8e02ff */
[----:B------:R-:W-:Y:S02]  /*3080*/  IMAD R15, R132, R24, RZ ;  /* 0x00000018840f7224 */ /* 0x000fe400078e02ff */
[----:B------:R-:W-:Y:S01]  /*3090*/  IMAD R11, R78, UR5, R11 ;  /* 0x000000054e0b7c24 */ /* 0x000fe2000f8e020b */
[----:B------:R-:W-:Y:S01]  /*30a0*/  ULDC.64 UR4, c[0x0][0x310] ;  /* 0x0000c40000047ab9 */ /* 0x000fe20000000a00 */
[----:B------:R-:W-:-:S02]  /*30b0*/  IMAD R85, R24, -0x60, R25 ;  /* 0xffffffa018557824 */ /* 0x000fc400078e0219 */
[----:B------:R-:W-:Y:S02]  /*30c0*/  IMAD R14, R84, UR4, RZ ;  /* 0x00000004540e7c24 */ /* 0x000fe4000f8e02ff */
[----:B------:R-:W-:Y:S01]  /*30d0*/  IMAD.IADD R13, R13, 0x1, R11 ;  /* 0x000000010d0d7824 */ /* 0x000fe200078e020b */
[----:B------:R-:W-:Y:S01]  /*30e0*/  VIMNMX R85, R85, 0x60, PT ;  /* 0x0000006055557848 */ /* 0x000fe20003fe0100 */
[C---:B------:R-:W-:Y:S02]  /*30f0*/  IMAD R11, R77.reuse, UR5, R14 ;  /* 0x000000054d0b7c24 */ /* 0x040fe4000f8e020e */
[----:B------:R-:W-:Y:S01]  /*3100*/  IMAD.WIDE.U32 R12, R77, UR4, R12 ;  /* 0x000000044d0c7c25 */ /* 0x000fe2000f8e000c */
[----:B------:R-:W-:-:S03]  /*3110*/  ULDC.64 UR4, c[0x0][0x308] ;  /* 0x0000c20000047ab9 */ /* 0x000fc60000000a00 */
[----:B------:R-:W-:Y:S01]  /*3120*/  IMAD.IADD R13, R13, 0x1, R11 ;  /* 0x000000010d0d7824 */ /* 0x000fe200078e020b */
[----:B------:R-:W-:Y:S01]  /*3130*/  SHF.R.S32.HI R11, RZ, 0x1f, R24 ;  /* 0x0000001fff0b7819 */ /* 0x000fe20000011418 */
[----:B------:R-:W-:Y:S02]  /*3140*/  IMAD R14, R130, R24, RZ ;  /* 0x00000018820e7224 */ /* 0x000fe400078e02ff */
[----:B------:R-:W-:-:S04]  /*3150*/  IMAD.WIDE.U32 R116, R169, UR4, R12 ;  /* 0x00000004a9747c25 */ /* 0x000fc8000f8e000c */
[C---:B------:R-:W-:Y:S02]  /*3160*/  IMAD R31, R11.reuse, R94, R14 ;  /* 0x0000005e0b1f7224 */ /* 0x040fe400078e020e */
[----:B------:R-:W-:Y:S02]  /*3170*/  IMAD R33, R11, R88, R15 ;  /* 0x000000580b217224 */ /* 0x000fe400078e020f */
[----:B------:R-:W-:Y:S01]  /*3180*/  IMAD R11, R169, UR5, R117 ;  /* 0x00000005a90b7c24 */ /* 0x000fe2000f8e0275 */
[----:B------:R-:W-:Y:S01]  /*3190*/  ULDC.64 UR4, c[0x0][0x2e8] ;  /* 0x0000ba0000047ab9 */ /* 0x000fe20000000a00 */
[----:B------:R-:W-:Y:S01]  /*31a0*/  IMAD.WIDE.U32 R14, R94, R24, RZ ;  /* 0x000000185e0e7225 */ /* 0x000fe200078e00ff */
[----:B------:R-:W-:-:S03]  /*31b0*/  LEA R117, P4, R116, UR4, 0x1 ;  /* 0x0000000474757c11 */ /* 0x000fc6000f8808ff */
[----:B------:R-:W-:Y:S01]  /*31c0*/  IMAD.WIDE.U32 R12, R88, R24, RZ ;  /* 0x00000018580c7225 */ /* 0x000fe200078e00ff */
[----:B------:R-:W-:-:S03]  /*31d0*/  LEA.HI.X R116, R116, UR5, R11, 0x1, P4 ;  /* 0x0000000574747c11 */ /* 0x000fc6000a0f0c0b */
        /* <DEDUP_REMOVED lines=21> */
[----:B------:R-:W-:Y:S01]  /*3330*/  IADD3 R35, P0, R92, R12, RZ ;  /* 0x0000000c5c237210 */ /* 0x000fe20007f1e0ff */
[----:B------:R-:W-:Y:S01]  /*3340*/  ULDC.64 UR6, c[0x0][0x400] ;  /* 0x0001000000067ab9 */ /* 0x000fe20000000a00 */
[----:B------:R-:W-:Y:S01]  /*3350*/  CS2R R74, SRZ ;  /* 0x00000000004a7805 */ /* 0x000fe2000001ff00 */
[----:B------:R-:W-:Y:S01]  /*3360*/  IMAD.X R34, R11, 0x1, R104, P5 ;  /* 0x000000010b227824 */ /* 0x000fe200028e0668 */
[----:B------:R-:W-:Y:S01]  /*3370*/  LEA R32, P5, R33, UR4, 0x1 ;  /* 0x0000000421207c11 */ /* 0x000fe2000f8a08ff */
[----:B------:R-:W-:Y:S01]  /*3380*/  IMAD.X R36, R82, 0x1, R103, P0 ;  /* 0x0000000152247824 */ /* 0x000fe200000e0667 */
[----:B------:R-:W-:Y:S02]  /*3390*/  ISETP.GE.AND P0, PT, R162, R123, PT ;  /* 0x0000007ba200720c */ /* 0x000fe40003f06270 */
[----:B------:R-:W-:-:S02]  /*33a0*/  CS2R R70, SRZ ;  /* 0x0000000000467805 */ /* 0x000fc4000001ff00 */
[----:B------:R-:W-:Y:S02]  /*33b0*/  LEA.HI.X R33, R33, UR5, R34, 0x1, P5 ;  /* 0x0000000521217c11 */ /* 0x000fe4000a8f0c22 */
[----:B------:R-:W-:Y:S02]  /*33c0*/  CS2R R80, SRZ ;  /* 0x0000000000507805 */ /* 0x000fe4000001ff00 */
[C---:B------:R-:W-:Y:S02]  /*33d0*/  LEA R34, P5, R35.reuse, UR6, 0x1 ;  /* 0x0000000623227c11 */ /* 0x040fe4000f8a08ff */
[----:B------:R-:W-:Y:S02]  /*33e0*/  CS2R R72, SRZ ;  /* 0x0000000000487805 */ /* 0x000fe4000001ff00 */
[----:B------:R-:W-:Y:S02]  /*33f0*/  LEA.HI.X R35, R35, UR7, R36, 0x1, P5 ;  /* 0x0000000723237c11 */ /* 0x000fe4000a8f0c24 */
[-C--:B------:R-:W-:Y:S01]  /*3400*/  ISETP.GE.AND P5, PT, R179, R123.reuse, PT ;  /* 0x0000007bb300720c */ /* 0x080fe20003fa6270 */
[----:B------:R0:W5:Y:S04]  /*3410*/  @!P0 LDG.E.64 R74, desc[UR60][R32.64] ;  /* 0x0000003c204a8981 */ /* 0x000168000c1e1b00 */
[----:B------:R0:W5:Y:S01]  /*3420*/  @!P0 LDG.E.64 R80, desc[UR60][R34.64] ;  /* 0x0000003c22508981 */ /* 0x000162000c1e1b00 */
[----:B------:R-:W-:-:S07]  /*3430*/  ISETP.GE.AND P0, PT, R177, R123, PT ;  /* 0x0000007bb100720c */ /* 0x000fce0003f06270 */
[----:B------:R0:W5:Y:S04]  /*3440*/  @!P5 LDG.E.64 R70, desc[UR60][R32.64+0x20] ;  /* 0x0000203c2046d981 */ /* 0x000168000c1e1b00 */
[----:B------:R0:W5:Y:S01]  /*3450*/  @!P5 LDG.E.64 R72, desc[UR60][R34.64+0x20] ;  /* 0x0000203c2248d981 */ /* 0x000162000c1e1b00 */
[----:B------:R-:W-:Y:S02]  /*3460*/  ISETP.GE.AND P5, PT, R178, R123, PT ;  /* 0x0000007bb200720c */ /* 0x000fe40003fa6270 */
[----:B------:R-:W-:Y:S02]  /*3470*/  CS2R R66, SRZ ;  /* 0x0000000000427805 */ /* 0x000fe4000001ff00 */
[----:B------:R-:W-:Y:S02]  /*3480*/  CS2R R68, SRZ ;  /* 0x0000000000447805 */ /* 0x000fe4000001ff00 */
[----:B------:R-:W-:-:S02]  /*3490*/  CS2R R62, SRZ ;  /* 0x00000000003e7805 */ /* 0x000fc4000001ff00 */
[----:B------:R-:W-:Y:S01]  /*34a0*/  CS2R R64, SRZ ;  /* 0x0000000000407805 */ /* 0x000fe2000001ff00 */
[----:B------:R0:W5:Y:S04]  /*34b0*/  @!P0 LDG.E.64 R66, desc[UR60][R32.64+0x40] ;  /* 0x0000403c20428981 */ /* 0x000168000c1e1b00 */
[----:B------:R0:W5:Y:S01]  /*34c0*/  @!P0 LDG.E.64 R68, desc[UR60][R34.64+0x40] ;  /* 0x0000403c22448981 */ /* 0x000162000c1e1b00 */
[----:B------:R-:W-:-:S03]  /*34d0*/  ISETP.GE.AND P0, PT, R176, R123, PT ;  /* 0x0000007bb000720c */ /* 0x000fc60003f06270 */
        /* <DEDUP_REMOVED lines=8> */
[----:B------:R0:W5:Y:S04]  /*3560*/  @!P0 LDG.E.64 R60, desc[UR60][R34.64+0x80] ;  /* 0x0000803c223c8981 */ /* 0x000168000c1e1b00 */
[----:B------:R0:W5:Y:S04]  /*3570*/  @!P5 LDG.E.64 R54, desc[UR60][R32.64+0xa0] ;  /* 0x0000a03c2036d981 */ /* 0x000168000c1e1b00 */
[----:B------:R0:W5:Y:S02]  /*3580*/  @!P5 LDG.E.64 R56, desc[UR60][R34.64+0xa0] ;  /* 0x0000a03c2238d981 */ /* 0x000164000c1e1b00 */
.L_x_1569:
[----:B------:R-:W-:Y:S05]  /*3590*/  BSYNC B1 ;  /* 0x0000000000017941 */ /* 0x000fea0003800000 */
.L_x_1568:
        /* <DEDUP_REMOVED lines=12> */
[----:B------:R-:W-:Y:S01]  /*3660*/  CS2R R48, SRZ ;  /* 0x0000000000307805 */ /* 0x000fe2000001ff00 */
[----:B-----5:R-:W-:Y:S01]  /*3670*/  IMAD.MOV.U32 R83, RZ, RZ, R54 ;  /* 0x000000ffff537224 */ /* 0x020fe200078e0036 */
[----:B------:R-:W-:Y:S01]  /*3680*/  CS2R R52, SRZ ;  /* 0x0000000000347805 */ /* 0x000fe2000001ff00 */
[----:B------:R-:W-:Y:S06]  /*3690*/  @P5 BRA `(.L_x_1571) ;  /* 0x0000000000a05947 */ /* 0x000fec0003800000 */
[----:B------:R-:W-:Y:S01]  /*36a0*/  IADD3 R14, P0, P6, R98, R14, R106 ;  /* 0x0000000e620e7210 */ /* 0x000fe20007e1e06a */
[----:B------:R-:W-:Y:S01]  /*36b0*/  ULDC.64 UR4, c[0x0][0x3e8] ;  /* 0x0000fa0000047ab9 */ /* 0x000fe20000000a00 */
[----:B------:R-:W-:Y:S01]  /*36c0*/  ULDC.64 UR6, c[0x0][0x400] ;  /* 0x0001000000067ab9 */ /* 0x000fe20000000a00 */
[----:B------:R-:W-:Y:S02]  /*36d0*/  CS2R R50, SRZ ;  /* 0x0000000000327805 */ /* 0x000fe4000001ff00 */
[----:B------:R-:W-:Y:S02]  /*36e0*/  IADD3.X R13, R104, R11, R105, P0, P6 ;  /* 0x0000000b680d7210 */ /* 0x000fe400007ec469 */
[----:B------:R-:W-:Y:S02]  /*36f0*/  CS2R R52, SRZ ;  /* 0x0000000000347805 */ /* 0x000fe4000001ff00 */
[----:B------:R-:W-:-:S04]  /*3700*/  IADD3 R11, P0, P6, R92, R12, R108 ;  /* 0x0000000c5c0b7210 */ /* 0x000fc80007e1e06c */
[----:B------:R-:W-:Y:S02]  /*3710*/  IADD3.X R82, R103, R82, R107, P0, P6 ;  /* 0x0000005267527210 */ /* 0x000fe400007ec46b */
[----:B------:R-:W-:-:S04]  /*3720*/  LEA R12, P0, R14, UR4, 0x1 ;  /* 0x000000040e0c7c11 */ /* 0x000fc8000f8008ff */
[----:B------:R-:W-:Y:S02]  /*3730*/  LEA.HI.X R13, R14, UR5, R13, 0x1, P0 ;  /* 0x000000050e0d7c11 */ /* 0x000fe400080f0c0d */
        /* <DEDUP_REMOVED lines=30> */
.L_x_1571:
[----:B------:R-:W-:Y:S05]  /*3920*/  BSYNC B1 ;  /* 0x0000000000017941 */ /* 0x000fea0003800000 */
.L_x_1570:
[----:B------:R-:W2:Y:S01]  /*3930*/  LDL R11, [R1+0x30] ;  /* 0x00003000010b7983 */ /* 0x000ea20000100800 */
[----:B0-----:R-:W-:Y:S02]  /*3940*/  IMAD.MOV.U32 R12, RZ, RZ, R58 ;  /* 0x000000ffff0c7224 */ /* 0x001fe400078e003a */
[----:B------:R-:W-:Y:S02]  /*3950*/  IMAD.MOV.U32 R13, RZ, RZ, R55 ;  /* 0x000000ffff0d7224 */ /* 0x000fe400078e0037 */
        /* <DEDUP_REMOVED lines=10> */
[----:B------:R-:W-:-:S03]  /*3a00*/  IMAD.MOV.U32 R13, RZ, RZ, R74 ;  /* 0x000000ffff0d7224 */ /* 0x000fc600078e004a */
[----:B------:R-:W-:Y:S01]  /*3a10*/  PRMT R192, R192, 0x5410, R12 ;  /* 0x00005410c0c07816 */ /* 0x000fe2000000000c */
[----:B------:R-:W-:Y:S01]  /*3a20*/  IMAD.MOV.U32 R12, RZ, RZ, R56 ;  /* 0x000000ffff0c7224 */ /* 0x000fe200078e0038 */
[----:B------:R-:W-:Y:S02]  /*3a30*/  PRMT R144, R14, 0x5410, R13 ;  /* 0x000054100e907816 */ /* 0x000fe4000000000d */
[----:B--2---:R-:W-:Y:S01]  /*3a40*/  R2UR UR4, R11 ;  /* 0x000000000b0472ca */ /* 0x004fe200000e0000 */
[----:B------:R-:W-:-:S05]  /*3a50*/  IMAD.MOV.U32 R11, RZ, RZ, R59 ;  /* 0x000000ffff0b7224 */ /* 0x000fca00078e003b */
[----:B------:R-:W-:Y:S01]  /*3a60*/  PRMT R156, R11, 0x7610, R156 ;  /* 0x000076100b9c7816 */ /* 0x000fe2000000009c */
[----:B------:R-:W-:-:S05]  /*3a70*/  IMAD.MOV.U32 R11, RZ, RZ, R66 ;  /* 0x000000ffff0b7224 */ /* 0x000fca00078e0042 */
[----:B------:R-:W-:Y:S01]  /*3a80*/  PRMT R189, R189, 0x5410, R11 ;  /* 0x00005410bdbd7816 */ /* 0x000fe2000000000b */
[----:B------:R-:W-:Y:S01]  /*3a90*/  IMAD.MOV.U32 R11, RZ, RZ, R70 ;  /* 0x000000ffff0b7224 */ /* 0x000fe200078e0046 */
[----:B------:R-:W-:-:S04]  /*3aa0*/  UISETP.NE.AND UP0, UPT, UR4, 0x3, UPT ;  /* 0x000000030400788c */ /* 0x000fc8000bf05270 */
[----:B------:R-:W-:Y:S01]  /*3ab0*/  PRMT R191, R191, 0x5410, R11 ;  /* 0x00005410bfbf7816 */ /* 0x000fe2000000000b */
[----:B------:R-:W-:Y:S01]  /*3ac0*/  IMAD.MOV.U32 R11, RZ, RZ, R57 ;  /* 0x000000ffff0b7224 */ /* 0x000fe200078e0039 */
[----:B------:R-:W-:-:S04]  /*3ad0*/  PLOP3.LUT P0, PT, PT, PT, UP0, 0x80, 0x0 ;  /* 0x000000000000781c */ /* 0x000fc80003f0f008 */
        /* <DEDUP_REMOVED lines=20> */
[----:B-----5:R-:W-:Y:S02]  /*3c20*/  IMAD.MOV.U32 R12, RZ, RZ, R30 ;  /* 0x000000ffff0c7224 */ /* 0x020fe400078e001e */
        /* <DEDUP_REMOVED lines=40> */
.L_x_1572:
[----:B------:R-:W-:Y:S01]  /*3eb0*/  IMAD R86, R17, 0x8, R2 ;  /* 0x0000000811567824 */ /* 0x000fe200078e0202 */
[----:B------:R-:W-:Y:S01]  /*3ec0*/  SHF.L.U32 R87, R175, 0x1f, RZ ;  /* 0x0000001faf577819 */ /* 0x000fe200000006ff */
[----:B------:R-:W-:Y:S03]  /*3ed0*/  BSSY B1, `(.L_x_1573) ;  /* 0x0000003000017945 */ /* 0x000fe60003800000 */
[----:B------:R-:W0:Y:S02]  /*3ee0*/  SYNCS.PHASECHK.TRANS64.TRYWAIT P6, [R86+URZ+0x2a890], R87 ;  /* 0x02a89057560075a7 */ /* 0x000e2400080c017f */
[----:B0-----:R-:W-:Y:S05]  /*3ef0*/  @!P6 BRA `(.L_x_1574) ;  /* 0x0000026c00fce947 */ /* 0x001fea0003800000 */
.L_x_1996:
[----:B------:R-:W-:Y:S05]  /*3f00*/  BSYNC B1 ;  /* 0x0000000000017941 */ /* 0x000fea0003800000 */
.L_x_1573:
[----:B------:R-:W-:-:S03]  /*3f10*/  UMOV UR4, 0xffffffff ;  /* 0xffffffff00047882 */ /* 0x000fc60000000000 */
[----:B------:R-:W-:Y:S05]  /*3f20*/  BRA.DIV UR4, `(.L_x_1575) ;  /* 0x0000027204047947 */ /* 0x000fea000b800000 */
[----:B------:R1:W2:Y:S04]  /*3f30*/  SHFL.IDX PT, R82, R116, RZ, 0x1c1f ;  /* 0x001c1fff74527589 */ /* 0x0002a800000e0000 */
[----:B------:R1:W3:Y:S02]  /*3f40*/  SHFL.IDX PT, R11, R117, RZ, 0x1c1f ;  /* 0x001c1fff750b7589 */ /* 0x0002e400000e0000 */
.L_x_2000:
        /* <DEDUP_REMOVED lines=13> */
[C---:B------:R-:W-:Y:S02]  /*4020*/  PRMT R81, R145.reuse, 0x5410, R75 ;  /* 0x0000541091517816 */ /* 0x040fe4000000004b */
[----:B------:R-:W-:-:S02]  /*4030*/  PRMT R75, R145, 0x5432, R80 ;  /* 0x00005432914b7816 */ /* 0x000fc40000000050 */
[C---:B------:R-:W-:Y:S02]  /*4040*/  PRMT R74, R144.reuse, 0x5432, R74 ;  /* 0x00005432904a7816 */ /* 0x040fe4000000004a */
[----:B0-----:R-:W-:Y:S02]  /*4050*/  LOP3.LUT R146, R13, 0xffff0000, RZ, 0xc0, !PT ;  /* 0xffff00000d927812 */ /* 0x001fe400078ec0ff */
[C---:B------:R-:W-:Y:S01]  /*4060*/  LOP3.LUT R145, R81.reuse, 0xffff0000, RZ, 0xc0, !PT ;  /* 0xffff000051917812 */ /* 0x040fe200078ec0ff */
[----:B------:R-:W-:Y:S01]  /*4070*/  IMAD.U32 R81, R81, 0x10000, RZ ;  /* 0x0001000051517824 */ /* 0x000fe200078e00ff */
[----:B------:R-:W-:Y:S01]  /*4080*/  PRMT R143, R144, 0x5410, R143 ;  /* 0x00005410908f7816 */ /* 0x000fe2000000008f */
[----:B------:R-:W-:Y:S01]  /*4090*/  IMAD.U32 R144, R13, 0x10000, RZ ;  /* 0x000100000d907824 */ /* 0x000fe200078e00ff */
[----:B------:R-:W-:Y:S01]  /*40a0*/  LOP3.LUT R13, R74, 0xffff0000, RZ, 0xc0, !PT ;  /* 0xffff00004a0d7812 */ /* 0x000fe200078ec0ff */
[----:B------:R-:W-:Y:S01]  /*40b0*/  FMUL.FTZ R80, R146, R145 ;  /* 0x0000009192507220 */ /* 0x000fe20000410000 */
[----:B------:R-:W-:-:S03]  /*40c0*/  IMAD.U32 R74, R74, 0x10000, RZ ;  /* 0x000100004a4a7824 */ /* 0x000fc600078e00ff */
        /* <DEDUP_REMOVED lines=32> */
.L_x_1581:
[----:B------:R-:W-:Y:S05]  /*42d0*/  BSYNC B3 ;  /* 0x0000000000037941 */ /* 0x000fea0003800000 */
.L_x_1580:
[----:B---3--:R-:W-:-:S04]  /*42e0*/  LEA R74, P4, R18, R11, 0x1 ;  /* 0x0000000b124a7211 */ /* 0x008fc800078808ff */
[----:B--2---:R-:W-:-:S05]  /*42f0*/  LEA.HI.X R75, R18, R82, R19, 0x1, P4 ;  /* 0x00000052124b7211 */ /* 0x004fca00020f0c13 */
[----:B0-----:R4:W-:Y:S04]  /*4300*/  ST.E.128 desc[UR60][R74.64], R12 ;  /* 0x0000000c4a007985 */ /* 0x0019e8000c101d3c */
.L_x_1579:
[----:B------:R-:W-:Y:S05]  /*4310*/  BSYNC B2 ;  /* 0x0000000000027941 */ /* 0x000fea0003800000 */
.L_x_1578:
        /* <DEDUP_REMOVED lines=54> */
.L_x_1585:
[----:B------:R-:W-:Y:S05]  /*4680*/  BSYNC B3 ;  /* 0x0000000000037941 */ /* 0x000fea0003800000 */
.L_x_1584:
[----:B------:R-:W-:Y:S02]  /*4690*/  IMAD.SHL.U32 R72, R170, 0x8, RZ ;  /* 0x00000008aa487824 */ /* 0x000fe400078e00ff */
[----:B---3--:R-:W-:Y:S02]  /*46a0*/  IMAD.MOV.U32 R70, RZ, RZ, R11 ;  /* 0x000000ffff467224 */ /* 0x008fe400078e000b */
[----:B--2---:R-:W-:Y:S02]  /*46b0*/  IMAD.MOV.U32 R71, RZ, RZ, R82 ;  /* 0x000000ffff477224 */ /* 0x004fe400078e0052 */
[----:B------:R-:W-:-:S05]  /*46c0*/  IMAD.WIDE R70, R72, 0x2, R70 ;  /* 0x0000000248467825 */ /* 0x000fca00078e0246 */
[----:B0-----:R0:W-:Y:S02]  /*46d0*/  ST.E.128 desc[UR60][R70.64], R12 ;  /* 0x0000000c46007985 */ /* 0x0011e4000c101d3c */
.L_x_1583:
[----:B------:R-:W-:Y:S05]  /*46e0*/  BSYNC B2 ;  /* 0x0000000000027941 */ /* 0x000fea0003800000 */
.L_x_1582:
        /* <DEDUP_REMOVED lines=54> */
.L_x_1589:
[----:B------:R-:W-:Y:S05]  /*4a50*/  BSYNC B3 ;  /* 0x0000000000037941 */ /* 0x000fea0003800000 */
.L_x_1588:
[----:B------:R-:W-:Y:S02]  /*4a60*/  IMAD.SHL.U32 R68, R171, 0x8, RZ ;  /* 0x00000008ab447824 */ /* 0x000fe400078e00ff */
[----:B---3--:R-:W-:Y:S02]  /*4a70*/  IMAD.MOV.U32 R66, RZ, RZ, R11 ;  /* 0x000000ffff427224 */ /* 0x008fe400078e000b */
[----:B--2---:R-:W-:Y:S02]  /*4a80*/  IMAD.MOV.U32 R67, RZ, RZ, R82 ;  /* 0x000000ffff437224 */ /* 0x004fe400078e0052 */
[----:B------:R-:W-:-:S05]  /*4a90*/  IMAD.WIDE R66, R68, 0x2, R66 ;  /* 0x0000000244427825 */ /* 0x000fca00078e0242 */
[----:B----4-:R0:W-:Y:S02]  /*4aa0*/  ST.E.128 desc[UR60][R66.64], R12 ;  /* 0x0000000c42007985 */ /* 0x0101e4000c101d3c */
.L_x_1587:
[----:B------:R-:W-:Y:S05]  /*4ab0*/  BSYNC B2 ;  /* 0x0000000000027941 */ /* 0x000fea0003800000 */
.L_x_1586:
[----:B------:R-:W-:Y:S01]  /*4ac0*/  ISETP.NE.AND P4, PT, R26, RZ, PT ;  /* 0x000000ff1a00720c */ /* 0x000fe20003f85270 */
[----:B------:R-:W-:-:S12]  /*4ad0*/  BSSY B2, `(.L_x_1590) ;  /* 0x000003a000027945 */ /* 0x000fd80003800000 */
[----:B------:R-:W-:Y:S05]  /*4ae0*/  @!P4 BRA `(.L_x_1591) ;  /* 0x0000000000e0c947 */ /* 0x000fea0003800000 */
[----:B0---4-:R0:W4:Y:S01]  /*4af0*/  LDS.128 R12, [R28+0x3000] ;  /* 0x003000001c0c7984 */ /* 0x0111220000000c00 */
[----:B------:R-:W-:Y:S01]  /*4b00*/  ISETP.GE.AND P4, PT, R178, R123, PT ;  /* 0x0000007bb200720c */ /* 0x000fe20003f86270 */
[----:B------:R-:W-:-:S12]  /*4b10*/  BSSY B3, `(.L_x_1592) ;  /* 0x0000032000037945 */ /* 0x000fd80003800000 */
[----:B0-----:R-:W-:Y:S05]  /*4b20*/  @P4 BRA `(.L_x_1593) ;  /* 0x0000000000c04947 */ /* 0x001fea0003800000 */
[--C-:B------:R-:W-:Y:S02]  /*4b30*/  SHF.R.U64 R62, R62, 0x10, R63.reuse ;  /* 0x000000103e3e7819 */ /* 0x100fe4000000123f */
[----:B------:R-:W-:Y:S02]  /*4b40*/  SHF.R.U32.HI R66, RZ, 0x10, R63 ;  /* 0x00000010ff427819 */ /* 0x000fe4000001163f */
[--C-:B------:R-:W-:Y:S02]  /*4b50*/  SHF.R.U64 R63, R64, 0x10, R65.reuse ;  /* 0x00000010403f7819 */ /* 0x100fe40000001241 */
[----:B------:R-:W-:Y:S02]  /*4b60*/  SHF.R.U32.HI R67, RZ, 0x10, R65 ;  /* 0x00000010ff437819 */ /* 0x000fe40000011641 */
[----:B------:R-:W-:Y:S01]  /*4b70*/  PRMT R65, R159, 0x5432, R63 ;  /* 0x000054329f417816 */ /* 0x000fe2000000003f */
[----:B----4-:R-:W-:Y:S01]  /*4b80*/  IMAD.U32 R63, R13, 0x10000, RZ ;  /* 0x000100000d3f7824 */ /* 0x010fe200078e00ff */
[----:B------:R-:W-:-:S02]  /*4b90*/  PRMT R62, R159, 0x5410, R62 ;  /* 0x000054109f3e7816 */ /* 0x000fc4000000003e */
[----:B------:R-:W-:Y:S02]  /*4ba0*/  LOP3.LUT R70, R13, 0xffff0000, RZ, 0xc0, !PT ;  /* 0xffff00000d467812 */ /* 0x000fe400078ec0ff */
[C---:B------:R-:W-:Y:S01]  /*4bb0*/  LOP3.LUT R68, R65.reuse, 0xffff0000, RZ, 0xc0, !PT ;  /* 0xffff000041447812 */ /* 0x040fe200078ec0ff */
[----:B------:R-:W-:Y:S01]  /*4bc0*/  IMAD.U32 R65, R65, 0x10000, RZ ;  /* 0x0001000041417824 */ /* 0x000fe200078e00ff */
[C---:B------:R-:W-:Y:S01]  /*4bd0*/  LOP3.LUT R64, R62.reuse, 0xffff0000, RZ, 0xc0, !PT ;  /* 0xffff00003e407812 */ /* 0x040fe200078ec0ff */
[----:B------:R-:W-:Y:S02]  /*4be0*/  IMAD.U32 R62, R62, 0x10000, RZ ;  /* 0x000100003e3e7824 */ /* 0x000fe400078e00ff */
[C---:B------:R-:W-:Y:S02]  /*4bf0*/  FMUL.FTZ R69, R70.reuse, R68 ;  /* 0x0000004446457220 */ /* 0x040fe40000410000 */
[-C--:B------:R-:W-:Y:S02]  /*4c00*/  FMUL.FTZ R13, R70, R64.reuse ;  /* 0x00000040460d7220 */ /* 0x080fe40000410000 */
[----:B------:R-:W-:-:S02]  /*4c10*/  FFMA.FTZ R64, R63, R64, -R69 ;  /* 0x000000403f407223 */ /* 0x000fc40000010845 */
[----:B------:R-:W-:Y:S01]  /*4c20*/  FFMA.FTZ R63, R63, R68, R13 ;  /* 0x000000443f3f7223 */ /* 0x000fe2000001000d */
[C---:B------:R-:W-:Y:S02]  /*4c30*/  PRMT R13, R158.reuse, 0x5432, R66 ;  /* 0x000054329e0d7816 */ /* 0x040fe40000000042 */
[----:B------:R-:W-:Y:S02]  /*4c40*/  PRMT R66, R158, 0x5410, R67 ;  /* 0x000054109e427816 */ /* 0x000fe40000000043 */
[----:B------:R-:W-:Y:S01]  /*4c50*/  LOP3.LUT R68, R14, 0xffff0000, RZ, 0xc0, !PT ;  /* 0xffff00000e447812 */ /* 0x000fe200078ec0ff */
[C---:B------:R-:W-:Y:S01]  /*4c60*/  IMAD.U32 R69, R13.reuse, 0x10000, RZ ;  /* 0x000100000d457824 */ /* 0x040fe200078e00ff */
[----:B------:R-:W-:Y:S01]  /*4c70*/  LOP3.LUT R13, R13, 0xffff0000, RZ, 0xc0, !PT ;  /* 0xffff00000d0d7812 */ /* 0x000fe200078ec0ff */
        /* <DEDUP_REMOVED lines=14> */
[C---:B------:R-:W-:Y:S01]  /*4d60*/  LOP3.LUT R13, R12.reuse, 0xffff0000, RZ, 0xc0, !PT ;  /* 0xffff00000c0d7812 */ /* 0x040fe200078ec0ff */
[----:B------:R-:W-:Y:S01]  /*4d70*/  FFMA.FTZ R14, R15, R66, R14 ;  /* 0x000000420f0e7223 */ /* 0x000fe2000001000e */
[----:B------:R-:W-:-:S03]  /*4d80*/  IMAD.U32 R12, R12, 0x10000, RZ ;  /* 0x000100000c0c7824 */ /* 0x000fc600078e00ff */
[C---:B------:R-:W-:Y:S01]  /*4d90*/  FMUL.FTZ R15, R13.reuse, R65 ;  /* 0x000000410d0f7220 */ /* 0x040fe20000410000 */
[-C--:B------:R-:W-:Y:S01]  /*4da0*/  FMUL.FTZ R13, R13, R62.reuse ;  /* 0x0000003e0d0d7220 */ /* 0x080fe20000410000 */
[----:B------:R-:W-:Y:S02]  /*4db0*/  F2FP.BF16.F32.PACK_AB R14, R14, R67 ;  /* 0x000000430e0e723e */ /* 0x000fe400000010ff */
[C---:B------:R-:W-:Y:S01]  /*4dc0*/  FFMA.FTZ R15, R12.reuse, R62, -R15 ;  /* 0x0000003e0c0f7223 */ /* 0x040fe2000001080f */
[----:B------:R-:W-:-:S05]  /*4dd0*/  FFMA.FTZ R13, R12, R65, R13 ;  /* 0x000000410c0d7223 */ /* 0x000fca000001000d */
[----:B------:R-:W-:Y:S01]  /*4de0*/  F2FP.BF16.F32.PACK_AB R13, R13, R15 ;  /* 0x0000000f0d0d723e */ /* 0x000fe200000010ff */
[----:B------:R-:W-:Y:S02]  /*4df0*/  IMAD.MOV.U32 R15, RZ, RZ, R14 ;  /* 0x000000ffff0f7224 */ /* 0x000fe400078e000e */
[----:B------:R-:W-:Y:S02]  /*4e00*/  IMAD.MOV.U32 R14, RZ, RZ, R68 ;  /* 0x000000ffff0e7224 */ /* 0x000fe400078e0044 */
[----:B------:R-:W-:Y:S02]  /*4e10*/  IMAD.MOV.U32 R12, RZ, RZ, R13 ;  /* 0x000000ffff0c7224 */ /* 0x000fe400078e000d */
[----:B------:R-:W-:-:S07]  /*4e20*/  IMAD.MOV.U32 R13, RZ, RZ, R63 ;  /* 0x000000ffff0d7224 */ /* 0x000fce00078e003f */
.L_x_1593:
[----:B------:R-:W-:Y:S05]  /*4e30*/  BSYNC B3 ;  /* 0x0000000000037941 */ /* 0x000fea0003800000 */
.L_x_1592:
[----:B---3--:R-:W-:-:S04]  /*4e40*/  LEA R62, P4, R22, R11, 0x1 ;  /* 0x0000000b163e7211 */ /* 0x008fc800078808ff */
[----:B--2---:R-:W-:-:S05]  /*4e50*/  LEA.HI.X R63, R22, R82, R173, 0x1, P4 ;  /* 0x00000052163f7211 */ /* 0x004fca00020f0cad */
[----:B----4-:R0:W-:Y:S04]  /*4e60*/  ST.E.128 desc[UR60][R62.64], R12 ;  /* 0x0000000c3e007985 */ /* 0x0101e8000c101d3c */
.L_x_1591:
[----:B------:R-:W-:Y:S05]  /*4e70*/  BSYNC B2 ;  /* 0x0000000000027941 */ /* 0x000fea0003800000 */
.L_x_1590:
[----:B------:R-:W-:Y:S01]  /*4e80*/  ISETP.NE.AND P4, PT, R27, RZ, PT ;  /* 0x000000ff1b00720c */ /* 0x000fe20003f85270 */
[----:B------:R-:W-:-:S12]  /*4e90*/  BSSY B2, `(.L_x_1594) ;  /* 0x0000039000027945 */ /* 0x000fd80003800000 */
[----:B------:R-:W-:Y:S05]  /*4ea0*/  @!P4 BRA `(.L_x_1595) ;  /* 0x0000000000dcc947 */ /* 0x000fea0003800000 */
[----:B0---4-:R0:W4:Y:S01]  /*4eb0*/  LDS.128 R12, [R29+0x6000] ;  /* 0x006000001d0c7984 */ /* 0x0111220000000c00 */
[----:B------:R-:W-:Y:S01]  /*4ec0*/  ISETP.GE.AND P4, PT, R176, R123, PT ;  /* 0x0000007bb000720c */ /* 0x000fe20003f86270 */
[----:B------:R-:W-:-:S12]  /*4ed0*/  BSSY B3, `(.L_x_1596) ;  /* 0x0000031000037945 */ /* 0x000fd80003800000 */
[----:B0-----:R-:W-:Y:S05]  /*4ee0*/  @P4 BRA `(.L_x_1597) ;  /* 0x0000000000bc4947 */ /* 0x001fea0003800000 */
[----:B------:R-:W-:Y:S02]  /*4ef0*/  SHF.R.U64 R58, R58, 0x10, R59 ;  /* 0x000000103a3a7819 */ /* 0x000fe4000000123b */
[--C-:B------:R-:W-:Y:S02]  /*4f00*/  SHF.R.U64 R62, R60, 0x10, R61.reuse ;  /* 0x000000103c3e7819 */ /* 0x100fe4000000123d */
[C---:B------:R-:W-:Y:S02]  /*4f10*/  PRMT R58, R157.reuse, 0x5432, R58 ;  /* 0x000054329d3a7816 */ /* 0x040fe4000000003a */
[----:B------:R-:W-:Y:S02]  /*4f20*/  PRMT R157, R157, 0x5410, R62 ;  /* 0x000054109d9d7816 */ /* 0x000fe4000000003e */
[----:B------:R-:W-:Y:S02]  /*4f30*/  SHF.R.U32.HI R60, RZ, 0x10, R61 ;  /* 0x00000010ff3c7819 */ /* 0x000fe4000001163d */
[C---:B----4-:R-:W-:Y:S01]  /*4f40*/  LOP3.LUT R64, R13.reuse, 0xffff0000, RZ, 0xc0, !PT ;  /* 0xffff00000d407812 */ /* 0x050fe200078ec0ff */
[----:B------:R-:W-:Y:S01]  /*4f50*/  IMAD.U32 R13, R13, 0x10000, RZ ;  /* 0x000100000d0d7824 */ /* 0x000fe200078e00ff */
[C---:B------:R-:W-:Y:S01]  /*4f60*/  LOP3.LUT R61, R157.reuse, 0xffff0000, RZ, 0xc0, !PT ;  /* 0xffff00009d3d7812 */ /* 0x040fe200078ec0ff */
[----:B------:R-:W-:Y:S01]  /*4f70*/  IMAD.U32 R157, R157, 0x10000, RZ ;  /* 0x000100009d9d7824 */ /* 0x000fe200078e00ff */
[C---:B------:R-:W-:Y:S01]  /*4f80*/  LOP3.LUT R62, R58.reuse, 0xffff0000, RZ, 0xc0, !PT ;  /* 0xffff00003a3e7812 */ /* 0x040fe200078ec0ff */
[----:B------:R-:W-:Y:S01]  /*4f90*/  IMAD.U32 R58, R58, 0x10000, RZ ;  /* 0x000100003a3a7824 */ /* 0x000fe200078e00ff */
[----:B------:R-:W-:Y:S01]  /*4fa0*/  SHF.R.U32.HI R59, RZ, 0x10, R59 ;  /* 0x00000010ff3b7819 */ /* 0x000fe2000001163b */
[-C--:B------:R-:W-:Y:S01]  /*4fb0*/  FMUL.FTZ R63, R64, R61.reuse ;  /* 0x0000003d403f7220 */ /* 0x080fe20000410000 */
[----:B------:R-:W-:Y:S01]  /*4fc0*/  PRMT R60, R156, 0x5432, R60 ;  /* 0x000054329c3c7816 */ /* 0x000fe2000000003c */
[-C--:B------:R-:W-:Y:S01]  /*4fd0*/  FMUL.FTZ R64, R64, R62.reuse ;  /* 0x0000003e40407220 */ /* 0x080fe20000410000 */
[----:B------:R-:W-:Y:S01]  /*4fe0*/  PRMT R59, R156, 0x5410, R59 ;  /* 0x000054109c3b7816 */ /* 0x000fe2000000003b */
[C---:B------:R-:W-:Y:S01]  /*4ff0*/  FFMA.FTZ R63, R13.reuse, R62, -R63 ;  /* 0x0000003e0d3f7223 */ /* 0x040fe2000001083f */
[----:B------:R-:W-:Y:S01]  /*5000*/  LOP3.LUT R65, R14, 0xffff0000, RZ, 0xc0, !PT ;  /* 0xffff00000e417812 */ /* 0x000fe200078ec0ff */
[----:B------:R-:W-:Y:S01]  /*5010*/  FFMA.FTZ R64, R13, R61, R64 ;  /* 0x0000003d0d407223 */ /* 0x000fe20000010040 */
[C---:B------:R-:W-:Y:S01]  /*5020*/  IMAD.U32 R61, R60.reuse, 0x10000, RZ ;  /* 0x000100003c3d7824 */ /* 0x040fe200078e00ff */
[----:B------:R-:W-:Y:S01]  /*5030*/  LOP3.LUT R60, R60, 0xffff0000, RZ, 0xc0, !PT ;  /* 0xffff00003c3c7812 */ /* 0x000fe200078ec0ff */
[C---:B------:R-:W-:Y:S01]  /*5040*/  IMAD.U32 R62, R59.reuse, 0x10000, RZ ;  /* 0x000100003b3e7824 */ /* 0x040fe200078e00ff */
[----:B------:R-:W-:Y:S01]  /*5050*/  LOP3.LUT R59, R59, 0xffff0000, RZ, 0xc0, !PT ;  /* 0xffff00003b3b7812 */ /* 0x000fe200078ec0ff */
[----:B------:R-:W-:-:S02]  /*5060*/  IMAD.U32 R13, R14, 0x10000, RZ ;  /* 0x000100000e0d7824 */ /* 0x000fc400078e00ff */
        /* <DEDUP_REMOVED lines=23> */
.L_x_1597:
[----:B------:R-:W-:Y:S05]  /*51e0*/  BSYNC B3 ;  /* 0x0000000000037941 */ /* 0x000fea0003800000 */
.L_x_1596:
[----:B---3--:R-:W-:-:S04]  /*51f0*/  LEA R58, P4, R160, R11, 0x1 ;  /* 0x0000000ba03a7211 */ /* 0x008fc800078808ff */
[----:B--2---:R-:W-:-:S05]  /*5200*/  LEA.HI.X R59, R160, R82, R184, 0x1, P4 ;  /* 0x00000052a03b7211 */ /* 0x004fca00020f0cb8 */
[----:B----4-:R0:W-:Y:S04]  /*5210*/  ST.E.128 desc[UR60][R58.64], R12 ;  /* 0x0000000c3a007985 */ /* 0x0101e8000c101d3c */
.L_x_1595:
[----:B------:R-:W-:Y:S05]  /*5220*/  BSYNC B2 ;  /* 0x0000000000027941 */ /* 0x000fea0003800000 */
.L_x_1594:
        /* <DEDUP_REMOVED lines=9> */
[----:B------:R-:W-:Y:S02]  /*52c0*/  SHF.R.U64 R54, R54, 0x10, R55 ;  /* 0x0000001036367819 */ /* 0x000fe40000001237 */
[----:B------:R-:W-:Y:S02]  /*52d0*/  PRMT R11, R155, 0x5410, R11 ;  /* 0x000054109b0b7816 */ /* 0x000fe4000000000b */
        /* <DEDUP_REMOVED lines=9> */
[CC--:B------:R-:W-:Y:S01]  /*5370*/  FMUL.FTZ R61, R62.reuse, R57.reuse ;  /* 0x000000393e3d7220 */ /* 0x0c0fe20000410000 */
        /* <DEDUP_REMOVED lines=34> */
.L_x_1599:
[----:B------:R-:W-:Y:S05]  /*55a0*/  BSYNC B2 ;  /* 0x0000000000027941 */ /* 0x000fea0003800000 */
.L_x_1598:
[----:B----4-:R0:W-:Y:S02]  /*55b0*/  ST.E.128 desc[UR60][R58.64], R12 ;  /* 0x0000000c3a007985 */ /* 0x0101e4000c101d3c */
.L_x_1577:
[----:B------:R-:W-:Y:S05]  /*55c0*/  BSYNC B1 ;  /* 0x0000000000017941 */ /* 0x000fea0003800000 */
.L_x_1576:
[----:B------:R-:W-:-:S03]  /*55d0*/  UMOV UR4, 0xffffffff ;  /* 0xffffffff00047882 */ /* 0x000fc60000000000 */
[----:B------:R-:W-:Y:S05]  /*55e0*/  BRA.DIV UR4, `(.L_x_1600) ;  /* 0x0000025a04a07947 */ /* 0x000fea000b800000 */
[----:B-1----:R-:W1:Y:S04]  /*55f0*/  SHFL.IDX PT, R116, R116, 0x1, 0x1c1f ;  /* 0x003c1f0074747f89 */ /* 0x002e6800000e0000 */
[----:B------:R-:W0:Y:S02]  /*5600*/  SHFL.IDX PT, R117, R117, 0x1, 0x1c1f ;  /* 0x003c1f0075757f89 */ /* 0x000e2400000e0000 */
.L_x_2004:
[----:B------:R-:W-:Y:S05]  /*5610*/  @P5 BRA `(.L_x_1601) ;  /* 0x0000005800205947 */ /* 0x000fea0003800000 */
[----:B------:R-:W-:Y:S01]  /*5620*/  ISETP.NE.AND P4, PT, R7, RZ, PT ;  /* 0x000000ff0700720c */ /* 0x000fe20003f85270 */
[----:B------:R-:W-:-:S12]  /*5630*/  BSSY B1, `(.L_x_1602) ;  /* 0x0000036000017945 */ /* 0x000fd80003800000 */
[----:B------:R-:W-:Y:S05]  /*5640*/  @!P4 BRA `(.L_x_1603) ;  /* 0x0000000000d0c947 */ /* 0x000fea0003800000 */
[----:B0---4-:R0:W4:Y:S01]  /*5650*/  LDS.128 R12, [R29+0x2000] ;  /* 0x002000001d0c7984 */ /* 0x0111220000000c00 */
[----:B------:R-:W-:Y:S01]  /*5660*/  ISETP.GE.AND P5, PT, R162, R123, PT ;  /* 0x0000007ba200720c */ /* 0x000fe20003fa6270 */
[----:B------:R-:W-:Y:S01]  /*5670*/  BSSY B2, `(.L_x_1604) ;  /* 0x0000030000027945 */ /* 0x000fe20003800000 */
[----:B------:R-:W-:-:S04]  /*5680*/  LEA R54, P4, R18, R117, 0x1 ;  /* 0x0000007512367211 */ /* 0x000fc800078808ff */
[----:B-1----:R-:W-:-:S07]  /*5690*/  LEA.HI.X R55, R18, R116, R19, 0x1, P4 ;  /* 0x0000007412377211 */ /* 0x002fce00020f0c13 */
[----:B0-----:R-:W-:Y:S05]  /*56a0*/  @P5 BRA `(.L_x_1605) ;  /* 0x0000000000b05947 */ /* 0x001fea0003800000 */
[----:B---3--:R-:W-:Y:S01]  /*56b0*/  SHF.R.U64 R11, R50, 0x10, R51 ;  /* 0x00000010320b7819 */ /* 0x008fe20000001233 */
[----:B----4-:R-:W-:Y:S01]  /*56c0*/  IMAD.U32 R58, R15, 0x10000, RZ ;  /* 0x000100000f3a7824 */ /* 0x010fe200078e00ff */
[--C-:B------:R-:W-:Y:S01]  /*56d0*/  SHF.R.U64 R50, R52, 0x10, R53.reuse ;  /* 0x0000001034327819 */ /* 0x100fe20000001235 */
[----:B------:R-:W-:Y:S01]  /*56e0*/  IMAD.U32 R56, R14, 0x10000, RZ ;  /* 0x000100000e387824 */ /* 0x000fe200078e00ff */
[----:B------:R-:W-:Y:S01]  /*56f0*/  SHF.R.U32.HI R53, RZ, 0x10, R53 ;  /* 0x00000010ff357819 */ /* 0x000fe20000011635 */
[----:B------:R-:W-:Y:S01]  /*5700*/  IMAD.U32 R57, R12, 0x10000, RZ ;  /* 0x000100000c397824 */ /* 0x000fe200078e00ff */
[----:B------:R-:W-:Y:S02]  /*5710*/  PRMT R50, R153, 0x5410, R50 ;  /* 0x0000541099327816 */ /* 0x000fe40000000032 */
[----:B------:R-:W-:Y:S02]  /*5720*/  SHF.R.U32.HI R51, RZ, 0x10, R51 ;  /* 0x00000010ff337819 */ /* 0x000fe40000011633 */
[----:B------:R-:W-:Y:S01]  /*5730*/  LOP3.LUT R52, R15, 0xffff0000, RZ, 0xc0, !PT ;  /* 0xffff00000f347812 */ /* 0x000fe200078ec0ff */
[C---:B------:R-:W-:Y:S01]  /*5740*/  IMAD.U32 R15, R13.reuse, 0x10000, RZ ;  /* 0x000100000d0f7824 */ /* 0x040fe200078e00ff */
[----:B------:R-:W-:-:S02]  /*5750*/  LOP3.LUT R13, R13, 0xffff0000, RZ, 0xc0, !PT ;  /* 0xffff00000d0d7812 */ /* 0x000fc400078ec0ff */
[C---:B------:R-:W-:Y:S01]  /*5760*/  LOP3.LUT R59, R50.reuse, 0xffff0000, RZ, 0xc0, !PT ;  /* 0xffff0000323b7812 */ /* 0x040fe200078ec0ff */
[----:B------:R-:W-:Y:S01]  /*5770*/  IMAD.U32 R50, R50, 0x10000, RZ ;  /* 0x0001000032327824 */ /* 0x000fe200078e00ff */
[C---:B------:R-:W-:Y:S02]  /*5780*/  PRMT R11, R152.reuse, 0x5410, R11 ;  /* 0x00005410980b7816 */ /* 0x040fe4000000000b */
[----:B------:R-:W-:Y:S01]  /*5790*/  PRMT R53, R153, 0x5432, R53 ;  /* 0x0000543299357816 */ /* 0x000fe20000000035 */
[----:B------:R-:W-:Y:S01]  /*57a0*/  FMUL.FTZ R60, R13, R59 ;  /* 0x0000003b0d3c7220 */ /* 0x000fe20000410000 */
[----:B------:R-:W-:Y:S02]  /*57b0*/  PRMT R51, R152, 0x5432, R51 ;  /* 0x0000543298337816 */ /* 0x000fe40000000033 */
[----:B------:R-:W-:Y:S01]  /*57c0*/  LOP3.LUT R62, R11, 0xffff0000, RZ, 0xc0, !PT ;  /* 0xffff00000b3e7812 */ /* 0x000fe200078ec0ff */
[----:B------:R-:W-:Y:S01]  /*57d0*/  IMAD.U32 R61, R53, 0x10000, RZ ;  /* 0x00010000353d7824 */ /* 0x000fe200078e00ff */
[----:B------:R-:W-:Y:S01]  /*57e0*/  LOP3.LUT R14, R14, 0xffff0000, RZ, 0xc0, !PT ;  /* 0xffff00000e0e7812 */ /* 0x000fe200078ec0ff */
[----:B------:R-:W-:Y:S01]  /*57f0*/  IMAD.U32 R63, R51, 0x10000, RZ ;  /* 0x00010000333f7824 */ /* 0x000fe200078e00ff */
[----:B------:R-:W-:Y:S01]  /*5800*/  LOP3.LUT R53, R53, 0xffff0000, RZ, 0xc0, !PT ;  /* 0xffff000035357812 */ /* 0x000fe200078ec0ff */
[-C--:B------:R-:W-:Y:S01]  /*5810*/  FMUL.FTZ R13, R13, R62.reuse ;  /* 0x0000003e0d0d7220 */ /* 0x080fe20000410000 */
[----:B------:R-:W-:Y:S01]  /*5820*/  FFMA.FTZ R60, R15, R62, -R60 ;  /* 0x0000003e0f3c7223 */ /* 0x000fe2000001083c */
[C---:B------:R-:W-:Y:S01]  /*5830*/  FMUL.FTZ R62, R14.reuse, R61 ;  /* 0x0000003d0e3e7220 */ /* 0x040fe20000410000 */
[----:B------:R-:W-:Y:S01]  /*5840*/  FMUL.FTZ R14, R14, R63 ;  /* 0x0000003f0e0e7220 */ /* 0x000fe20000410000 */
[----:B------:R-:W-:Y:S01]  /*5850*/  LOP3.LUT R51, R51, 0xffff0000, RZ, 0xc0, !PT ;  /* 0xffff000033337812 */ /* 0x000fe200078ec0ff */
[----:B------:R-:W-:Y:S01]  /*5860*/  IMAD.U32 R11, R11, 0x10000, RZ ;  /* 0x000100000b0b7824 */ /* 0x000fe200078e00ff */
[----:B------:R-:W-:Y:S01]  /*5870*/  LOP3.LUT R12, R12, 0xffff0000, RZ, 0xc0, !PT ;  /* 0xffff00000c0c7812 */ /* 0x000fe200078ec0ff */
[----:B------:R-:W-:Y:S01]  /*5880*/  FFMA.FTZ R13, R15, R59, R13 ;  /* 0x0000003b0f0d7223 */ /* 0x000fe2000001000d */
[C---:B------:R-:W-:Y:S01]  /*5890*/  FFMA.FTZ R62, R56.reuse, R63, -R62 ;  /* 0x0000003f383e7223 */ /* 0x040fe2000001083e */
[----:B------:R-:W-:Y:S01]  /*58a0*/  FFMA.FTZ R14, R56, R61, R14 ;  /* 0x0000003d380e7223 */ /* 0x000fe2000001000e */
[C---:B------:R-:W-:Y:S01]  /*58b0*/  FMUL.FTZ R15, R52.reuse, R53 ;  /* 0x00000035340f7220 */ /* 0x040fe20000410000 */
[----:B------:R-:W-:Y:S01]  /*58c0*/  FMUL.FTZ R56, R52, R51 ;  /* 0x0000003334387220 */ /* 0x000fe20000410000 */
[CC--:B------:R-:W-:Y:S01]  /*58d0*/  FMUL.FTZ R52, R12.reuse, R50.reuse ;  /* 0x000000320c347220 */ /* 0x0c0fe20000410000 */
[----:B------:R-:W-:Y:S01]  /*58e0*/  FMUL.FTZ R12, R12, R11 ;  /* 0x0000000b0c0c7220 */ /* 0x000fe20000410000 */
[C---:B------:R-:W-:Y:S01]  /*58f0*/  FFMA.FTZ R15, R58.reuse, R51, -R15 ;  /* 0x000000333a0f7223 */ /* 0x040fe2000001080f */
[----:B------:R-:W-:Y:S01]  /*5900*/  FFMA.FTZ R56, R58, R53, R56 ;  /* 0x000000353a387223 */ /* 0x000fe20000010038 */
[C---:B------:R-:W-:Y:S01]  /*5910*/  FFMA.FTZ R52, R57.reuse, R11, -R52 ;  /* 0x0000000b39347223 */ /* 0x040fe20000010834 */
[----:B------:R-:W-:Y:S01]  /*5920*/  FFMA.FTZ R12, R57, R50, R12 ;  /* 0x00000032390c7223 */ /* 0x000fe2000001000c */
[----:B------:R-:W-:-:S02]  /*5930*/  F2FP.BF16.F32.PACK_AB R13, R13, R60 ;  /* 0x0000003c0d0d723e */ /* 0x000fc400000010ff */
[----:B------:R-:W-:Y:S02]  /*5940*/  F2FP.BF16.F32.PACK_AB R15, R56, R15 ;  /* 0x0000000f380f723e */ /* 0x000fe400000010ff */
[----:B------:R-:W-:Y:S02]  /*5950*/  F2FP.BF16.F32.PACK_AB R14, R14, R62 ;  /* 0x0000003e0e0e723e */ /* 0x000fe400000010ff */
[----:B------:R-:W-:-:S07]  /*5960*/  F2FP.BF16.F32.PACK_AB R12, R12, R52 ;  /* 0x000000340c0c723e */ /* 0x000fce00000010ff */
.L_x_1605:
[----:B------:R-:W-:Y:S05]  /*5970*/  BSYNC B2 ;  /* 0x0000000000027941 */ /* 0x000fea0003800000 */
.L_x_1604:
[----:B----4-:R0:W-:Y:S02]  /*5980*/  ST.E.128 desc[UR60][R54.64], R12 ;  /* 0x0000000c36007985 */ /* 0x0101e4000c101d3c */
.L_x_1603:
[----:B------:R-:W-:Y:S05]  /*5990*/  BSYNC B1 ;  /* 0x0000000000017941 */ /* 0x000fea0003800000 */
.L_x_1602:
        /* <DEDUP_REMOVED lines=11> */
[----:B------:R-:W-:Y:S01]  /*5a50*/  SHF.R.U64 R11, R46, 0x10, R47 ;  /* 0x000000102e0b7819 */ /* 0x000fe2000000122f */
[----:B----4-:R-:W-:Y:S01]  /*5a60*/  IMAD.U32 R54, R12, 0x10000, RZ ;  /* 0x000100000c367824 */ /* 0x010fe200078e00ff */
[--C-:B------:R-:W-:Y:S02]  /*5a70*/  SHF.R.U64 R46, R48, 0x10, R49.reuse ;  /* 0x00000010302e7819 */ /* 0x100fe40000001231 */
[----:B------:R-:W-:Y:S01]  /*5a80*/  SHF.R.U32.HI R52, RZ, 0x10, R49 ;  /* 0x00000010ff347819 */ /* 0x000fe20000011631 */
[----:B------:R-:W-:Y:S01]  /*5a90*/  IMAD.U32 R49, R14, 0x10000, RZ ;  /* 0x000100000e317824 */ /* 0x000fe200078e00ff */
[----:B------:R-:W-:Y:S02]  /*5aa0*/  PRMT R46, R151, 0x5410, R46 ;  /* 0x00005410972e7816 */ /* 0x000fe4000000002e */
[----:B------:R-:W-:Y:S02]  /*5ab0*/  SHF.R.U32.HI R47, RZ, 0x10, R47 ;  /* 0x00000010ff2f7819 */ /* 0x000fe4000001162f */
[----:B------:R-:W-:-:S02]  /*5ac0*/  PRMT R11, R150, 0x5410, R11 ;  /* 0x00005410960b7816 */ /* 0x000fc4000000000b */
[----:B------:R-:W-:Y:S01]  /*5ad0*/  PRMT R151, R151, 0x5432, R52 ;  /* 0x0000543297977816 */ /* 0x000fe20000000034 */
[C---:B------:R-:W-:Y:S01]  /*5ae0*/  IMAD.U32 R52, R13.reuse, 0x10000, RZ ;  /* 0x000100000d347824 */ /* 0x040fe200078e00ff */
[----:B------:R-:W-:Y:S02]  /*5af0*/  LOP3.LUT R58, R13, 0xffff0000, RZ, 0xc0, !PT ;  /* 0xffff00000d3a7812 */ /* 0x000fe400078ec0ff */
[----:B------:R-:W-:Y:S01]  /*5b00*/  LOP3.LUT R13, R46, 0xffff0000, RZ, 0xc0, !PT ;  /* 0xffff00002e0d7812 */ /* 0x000fe200078ec0ff */
[----:B------:R-:W-:Y:S01]  /*5b10*/  IMAD.U32 R55, R151, 0x10000, RZ ;  /* 0x0001000097377824 */ /* 0x000fe200078e00ff */
[----:B------:R-:W-:Y:S02]  /*5b20*/  PRMT R47, R150, 0x5432, R47 ;  /* 0x00005432962f7816 */ /* 0x000fe4000000002f */
[----:B------:R-:W-:Y:S01]  /*5b30*/  LOP3.LUT R53, R11, 0xffff0000, RZ, 0xc0, !PT ;  /* 0xffff00000b357812 */ /* 0x000fe200078ec0ff */
[----:B------:R-:W-:Y:S01]  /*5b40*/  FMUL.FTZ R57, R58, R13 ;  /* 0x0000000d3a397220 */ /* 0x000fe20000410000 */
[----:B------:R-:W-:Y:S01]  /*5b50*/  LOP3.LUT R14, R14, 0xffff0000, RZ, 0xc0, !PT ;  /* 0xffff00000e0e7812 */ /* 0x000fe200078ec0ff */
[----:B------:R-:W-:Y:S01]  /*5b60*/  IMAD.U32 R56, R47, 0x10000, RZ ;  /* 0x000100002f387824 */ /* 0x000fe200078e00ff */
[----:B------:R-:W-:Y:S01]  /*5b70*/  LOP3.LUT R48, R15, 0xffff0000, RZ, 0xc0, !PT ;  /* 0xffff00000f307812 */ /* 0x000fe200078ec0ff */
[----:B------:R-:W-:Y:S01]  /*5b80*/  FMUL.FTZ R58, R58, R53 ;  /* 0x000000353a3a7220 */ /* 0x000fe20000410000 */
[----:B------:R-:W-:Y:S01]  /*5b90*/  LOP3.LUT R12, R12, 0xffff0000, RZ, 0xc0, !PT ;  /* 0xffff00000c0c7812 */ /* 0x000fe200078ec0ff */
[C---:B------:R-:W-:Y:S01]  /*5ba0*/  FMUL.FTZ R59, R14.reuse, R55 ;  /* 0x000000370e3b7220 */ /* 0x040fe20000410000 */
[----:B------:R-:W-:Y:S01]  /*5bb0*/  FMUL.FTZ R14, R14, R56 ;  /* 0x000000380e0e7220 */ /* 0x000fe20000410000 */
[----:B------:R-:W-:Y:S01]  /*5bc0*/  FFMA.FTZ R58, R52, R13, R58 ;  /* 0x0000000d343a7223 */ /* 0x000fe2000001003a */
[----:B------:R-:W-:Y:S01]  /*5bd0*/  LOP3.LUT R151, R151, 0xffff0000, RZ, 0xc0, !PT ;  /* 0xffff000097977812 */ /* 0x000fe200078ec0ff */
[----:B------:R-:W-:Y:S01]  /*5be0*/  IMAD.U32 R13, R46, 0x10000, RZ ;  /* 0x000100002e0d7824 */ /* 0x000fe200078e00ff */
[----:B------:R-:W-:Y:S01]  /*5bf0*/  LOP3.LUT R47, R47, 0xffff0000, RZ, 0xc0, !PT ;  /* 0xffff00002f2f7812 */ /* 0x000fe200078ec0ff */
[----:B------:R-:W-:-:S02]  /*5c00*/  IMAD.U32 R11, R11, 0x10000, RZ ;  /* 0x000100000b0b7824 */ /* 0x000fc400078e00ff */
[C---:B------:R-:W-:Y:S01]  /*5c10*/  FFMA.FTZ R59, R49.reuse, R56, -R59 ;  /* 0x00000038313b7223 */ /* 0x040fe2000001083b */
[----:B------:R-:W-:Y:S01]  /*5c20*/  FFMA.FTZ R14, R49, R55, R14 ;  /* 0x00000037310e7223 */ /* 0x000fe2000001000e */
[----:B------:R-:W-:Y:S02]  /*5c30*/  IMAD.U32 R15, R15, 0x10000, RZ ;  /* 0x000100000f0f7824 */ /* 0x000fe400078e00ff */
[----:B------:R-:W-:Y:S01]  /*5c40*/  FMUL.FTZ R46, R48, R151 ;  /* 0x00000097302e7220 */ /* 0x000fe20000410000 */
[----:B------:R-:W-:Y:S01]  /*5c50*/  FMUL.FTZ R49, R12, R13 ;  /* 0x0000000d0c317220 */ /* 0x000fe20000410000 */
[----:B------:R-:W-:Y:S01]  /*5c60*/  FMUL.FTZ R48, R48, R47 ;  /* 0x0000002f30307220 */ /* 0x000fe20000410000 */
[----:B------:R-:W-:Y:S01]  /*5c70*/  FMUL.FTZ R12, R12, R11 ;  /* 0x0000000b0c0c7220 */ /* 0x000fe20000410000 */
[C---:B------:R-:W-:Y:S01]  /*5c80*/  FFMA.FTZ R46, R15.reuse, R47, -R46 ;  /* 0x0000002f0f2e7223 */ /* 0x040fe2000001082e */
[----:B------:R-:W-:Y:S01]  /*5c90*/  FFMA.FTZ R57, R52, R53, -R57 ;  /* 0x0000003534397223 */ /* 0x000fe20000010839 */
[----:B------:R-:W-:Y:S01]  /*5ca0*/  FFMA.FTZ R15, R15, R151, R48 ;  /* 0x000000970f0f7223 */ /* 0x000fe20000010030 */
[C---:B------:R-:W-:Y:S01]  /*5cb0*/  FFMA.FTZ R49, R54.reuse, R11, -R49 ;  /* 0x0000000b36317223 */ /* 0x040fe20000010831 */
[----:B------:R-:W-:Y:S01]  /*5cc0*/  FFMA.FTZ R12, R54, R13, R12 ;  /* 0x0000000d360c7223 */ /* 0x000fe2000001000c */
[----:B------:R-:W-:-:S02]  /*5cd0*/  F2FP.BF16.F32.PACK_AB R14, R14, R59 ;  /* 0x0000003b0e0e723e */ /* 0x000fc400000010ff */
[----:B------:R-:W-:Y:S02]  /*5ce0*/  F2FP.BF16.F32.PACK_AB R13, R58, R57 ;  /* 0x000000393a0d723e */ /* 0x000fe400000010ff */
[----:B------:R-:W-:Y:S02]  /*5cf0*/  F2FP.BF16.F32.PACK_AB R15, R15, R46 ;  /* 0x0000002e0f0f723e */ /* 0x000fe400000010ff */
[----:B------:R-:W-:-:S07]  /*5d00*/  F2FP.BF16.F32.PACK_AB R12, R12, R49 ;  /* 0x000000310c0c723e */ /* 0x000fce00000010ff */
.L_x_1609:
[----:B------:R-:W-:Y:S05]  /*5d10*/  BSYNC B2 ;  /* 0x0000000000027941 */ /* 0x000fea0003800000 */
.L_x_1608:
[----:B----4-:R0:W-:Y:S02]  /*5d20*/  ST.E.128 desc[UR60][R50.64], R12 ;  /* 0x0000000c32007985 */ /* 0x0101e4000c101d3c */
.L_x_1607:
[----:B------:R-:W-:Y:S05]  /*5d30*/  BSYNC B1 ;  /* 0x0000000000017941 */ /* 0x000fea0003800000 */
.L_x_1606:
        /* <DEDUP_REMOVED lines=11> */
[----:B------:R-:W-:Y:S02]  /*5df0*/  SHF.R.U64 R44, R44, 0x10, R45 ;  /* 0x000000102c2c7819 */ /* 0x000fe4000000122d */
[----:B------:R-:W-:Y:S01]  /*5e00*/  SHF.R.U64 R51, R42, 0x10, R43 ;  /* 0x000000102a337819 */ /* 0x000fe2000000122b */
[----:B----4-:R-:W-:Y:S01]  /*5e10*/  IMAD.U32 R42, R14, 0x10000, RZ ;  /* 0x000100000e2a7824 */ /* 0x010fe200078e00ff */
[----:B------:R-:W-:Y:S02]  /*5e20*/  SHF.R.U32.HI R48, RZ, 0x10, R45 ;  /* 0x00000010ff307819 */ /* 0x000fe4000001162d */
[----:B------:R-:W-:Y:S02]  /*5e30*/  SHF.R.U32.HI R49, RZ, 0x10, R43 ;  /* 0x00000010ff317819 */ /* 0x000fe4000001162b */
[----:B------:R-:W-:Y:S02]  /*5e40*/  PRMT R44, R149, 0x5410, R44 ;  /* 0x00005410952c7816 */ /* 0x000fe4000000002c */
[----:B------:R-:W-:-:S02]  /*5e50*/  PRMT R43, R148, 0x5410, R51 ;  /* 0x00005410942b7816 */ /* 0x000fc40000000033 */
[----:B------:R-:W-:Y:S02]  /*5e60*/  PRMT R149, R149, 0x5432, R48 ;  /* 0x0000543295957816 */ /* 0x000fe40000000030 */
[----:B------:R-:W-:Y:S02]  /*5e70*/  LOP3.LUT R48, R13, 0xffff0000, RZ, 0xc0, !PT ;  /* 0xffff00000d307812 */ /* 0x000fe400078ec0ff */
[C---:B------:R-:W-:Y:S01]  /*5e80*/  LOP3.LUT R52, R44.reuse, 0xffff0000, RZ, 0xc0, !PT ;  /* 0xffff00002c347812 */ /* 0x040fe200078ec0ff */
[----:B------:R-:W-:Y:S01]  /*5e90*/  IMAD.U32 R45, R149, 0x10000, RZ ;  /* 0x00010000952d7824 */ /* 0x000fe200078e00ff */
[----:B------:R-:W-:Y:S01]  /*5ea0*/  LOP3.LUT R50, R43, 0xffff0000, RZ, 0xc0, !PT ;  /* 0xffff00002b327812 */ /* 0x000fe200078ec0ff */
[----:B------:R-:W-:Y:S01]  /*5eb0*/  IMAD.U32 R44, R44, 0x10000, RZ ;  /* 0x000100002c2c7824 */ /* 0x000fe200078e00ff */
[----:B------:R-:W-:Y:S01]  /*5ec0*/  PRMT R148, R148, 0x5432, R49 ;  /* 0x0000543294947816 */ /* 0x000fe20000000031 */
[----:B------:R-:W-:Y:S02]  /*5ed0*/  IMAD.U32 R49, R13, 0x10000, RZ ;  /* 0x000100000d317824 */ /* 0x000fe400078e00ff */
[----:B------:R-:W-:Y:S01]  /*5ee0*/  FMUL.FTZ R54, R48, R52 ;  /* 0x0000003430367220 */ /* 0x000fe20000410000 */
[----:B------:R-:W-:Y:S01]  /*5ef0*/  LOP3.LUT R14, R14, 0xffff0000, RZ, 0xc0, !PT ;  /* 0xffff00000e0e7812 */ /* 0x000fe200078ec0ff */
[----:B------:R-:W-:Y:S01]  /*5f00*/  FMUL.FTZ R53, R48, R50 ;  /* 0x0000003230357220 */ /* 0x000fe20000410000 */
[----:B------:R-:W-:Y:S01]  /*5f10*/  IMAD.U32 R51, R148, 0x10000, RZ ;  /* 0x0001000094337824 */ /* 0x000fe200078e00ff */
[C---:B------:R-:W-:Y:S01]  /*5f20*/  LOP3.LUT R48, R12.reuse, 0xffff0000, RZ, 0xc0, !PT ;  /* 0xffff00000c307812 */ /* 0x040fe200078ec0ff */
[----:B------:R-:W-:-:S02]  /*5f30*/  IMAD.U32 R13, R12, 0x10000, RZ ;  /* 0x000100000c0d7824 */ /* 0x000fc400078e00ff */
[C---:B------:R-:W-:Y:S01]  /*5f40*/  FFMA.FTZ R12, R49.reuse, R50, -R54 ;  /* 0x00000032310c7223 */ /* 0x040fe20000010836 */
[----:B------:R-:W-:Y:S01]  /*5f50*/  FFMA.FTZ R49, R49, R52, R53 ;  /* 0x0000003431317223 */ /* 0x000fe20000010035 */
[C---:B------:R-:W-:Y:S01]  /*5f60*/  FMUL.FTZ R55, R14.reuse, R45 ;  /* 0x0000002d0e377220 */ /* 0x040fe20000410000 */
[----:B------:R-:W-:Y:S01]  /*5f70*/  FMUL.FTZ R53, R14, R51 ;  /* 0x000000330e357220 */ /* 0x000fe20000410000 */
[----:B------:R-:W-:Y:S01]  /*5f80*/  LOP3.LUT R11, R15, 0xffff0000, RZ, 0xc0, !PT ;  /* 0xffff00000f0b7812 */ /* 0x000fe200078ec0ff */
[----:B------:R-:W-:Y:S01]  /*5f90*/  IMAD.U32 R43, R43, 0x10000, RZ ;  /* 0x000100002b2b7824 */ /* 0x000fe200078e00ff */
[----:B------:R-:W-:Y:S01]  /*5fa0*/  LOP3.LUT R14, R149, 0xffff0000, RZ, 0xc0, !PT ;  /* 0xffff0000950e7812 */ /* 0x000fe200078ec0ff */
[----:B------:R-:W-:Y:S01]  /*5fb0*/  FFMA.FTZ R50, R42, R45, R53 ;  /* 0x0000002d2a327223 */ /* 0x000fe20000010035 */
[----:B------:R-:W-:Y:S01]  /*5fc0*/  LOP3.LUT R148, R148, 0xffff0000, RZ, 0xc0, !PT ;  /* 0xffff000094947812 */ /* 0x000fe200078ec0ff */
[----:B------:R-:W-:Y:S01]  /*5fd0*/  FFMA.FTZ R51, R42, R51, -R55 ;  /* 0x000000332a337223 */ /* 0x000fe20000010837 */
[----:B------:R-:W-:-:S02]  /*5fe0*/  IMAD.U32 R15, R15, 0x10000, RZ ;  /* 0x000100000f0f7824 */ /* 0x000fc400078e00ff */
[C---:B------:R-:W-:Y:S01]  /*5ff0*/  FMUL.FTZ R52, R11.reuse, R14 ;  /* 0x0000000e0b347220 */ /* 0x040fe20000410000 */
[C---:B------:R-:W-:Y:S01]  /*6000*/  FMUL.FTZ R42, R48.reuse, R44 ;  /* 0x0000002c302a7220 */ /* 0x040fe20000410000 */
[-C--:B------:R-:W-:Y:S01]  /*6010*/  FMUL.FTZ R45, R11, R148.reuse ;  /* 0x000000940b2d7220 */ /* 0x080fe20000410000 */
[-C--:B------:R-:W-:Y:S01]  /*6020*/  FMUL.FTZ R11, R48, R43.reuse ;  /* 0x0000002b300b7220 */ /* 0x080fe20000410000 */
[----:B------:R-:W-:Y:S01]  /*6030*/  FFMA.FTZ R52, R15, R148, -R52 ;  /* 0x000000940f347223 */ /* 0x000fe20000010834 */
[----:B------:R-:W-:Y:S01]  /*6040*/  FFMA.FTZ R42, R13, R43, -R42 ;  /* 0x0000002b0d2a7223 */ /* 0x000fe2000001082a */
[----:B------:R-:W-:Y:S01]  /*6050*/  FFMA.FTZ R45, R15, R14, R45 ;  /* 0x0000000e0f2d7223 */ /* 0x000fe2000001002d */
[----:B------:R-:W-:Y:S01]  /*6060*/  FFMA.FTZ R11, R13, R44, R11 ;  /* 0x0000002c0d0b7223 */ /* 0x000fe2000001000b */
[----:B------:R-:W-:Y:S02]  /*6070*/  F2FP.BF16.F32.PACK_AB R13, R49, R12 ;  /* 0x0000000c310d723e */ /* 0x000fe400000010ff */
[----:B------:R-:W-:-:S02]  /*6080*/  F2FP.BF16.F32.PACK_AB R14, R50, R51 ;  /* 0x00000033320e723e */ /* 0x000fc400000010ff */
[----:B------:R-:W-:Y:S02]  /*6090*/  F2FP.BF16.F32.PACK_AB R15, R45, R52 ;  /* 0x000000342d0f723e */ /* 0x000fe400000010ff */
[----:B------:R-:W-:-:S07]  /*60a0*/  F2FP.BF16.F32.PACK_AB R12, R11, R42 ;  /* 0x0000002a0b0c723e */ /* 0x000fce00000010ff */
.L_x_1613:
[----:B------:R-:W-:Y:S05]  /*60b0*/  BSYNC B2 ;  /* 0x0000000000027941 */ /* 0x000fea0003800000 */
.L_x_1612:
[----:B----4-:R0:W-:Y:S02]  /*60c0*/  ST.E.128 desc[UR60][R46.64], R12 ;  /* 0x0000000c2e007985 */ /* 0x0101e4000c101d3c */
.L_x_1611:
[----:B------:R-:W-:Y:S05]  /*60d0*/  BSYNC B1 ;  /* 0x0000000000017941 */ /* 0x000fea0003800000 */
.L_x_1610:
        /* <DEDUP_REMOVED lines=9> */
[--C-:B------:R-:W-:Y:S01]  /*6170*/  SHF.R.U64 R46, R38, 0x10, R39.reuse ;  /* 0x00000010262e7819 */ /* 0x100fe20000001227 */
[----:B----4-:R-:W-:Y:S01]  /*6180*/  IMAD.U32 R38, R14, 0x10000, RZ ;  /* 0x000100000e267824 */ /* 0x010fe200078e00ff */
[----:B------:R-:W-:Y:S02]  /*6190*/  SHF.R.U32.HI R44, RZ, 0x10, R39 ;  /* 0x00000010ff2c7819 */ /* 0x000fe40000011627 */
[--C-:B------:R-:W-:Y:S02]  /*61a0*/  SHF.R.U64 R45, R40, 0x10, R41.reuse ;  /* 0x00000010282d7819 */ /* 0x100fe40000001229 */
[----:B------:R-:W-:Y:S02]  /*61b0*/  SHF.R.U32.HI R41, RZ, 0x10, R41 ;  /* 0x00000010ff297819 */ /* 0x000fe40000011629 */
[----:B------:R-:W-:Y:S01]  /*61c0*/  LOP3.LUT R39, R14, 0xffff0000, RZ, 0xc0, !PT ;  /* 0xffff00000e277812 */ /* 0x000fe200078ec0ff */
[C---:B------:R-:W-:Y:S01]  /*61d0*/  IMAD.U32 R14, R15.reuse, 0x10000, RZ ;  /* 0x000100000f0e7824 */ /* 0x040fe200078e00ff */
[----:B---3--:R-:W-:-:S02]  /*61e0*/  LOP3.LUT R11, R15, 0xffff0000, RZ, 0xc0, !PT ;  /* 0xffff00000f0b7812 */ /* 0x008fc400078ec0ff */
[----:B------:R-:W-:Y:S02]  /*61f0*/  PRMT R15, R131, 0x5410, R46 ;  /* 0x00005410830f7816 */ /* 0x000fe4000000002e */
[C---:B------:R-:W-:Y:S02]  /*6200*/  PRMT R46, R142.reuse, 0x5410, R45 ;  /* 0x000054108e2e7816 */ /* 0x040fe4000000002d */
[----:B------:R-:W-:Y:S01]  /*6210*/  PRMT R142, R142, 0x5432, R41 ;  /* 0x000054328e8e7816 */ /* 0x000fe20000000029 */
[----:B------:R-:W-:Y:S01]  /*6220*/  IMAD.U32 R41, R13, 0x10000, RZ ;  /* 0x000100000d297824 */ /* 0x000fe200078e00ff */
[----:B------:R-:W-:Y:S02]  /*6230*/  PRMT R131, R131, 0x5432, R44 ;  /* 0x0000543283837816 */ /* 0x000fe4000000002c */
[----:B------:R-:W-:Y:S01]  /*6240*/  LOP3.LUT R40, R13, 0xffff0000, RZ, 0xc0, !PT ;  /* 0xffff00000d287812 */ /* 0x000fe200078ec0ff */
[----:B------:R-:W-:Y:S01]  /*6250*/  IMAD.U32 R48, R142, 0x10000, RZ ;  /* 0x000100008e307824 */ /* 0x000fe200078e00ff */
[----:B------:R-:W-:Y:S01]  /*6260*/  LOP3.LUT R47, R46, 0xffff0000, RZ, 0xc0, !PT ;  /* 0xffff00002e2f7812 */ /* 0x000fe200078ec0ff */
[----:B------:R-:W-:Y:S01]  /*6270*/  IMAD.U32 R45, R131, 0x10000, RZ ;  /* 0x00010000832d7824 */ /* 0x000fe200078e00ff */
[----:B------:R-:W-:Y:S01]  /*6280*/  LOP3.LUT R44, R15, 0xffff0000, RZ, 0xc0, !PT ;  /* 0xffff00000f2c7812 */ /* 0x000fe200078ec0ff */
[C---:B------:R-:W-:Y:S01]  /*6290*/  FMUL.FTZ R49, R39.reuse, R48 ;  /* 0x0000003027317220 */ /* 0x040fe20000410000 */
[----:B------:R-:W-:Y:S01]  /*62a0*/  LOP3.LUT R142, R142, 0xffff0000, RZ, 0xc0, !PT ;  /* 0xffff00008e8e7812 */ /* 0x000fe200078ec0ff */
[----:B------:R-:W-:Y:S01]  /*62b0*/  FMUL.FTZ R39, R39, R45 ;  /* 0x0000002d27277220 */ /* 0x000fe20000410000 */
[C---:B------:R-:W-:Y:S01]  /*62c0*/  FMUL.FTZ R50, R40.reuse, R47 ;  /* 0x0000002f28327220 */ /* 0x040fe20000410000 */
[----:B------:R-:W-:Y:S01]  /*62d0*/  FMUL.FTZ R52, R40, R44 ;  /* 0x0000002c28347220 */ /* 0x000fe20000410000 */
[----:B------:R-:W-:Y:S01]  /*62e0*/  LOP3.LUT R131, R131, 0xffff0000, RZ, 0xc0, !PT ;  /* 0xffff000083837812 */ /* 0x000fe200078ec0ff */
[----:B------:R-:W-:Y:S01]  /*62f0*/  IMAD.U32 R46, R46, 0x10000, RZ ;  /* 0x000100002e2e7824 */ /* 0x000fe200078e00ff */
[----:B------:R-:W-:Y:S01]  /*6300*/  LOP3.LUT R40, R12, 0xffff0000, RZ, 0xc0, !PT ;  /* 0xffff00000c287812 */ /* 0x000fe200078ec0ff */
[----:B------:R-:W-:-:S02]  /*6310*/  IMAD.U32 R15, R15, 0x10000, RZ ;  /* 0x000100000f0f7824 */ /* 0x000fc400078e00ff */
[C---:B------:R-:W-:Y:S01]  /*6320*/  FFMA.FTZ R48, R38.reuse, R48, R39 ;  /* 0x0000003026307223 */ /* 0x040fe20000010027 */
[----:B------:R-:W-:Y:S01]  /*6330*/  FFMA.FTZ R49, R38, R45, -R49 ;  /* 0x0000002d26317223 */ /* 0x000fe20000010831 */
[C---:B------:R-:W-:Y:S01]  /*6340*/  FMUL.FTZ R39, R11.reuse, R142 ;  /* 0x0000008e0b277220 */ /* 0x040fe20000410000 */
[----:B------:R-:W-:Y:S01]  /*6350*/  FMUL.FTZ R45, R11, R131 ;  /* 0x000000830b2d7220 */ /* 0x000fe20000410000 */
[----:B------:R-:W-:Y:S02]  /*6360*/  IMAD.U32 R13, R12, 0x10000, RZ ;  /* 0x000100000c0d7824 */ /* 0x000fe400078e00ff */
[C---:B------:R-:W-:Y:S01]  /*6370*/  FMUL.FTZ R38, R40.reuse, R46 ;  /* 0x0000002e28267220 */ /* 0x040fe20000410000 */
[----:B------:R-:W-:Y:S01]  /*6380*/  FMUL.FTZ R11, R40, R15 ;  /* 0x0000000f280b7220 */ /* 0x000fe20000410000 */
[C---:B------:R-:W-:Y:S01]  /*6390*/  FFMA.FTZ R12, R41.reuse, R44, -R50 ;  /* 0x0000002c290c7223 */ /* 0x040fe20000010832 */
[C---:B------:R-:W-:Y:S01]  /*63a0*/  FFMA.FTZ R39, R14.reuse, R131, -R39 ;  /* 0x000000830e277223 */ /* 0x040fe20000010827 */
[----:B------:R-:W-:Y:S01]  /*63b0*/  FFMA.FTZ R41, R41, R47, R52 ;  /* 0x0000002f29297223 */ /* 0x000fe20000010034 */
[----:B------:R-:W-:Y:S01]  /*63c0*/  FFMA.FTZ R14, R14, R142, R45 ;  /* 0x0000008e0e0e7223 */ /* 0x000fe2000001002d */
[C---:B------:R-:W-:Y:S01]  /*63d0*/  FFMA.FTZ R38, R13.reuse, R15, -R38 ;  /* 0x0000000f0d267223 */ /* 0x040fe20000010826 */
[----:B------:R-:W-:-:S02]  /*63e0*/  FFMA.FTZ R11, R13, R46, R11 ;  /* 0x0000002e0d0b7223 */ /* 0x000fc4000001000b */
[----:B------:R-:W-:Y:S02]  /*63f0*/  F2FP.BF16.F32.PACK_AB R13, R41, R12 ;  /* 0x0000000c290d723e */ /* 0x000fe400000010ff */
[----:B------:R-:W-:Y:S02]  /*6400*/  F2FP.BF16.F32.PACK_AB R15, R14, R39 ;  /* 0x000000270e0f723e */ /* 0x000fe400000010ff */
[----:B------:R-:W-:Y:S02]  /*6410*/  F2FP.BF16.F32.PACK_AB R14, R48, R49 ;  /* 0x00000031300e723e */ /* 0x000fe400000010ff */
[----:B------:R-:W-:-:S07]  /*6420*/  F2FP.BF16.F32.PACK_AB R12, R11, R38 ;  /* 0x000000260b0c723e */ /* 0x000fce00000010ff */
.L_x_1617:
[----:B------:R-:W-:Y:S05]  /*6430*/  BSYNC B2 ;  /* 0x0000000000027941 */ /* 0x000fea0003800000 */
.L_x_1616:
[----:B----4-:R0:W-:Y:S02]  /*6440*/  ST.E.128 desc[UR60][R42.64], R12 ;  /* 0x0000000c2a007985 */ /* 0x0101e4000c101d3c */
.L_x_1615:
[----:B------:R-:W-:Y:S05]  /*6450*/  BSYNC B1 ;  /* 0x0000000000017941 */ /* 0x000fea0003800000 */
.L_x_1614:
        /* <DEDUP_REMOVED lines=17> */
[----:B------:R-:W-:Y:S02]  /*6570*/  PRMT R115, R115, 0x5432, R44 ;  /* 0x0000543273737816 */ /* 0x000fe4000000002c */
[----:B------:R-:W-:Y:S01]  /*6580*/  LOP3.LUT R35, R14, 0xffff0000, RZ, 0xc0, !PT ;  /* 0xffff00000e237812 */ /* 0x000fe200078ec0ff */
[----:B------:R-:W-:Y:S01]  /*6590*/  IMAD.U32 R43, R127, 0x10000, RZ ;  /* 0x000100007f2b7824 */ /* 0x000fe200078e00ff */
[----:B------:R-:W-:Y:S01]  /*65a0*/  LOP3.LUT R29, R13, 0xffff0000, RZ, 0xc0, !PT ;  /* 0xffff00000d1d7812 */ /* 0x000fe200078ec0ff */
[----:B------:R-:W-:Y:S01]  /*65b0*/  IMAD.U32 R37, R115, 0x10000, RZ ;  /* 0x0001000073257824 */ /* 0x000fe200078e00ff */
[----:B------:R-:W-:Y:S01]  /*65c0*/  LOP3.LUT R42, R41, 0xffff0000, RZ, 0xc0, !PT ;  /* 0xffff0000292a7812 */ /* 0x000fe200078ec0ff */
[C---:B------:R-:W-:Y:S01]  /*65d0*/  IMAD.U32 R14, R15.reuse, 0x10000, RZ ;  /* 0x000100000f0e7824 */ /* 0x040fe200078e00ff */
[----:B---3--:R-:W-:Y:S01]  /*65e0*/  LOP3.LUT R11, R15, 0xffff0000, RZ, 0xc0, !PT ;  /* 0xffff00000f0b7812 */ /* 0x008fe200078ec0ff */
[----:B------:R-:W-:Y:S01]  /*65f0*/  IMAD.U32 R15, R13, 0x10000, RZ ;  /* 0x000100000d0f7824 */ /* 0x000fe200078e00ff */
[----:B------:R-:W-:Y:S01]  /*6600*/  LOP3.LUT R40, R36, 0xffff0000, RZ, 0xc0, !PT ;  /* 0xffff000024287812 */ /* 0x000fe200078ec0ff */
[----:B------:R-:W-:-:S02]  /*6610*/  IMAD.U32 R13, R12, 0x10000, RZ ;  /* 0x000100000c0d7824 */ /* 0x000fc400078e00ff */
[----:B------:R-:W-:Y:S01]  /*6620*/  FMUL.FTZ R44, R29, R42 ;  /* 0x0000002a1d2c7220 */ /* 0x000fe20000410000 */
[C---:B------:R-:W-:Y:S01]  /*6630*/  FMUL.FTZ R45, R35.reuse, R43 ;  /* 0x0000002b232d7220 */ /* 0x040fe20000410000 */
[----:B------:R-:W-:Y:S01]  /*6640*/  LOP3.LUT R12, R12, 0xffff0000, RZ, 0xc0, !PT ;  /* 0xffff00000c0c7812 */ /* 0x000fe200078ec0ff */
[-C--:B------:R-:W-:Y:S01]  /*6650*/  FMUL.FTZ R35, R35, R37.reuse ;  /* 0x0000002523237220 */ /* 0x080fe20000410000 */
[----:B------:R-:W-:Y:S02]  /*6660*/  IMAD.U32 R41, R41, 0x10000, RZ ;  /* 0x0001000029297824 */ /* 0x000fe400078e00ff */
[-C--:B------:R-:W-:Y:S01]  /*6670*/  FMUL.FTZ R29, R29, R40.reuse ;  /* 0x000000281d1d7220 */ /* 0x080fe20000410000 */
[----:B------:R-:W-:Y:S01]  /*6680*/  LOP3.LUT R127, R127, 0xffff0000, RZ, 0xc0, !PT ;  /* 0xffff00007f7f7812 */ /* 0x000fe200078ec0ff */
[----:B------:R-:W-:Y:S01]  /*6690*/  IMAD.U32 R36, R36, 0x10000, RZ ;  /* 0x0001000024247824 */ /* 0x000fe200078e00ff */
[----:B------:R-:W-:Y:S01]  /*66a0*/  LOP3.LUT R115, R115, 0xffff0000, RZ, 0xc0, !PT ;  /* 0xffff000073737812 */ /* 0x000fe200078ec0ff */
[C---:B------:R-:W-:Y:S01]  /*66b0*/  FFMA.FTZ R44, R15.reuse, R40, -R44 ;  /* 0x000000280f2c7223 */ /* 0x040fe2000001082c */
[C---:B------:R-:W-:Y:S01]  /*66c0*/  FFMA.FTZ R45, R34.reuse, R37, -R45 ;  /* 0x00000025222d7223 */ /* 0x040fe2000001082d */
[----:B------:R-:W-:Y:S01]  /*66d0*/  FFMA.FTZ R40, R34, R43, R35 ;  /* 0x0000002b22287223 */ /* 0x000fe20000010023 */
[C---:B------:R-:W-:Y:S01]  /*66e0*/  FMUL.FTZ R34, R12.reuse, R41 ;  /* 0x000000290c227220 */ /* 0x040fe20000410000 */
[----:B------:R-:W-:Y:S01]  /*66f0*/  FFMA.FTZ R29, R15, R42, R29 ;  /* 0x0000002a0f1d7223 */ /* 0x000fe2000001001d */
[-C--:B------:R-:W-:Y:S01]  /*6700*/  FMUL.FTZ R12, R12, R36.reuse ;  /* 0x000000240c0c7220 */ /* 0x080fe20000410000 */
        /* <DEDUP_REMOVED lines=11> */
.L_x_1621:
[----:B------:R-:W-:Y:S05]  /*67c0*/  BSYNC B2 ;  /* 0x0000000000027941 */ /* 0x000fea0003800000 */
.L_x_1620:
[----:B----4-:R0:W-:Y:S02]  /*67d0*/  ST.E.128 desc[UR60][R38.64], R12 ;  /* 0x0000000c26007985 */ /* 0x0101e4000c101d3c */
.L_x_1619:
[----:B------:R-:W-:Y:S05]  /*67e0*/  BSYNC B1 ;  /* 0x0000000000017941 */ /* 0x000fea0003800000 */
.L_x_1618:
[----:B------:R-:W-:-:S13]  /*67f0*/  ISETP.NE.AND P4, PT, R76, RZ, PT ;  /* 0x000000ff4c00720c */ /* 0x000fda0003f85270 */
        /* <DEDUP_REMOVED lines=10> */
[--C-:B---3--:R-:W-:Y:S02]  /*68a0*/  SHF.R.U64 R11, R32, 0x10, R33.reuse ;  /* 0x00000010200b7819 */ /* 0x108fe40000001221 */
[----:B------:R-:W-:Y:S02]  /*68b0*/  SHF.R.U32.HI R33, RZ, 0x10, R33 ;  /* 0x00000010ff217819 */ /* 0x000fe40000011621 */
[C---:B------:R-:W-:Y:S02]  /*68c0*/  PRMT R31, R83.reuse, 0x5410, R38 ;  /* 0x00005410531f7816 */ /* 0x040fe40000000026 */
[----:B------:R-:W-:-:S02]  /*68d0*/  PRMT R83, R83, 0x5432, R36 ;  /* 0x0000543253537816 */ /* 0x000fc40000000024 */
[----:B------:R-:W-:Y:S01]  /*68e0*/  PRMT R36, R114, 0x5410, R11 ;  /* 0x0000541072247816 */ /* 0x000fe2000000000b */
[----:B------:R-:W-:Y:S01]  /*68f0*/  IMAD.U32 R11, R12, 0x10000, RZ ;  /* 0x000100000c0b7824 */ /* 0x000fe200078e00ff */
[----:B------:R-:W-:Y:S01]  /*6900*/  PRMT R114, R114, 0x5432, R33 ;  /* 0x0000543272727816 */ /* 0x000fe20000000021 */
[----:B------:R-:W-:Y:S01]  /*6910*/  IMAD.U32 R33, R83, 0x10000, RZ ;  /* 0x0001000053217824 */ /* 0x000fe200078e00ff */
[----:B------:R-:W-:Y:S01]  /*6920*/  LOP3.LUT R29, R14, 0xffff0000, RZ, 0xc0, !PT ;  /* 0xffff00000e1d7812 */ /* 0x000fe200078ec0ff */
[C---:B------:R-:W-:Y:S01]  /*6930*/  IMAD.U32 R14, R13.reuse, 0x10000, RZ ;  /* 0x000100000d0e7824 */ /* 0x040fe200078e00ff */
[----:B------:R-:W-:Y:S01]  /*6940*/  LOP3.LUT R13, R13, 0xffff0000, RZ, 0xc0, !PT ;  /* 0xffff00000d0d7812 */ /* 0x000fe200078ec0ff */
[----:B------:R-:W-:Y:S01]  /*6950*/  IMAD.U32 R38, R114, 0x10000, RZ ;  /* 0x0001000072267824 */ /* 0x000fe200078e00ff */
[C---:B------:R-:W-:Y:S01]  /*6960*/  LOP3.LUT R37, R36.reuse, 0xffff0000, RZ, 0xc0, !PT ;  /* 0xffff000024257812 */ /* 0x040fe200078ec0ff */
[----:B------:R-:W-:Y:S01]  /*6970*/  IMAD.U32 R36, R36, 0x10000, RZ ;  /* 0x0001000024247824 */ /* 0x000fe200078e00ff */
[C---:B------:R-:W-:Y:S01]  /*6980*/  LOP3.LUT R32, R31.reuse, 0xffff0000, RZ, 0xc0, !PT ;  /* 0xffff00001f207812 */ /* 0x040fe200078ec0ff */
[----:B------:R-:W-:Y:S01]  /*6990*/  IMAD.U32 R31, R31, 0x10000, RZ ;  /* 0x000100001f1f7824 */ /* 0x000fe200078e00ff */
[----:B------:R-:W-:Y:S01]  /*69a0*/  LOP3.LUT R12, R12, 0xffff0000, RZ, 0xc0, !PT ;  /* 0xffff00000c0c7812 */ /* 0x000fe200078ec0ff */
[----:B------:R-:W-:Y:S01]  /*69b0*/  FMUL.FTZ R39, R13, R37 ;  /* 0x000000250d277220 */ /* 0x000fe20000410000 */
[----:B------:R-:W-:Y:S01]  /*69c0*/  LOP3.LUT R30, R15, 0xffff0000, RZ, 0xc0, !PT ;  /* 0xffff00000f1e7812 */ /* 0x000fe200078ec0ff */
[----:B------:R-:W-:Y:S01]  /*69d0*/  FMUL.FTZ R40, R13, R32 ;  /* 0x000000200d287220 */ /* 0x000fe20000410000 */
[C---:B------:R-:W-:Y:S01]  /*69e0*/  FMUL.FTZ R13, R29.reuse, R38 ;  /* 0x000000261d0d7220 */ /* 0x040fe20000410000 */
[----:B------:R-:W-:Y:S01]  /*69f0*/  FMUL.FTZ R29, R29, R33 ;  /* 0x000000211d1d7220 */ /* 0x000fe20000410000 */
[----:B------:R-:W-:Y:S01]  /*6a00*/  LOP3.LUT R114, R114, 0xffff0000, RZ, 0xc0, !PT ;  /* 0xffff000072727812 */ /* 0x000fe200078ec0ff */
[C---:B------:R-:W-:Y:S01]  /*6a10*/  FFMA.FTZ R39, R14.reuse, R32, -R39 ;  /* 0x000000200e277223 */ /* 0x040fe20000010827 */
[----:B------:R-:W-:Y:S01]  /*6a20*/  LOP3.LUT R83, R83, 0xffff0000, RZ, 0xc0, !PT ;  /* 0xffff000053537812 */ /* 0x000fe200078ec0ff */
[----:B------:R-:W-:Y:S01]  /*6a30*/  FFMA.FTZ R40, R14, R37, R40 ;  /* 0x000000250e287223 */ /* 0x000fe20000010028 */
[C---:B------:R-:W-:Y:S01]  /*6a40*/  FFMA.FTZ R33, R28.reuse, R33, -R13 ;  /* 0x000000211c217223 */ /* 0x040fe2000001080d */
[----:B------:R-:W-:Y:S01]  /*6a50*/  FFMA.FTZ R28, R28, R38, R29 ;  /* 0x000000261c1c7223 */ /* 0x000fe2000001001d */
[C---:B------:R-:W-:Y:S01]  /*6a60*/  FMUL.FTZ R14, R12.reuse, R36 ;  /* 0x000000240c0e7220 */ /* 0x040fe20000410000 */
[----:B------:R-:W-:Y:S01]  /*6a70*/  FMUL.FTZ R13, R12, R31 ;  /* 0x0000001f0c0d7220 */ /* 0x000fe20000410000 */
[----:B------:R-:W-:-:S02]  /*6a80*/  IMAD.U32 R15, R15, 0x10000, RZ ;  /* 0x000100000f0f7824 */ /* 0x000fc400078e00ff */
[C---:B------:R-:W-:Y:S01]  /*6a90*/  FMUL.FTZ R32, R30.reuse, R114 ;  /* 0x000000721e207220 */ /* 0x040fe20000410000 */
[----:B------:R-:W-:Y:S01]  /*6aa0*/  FMUL.FTZ R29, R30, R83 ;  /* 0x000000531e1d7220 */ /* 0x000fe20000410000 */
[C---:B------:R-:W-:Y:S01]  /*6ab0*/  FFMA.FTZ R14, R11.reuse, R31, -R14 ;  /* 0x0000001f0b0e7223 */ /* 0x040fe2000001080e */
[----:B------:R-:W-:Y:S01]  /*6ac0*/  FFMA.FTZ R13, R11, R36, R13 ;  /* 0x000000240b0d7223 */ /* 0x000fe2000001000d */
[C---:B------:R-:W-:Y:S01]  /*6ad0*/  FFMA.FTZ R32, R15.reuse, R83, -R32 ;  /* 0x000000530f207223 */ /* 0x040fe20000010820 */
[----:B------:R-:W-:Y:S01]  /*6ae0*/  FFMA.FTZ R29, R15, R114, R29 ;  /* 0x000000720f1d7223 */ /* 0x000fe2000001001d */
[----:B------:R-:W-:Y:S02]  /*6af0*/  F2FP.BF16.F32.PACK_AB R39, R40, R39 ;  /* 0x000000272827723e */ /* 0x000fe400000010ff */
[----:B------:R-:W-:Y:S02]  /*6b00*/  F2FP.BF16.F32.PACK_AB R28, R28, R33 ;  /* 0x000000211c1c723e */ /* 0x000fe400000010ff */
[----:B------:R-:W-:Y:S01]  /*6b10*/  F2FP.BF16.F32.PACK_AB R12, R13, R14 ;  /* 0x0000000e0d0c723e */ /* 0x000fe200000010ff */
[----:B------:R-:W-:Y:S01]  /*6b20*/  IMAD.MOV.U32 R13, RZ, RZ, R39 ;  /* 0x000000ffff0d7224 */ /* 0x000fe200078e0027 */
[----:B------:R-:W-:Y:S01]  /*6b30*/  F2FP.BF16.F32.PACK_AB R15, R29, R32 ;  /* 0x000000201d0f723e */ /* 0x000fe200000010ff */
[----:B------:R-:W-:-:S07]  /*6b40*/  IMAD.MOV.U32 R14, RZ, RZ, R28 ;  /* 0x000000ffff0e7224 */ /* 0x000fce00078e001c */
.L_x_1623:
[----:B------:R-:W-:Y:S05]  /*6b50*/  BSYNC B1 ;  /* 0x0000000000017941 */ /* 0x000fea0003800000 */
.L_x_1622:
[----:B----4-:R0:W-:Y:S01]  /*6b60*/  ST.E.128 desc[UR60][R34.64], R12 ;  /* 0x0000000c22007985 */ /* 0x0101e2000c101d3c */
[----:B------:R-:W-:Y:S05]  /*6b70*/  BRA `(.L_x_1601) ;  /* 0x0000004000c87947 */ /* 0x000fea0003800000 */
.L_x_1567:
        /* <DEDUP_REMOVED lines=18> */
[----:B------:R-:W-:Y:S02]  /*6ca0*/  IADD3 R28, P5, R90, R12, RZ ;  /* 0x0000000c5a1c7210 */ /* 0x000fe40007fbe0ff */
[----:B------:R-:W-:Y:S02]  /*6cb0*/  CS2R R38, SRZ ;  /* 0x0000000000267805 */ /* 0x000fe4000001ff00 */
[----:B------:R-:W-:Y:S01]  /*6cc0*/  CS2R R36, SRZ ;  /* 0x0000000000247805 */ /* 0x000fe2000001ff00 */
[----:B------:R-:W-:Y:S01]  /*6cd0*/  IMAD.X R30, R11, 0x1, R102, P0 ;  /* 0x000000010b1e7824 */ /* 0x000fe200000e0666 */
[----:B------:R-:W-:Y:S02]  /*6ce0*/  LEA R52, P0, R29, UR4, 0x1 ;  /* 0x000000041d347c11 */ /* 0x000fe4000f8008ff */
[----:B------:R-:W-:-:S02]  /*6cf0*/  CS2R R50, SRZ ;  /* 0x0000000000327805 */ /* 0x000fc4000001ff00 */
[----:B------:R-:W-:Y:S02]  /*6d00*/  CS2R R48, SRZ ;  /* 0x0000000000307805 */ /* 0x000fe4000001ff00 */
[----:B------:R-:W-:Y:S01]  /*6d10*/  LEA.HI.X R53, R29, UR5, R30, 0x1, P0 ;  /* 0x000000051d357c11 */ /* 0x000fe200080f0c1e */
[----:B------:R-:W-:Y:S01]  /*6d20*/  ULDC.64 UR4, c[0x0][0x400] ;  /* 0x0001000000047ab9 */ /* 0x000fe20000000a00 */
[----:B------:R-:W-:Y:S01]  /*6d30*/  ISETP.GE.AND P0, PT, R18, R123, PT ;  /* 0x0000007b1200720c */ /* 0x000fe20003f06270 */
[----:B------:R-:W-:Y:S01]  /*6d40*/  IMAD.X R29, R82, 0x1, R101, P5 ;  /* 0x00000001521d7824 */ /* 0x000fe200028e0665 */
[----:B------:R-:W-:-:S04]  /*6d50*/  LEA R56, P5, R28, UR4, 0x1 ;  /* 0x000000041c387c11 */ /* 0x000fc8000f8a08ff */
[----:B------:R-:W-:Y:S02]  /*6d60*/  LEA.HI.X R57, R28, UR5, R29, 0x1, P5 ;  /* 0x000000051c397c11 */ /* 0x000fe4000a8f0c1d */
[----:B------:R-:W-:-:S05]  /*6d70*/  ISETP.GE.AND P5, PT, R167, R123, PT ;  /* 0x0000007ba700720c */ /* 0x000fca0003fa6270 */
[----:B------:R0:W5:Y:S04]  /*6d80*/  @!P0 LDG.E.128 R36, desc[UR60][R52.64] ;  /* 0x0000003c34248981 */ /* 0x000168000c1e1d00 */
[----:B------:R0:W5:Y:S01]  /*6d90*/  @!P0 LDG.E.128 R48, desc[UR60][R56.64] ;  /* 0x0000003c38308981 */ /* 0x000162000c1e1d00 */
[----:B------:R-:W-:Y:S02]  /*6da0*/  ISETP.GE.AND P0, PT, R168, R123, PT ;  /* 0x0000007ba800720c */ /* 0x000fe40003f06270 */
        /* <DEDUP_REMOVED lines=8> */
[----:B------:R0:W5:Y:S04]  /*6e30*/  @!P5 LDG.E.128 R32, desc[UR60][R52.64+0x40] ;  /* 0x0000403c3420d981 */ /* 0x000168000c1e1d00 */
[----:B------:R0:W5:Y:S04]  /*6e40*/  @!P0 LDG.E.128 R28, desc[UR60][R52.64+0x80] ;  /* 0x0000803c341c8981 */ /* 0x000168000c1e1d00 */
[----:B------:R0:W5:Y:S04]  /*6e50*/  @!P5 LDG.E.128 R44, desc[UR60][R56.64+0x40] ;  /* 0x0000403c382cd981 */ /* 0x000168000c1e1d00 */
[----:B------:R0:W5:Y:S02]  /*6e60*/  @!P0 LDG.E.128 R40, desc[UR60][R56.64+0x80] ;  /* 0x0000803c38288981 */ /* 0x000164000c1e1d00 */
.L_x_1625:
[----:B------:R-:W-:Y:S05]  /*6e70*/  BSYNC B1 ;  /* 0x0000000000017941 */ /* 0x000fea0003800000 */
.L_x_1624:
        /* <DEDUP_REMOVED lines=22> */
[----:B------:R-:W-:Y:S02]  /*6fe0*/  IADD3 R11, P0, P6, R90, R12, R108 ;  /* 0x0000000c5a0b7210 */ /* 0x000fe40007e1e06c */
[----:B------:R-:W-:-:S02]  /*6ff0*/  CS2R R74, SRZ ;  /* 0x00000000004a7805 */ /* 0x000fc4000001ff00 */
[----:B------:R-:W-:Y:S02]  /*7000*/  CS2R R72, SRZ ;  /* 0x0000000000487805 */ /* 0x000fe4000001ff00 */
[----:B------:R-:W-:Y:S02]  /*7010*/  IADD3.X R82, R101, R82, R107, P0, P6 ;  /* 0x0000005265527210 */ /* 0x000fe400007ec46b */
[----:B------:R-:W-:-:S04]  /*7020*/  LEA R12, P0, R14, UR4, 0x1 ;  /* 0x000000040e0c7c11 */ /* 0x000fc8000f8008ff */
[----:B------:R-:W-:Y:S02]  /*7030*/  LEA.HI.X R13, R14, UR5, R13, 0x1, P0 ;  /* 0x000000050e0d7c11 */ /* 0x000fe400080f0c0d */
        /* <DEDUP_REMOVED lines=19> */
.L_x_1627:
[----:B------:R-:W-:Y:S05]  /*7170*/  BSYNC B1 ;  /* 0x0000000000017941 */ /* 0x000fea0003800000 */
.L_x_1626:
[----:B------:R-:W2:Y:S01]  /*7180*/  LDL R11, [R1+0x30] ;  /* 0x00003000010b7983 */ /* 0x000ea20000100800 */
[----:B0-----:R-:W-:Y:S02]  /*7190*/  IMAD.MOV.U32 R12, RZ, RZ, R28 ;  /* 0x000000ffff0c7224 */ /* 0x001fe400078e001c */
[----:B------:R-:W-:Y:S02]  /*71a0*/  IMAD.MOV.U32 R13, RZ, RZ, R31 ;  /* 0x000000ffff0d7224 */ /* 0x000fe400078e001f */
[----:B------:R-:W-:-:S03]  /*71b0*/  IMAD.MOV.U32 R14, RZ, RZ, R34 ;  /* 0x000000ffff0e7224 */ /* 0x000fc600078e0022 */
[----:B------:R-:W-:Y:S01]  /*71c0*/  PRMT R189, R80, 0x5410, R13 ;  /* 0x0000541050bd7816 */ /* 0x000fe2000000000d */
[----:B------:R-:W-:-:S05]  /*71d0*/  IMAD.MOV.U32 R13, RZ, RZ, R35 ;  /* 0x000000ffff0d7224 */ /* 0x000fca00078e0023 */
[----:B------:R-:W-:Y:S01]  /*71e0*/  PRMT R195, R14, 0x5410, R13 ;  /* 0x000054100ec37816 */ /* 0x000fe2000000000d */
[----:B------:R-:W-:Y:S02]  /*71f0*/  IMAD.MOV.U32 R13, RZ, RZ, R36 ;  /* 0x000000ffff0d7224 */ /* 0x000fe400078e0024 */
[----:B------:R-:W-:-:S05]  /*7200*/  IMAD.MOV.U32 R14, RZ, RZ, R37 ;  /* 0x000000ffff0e7224 */ /* 0x000fca00078e0025 */
[----:B------:R-:W-:Y:S02]  /*7210*/  PRMT R151, R14, 0x5410, R13 ;  /* 0x000054100e977816 */ /* 0x000fe4000000000d */
[----:B--2---:R-:W-:Y:S01]  /*7220*/  R2UR UR4, R11 ;  /* 0x000000000b0472ca */ /* 0x004fe200000e0000 */
[----:B------:R-:W-:-:S05]  /*7230*/  IMAD.MOV.U32 R11, RZ, RZ, R29 ;  /* 0x000000ffff0b7224 */ /* 0x000fca00078e001d */
[----:B------:R-:W-:Y:S01]  /*7240*/  PRMT R190, R12, 0x5410, R11 ;  /* 0x000054100cbe7816 */ /* 0x000fe2000000000b */
[----:B------:R-:W-:Y:S02]  /*7250*/  IMAD.MOV.U32 R11, RZ, RZ, R32 ;  /* 0x000000ffff0b7224 */ /* 0x000fe400078e0020 */
[----:B------:R-:W-:-:S03]  /*7260*/  IMAD.MOV.U32 R12, RZ, RZ, R33 ;  /* 0x000000ffff0c7224 */ /* 0x000fc600078e0021 */
[----:B------:R-:W-:Y:S01]  /*7270*/  PRMT R198, R198, 0x5410, R11 ;  /* 0x00005410c6c67816 */ /* 0x000fe2000000000b */
[----:B------:R-:W-:Y:S01]  /*7280*/  IMAD.MOV.U32 R11, RZ, RZ, R38 ;  /* 0x000000ffff0b7224 */ /* 0x000fe200078e0026 */
[----:B------:R-:W-:Y:S01]  /*7290*/  PRMT R196, R12, 0x7610, R196 ;  /* 0x000076100cc47816 */ /* 0x000fe200000000c4 */
[----:B------:R-:W-:Y:S01]  /*72a0*/  IMAD.MOV.U32 R12, RZ, RZ, R39 ;  /* 0x000000ffff0c7224 */ /* 0x000fe200078e0027 */
[----:B------:R-:W-:-:S04]  /*72b0*/  UISETP.NE.AND UP0, UPT, UR4, 0x3, UPT ;  /* 0x000000030400788c */ /* 0x000fc8000bf05270 */
[----:B------:R-:W-:Y:S01]  /*72c0*/  PRMT R153, R12, 0x5410, R11 ;  /* 0x000054100c997816 */ /* 0x000fe2000000000b */
[----:B------:R-:W-:Y:S01]  /*72d0*/  IMAD.MOV.U32 R12, RZ, RZ, R42 ;  /* 0x000000ffff0c7224 */ /* 0x000fe200078e002a */
[----:B------:R-:W-:Y:S01]  /*72e0*/  PLOP3.LUT P0, PT, PT, PT, UP0, 0x80, 0x0 ;  /* 0x000000000000781c */ /* 0x000fe20003f0f008 */
        /* <DEDUP_REMOVED lines=20> */
[----:B-----5:R-:W-:Y:S01]  /*7430*/  IMAD.MOV.U32 R11, RZ, RZ, R55 ;  /* 0x000000ffff0b7224 */ /* 0x020fe200078e0037 */
        /* <DEDUP_REMOVED lines=41> */
.L_x_1628:
[----:B------:R-:W-:Y:S01]  /*76d0*/  IMAD R86, R17, 0x8, R2 ;  /* 0x0000000811567824 */ /* 0x000fe200078e0202 */
[----:B------:R-:W-:Y:S01]  /*76e0*/  SHF.L.U32 R87, R175, 0x1f, RZ ;  /* 0x0000001faf577819 */ /* 0x000fe200000006ff */
[----:B------:R-:W-:Y:S03]  /*76f0*/  BSSY B1, `(.L_x_1629) ;  /* 0x0000003000017945 */ /* 0x000fe60003800000 */
[----:B------:R-:W0:Y:S02]  /*7700*/  SYNCS.PHASECHK.TRANS64.TRYWAIT P6, [R86+URZ+0x2a890], R87 ;  /* 0x02a89057560075a7 */ /* 0x000e2400080c017f */
[----:B0-----:R-:W-:Y:S05]  /*7710*/  @!P6 BRA `(.L_x_1630) ;  /* 0x0000023800a0e947 */ /* 0x001fea0003800000 */
.L_x_2005:
[----:B------:R-:W-:Y:S05]  /*7720*/  BSYNC B1 ;  /* 0x0000000000017941 */ /* 0x000fea0003800000 */
.L_x_1629:
[----:B------:R-:W1:Y:S01]  /*7730*/  LDC R127, c[0x0][0x2f4] ;  /* 0x0000bd00ff7f7b82 */ /* 0x000e620000000800 */
[----:B------:R-:W-:Y:S01]  /*7740*/  UMOV UR4, 0xffffffff ;  /* 0xffffffff00047882 */ /* 0x000fe20000000000 */
[----:B-1----:R-:W-:Y:S02]  /*7750*/  IMAD.IADD R131, R127, 0x1, -R124 ;  /* 0x000000017f837824 */ /* 0x002fe400078e0a7c */
[----:B------:R-:W-:Y:S05]  /*7760*/  BRA.DIV UR4, `(.L_x_1631) ;  /* 0x0000023a04a07947 */ /* 0x000fea000b800000 */
[----:B------:R1:W2:Y:S04]  /*7770*/  SHFL.IDX PT, R115, R116, RZ, 0x1c1f ;  /* 0x001c1fff74737589 */ /* 0x0002a800000e0000 */
[----:B------:R1:W3:Y:S02]  /*7780*/  SHFL.IDX PT, R11, R117, RZ, 0x1c1f ;  /* 0x001c1fff750b7589 */ /* 0x0002e400000e0000 */
.L_x_2009:
        /* <DEDUP_REMOVED lines=29> */
[C---:B------:R-:W-:Y:S02]  /*7960*/  PRMT R36, R151.reuse, 0x5432, R36 ;  /* 0x0000543297247816 */ /* 0x040fe40000000024 */
[----:B------:R-:W-:Y:S02]  /*7970*/  PRMT R37, R151, 0x5410, R37 ;  /* 0x0000541097257816 */ /* 0x000fe40000000025 */
[----:B------:R-:W-:Y:S02]  /*7980*/  SHF.R.U32.HI R152, RZ, 0x10, R49 ;  /* 0x00000010ff987819 */ /* 0x000fe40000011631 */
[----:B------:R-:W-:-:S02]  /*7990*/  SHF.R.U64 R38, R38, 0x10, R39 ;  /* 0x0000001026267819 */ /* 0x000fc40000001227 */
[----:B------:R-:W-:Y:S02]  /*79a0*/  SHF.R.U32.HI R151, RZ, 0x10, R39 ;  /* 0x00000010ff977819 */ /* 0x000fe40000011627 */
[----:B------:R-:W-:Y:S02]  /*79b0*/  SHF.R.U64 R39, R48, 0x10, R49 ;  /* 0x0000001030277819 */ /* 0x000fe40000001231 */
[--C-:B------:R-:W-:Y:S02]  /*79c0*/  SHF.R.U64 R48, R50, 0x10, R51.reuse ;  /* 0x0000001032307819 */ /* 0x100fe40000001233 */
[----:B------:R-:W-:Y:S01]  /*79d0*/  SHF.R.U32.HI R50, RZ, 0x10, R51 ;  /* 0x00000010ff327819 */ /* 0x000fe20000011633 */
[----:B------:R-:W-:Y:S01]  /*79e0*/  IMAD.U32 R51, R37, 0x10000, RZ ;  /* 0x0001000025337824 */ /* 0x000fe200078e00ff */
[----:B------:R-:W-:Y:S02]  /*79f0*/  PRMT R152, R200, 0x5432, R152 ;  /* 0x00005432c8987816 */ /* 0x000fe40000000098 */
[----:B------:R-:W-:-:S02]  /*7a00*/  PRMT R39, R154, 0x5410, R39 ;  /* 0x000054109a277816 */ /* 0x000fc40000000027 */
[----:B------:R-:W-:Y:S01]  /*7a10*/  PRMT R48, R154, 0x5432, R48 ;  /* 0x000054329a307816 */ /* 0x000fe20000000030 */
[C---:B------:R-:W-:Y:S01]  /*7a20*/  IMAD.U32 R154, R152.reuse, 0x10000, RZ ;  /* 0x00010000989a7824 */ /* 0x040fe200078e00ff */
[----:B------:R-:W-:Y:S01]  /*7a30*/  PRMT R50, R155, 0x5432, R50 ;  /* 0x000054329b327816 */ /* 0x000fe20000000032 */
[----:B---3--:R-:W-:Y:S01]  /*7a40*/  IMAD.U32 R155, R81, 0x10000, RZ ;  /* 0x00010000519b7824 */ /* 0x008fe200078e00ff */
[C---:B------:R-:W-:Y:S02]  /*7a50*/  PRMT R49, R153.reuse, 0x5432, R38 ;  /* 0x0000543299317816 */ /* 0x040fe40000000026 */
[----:B------:R-:W-:Y:S01]  /*7a60*/  PRMT R38, R153, 0x5410, R151 ;  /* 0x0000541099267816 */ /* 0x000fe20000000097 */
[----:B----4-:R-:W-:Y:S02]  /*7a70*/  IMAD.U32 R153, R13, 0x10000, RZ ;  /* 0x000100000d997824 */ /* 0x010fe400078e00ff */
[----:B------:R-:W-:Y:S01]  /*7a80*/  FMUL.FTZ R151, R155, R154 ;  /* 0x0000009a9b977220 */ /* 0x000fe20000410000 */
[----:B------:R-:W-:-:S02]  /*7a90*/  LOP3.LUT R152, R152, 0xffff0000, RZ, 0xc0, !PT ;  /* 0xffff000098987812 */ /* 0x000fc400078ec0ff */
[----:B------:R-:W-:Y:S01]  /*7aa0*/  LOP3.LUT R81, R81, 0xffff0000, RZ, 0xc0, !PT ;  /* 0xffff000051517812 */ /* 0x000fe200078ec0ff */
[-C--:B------:R-:W-:Y:S01]  /*7ab0*/  FFMA.FTZ R151, R153, R51.reuse, -R151 ;  /* 0x0000003399977223 */ /* 0x080fe20000010897 */
[----:B------:R-:W-:Y:S01]  /*7ac0*/  FMUL.FTZ R51, R155, R51 ;  /* 0x000000339b337220 */ /* 0x000fe20000410000 */
[----:B------:R-:W-:Y:S01]  /*7ad0*/  LOP3.LUT R37, R37, 0xffff0000, RZ, 0xc0, !PT ;  /* 0xffff000025257812 */ /* 0x000fe200078ec0ff */
[C---:B------:R-:W-:Y:S01]  /*7ae0*/  IMAD.U32 R155, R83.reuse, 0x10000, RZ ;  /* 0x00010000539b7824 */ /* 0x040fe200078e00ff */
[----:B------:R-:W-:Y:S01]  /*7af0*/  LOP3.LUT R83, R83, 0xffff0000, RZ, 0xc0, !PT ;  /* 0xffff000053537812 */ /* 0x000fe200078ec0ff */
[----:B------:R-:W-:Y:S01]  /*7b00*/  FFMA.FTZ R51, R153, R154, R51 ;  /* 0x0000009a99337223 */ /* 0x000fe20000010033 */
[----:B------:R-:W-:Y:S01]  /*7b10*/  LOP3.LUT R153, R13, 0xffff0000, RZ, 0xc0, !PT ;  /* 0xffff00000d997812 */ /* 0x000fe200078ec0ff */
[----:B------:R-:W-:Y:S01]  /*7b20*/  FMUL.FTZ R13, R81, R152 ;  /* 0x00000098510d7220 */ /* 0x000fe20000410000 */
[C---:B------:R-:W-:Y:S01]  /*7b30*/  IMAD.U32 R154, R50.reuse, 0x10000, RZ ;  /* 0x00010000329a7824 */ /* 0x040fe200078e00ff */
[----:B------:R-:W-:-:S02]  /*7b40*/  LOP3.LUT R50, R50, 0xffff0000, RZ, 0xc0, !PT ;  /* 0xffff000032327812 */ /* 0x000fc400078ec0ff */
        /* <DEDUP_REMOVED lines=25> */
[-C--:B------:R-:W-:Y:S01]  /*7ce0*/  FMUL.FTZ R51, R51, R81.reuse ;  /* 0x0000005133337220 */ /* 0x080fe20000410000 */
        /* <DEDUP_REMOVED lines=35> */
.L_x_1637:
[----:B------:R-:W-:Y:S05]  /*7f20*/  BSYNC B3 ;  /* 0x0000000000037941 */ /* 0x000fea0003800000 */
.L_x_1636:
[----:B------:R-:W-:-:S04]  /*7f30*/  LEA R36, P4, R4, R11, 0x1 ;  /* 0x0000000b04247211 */ /* 0x000fc800078808ff */
[----:B--2---:R-:W-:Y:S02]  /*7f40*/  LEA.HI.X R37, R4, R115, R111, 0x1, P4 ;  /* 0x0000007304257211 */ /* 0x004fe400020f0c6f */
[----:B------:R-:W-:-:S03]  /*7f50*/  ISETP.GE.AND P4, PT, R150, R127, PT ;  /* 0x0000007f9600720c */ /* 0x000fc60003f86270 */
[----:B----4-:R2:W-:Y:S10]  /*7f60*/  ST.E.128 desc[UR60][R36.64], R12 ;  /* 0x0000000c24007985 */ /* 0x0105f4000c101d3c */
[----:B--2---:R-:W-:-:S05]  /*7f70*/  @!P4 IMAD.WIDE R12, R150, 0x2, R114 ;  /* 0x00000002960cc825 */ /* 0x004fca00078e0272 */
[----:B---3--:R3:W-:Y:S02]  /*7f80*/  @!P4 ST.E.128 desc[UR60][R12.64], R80 ;  /* 0x000000500c00c985 */ /* 0x0087e4000c101d3c */
.L_x_1635:
[----:B------:R-:W-:Y:S05]  /*7f90*/  BSYNC B2 ;  /* 0x0000000000027941 */ /* 0x000fea0003800000 */
.L_x_1634:
        /* <DEDUP_REMOVED lines=24> */
[----:B------:R-:W-:Y:S01]  /*8120*/  SHF.R.U32.HI R50, RZ, 0x10, R45 ;  /* 0x00000010ff327819 */ /* 0x000fe2000001162d */
[----:B---3--:R-:W-:Y:S01]  /*8130*/  IMAD.U32 R81, R37, 0x10000, RZ ;  /* 0x0001000025517824 */ /* 0x008fe200078e00ff */
[--C-:B------:R-:W-:Y:S01]  /*8140*/  SHF.R.U64 R32, R32, 0x10, R33.reuse ;  /* 0x0000001020207819 */ /* 0x100fe20000001221 */
[----:B----4-:R-:W-:Y:S01]  /*8150*/  IMAD.U32 R51, R13, 0x10000, RZ ;  /* 0x000100000d337824 */ /* 0x010fe200078e00ff */
[----:B------:R-:W-:Y:S02]  /*8160*/  SHF.R.U32.HI R33, RZ, 0x10, R33 ;  /* 0x00000010ff217819 */ /* 0x000fe40000011621 */
[----:B------:R-:W-:Y:S02]  /*8170*/  PRMT R50, R199, 0x5432, R50 ;  /* 0x00005432c7327816 */ /* 0x000fe40000000032 */
[----:B------:R-:W-:Y:S02]  /*8180*/  SHF.R.U64 R34, R34, 0x10, R35 ;  /* 0x0000001022227819 */ /* 0x000fe40000001223 */
[----:B------:R-:W-:Y:S01]  /*8190*/  PRMT R33, R196, 0x5410, R33 ;  /* 0x00005410c4217816 */ /* 0x000fe20000000021 */
[----:B------:R-:W-:Y:S01]  /*81a0*/  IMAD.U32 R80, R50, 0x10000, RZ ;  /* 0x0001000032507824 */ /* 0x000fe200078e00ff */
[----:B------:R-:W-:-:S02]  /*81b0*/  SHF.R.U32.HI R49, RZ, 0x10, R35 ;  /* 0x00000010ff317819 */ /* 0x000fc40000011623 */
[----:B------:R-:W-:Y:S02]  /*81c0*/  SHF.R.U64 R35, R44, 0x10, R45 ;  /* 0x000000102c237819 */ /* 0x000fe4000000122d */
[--C-:B------:R-:W-:Y:S02]  /*81d0*/  SHF.R.U64 R44, R46, 0x10, R47.reuse ;  /* 0x000000102e2c7819 */ /* 0x100fe4000000122f */
[----:B------:R-:W-:Y:S02]  /*81e0*/  PRMT R45, R195, 0x5410, R34 ;  /* 0x00005410c32d7816 */ /* 0x000fe40000000022 */
[----:B------:R-:W-:Y:S01]  /*81f0*/  SHF.R.U32.HI R46, RZ, 0x10, R47 ;  /* 0x00000010ff2e7819 */ /* 0x000fe2000001162f */
[----:B------:R-:W-:Y:S01]  /*8200*/  IMAD.U32 R47, R33, 0x10000, RZ ;  /* 0x00010000212f7824 */ /* 0x000fe200078e00ff */
[----:B------:R-:W-:Y:S01]  /*8210*/  PRMT R34, R195, 0x5432, R49 ;  /* 0x00005432c3227816 */ /* 0x000fe20000000031 */
[----:B------:R-:W-:Y:S01]  /*8220*/  FMUL.FTZ R49, R81, R80 ;  /* 0x0000005051317220 */ /* 0x000fe20000410000 */
[----:B------:R-:W-:-:S02]  /*8230*/  LOP3.LUT R50, R50, 0xffff0000, RZ, 0xc0, !PT ;  /* 0xffff000032327812 */ /* 0x000fc400078ec0ff */
[----:B------:R-:W-:Y:S01]  /*8240*/  LOP3.LUT R37, R37, 0xffff0000, RZ, 0xc0, !PT ;  /* 0xffff000025257812 */ /* 0x000fe200078ec0ff */
[-C--:B------:R-:W-:Y:S01]  /*8250*/  FFMA.FTZ R49, R51, R47.reuse, -R49 ;  /* 0x0000002f33317223 */ /* 0x080fe20000010831 */
[----:B------:R-:W-:Y:S01]  /*8260*/  FMUL.FTZ R47, R81, R47 ;  /* 0x0000002f512f7220 */ /* 0x000fe20000410000 */
[----:B------:R-:W-:Y:S01]  /*8270*/  LOP3.LUT R33, R33, 0xffff0000, RZ, 0xc0, !PT ;  /* 0xffff000021217812 */ /* 0x000fe200078ec0ff */
[----:B------:R-:W-:Y:S01]  /*8280*/  IMAD.U32 R81, R39, 0x10000, RZ ;  /* 0x0001000027517824 */ /* 0x000fe200078e00ff */
[----:B------:R-:W-:Y:S01]  /*8290*/  PRMT R46, R197, 0x5432, R46 ;  /* 0x00005432c52e7816 */ /* 0x000fe2000000002e */
[----:B------:R-:W-:Y:S01]  /*82a0*/  FFMA.FTZ R47, R51, R80, R47 ;  /* 0x00000050332f7223 */ /* 0x000fe2000001002f */
[----:B------:R-:W-:Y:S01]  /*82b0*/  LOP3.LUT R51, R13, 0xffff0000, RZ, 0xc0, !PT ;  /* 0xffff00000d337812 */ /* 0x000fe200078ec0ff */
[----:B------:R-:W-:Y:S01]  /*82c0*/  FMUL.FTZ R13, R37, R50 ;  /* 0x00000032250d7220 */ /* 0x000fe20000410000 */
[----:B------:R-:W-:Y:S01]  /*82d0*/  LOP3.LUT R39, R39, 0xffff0000, RZ, 0xc0, !PT ;  /* 0xffff000027277812 */ /* 0x000fe200078ec0ff */
[C---:B------:R-:W-:Y:S01]  /*82e0*/  IMAD.U32 R80, R46.reuse, 0x10000, RZ ;  /* 0x000100002e507824 */ /* 0x040fe200078e00ff */
[----:B------:R-:W-:Y:S01]  /*82f0*/  LOP3.LUT R46, R46, 0xffff0000, RZ, 0xc0, !PT ;  /* 0xffff00002e2e7812 */ /* 0x000fe200078ec0ff */
[-C--:B------:R-:W-:Y:S01]  /*8300*/  FFMA.FTZ R13, R51, R33.reuse, -R13 ;  /* 0x00000021330d7223 */ /* 0x080fe2000001080d */
[----:B------:R-:W-:Y:S01]  /*8310*/  FMUL.FTZ R33, R37, R33 ;  /* 0x0000002125217220 */ /* 0x000fe20000410000 */
[----:B------:R-:W-:Y:S01]  /*8320*/  FMUL.FTZ R37, R81, R80 ;  /* 0x0000005051257220 */ /* 0x000fe20000410000 */
[----:B------:R-:W-:-:S02]  /*8330*/  PRMT R35, R197, 0x5410, R35 ;  /* 0x00005410c5237816 */ /* 0x000fc40000000023 */
[----:B------:R-:W-:Y:S01]  /*8340*/  FFMA.FTZ R33, R51, R50, R33 ;  /* 0x0000003233217223 */ /* 0x000fe20000010021 */
[C---:B------:R-:W-:Y:S01]  /*8350*/  IMAD.U32 R51, R15.reuse, 0x10000, RZ ;  /* 0x000100000f337824 */ /* 0x040fe200078e00ff */
[----:B------:R-:W-:Y:S01]  /*8360*/  LOP3.LUT R15, R15, 0xffff0000, RZ, 0xc0, !PT ;  /* 0xffff00000f0f7812 */ /* 0x000fe200078ec0ff */
[C---:B------:R-:W-:Y:S01]  /*8370*/  IMAD.U32 R50, R34.reuse, 0x10000, RZ ;  /* 0x0001000022327824 */ /* 0x040fe200078e00ff */
[----:B------:R-:W-:Y:S02]  /*8380*/  LOP3.LUT R34, R34, 0xffff0000, RZ, 0xc0, !PT ;  /* 0xffff000022227812 */ /* 0x000fe400078ec0ff */
[----:B------:R-:W-:Y:S01]  /*8390*/  PRMT R32, R198, 0x5432, R32 ;  /* 0x00005432c6207816 */ /* 0x000fe20000000020 */
[-C--:B------:R-:W-:Y:S01]  /*83a0*/  FFMA.FTZ R37, R51, R50.reuse, -R37 ;  /* 0x0000003233257223 */ /* 0x080fe20000010825 */
[----:B------:R-:W-:Y:S01]  /*83b0*/  FMUL.FTZ R50, R81, R50 ;  /* 0x0000003251327220 */ /* 0x000fe20000410000 */
[----:B------:R-:W-:Y:S02]  /*83c0*/  F2FP.BF16.F32.PACK_AB R33, R33, R47 ;  /* 0x0000002f2121723e */ /* 0x000fe400000010ff */
[----:B------:R-:W-:Y:S01]  /*83d0*/  PRMT R44, R196, 0x5432, R44 ;  /* 0x00005432c42c7816 */ /* 0x000fe2000000002c */
[----:B------:R-:W-:Y:S01]  /*83e0*/  FFMA.FTZ R50, R51, R80, R50 ;  /* 0x0000005033327223 */ /* 0x000fe20000010032 */
[----:B------:R-:W-:Y:S01]  /*83f0*/  FMUL.FTZ R51, R39, R46 ;  /* 0x0000002e27337220 */ /* 0x000fe20000410000 */
[----:B------:R-:W-:-:S03]  /*8400*/  F2FP.BF16.F32.PACK_AB R13, R13, R49 ;  /* 0x000000310d0d723e */ /* 0x000fc600000010ff */
        /* <DEDUP_REMOVED lines=47> */
.L_x_1641:
[----:B------:R-:W-:Y:S05]  /*8700*/  BSYNC B3 ;  /* 0x0000000000037941 */ /* 0x000fea0003800000 */
.L_x_1640:
[----:B------:R-:W-:-:S04]  /*8710*/  LEA R32, P4, R5, R11, 0x1 ;  /* 0x0000000b05207211 */ /* 0x000fc800078808ff */
[----:B--2---:R-:W-:Y:S02]  /*8720*/  LEA.HI.X R33, R5, R115, R110, 0x1, P4 ;  /* 0x0000007305217211 */ /* 0x004fe400020f0c6e */
[----:B------:R-:W-:-:S03]  /*8730*/  ISETP.GE.AND P4, PT, R48, R127, PT ;  /* 0x0000007f3000720c */ /* 0x000fc60003f86270 */
[----:B----4-:R2:W-:Y:S10]  /*8740*/  ST.E.128 desc[UR60][R32.64], R12 ;  /* 0x0000000c20007985 */ /* 0x0105f4000c101d3c */
[----:B--2---:R-:W-:-:S05]  /*8750*/  @!P4 IMAD.WIDE R12, R48, 0x2, R114 ;  /* 0x00000002300cc825 */ /* 0x004fca00078e0272 */
[----:B---3--:R4:W-:Y:S02]  /*8760*/  @!P4 ST.E.128 desc[UR60][R12.64], R36 ;  /* 0x000000240c00c985 */ /* 0x0089e4000c101d3c */
.L_x_1639:
[----:B------:R-:W-:Y:S05]  /*8770*/  BSYNC B2 ;  /* 0x0000000000027941 */ /* 0x000fea0003800000 */
.L_x_1638:
[----:B------:R-:W-:-:S13]  /*8780*/  ISETP.NE.AND P4, PT, R21, RZ, PT ;  /* 0x000000ff1500720c */ /* 0x000fda0003f85270 */
[----:B------:R-:W-:Y:S05]  /*8790*/  @!P4 BRA `(.L_x_1633) ;  /* 0x0000000400e4c947 */ /* 0x000fea0003800000 */
[----:B---34-:R-:W-:Y:S01]  /*87a0*/  SEL R12, R124, R131, !P1 ;  /* 0x000000837c0c7207 */ /* 0x018fe20004800000 */
        /* <DEDUP_REMOVED lines=20> */
[----:B------:R-:W-:Y:S01]  /*88f0*/  SHF.R.U64 R37, R40, 0x10, R41 ;  /* 0x0000001028257819 */ /* 0x000fe20000001229 */
[----:B----4-:R-:W-:Y:S01]  /*8900*/  IMAD.U32 R39, R13, 0x10000, RZ ;  /* 0x000100000d277824 */ /* 0x010fe200078e00ff */
[----:B------:R-:W-:Y:S02]  /*8910*/  SHF.R.U64 R28, R28, 0x10, R29 ;  /* 0x000000101c1c7819 */ /* 0x000fe4000000121d */
[----:B------:R-:W-:Y:S02]  /*8920*/  SHF.R.U32.HI R40, RZ, 0x10, R41 ;  /* 0x00000010ff287819 */ /* 0x000fe40000011629 */
[----:B------:R-:W-:Y:S02]  /*8930*/  SHF.R.U32.HI R29, RZ, 0x10, R29 ;  /* 0x00000010ff1d7819 */ /* 0x000fe4000001161d */
[----:B------:R-:W-:Y:S02]  /*8940*/  PRMT R40, R192, 0x5432, R40 ;  /* 0x00005432c0287816 */ /* 0x000fe40000000028 */
[----:B------:R-:W-:-:S02]  /*8950*/  PRMT R29, R190, 0x5432, R29 ;  /* 0x00005432be1d7816 */ /* 0x000fc4000000001d */
[--C-:B------:R-:W-:Y:S01]  /*8960*/  SHF.R.U64 R38, R42, 0x10, R43.reuse ;  /* 0x000000102a267819 */ /* 0x100fe2000000122b */
[C---:B------:R-:W-:Y:S01]  /*8970*/  IMAD.U32 R41, R40.reuse, 0x10000, RZ ;  /* 0x0001000028297824 */ /* 0x040fe200078e00ff */
[----:B------:R-:W-:Y:S01]  /*8980*/  SHF.R.U32.HI R42, RZ, 0x10, R43 ;  /* 0x00000010ff2a7819 */ /* 0x000fe2000001162b */
[----:B---3--:R-:W-:Y:S01]  /*8990*/  IMAD.U32 R43, R33, 0x10000, RZ ;  /* 0x00010000212b7824 */ /* 0x008fe200078e00ff */
[----:B------:R-:W-:Y:S01]  /*89a0*/  LOP3.LUT R40, R40, 0xffff0000, RZ, 0xc0, !PT ;  /* 0xffff000028287812 */ /* 0x000fe200078ec0ff */
[C---:B------:R-:W-:Y:S01]  /*89b0*/  IMAD.U32 R44, R29.reuse, 0x10000, RZ ;  /* 0x000100001d2c7824 */ /* 0x040fe200078e00ff */
[----:B------:R-:W-:Y:S01]  /*89c0*/  LOP3.LUT R29, R29, 0xffff0000, RZ, 0xc0, !PT ;  /* 0xffff00001d1d7812 */ /* 0x000fe200078ec0ff */
[CC--:B------:R-:W-:Y:S01]  /*89d0*/  FMUL.FTZ R45, R43.reuse, R41.reuse ;  /* 0x000000292b2d7220 */ /* 0x0c0fe20000410000 */
[--C-:B------:R-:W-:Y:S01]  /*89e0*/  SHF.R.U64 R30, R30, 0x10, R31.reuse ;  /* 0x000000101e1e7819 */ /* 0x100fe2000000121f */
[-C--:B------:R-:W-:Y:S01]  /*89f0*/  FMUL.FTZ R43, R43, R44.reuse ;  /* 0x0000002c2b2b7220 */ /* 0x080fe20000410000 */
[----:B------:R-:W-:Y:S01]  /*8a00*/  SHF.R.U32.HI R31, RZ, 0x10, R31 ;  /* 0x00000010ff1f7819 */ /* 0x000fe2000001161f */
[----:B------:R-:W-:Y:S01]  /*8a10*/  FFMA.FTZ R45, R39, R44, -R45 ;  /* 0x0000002c272d7223 */ /* 0x000fe2000001082d */
[----:B------:R-:W-:Y:S01]  /*8a20*/  LOP3.LUT R13, R13, 0xffff0000, RZ, 0xc0, !PT ;  /* 0xffff00000d0d7812 */ /* 0x000fe200078ec0ff */
[----:B------:R-:W-:Y:S01]  /*8a30*/  FFMA.FTZ R43, R39, R41, R43 ;  /* 0x00000029272b7223 */ /* 0x000fe2000001002b */
[----:B------:R-:W-:Y:S01]  /*8a40*/  LOP3.LUT R39, R33, 0xffff0000, RZ, 0xc0, !PT ;  /* 0xffff000021277812 */ /* 0x000fe200078ec0ff */
[----:B------:R-:W-:Y:S01]  /*8a50*/  IMAD.U32 R41, R35, 0x10000, RZ ;  /* 0x0001000023297824 */ /* 0x000fe200078e00ff */
[----:B------:R-:W-:-:S02]  /*8a60*/  PRMT R42, R191, 0x5432, R42 ;  /* 0x00005432bf2a7816 */ /* 0x000fc4000000002a */
[----:B------:R-:W-:Y:S01]  /*8a70*/  PRMT R31, R189, 0x5432, R31 ;  /* 0x00005432bd1f7816 */ /* 0x000fe2000000001f */
[CC--:B------:R-:W-:Y:S01]  /*8a80*/  FMUL.FTZ R33, R39.reuse, R40.reuse ;  /* 0x0000002827217220 */ /* 0x0c0fe20000410000 */
[-C--:B------:R-:W-:Y:S01]  /*8a90*/  FMUL.FTZ R39, R39, R29.reuse ;  /* 0x0000001d27277220 */ /* 0x080fe20000410000 */
[----:B------:R-:W-:Y:S02]  /*8aa0*/  LOP3.LUT R35, R35, 0xffff0000, RZ, 0xc0, !PT ;  /* 0xffff000023237812 */ /* 0x000fe400078ec0ff */
[C---:B------:R-:W-:Y:S01]  /*8ab0*/  FFMA.FTZ R33, R13.reuse, R29, -R33 ;  /* 0x0000001d0d217223 */ /* 0x040fe20000010821 */
[----:B------:R-:W-:Y:S01]  /*8ac0*/  FFMA.FTZ R39, R13, R40, R39 ;  /* 0x000000280d277223 */ /* 0x000fe20000010027 */
[----:B------:R-:W-:Y:S01]  /*8ad0*/  IMAD.U32 R40, R42, 0x10000, RZ ;  /* 0x000100002a287824 */ /* 0x000fe200078e00ff */
[----:B------:R-:W-:Y:S01]  /*8ae0*/  PRMT R37, R192, 0x5410, R37 ;  /* 0x00005410c0257816 */ /* 0x000fe20000000025 */
[C---:B------:R-:W-:Y:S01]  /*8af0*/  IMAD.U32 R29, R31.reuse, 0x10000, RZ ;  /* 0x000100001f1d7824 */ /* 0x040fe200078e00ff */
[----:B------:R-:W-:Y:S01]  /*8b00*/  LOP3.LUT R31, R31, 0xffff0000, RZ, 0xc0, !PT ;  /* 0xffff00001f1f7812 */ /* 0x000fe200078ec0ff */
[----:B------:R-:W-:-:S02]  /*8b10*/  IMAD.U32 R13, R15, 0x10000, RZ ;  /* 0x000100000f0d7824 */ /* 0x000fc400078e00ff */
[CC--:B------:R-:W-:Y:S01]  /*8b20*/  FMUL.FTZ R44, R41.reuse, R40.reuse ;  /* 0x00000028292c7220 */ /* 0x0c0fe20000410000 */
[-C--:B------:R-:W-:Y:S01]  /*8b30*/  FMUL.FTZ R41, R41, R29.reuse ;  /* 0x0000001d29297220 */ /* 0x080fe20000410000 */
[----:B------:R-:W-:Y:S02]  /*8b40*/  LOP3.LUT R15, R15, 0xffff0000, RZ, 0xc0, !PT ;  /* 0xffff00000f0f7812 */ /* 0x000fe400078ec0ff */
[C---:B------:R-:W-:Y:S01]  /*8b50*/  FFMA.FTZ R29, R13.reuse, R29, -R44 ;  /* 0x0000001d0d1d7223 */ /* 0x040fe2000001082c */
[----:B------:R-:W-:Y:S01]  /*8b60*/  FFMA.FTZ R13, R13, R40, R41 ;  /* 0x000000280d0d7223 */ /* 0x000fe20000010029 */
[----:B------:R-:W-:Y:S02]  /*8b70*/  LOP3.LUT R40, R42, 0xffff0000, RZ, 0xc0, !PT ;  /* 0xffff00002a287812 */ /* 0x000fe400078ec0ff */
[----:B------:R-:W-:Y:S02]  /*8b80*/  PRMT R28, R190, 0x5410, R28 ;  /* 0x00005410be1c7816 */ /* 0x000fe4000000001c */
[----:B------:R-:W-:Y:S01]  /*8b90*/  PRMT R38, R191, 0x5410, R38 ;  /* 0x00005410bf267816 */ /* 0x000fe20000000026 */
[CC--:B------:R-:W-:Y:S01]  /*8ba0*/  FMUL.FTZ R41, R35.reuse, R40.reuse ;  /* 0x0000002823297220 */ /* 0x0c0fe20000410000 */
[-C--:B------:R-:W-:Y:S01]  /*8bb0*/  FMUL.FTZ R35, R35, R31.reuse ;  /* 0x0000001f23237220 */ /* 0x080fe20000410000 */
[C---:B------:R-:W-:Y:S01]  /*8bc0*/  IMAD.U32 R42, R28.reuse, 0x10000, RZ ;  /* 0x000100001c2a7824 */ /* 0x040fe200078e00ff */
[----:B------:R-:W-:Y:S01]  /*8bd0*/  LOP3.LUT R28, R28, 0xffff0000, RZ, 0xc0, !PT ;  /* 0xffff00001c1c7812 */ /* 0x000fe200078ec0ff */
[C---:B------:R-:W-:Y:S01]  /*8be0*/  FFMA.FTZ R31, R15.reuse, R31, -R41 ;  /* 0x0000001f0f1f7223 */ /* 0x040fe20000010829 */
[----:B------:R-:W-:Y:S01]  /*8bf0*/  FFMA.FTZ R15, R15, R40, R35 ;  /* 0x000000280f0f7223 */ /* 0x000fe20000010023 */
[C---:B------:R-:W-:Y:S01]  /*8c00*/  IMAD.U32 R41, R32.reuse, 0x10000, RZ ;  /* 0x0001000020297824 */ /* 0x040fe200078e00ff */
[----:B------:R-:W-:Y:S01]  /*8c10*/  LOP3.LUT R32, R32, 0xffff0000, RZ, 0xc0, !PT ;  /* 0xffff000020207812 */ /* 0x000fe200078ec0ff */
[C---:B------:R-:W-:Y:S01]  /*8c20*/  IMAD.U32 R40, R37.reuse, 0x10000, RZ ;  /* 0x0001000025287824 */ /* 0x040fe200078e00ff */
[----:B------:R-:W-:Y:S01]  /*8c30*/  LOP3.LUT R37, R37, 0xffff0000, RZ, 0xc0, !PT ;  /* 0xffff000025257812 */ /* 0x000fe200078ec0ff */
[----:B------:R-:W-:Y:S01]  /*8c40*/  IMAD.U32 R35, R12, 0x10000, RZ ;  /* 0x000100000c237824 */ /* 0x000fe200078e00ff */
[----:B------:R-:W-:Y:S01]  /*8c50*/  PRMT R30, R189, 0x5410, R30 ;  /* 0x00005410bd1e7816 */ /* 0x000fe2000000001e */
[C---:B------:R-:W-:Y:S01]  /*8c60*/  FMUL.FTZ R44, R41.reuse, R40 ;  /* 0x00000028292c7220 */ /* 0x040fe20000410000 */
[----:B------:R-:W-:Y:S01]  /*8c70*/  FMUL.FTZ R41, R41, R42 ;  /* 0x0000002a29297220 */ /* 0x000fe20000410000 */
[----:B------:R-:W-:-:S02]  /*8c80*/  F2FP.BF16.F32.PACK_AB R33, R33, R45 ;  /* 0x0000002d2121723e */ /* 0x000fc400000010ff */
[C---:B------:R-:W-:Y:S01]  /*8c90*/  FFMA.FTZ R44, R35.reuse, R42, -R44 ;  /* 0x0000002a232c7223 */ /* 0x040fe2000001082c */
[----:B------:R-:W-:Y:S01]  /*8ca0*/  FFMA.FTZ R41, R35, R40, R41 ;  /* 0x0000002823297223 */ /* 0x000fe20000010029 */
[----:B------:R-:W-:Y:S01]  /*8cb0*/  LOP3.LUT R35, R12, 0xffff0000, RZ, 0xc0, !PT ;  /* 0xffff00000c237812 */ /* 0x000fe200078ec0ff */
        /* <DEDUP_REMOVED lines=18> */
[----:B------:R-:W-:Y:S02]  /*8de0*/  F2FP.BF16.F32.PACK_AB R29, R31, R29 ;  /* 0x0000001d1f1d723e */ /* 0x000fe400000010ff */
[C---:B------:R-:W-:Y:S01]  /*8df0*/  FFMA.FTZ R32, R14.reuse, R30, -R32 ;  /* 0x0000001e0e207223 */ /* 0x040fe20000010820 */
[----:B------:R-:W-:Y:S01]  /*8e00*/  FFMA.FTZ R34, R14, R38, R34 ;  /* 0x000000260e227223 */ /* 0x000fe20000010022 */
[----:B------:R-:W-:-:S02]  /*8e10*/  F2FP.BF16.F32.PACK_AB R39, R39, R43 ;  /* 0x0000002b2727723e */ /* 0x000fc400000010ff */
[----:B------:R-:W-:Y:S02]  /*8e20*/  F2FP.BF16.F32.PACK_AB R28, R28, R41 ;  /* 0x000000291c1c723e */ /* 0x000fe400000010ff */
[----:B------:R-:W-:Y:S02]  /*8e30*/  F2FP.BF16.F32.PACK_AB R40, R32, R40 ;  /* 0x000000282028723e */ /* 0x000fe400000010ff */
[----:B------:R-:W-:Y:S01]  /*8e40*/  F2FP.BF16.F32.PACK_AB R35, R15, R13 ;  /* 0x0000000d0f23723e */ /* 0x000fe200000010ff */
[----:B------:R-:W-:Y:S01]  /*8e50*/  IMAD.MOV.U32 R13, RZ, RZ, R33 ;  /* 0x000000ffff0d7224 */ /* 0x000fe200078e0021 */
[----:B------:R-:W-:Y:S01]  /*8e60*/  F2FP.BF16.F32.PACK_AB R12, R12, R44 ;  /* 0x0000002c0c0c723e */ /* 0x000fe200000010ff */
[----:B------:R-:W-:Y:S01]  /*8e70*/  IMAD.MOV.U32 R32, RZ, RZ, R28 ;  /* 0x000000ffff207224 */ /* 0x000fe200078e001c */
[----:B------:R-:W-:Y:S01]  /*8e80*/  F2FP.BF16.F32.PACK_AB R34, R34, R42 ;  /* 0x0000002a2222723e */ /* 0x000fe200000010ff */
[----:B------:R-:W-:Y:S02]  /*8e90*/  IMAD.MOV.U32 R33, RZ, RZ, R39 ;  /* 0x000000ffff217224 */ /* 0x000fe400078e0027 */
[----:B------:R-:W-:-:S02]  /*8ea0*/  IMAD.MOV.U32 R14, RZ, RZ, R40 ;  /* 0x000000ffff0e7224 */ /* 0x000fc400078e0028 */
[----:B------:R-:W-:-:S07]  /*8eb0*/  IMAD.MOV.U32 R15, RZ, RZ, R29 ;  /* 0x000000ffff0f7224 */ /* 0x000fce00078e001d */
.L_x_1643:
[----:B------:R-:W-:Y:S05]  /*8ec0*/  BSYNC B2 ;  /* 0x0000000000027941 */ /* 0x000fea0003800000 */
.L_x_1642:
[----:B------:R-:W-:-:S04]  /*8ed0*/  LEA R28, P4, R6, R11, 0x1 ;  /* 0x0000000b061c7211 */ /* 0x000fc800078808ff */
[----:B--2---:R-:W-:Y:S02]  /*8ee0*/  LEA.HI.X R29, R6, R115, R109, 0x1, P4 ;  /* 0x00000073061d7211 */ /* 0x004fe400020f0c6d */
[----:B------:R-:W-:-:S03]  /*8ef0*/  ISETP.GE.AND P4, PT, R36, R127, PT ;  /* 0x0000007f2400720c */ /* 0x000fc60003f86270 */
[----:B----4-:R2:W-:Y:S10]  /*8f00*/  ST.E.128 desc[UR60][R28.64], R12 ;  /* 0x0000000c1c007985 */ /* 0x0105f4000c101d3c */
[----:B------:R-:W-:-:S05]  /*8f10*/  @!P4 IMAD.WIDE R114, R36, 0x2, R114 ;  /* 0x000000022472c825 */ /* 0x000fca00078e0272 */
[----:B---3--:R2:W-:Y:S02]  /*8f20*/  @!P4 ST.E.128 desc[UR60][R114.64], R32 ;  /* 0x000000207200c985 */ /* 0x0085e4000c101d3c */
.L_x_1633:
[----:B------:R-:W-:Y:S05]  /*8f30*/  BSYNC B1 ;  /* 0x0000000000017941 */ /* 0x000fea0003800000 */
.L_x_1632:
[----:B------:R-:W-:-:S03]  /*8f40*/  UMOV UR4, 0xffffffff ;  /* 0xffffffff00047882 */ /* 0x000fc60000000000 */
[----:B------:R-:W-:Y:S05]  /*8f50*/  BRA.DIV UR4, `(.L_x_1644) ;  /* 0x0000022204f07947 */ /* 0x000fea000b800000 */
[----:B-1----:R-:W1:Y:S04]  /*8f60*/  SHFL.IDX PT, R116, R116, 0x1, 0x1c1f ;  /* 0x003c1f0074747f89 */ /* 0x002e6800000e0000 */
[----:B------:R-:W0:Y:S02]  /*8f70*/  SHFL.IDX PT, R117, R117, 0x1, 0x1c1f ;  /* 0x003c1f0075757f89 */ /* 0x000e2400000e0000 */
.L_x_2013:
        /* <DEDUP_REMOVED lines=10> */
[----:B------:R-:W-:Y:S02]  /*9020*/  LEA R34, P5, R4, R117, 0x1 ;  /* 0x0000007504227211 */ /* 0x000fe400078a08ff */
[----:B------:R-:W-:Y:S02]  /*9030*/  LEA.HI R12, R12, R11, RZ, 0x4 ;  /* 0x0000000b0c0c7211 */ /* 0x000fe400078f20ff */
[----:B------:R-:W-:-:S02]  /*9040*/  LEA.HI.X R35, R4, R116, R111, 0x1, P5 ;  /* 0x0000007404237211 */ /* 0x000fc400028f0c6f */
[----:B------:R-:W-:Y:S02]  /*9050*/  LEA.HI.SX32 R36, R12, R119, 0x1c ;  /* 0x000000770c247211 */ /* 0x000fe400078fe2ff */
[----:B------:R-:W-:Y:S02]  /*9060*/  ISETP.GE.AND P5, PT, R18, R123, PT ;  /* 0x0000007b1200720c */ /* 0x000fe40003fa6270 */
[----:B------:R-:W-:-:S04]  /*9070*/  SHF.R.S32.HI R12, RZ, 0x1f, R36 ;  /* 0x0000001fff0c7819 */ /* 0x000fc80000011424 */
[----:B------:R-:W-:Y:S01]  /*9080*/  LEA.HI R12, R12, R36, RZ, 0x3 ;  /* 0x000000240c0c7211 */ /* 0x000fe200078f18ff */
[----:B------:R-:W-:-:S03]  /*9090*/  IMAD.SHL.U32 R36, R36, 0x8, RZ ;  /* 0x0000000824247824 */ /* 0x000fc600078e00ff */
[----:B------:R-:W-:Y:S02]  /*90a0*/  SHF.R.S32.HI R12, RZ, 0x3, R12 ;  /* 0x00000003ff0c7819 */ /* 0x000fe4000001140c */
[----:B------:R-:W-:Y:S02]  /*90b0*/  LOP3.LUT R11, R181, 0x38, R36, 0xf8, !PT ;  /* 0x00000038b50b7812 */ /* 0x000fe400078ef824 */
[----:B------:R-:W-:Y:S01]  /*90c0*/  ISETP.GE.AND P4, PT, R36, R127, PT ;  /* 0x0000007f2400720c */ /* 0x000fe20003f86270 */
[----:B------:R-:W-:Y:S01]  /*90d0*/  IMAD R12, R12, 0x1800, R201 ;  /* 0x000018000c0c7824 */ /* 0x000fe200078e02c9 */
[----:B------:R-:W-:-:S05]  /*90e0*/  LOP3.LUT R11, R11, R13, RZ, 0x3c, !PT ;  /* 0x0000000d0b0b7212 */ /* 0x000fca00078e3cff */
[----:B------:R-:W-:Y:S02]  /*90f0*/  IMAD.IADD R11, R12, 0x1, R11 ;  /* 0x000000010c0b7824 */ /* 0x000fe400078e020b */
[C---:B------:R-:W-:Y:S02]  /*9100*/  IMAD R12, R17.reuse, 0x4800, R137 ;  /* 0x00004800110c7824 */ /* 0x040fe400078e0289 */
[----:B------:R-:W-:Y:S02]  /*9110*/  IMAD R28, R17, 0x4800, R11 ;  /* 0x00004800111c7824 */ /* 0x000fe400078e020b */
[--C-:B------:R-:W-:Y:S02]  /*9120*/  IMAD R12, R12, 0x2, R2.reuse ;  /* 0x000000020c0c7824 */ /* 0x100fe400078e0202 */
[----:B------:R-:W-:Y:S02]  /*9130*/  IMAD R28, R28, 0x2, R2 ;  /* 0x000000021c1c7824 */ /* 0x000fe400078e0202 */
[----:B------:R-:W-:-:S02]  /*9140*/  @!P4 IMAD.WIDE R36, R36, 0x2, R32 ;  /* 0x000000022424c825 */ /* 0x000fc400078e0220 */
        /* <DEDUP_REMOVED lines=20> */
[C---:B------:R-:W-:Y:S01]  /*9290*/  FFMA.FTZ R39, R38.reuse, R39, -R43 ;  /* 0x0000002726277223 */ /* 0x040fe2000001082b */
        /* <DEDUP_REMOVED lines=9> */
[C---:B------:R-:W-:Y:S01]  /*9330*/  IMAD.U32 R41, R15.reuse, 0x10000, RZ ;  /* 0x000100000f297824 */ /* 0x040fe200078e00ff */
        /* <DEDUP_REMOVED lines=8> */
[C---:B------:R-:W-:Y:S01]  /*93c0*/  FMUL.FTZ R44, R45.reuse, R42 ;  /* 0x0000002a2d2c7220 */ /* 0x040fe20000410000 */
        /* <DEDUP_REMOVED lines=9> */
[CC--:B------:R-:W-:Y:S01]  /*9460*/  FMUL.FTZ R31, R41.reuse, R40.reuse ;  /* 0x00000028291f7220 */ /* 0x0c0fe20000410000 */
        /* <DEDUP_REMOVED lines=21> */
[----:B------:R-:W-:Y:S01]  /*95c0*/  FMUL.FTZ R46, R47, R29 ;  /* 0x0000001d2f2e7220 */ /* 0x000fe20000410000 */
[----:B------:R-:W-:-:S02]  /*95d0*/  IMAD.U32 R12, R14, 0x10000, RZ ;  /* 0x000100000e0c7824 */ /* 0x000fc400078e00ff */
[-C--:B------:R-:W-:Y:S01]  /*95e0*/  FMUL.FTZ R47, R47, R40.reuse ;  /* 0x000000282f2f7220 */ /* 0x080fe20000410000 */
[----:B------:R-:W-:Y:S01]  /*95f0*/  LOP3.LUT R74, R74, 0xffff0000, RZ, 0xc0, !PT ;  /* 0xffff00004a4a7812 */ /* 0x000fe200078ec0ff */
[C---:B------:R-:W-:Y:S02]  /*9600*/  FFMA.FTZ R46, R12.reuse, R40, -R46 ;  /* 0x000000280c2e7223 */ /* 0x040fe4000001082e */
[----:B------:R-:W-:Y:S01]  /*9610*/  FFMA.FTZ R47, R12, R29, R47 ;  /* 0x0000001d0c2f7223 */ /* 0x000fe2000001002f */
[----:B------:R-:W-:Y:S01]  /*9620*/  LOP3.LUT R62, R62, 0xffff0000, RZ, 0xc0, !PT ;  /* 0xffff00003e3e7812 */ /* 0x000fe200078ec0ff */
[----:B------:R-:W-:Y:S01]  /*9630*/  FMUL.FTZ R12, R30, R74 ;  /* 0x0000004a1e0c7220 */ /* 0x000fe20000410000 */
[----:B------:R-:W-:Y:S02]  /*9640*/  LOP3.LUT R14, R14, 0xffff0000, RZ, 0xc0, !PT ;  /* 0xffff00000e0e7812 */ /* 0x000fe400078ec0ff */
[----:B------:R-:W-:Y:S01]  /*9650*/  F2FP.BF16.F32.PACK_AB R15, R15, R42 ;  /* 0x0000002a0f0f723e */ /* 0x000fe200000010ff */
[----:B------:R-:W-:Y:S01]  /*9660*/  FMUL.FTZ R30, R30, R62 ;  /* 0x0000003e1e1e7220 */ /* 0x000fe20000410000 */
[----:B------:R-:W-:Y:S01]  /*9670*/  F2FP.BF16.F32.PACK_AB R31, R31, R44 ;  /* 0x0000002c1f1f723e */ /* 0x000fe200000010ff */
        /* <DEDUP_REMOVED lines=11> */
[----:B------:R-:W-:Y:S02]  /*9730*/  IMAD.MOV.U32 R14, RZ, RZ, R46 ;  /* 0x000000ffff0e7224 */ /* 0x000fe400078e002e */
[----:B------:R-:W-:-:S07]  /*9740*/  IMAD.MOV.U32 R31, RZ, RZ, R41 ;  /* 0x000000ffff1f7224 */ /* 0x000fce00078e0029 */
.L_x_1648:
[----:B------:R-:W-:Y:S05]  /*9750*/  BSYNC B2 ;  /* 0x0000000000027941 */ /* 0x000fea0003800000 */
.L_x_1647:
[----:B0-----:R0:W-:Y:S04]  /*9760*/  ST.E.128 desc[UR60][R34.64], R12 ;  /* 0x0000000c22007985 */ /* 0x0011e8000c101d3c */
[----:B-1----:R0:W-:Y:S02]  /*9770*/  @!P4 ST.E.128 desc[UR60][R36.64], R28 ;  /* 0x0000001c2400c985 */ /* 0x0021e4000c101d3c */
.L_x_1646:
[----:B------:R-:W-:Y:S05]  /*9780*/  BSYNC B1 ;  /* 0x0000000000017941 */ /* 0x000fea0003800000 */
.L_x_1645:
[----:B------:R-:W-:Y:S01]  /*9790*/  ISETP.NE.AND P4, PT, R20, RZ, PT ;  /* 0x000000ff1400720c */ /* 0x000fe20003f85270 */
[----:B------:R-:W-:-:S12]  /*97a0*/  BSSY B1, `(.L_x_1649) ;  /* 0x000007c000017945 */ /* 0x000fd80003800000 */
[----:B------:R-:W-:Y:S05]  /*97b0*/  @!P4 BRA `(.L_x_1650) ;  /* 0x0000000400e8c947 */ /* 0x000fea0003800000 */
[----:B---3--:R-:W-:Y:S01]  /*97c0*/  SEL R11, R124, R131, !P2 ;  /* 0x000000837c0b7207 */ /* 0x008fe20005000000 */
[----:B------:R-:W-:Y:S01]  /*97d0*/  BSSY B2, `(.L_x_1651) ;  /* 0x0000076000027945 */ /* 0x000fe20003800000 */
[----:B0---4-:R-:W-:Y:S02]  /*97e0*/  SHF.R.U32.HI R13, RZ, 0x3, R181 ;  /* 0x00000003ff0d7819 */ /* 0x011fe400000116b5 */
[----:B------:R-:W-:Y:S02]  /*97f0*/  SHF.R.S32.HI R12, RZ, 0x1f, R11 ;  /* 0x0000001fff0c7819 */ /* 0x000fe4000001140b */
[C---:B------:R-:W-:Y:S02]  /*9800*/  LEA R34, P5, R5.reuse, R117, 0x1 ;  /* 0x0000007505227211 */ /* 0x040fe400078a08ff */
[----:B------:R-:W-:Y:S02]  /*9810*/  LEA.HI R11, R12, R11, RZ, 0x4 ;  /* 0x0000000b0c0b7211 */ /* 0x000fe400078f20ff */
[----:B------:R-:W-:-:S02]  /*9820*/  LEA.HI.X R35, R5, R116, R110, 0x1, P5 ;  /* 0x0000007405237211 */ /* 0x000fc400028f0c6e */
[----:B------:R-:W-:Y:S02]  /*9830*/  LEA.HI.SX32 R11, R11, R118, 0x1c ;  /* 0x000000760b0b7211 */ /* 0x000fe400078fe2ff */
[----:B------:R-:W-:Y:S02]  /*9840*/  ISETP.GE.AND P5, PT, R167, R123, PT ;  /* 0x0000007ba700720c */ /* 0x000fe40003fa6270 */
[----:B------:R-:W-:Y:S01]  /*9850*/  SHF.R.S32.HI R12, RZ, 0x1f, R11 ;  /* 0x0000001fff0c7819 */ /* 0x000fe2000001140b */
[----:B------:R-:W-:-:S03]  /*9860*/  IMAD.SHL.U32 R36, R11, 0x8, RZ ;  /* 0x000000080b247824 */ /* 0x000fc600078e00ff */
[----:B------:R-:W-:Y:S02]  /*9870*/  LEA.HI R12, R12, R11, RZ, 0x3 ;  /* 0x0000000b0c0c7211 */ /* 0x000fe400078f18ff */
[----:B------:R-:W-:Y:S02]  /*9880*/  LOP3.LUT R11, R181, 0x38, R36, 0xf8, !PT ;  /* 0x00000038b50b7812 */ /* 0x000fe400078ef824 */
[----:B------:R-:W-:Y:S02]  /*9890*/  SHF.R.S32.HI R12, RZ, 0x3, R12 ;  /* 0x00000003ff0c7819 */ /* 0x000fe4000001140c */
[----:B------:R-:W-:Y:S02]  /*98a0*/  LOP3.LUT R11, R11, R13, RZ, 0x3c, !PT ;  /* 0x0000000d0b0b7212 */ /* 0x000fe400078e3cff */
[----:B------:R-:W-:Y:S01]  /*98b0*/  ISETP.GE.AND P4, PT, R36, R127, PT ;  /* 0x0000007f2400720c */ /* 0x000fe20003f86270 */
[----:B------:R-:W-:-:S04]  /*98c0*/  IMAD R12, R12, 0x1800, R201 ;  /* 0x000018000c0c7824 */ /* 0x000fc800078e02c9 */
[----:B------:R-:W-:Y:S02]  /*98d0*/  IMAD.IADD R12, R12, 0x1, R11 ;  /* 0x000000010c0c7824 */ /* 0x000fe400078e020b */
[C---:B------:R-:W-:Y:S02]  /*98e0*/  IMAD R11, R17.reuse, 0x4800, R135 ;  /* 0x00004800110b7824 */ /* 0x040fe400078e0287 */
[----:B------:R-:W-:Y:S02]  /*98f0*/  IMAD R13, R17, 0x4800, R12 ;  /* 0x00004800110d7824 */ /* 0x000fe400078e020c */
[--C-:B------:R-:W-:Y:S02]  /*9900*/  IMAD R11, R11, 0x2, R2.reuse ;  /* 0x000000020b0b7824 */ /* 0x100fe400078e0202 */
[----:B------:R-:W-:Y:S02]  /*9910*/  IMAD R28, R13, 0x2, R2 ;  /* 0x000000020d1c7824 */ /* 0x000fe400078e0202 */
[----:B------:R-:W-:Y:S01]  /*9920*/  @!P4 IMAD.WIDE R36, R36, 0x2, R32 ;  /* 0x000000022424c825 */ /* 0x000fe200078e0220 */
[----:B------:R0:W1:Y:S04]  /*9930*/  LDS.128 R12, [R11+0x18400] ;  /* 0x018400000b0c7984 */ /* 0x0000680000000c00 */
[----:B------:R-:W2:Y:S01]  /*9940*/  LDS.128 R28, [R28+0x18400] ;  /* 0x018400001c1c7984 */ /* 0x000ea20000000c00 */
[----:B------:R-:W-:Y:S05]  /*9950*/  @P5 BRA `(.L_x_1652) ;  /* 0x0000000400745947 */ /* 0x000fea0003800000 */
[----:B------:R-:W-:Y:S01]  /*9960*/  SHF.R.U64 R39, R68, 0x10, R69 ;  /* 0x0000001044277819 */ /* 0x000fe20000001245 */
[----:B--2---:R-:W-:Y:S01]  /*9970*/  IMAD.U32 R43, R29, 0x10000, RZ ;  /* 0x000100001d2b7824 */ /* 0x004fe200078e00ff */
[----:B0-----:R-:W-:Y:S01]  /*9980*/  SHF.R.U64 R11, R56, 0x10, R57 ;  /* 0x00000010380b7819 */ /* 0x001fe20000001239 */
[----:B-1----:R-:W-:Y:S01]  /*9990*/  IMAD.U32 R41, R13, 0x10000, RZ ;  /* 0x000100000d297824 */ /* 0x002fe200078e00ff */
[----:B------:R-:W-:Y:S01]  /*99a0*/  SHF.R.U32.HI R68, RZ, 0x10, R69 ;  /* 0x00000010ff447819 */ /* 0x000fe20000011645 */
[----:B------:R-:W-:Y:S01]  /*99b0*/  IMAD.U32 R47, R31, 0x10000, RZ ;  /* 0x000100001f2f7824 */ /* 0x000fe200078e00ff */
[----:B------:R-:W-:Y:S01]  /*99c0*/  SHF.R.U32.HI R56, RZ, 0x10, R57 ;  /* 0x00000010ff387819 */ /* 0x000fe20000011639 */
[----:B------:R-:W-:Y:S01]  /*99d0*/  IMAD.U32 R46, R15, 0x10000, RZ ;  /* 0x000100000f2e7824 */ /* 0x000fe200078e00ff */
[----:B------:R-:W-:Y:S01]  /*99e0*/  PRMT R68, R149, 0x5432, R68 ;  /* 0x0000543295447816 */ /* 0x000fe20000000044 */
[----:B------:R-:W-:Y:S01]  /*99f0*/  IMAD.U32 R48, R30, 0x10000, RZ ;  /* 0x000100001e307824 */ /* 0x000fe200078e00ff */
[----:B------:R-:W-:Y:S01]  /*9a00*/  PRMT R56, R147, 0x5432, R56 ;  /* 0x0000543293387816 */ /* 0x000fe20000000038 */
[----:B------:R-:W-:Y:S01]  /*9a10*/  IMAD.U32 R45, R14, 0x10000, RZ ;  /* 0x000100000e2d7824 */ /* 0x000fe200078e00ff */
[----:B------:R-:W-:Y:S01]  /*9a20*/  SHF.R.U64 R40, R70, 0x10, R71 ;  /* 0x0000001046287819 */ /* 0x000fe20000001247 */
[----:B------:R-:W-:Y:S01]  /*9a30*/  IMAD.U32 R49, R68, 0x10000, RZ ;  /* 0x0001000044317824 */ /* 0x000fe200078e00ff */
[----:B------:R-:W-:Y:S01]  /*9a40*/  SHF.R.U64 R38, R58, 0x10, R59 ;  /* 0x000000103a267819 */ /* 0x000fe2000000123b */
[----:B------:R-:W-:Y:S01]  /*9a50*/  IMAD.U32 R50, R56, 0x10000, RZ ;  /* 0x0001000038327824 */ /* 0x000fe200078e00ff */
[----:B------:R-:W-:-:S02]  /*9a60*/  SHF.R.U32.HI R70, RZ, 0x10, R71 ;  /* 0x00000010ff467819 */ /* 0x000fc40000011647 */
[----:B------:R-:W-:Y:S02]  /*9a70*/  SHF.R.U32.HI R58, RZ, 0x10, R59 ;  /* 0x00000010ff3a7819 */ /* 0x000fe4000001163b */
[----:B------:R-:W-:Y:S01]  /*9a80*/  LOP3.LUT R44, R29, 0xffff0000, RZ, 0xc0, !PT ;  /* 0xffff00001d2c7812 */ /* 0x000fe200078ec0ff */
[----:B------:R-:W-:Y:S01]  /*9a90*/  IMAD.U32 R29, R28, 0x10000, RZ ;  /* 0x000100001c1d7824 */ /* 0x000fe200078e00ff */
[----:B------:R-:W-:Y:S01]  /*9aa0*/  PRMT R51, R148, 0x5410, R40 ;  /* 0x0000541094337816 */ /* 0x000fe20000000028 */
[CC--:B------:R-:W-:Y:S01]  /*9ab0*/  FMUL.FTZ R40, R43.reuse, R49.reuse ;  /* 0x000000312b287220 */ /* 0x0c0fe20000410000 */
[----:B------:R-:W-:Y:S01]  /*9ac0*/  LOP3.LUT R68, R68, 0xffff0000, RZ, 0xc0, !PT ;  /* 0xffff000044447812 */ /* 0x000fe200078ec0ff */
[-C--:B------:R-:W-:Y:S01]  /*9ad0*/  FMUL.FTZ R43, R43, R50.reuse ;  /* 0x000000322b2b7220 */ /* 0x080fe20000410000 */
[----:B------:R-:W-:Y:S01]  /*9ae0*/  PRMT R70, R148, 0x5432, R70 ;  /* 0x0000543294467816 */ /* 0x000fe20000000046 */
[----:B------:R-:W-:Y:S01]  /*9af0*/  FFMA.FTZ R40, R41, R50, -R40 ;  /* 0x0000003229287223 */ /* 0x000fe20000010828 */
[----:B------:R-:W-:Y:S01]  /*9b00*/  PRMT R58, R146, 0x5432, R58 ;  /* 0x00005432923a7816 */ /* 0x000fe2000000003a */
[----:B------:R-:W-:Y:S01]  /*9b10*/  FMUL.FTZ R57, R44, R68 ;  /* 0x000000442c397220 */ /* 0x000fe20000410000 */
[----:B------:R-:W-:Y:S01]  /*9b20*/  LOP3.LUT R42, R13, 0xffff0000, RZ, 0xc0, !PT ;  /* 0xffff00000d2a7812 */ /* 0x000fe200078ec0ff */
[----:B------:R-:W-:Y:S01]  /*9b30*/  IMAD.U32 R50, R70, 0x10000, RZ ;  /* 0x0001000046327824 */ /* 0x000fe200078e00ff */
[----:B------:R-:W-:Y:S01]  /*9b40*/  LOP3.LUT R56, R56, 0xffff0000, RZ, 0xc0, !PT ;  /* 0xffff000038387812 */ /* 0x000fe200078ec0ff */
[----:B------:R-:W-:Y:S01]  /*9b50*/  FFMA.FTZ R43, R41, R49, R43 ;  /* 0x00000031292b7223 */ /* 0x000fe2000001002b */
[----:B------:R-:W-:Y:S01]  /*9b60*/  IMAD.U32 R41, R58, 0x10000, RZ ;  /* 0x000100003a297824 */ /* 0x000fe200078e00ff */
[----:B------:R-:W-:Y:S01]  /*9b70*/  PRMT R39, R149, 0x5410, R39 ;  /* 0x0000541095277816 */ /* 0x000fe20000000027 */
[----:B------:R-:W-:-:S02]  /*9b80*/  IMAD.U32 R13, R12, 0x10000, RZ ;  /* 0x000100000c0d7824 */ /* 0x000fc400078e00ff */
[----:B------:R-:W-:Y:S01]  /*9b90*/  FFMA.FTZ R59, R42, R56, -R57 ;  /* 0x000000382a3b7223 */ /* 0x000fe20000010839 */
[C---:B------:R-:W-:Y:S01]  /*9ba0*/  FMUL.FTZ R57, R47.reuse, R50 ;  /* 0x000000322f397220 */ /* 0x040fe20000410000 */
[-C--:B------:R-:W-:Y:S01]  /*9bb0*/  FMUL.FTZ R47, R47, R41.reuse ;  /* 0x000000292f2f7220 */ /* 0x080fe20000410000 */
[----:B------:R-:W-:Y:S01]  /*9bc0*/  LOP3.LUT R31, R31, 0xffff0000, RZ, 0xc0, !PT ;  /* 0xffff00001f1f7812 */ /* 0x000fe200078ec0ff */
[----:B------:R-:W-:Y:S01]  /*9bd0*/  FMUL.FTZ R49, R44, R56 ;  /* 0x000000382c317220 */ /* 0x000fe20000410000 */
[----:B------:R-:W-:Y:S01]  /*9be0*/  LOP3.LUT R70, R70, 0xffff0000, RZ, 0xc0, !PT ;  /* 0xffff000046467812 */ /* 0x000fe200078ec0ff */
[----:B------:R-:W-:Y:S01]  /*9bf0*/  FFMA.FTZ R57, R46, R41, -R57 ;  /* 0x000000292e397223 */ /* 0x000fe20000010839 */
[----:B------:R-:W-:Y:S01]  /*9c00*/  LOP3.LUT R58, R58, 0xffff0000, RZ, 0xc0, !PT ;  /* 0xffff00003a3a7812 */ /* 0x000fe200078ec0ff */
[----:B------:R-:W-:Y:S01]  /*9c10*/  FFMA.FTZ R47, R46, R50, R47 ;  /* 0x000000322e2f7223 */ /* 0x000fe2000001002f */
[----:B------:R-:W-:Y:S01]  /*9c20*/  PRMT R11, R147, 0x5410, R11 ;  /* 0x00005410930b7816 */ /* 0x000fe2000000000b */
[----:B------:R-:W-:Y:S01]  /*9c30*/  IMAD.U32 R46, R39, 0x10000, RZ ;  /* 0x00010000272e7824 */ /* 0x000fe200078e00ff */
[----:B------:R-:W-:Y:S01]  /*9c40*/  LOP3.LUT R15, R15, 0xffff0000, RZ, 0xc0, !PT ;  /* 0xffff00000f0f7812 */ /* 0x000fe200078ec0ff */
[C---:B------:R-:W-:Y:S01]  /*9c50*/  FMUL.FTZ R56, R31.reuse, R70 ;  /* 0x000000461f387220 */ /* 0x040fe20000410000 */
[----:B------:R-:W-:Y:S01]  /*9c60*/  LOP3.LUT R28, R28, 0xffff0000, RZ, 0xc0, !PT ;  /* 0xffff00001c1c7812 */ /* 0x000fe200078ec0ff */
[-C--:B------:R-:W-:Y:S01]  /*9c70*/  FMUL.FTZ R50, R31, R58.reuse ;  /* 0x0000003a1f327220 */ /* 0x080fe20000410000 */
[----:B------:R-:W-:Y:S01]  /*9c80*/  LOP3.LUT R39, R39, 0xffff0000, RZ, 0xc0, !PT ;  /* 0xffff000027277812 */ /* 0x000fe200078ec0ff */
[C---:B------:R-:W-:Y:S01]  /*9c90*/  IMAD.U32 R44, R11.reuse, 0x10000, RZ ;  /* 0x000100000b2c7824 */ /* 0x040fe200078e00ff */
[----:B------:R-:W-:Y:S01]  /*9ca0*/  LOP3.LUT R11, R11, 0xffff0000, RZ, 0xc0, !PT ;  /* 0xffff00000b0b7812 */ /* 0x000fe200078ec0ff */
[C---:B------:R-:W-:Y:S01]  /*9cb0*/  FFMA.FTZ R58, R15.reuse, R58, -R56 ;  /* 0x0000003a0f3a7223 */ /* 0x040fe20000010838 */
[----:B------:R-:W-:Y:S01]  /*9cc0*/  LOP3.LUT R12, R12, 0xffff0000, RZ, 0xc0, !PT ;  /* 0xffff00000c0c7812 */ /* 0x000fe200078ec0ff */
[----:B------:R-:W-:Y:S01]  /*9cd0*/  FFMA.FTZ R50, R15, R70, R50 ;  /* 0x000000460f327223 */ /* 0x000fe20000010032 */
[----:B------:R-:W-:Y:S01]  /*9ce0*/  FMUL.FTZ R15, R28, R39 ;  /* 0x000000271c0f7220 */ /* 0x000fe20000410000 */
[C---:B------:R-:W-:Y:S01]  /*9cf0*/  FMUL.FTZ R56, R29.reuse, R46 ;  /* 0x0000002e1d387220 */ /* 0x040fe20000410000 */
[-C--:B------:R-:W-:Y:S01]  /*9d00*/  FMUL.FTZ R29, R29, R44.reuse ;  /* 0x0000002c1d1d7220 */ /* 0x080fe20000410000 */
[----:B------:R-:W-:Y:S01]  /*9d10*/  PRMT R38, R146, 0x5410, R38 ;  /* 0x0000541092267816 */ /* 0x000fe20000000026 */
[-C--:B------:R-:W-:Y:S01]  /*9d20*/  FMUL.FTZ R31, R28, R11.reuse ;  /* 0x0000000b1c1f7220 */ /* 0x080fe20000410000 */
[----:B------:R-:W-:Y:S01]  /*9d30*/  FFMA.FTZ R11, R12, R11, -R15 ;  /* 0x0000000b0c0b7223 */ /* 0x000fe2000001080f */
[----:B------:R-:W-:Y:S01]  /*9d40*/  FFMA.FTZ R44, R13, R44, -R56 ;  /* 0x0000002c0d2c7223 */ /* 0x000fe20000010838 */
[----:B------:R-:W-:Y:S01]  /*9d50*/  IMAD.U32 R15, R51, 0x10000, RZ ;  /* 0x00010000330f7824 */ /* 0x000fe200078e00ff */
[----:B------:R-:W-:Y:S01]  /*9d60*/  LOP3.LUT R30, R30, 0xffff0000, RZ, 0xc0, !PT ;  /* 0xffff00001e1e7812 */ /* 0x000fe200078ec0ff */
[----:B------:R-:W-:Y:S01]  /*9d70*/  FFMA.FTZ R13, R13, R46, R29 ;  /* 0x0000002e0d0d7223 */ /* 0x000fe2000001001d */
[----:B------:R-:W-:Y:S01]  /*9d80*/  LOP3.LUT R51, R51, 0xffff0000, RZ, 0xc0, !PT ;  /* 0xffff000033337812 */ /* 0x000fe200078ec0ff */
[C---:B------:R-:W-:Y:S01]  /*9d90*/  IMAD.U32 R28, R38.reuse, 0x10000, RZ ;  /* 0x00010000261c7824 */ /* 0x040fe200078e00ff */
[----:B------:R-:W-:Y:S01]  /*9da0*/  LOP3.LUT R29, R38, 0xffff0000, RZ, 0xc0, !PT ;  /* 0xffff0000261d7812 */ /* 0x000fe200078ec0ff */
[----:B------:R-:W-:Y:S01]  /*9db0*/  FFMA.FTZ R12, R12, R39, R31 ;  /* 0x000000270c0c7223 */ /* 0x000fe2000001001f */
[----:B------:R-:W-:Y:S01]  /*9dc0*/  LOP3.LUT R14, R14, 0xffff0000, RZ, 0xc0, !PT ;  /* 0xffff00000e0e7812 */ /* 0x000fe200078ec0ff */
[----:B------:R-:W-:Y:S01]  /*9dd0*/  FMUL.FTZ R38, R48, R15 ;  /* 0x0000000f30267220 */ /* 0x000fe20000410000 */
[----:B------:R-:W-:Y:S01]  /*9de0*/  FMUL.FTZ R31, R30, R51 ;  /* 0x000000331e1f7220 */ /* 0x000fe20000410000 */
[-C--:B------:R-:W-:Y:S01]  /*9df0*/  FMUL.FTZ R48, R48, R28.reuse ;  /* 0x0000001c30307220 */ /* 0x080fe20000410000 */
[-C--:B------:R-:W-:Y:S01]  /*9e00*/  FMUL.FTZ R30, R30, R29.reuse ;  /* 0x0000001d1e1e7220 */ /* 0x080fe20000410000 */
[C---:B------:R-:W-:Y:S01]  /*9e10*/  FFMA.FTZ R28, R45.reuse, R28, -R38 ;  /* 0x0000001c2d1c7223 */ /* 0x040fe20000010826 */
[C---:B------:R-:W-:Y:S01]  /*9e20*/  FFMA.FTZ R31, R14.reuse, R29, -R31 ;  /* 0x0000001d0e1f7223 */ /* 0x040fe2000001081f */
[----:B------:R-:W-:Y:S01]  /*9e30*/  FFMA.FTZ R15, R45, R15, R48 ;  /* 0x0000000f2d0f7223 */ /* 0x000fe20000010030 */
[----:B------:R-:W-:Y:S01]  /*9e40*/  FFMA.FTZ R30, R14, R51, R30 ;  /* 0x000000330e1e7223 */ /* 0x000fe2000001001e */
[----:B------:R-:W-:Y:S01]  /*9e50*/  FFMA.FTZ R42, R42, R68, R49 ;  /* 0x000000442a2a7223 */ /* 0x000fe20000010031 */
        /* <DEDUP_REMOVED lines=9> */
[----:B------:R-:W-:Y:S01]  /*9ef0*/  IMAD.MOV.U32 R28, RZ, RZ, R38 ;  /* 0x000000ffff1c7224 */ /* 0x000fe200078e0026 */
[----:B------:R-:W-:Y:S01]  /*9f00*/  F2FP.BF16.F32.PACK_AB R29, R42, R43 ;  /* 0x0000002b2a1d723e */ /* 0x000fe200000010ff */
[----:B------:R-:W-:-:S02]  /*9f10*/  IMAD.MOV.U32 R15, RZ, RZ, R57 ;  /* 0x000000ffff0f7224 */ /* 0x000fc400078e0039 */
[----:B------:R-:W-:-:S07]  /*9f20*/  IMAD.MOV.U32 R31, RZ, RZ, R47 ;  /* 0x000000ffff1f7224 */ /* 0x000fce00078e002f */
.L_x_1652:
[----:B------:R-:W-:Y:S05]  /*9f30*/  BSYNC B2 ;  /* 0x0000000000027941 */ /* 0x000fea0003800000 */
.L_x_1651:
[----:B-1----:R1:W-:Y:S04]  /*9f40*/  ST.E.128 desc[UR60][R34.64], R12 ;  /* 0x0000000c22007985 */ /* 0x0023e8000c101d3c */
[----:B--2---:R1:W-:Y:S02]  /*9f50*/  @!P4 ST.E.128 desc[UR60][R36.64], R28 ;  /* 0x0000001c2400c985 */ /* 0x0043e4000c101d3c */
.L_x_1650:
[----:B------:R-:W-:Y:S05]  /*9f60*/  BSYNC B1 ;  /* 0x0000000000017941 */ /* 0x000fea0003800000 */
.L_x_1649:
[----:B------:R-:W-:-:S13]  /*9f70*/  ISETP.NE.AND P4, PT, R21, RZ, PT ;  /* 0x000000ff1500720c */ /* 0x000fda0003f85270 */
[----:B------:R-:W-:Y:S05]  /*9f80*/  @!P4 BRA `(.L_x_1601) ;  /* 0x0000000c00c4c947 */ /* 0x000fea0003800000 */
[----:B------:R-:W-:Y:S01]  /*9f90*/  SEL R131, R124, R131, !P1 ;  /* 0x000000837c837207 */ /* 0x000fe20004800000 */
[----:B------:R-:W-:Y:S01]  /*9fa0*/  BSSY B1, `(.L_x_1653) ;  /* 0x0000074000017945 */ /* 0x000fe20003800000 */
[----:B01-34-:R-:W-:Y:S02]  /*9fb0*/  SHF.R.U32.HI R13, RZ, 0x3, R181 ;  /* 0x00000003ff0d7819 */ /* 0x01bfe400000116b5 */
[----:B------:R-:W-:Y:S02]  /*9fc0*/  SHF.R.S32.HI R12, RZ, 0x1f, R131 ;  /* 0x0000001fff0c7819 */ /* 0x000fe40000011483 */
[----:B------:R-:W-:Y:S02]  /*9fd0*/  ISETP.GE.AND P5, PT, R168, R123, PT ;  /* 0x0000007ba800720c */ /* 0x000fe40003fa6270 */
[----:B------:R-:W-:Y:S02]  /*9fe0*/  LEA.HI R12, R12, R131, RZ, 0x4 ;  /* 0x000000830c0c7211 */ /* 0x000fe400078f20ff */
[----:B------:R-:W-:-:S02]  /*9ff0*/  LEA R34, P4, R6, R117, 0x1 ;  /* 0x0000007506227211 */ /* 0x000fc400078808ff */
[----:B------:R-:W-:Y:S02]  /*a000*/  LEA.HI.SX32 R12, R12, R113, 0x1c ;  /* 0x000000710c0c7211 */ /* 0x000fe400078fe2ff */
[----:B------:R-:W-:Y:S02]  /*a010*/  LEA.HI.X R35, R6, R116, R109, 0x1, P4 ;  /* 0x0000007406237211 */ /* 0x000fe400020f0c6d */
[----:B------:R-:W-:Y:S01]  /*a020*/  SHF.R.S32.HI R11, RZ, 0x1f, R12 ;  /* 0x0000001fff0b7819 */ /* 0x000fe2000001140c */
[----:B------:R-:W-:-:S03]  /*a030*/  IMAD.SHL.U32 R36, R12, 0x8, RZ ;  /* 0x000000080c247824 */ /* 0x000fc600078e00ff */
[----:B------:R-:W-:-:S04]  /*a040*/  LEA.HI R11, R11, R12, RZ, 0x3 ;  /* 0x0000000c0b0b7211 */ /* 0x000fc800078f18ff */
        /* <DEDUP_REMOVED lines=8> */
[----:B------:R-:W-:-:S03]  /*a0d0*/  IMAD R28, R13, 0x2, R2 ;  /* 0x000000020d1c7824 */ /* 0x000fc600078e0202 */
[----:B------:R0:W1:Y:S04]  /*a0e0*/  LDS.128 R12, [R11+0x18400] ;  /* 0x018400000b0c7984 */ /* 0x0000680000000c00 */
[----:B------:R-:W2:Y:S01]  /*a0f0*/  LDS.128 R28, [R28+0x18400] ;  /* 0x018400001c1c7984 */ /* 0x000ea20000000c00 */
[----:B------:R-:W-:Y:S05]  /*a100*/  @P5 BRA `(.L_x_1654) ;  /* 0x0000000400745947 */ /* 0x000fea0003800000 */
[--C-:B------:R-:W-:Y:S01]  /*a110*/  SHF.R.U64 R44, R64, 0x10, R65.reuse ;  /* 0x00000010402c7819 */ /* 0x100fe20000001241 */
[----:B--2---:R-:W-:Y:S01]  /*a120*/  IMAD.U32 R47, R29, 0x10000, RZ ;  /* 0x000100001d2f7824 */ /* 0x004fe200078e00ff */
[----:B------:R-:W-:Y:S01]  /*a130*/  SHF.R.U32.HI R64, RZ, 0x10, R65 ;  /* 0x00000010ff407819 */ /* 0x000fe20000011641 */
[----:B-1----:R-:W-:Y:S01]  /*a140*/  IMAD.U32 R42, R13, 0x10000, RZ ;  /* 0x000100000d2a7824 */ /* 0x002fe200078e00ff */
[--C-:B------:R-:W-:Y:S01]  /*a150*/  SHF.R.U64 R40, R52, 0x10, R53.reuse ;  /* 0x0000001034287819 */ /* 0x100fe20000001235 */
[----:B------:R-:W-:Y:S01]  /*a160*/  IMAD.U32 R46, R31, 0x10000, RZ ;  /* 0x000100001f2e7824 */ /* 0x000fe200078e00ff */
[----:B------:R-:W-:Y:S01]  /*a170*/  SHF.R.U32.HI R52, RZ, 0x10, R53 ;  /* 0x00000010ff347819 */ /* 0x000fe20000011635 */
[----:B------:R-:W-:Y:S01]  /*a180*/  IMAD.U32 R39, R15, 0x10000, RZ ;  /* 0x000100000f277824 */ /* 0x000fe200078e00ff */
[----:B------:R-:W-:Y:S01]  /*a190*/  PRMT R49, R145, 0x5432, R64 ;  /* 0x0000543291317816 */ /* 0x000fe20000000040 */
[----:B0-----:R-:W-:Y:S01]  /*a1a0*/  IMAD.U32 R11, R12, 0x10000, RZ ;  /* 0x000100000c0b7824 */ /* 0x001fe200078e00ff */
[----:B------:R-:W-:-:S02]  /*a1b0*/  PRMT R40, R143, 0x5410, R40 ;  /* 0x000054108f287816 */ /* 0x000fc40000000028 */
[--C-:B------:R-:W-:Y:S01]  /*a1c0*/  SHF.R.U64 R45, R66, 0x10, R67.reuse ;  /* 0x00000010422d7819 */ /* 0x100fe20000001243 */
[----:B------:R-:W-:Y:S01]  /*a1d0*/  IMAD.U32 R50, R49, 0x10000, RZ ;  /* 0x0001000031327824 */ /* 0x000fe200078e00ff */
[----:B------:R-:W-:Y:S02]  /*a1e0*/  PRMT R143, R143, 0x5432, R52 ;  /* 0x000054328f8f7816 */ /* 0x000fe40000000034 */
[----:B------:R-:W-:Y:S02]  /*a1f0*/  SHF.R.U32.HI R67, RZ, 0x10, R67 ;  /* 0x00000010ff437819 */ /* 0x000fe40000011643 */
[----:B------:R-:W-:Y:S01]  /*a200*/  PRMT R145, R145, 0x5410, R44 ;  /* 0x0000541091917816 */ /* 0x000fe2000000002c */
[----:B------:R-:W-:Y:S01]  /*a210*/  IMAD.U32 R48, R143, 0x10000, RZ ;  /* 0x000100008f307824 */ /* 0x000fe200078e00ff */
[----:B------:R-:W-:Y:S01]  /*a220*/  PRMT R44, R144, 0x5410, R45 ;  /* 0x00005410902c7816 */ /* 0x000fe2000000002d */
[C---:B------:R-:W-:Y:S01]  /*a230*/  FMUL.FTZ R45, R47.reuse, R50 ;  /* 0x000000322f2d7220 */ /* 0x040fe20000410000 */
[--C-:B------:R-:W-:Y:S01]  /*a240*/  SHF.R.U64 R41, R54, 0x10, R55.reuse ;  /* 0x0000001036297819 */ /* 0x100fe20000001237 */
[-C--:B------:R-:W-:Y:S01]  /*a250*/  FMUL.FTZ R47, R47, R48.reuse ;  /* 0x000000302f2f7220 */ /* 0x080fe20000410000 */
[----:B------:R-:W-:Y:S01]  /*a260*/  SHF.R.U32.HI R55, RZ, 0x10, R55 ;  /* 0x00000010ff377819 */ /* 0x000fe20000011637 */
[----:B------:R-:W-:Y:S01]  /*a270*/  FFMA.FTZ R45, R42, R48, -R45 ;  /* 0x000000302a2d7223 */ /* 0x000fe2000001082d */
[----:B------:R-:W-:Y:S01]  /*a280*/  PRMT R67, R144, 0x5432, R67 ;  /* 0x0000543290437816 */ /* 0x000fe20000000043 */
[----:B------:R-:W-:Y:S01]  /*a290*/  FFMA.FTZ R42, R42, R50, R47 ;  /* 0x000000322a2a7223 */ /* 0x000fe2000001002f */
[----:B------:R-:W-:Y:S01]  /*a2a0*/  LOP3.LUT R43, R29, 0xffff0000, RZ, 0xc0, !PT ;  /* 0xffff00001d2b7812 */ /* 0x000fe200078ec0ff */
[----:B------:R-:W-:Y:S01]  /*a2b0*/  IMAD.U32 R52, R145, 0x10000, RZ ;  /* 0x0001000091347824 */ /* 0x000fe200078e00ff */
[----:B------:R-:W-:Y:S01]  /*a2c0*/  LOP3.LUT R49, R49, 0xffff0000, RZ, 0xc0, !PT ;  /* 0xffff000031317812 */ /* 0x000fe200078ec0ff */
[----:B------:R-:W-:Y:S01]  /*a2d0*/  IMAD.U32 R51, R67, 0x10000, RZ ;  /* 0x0001000043337824 */ /* 0x000fe200078e00ff */
[----:B------:R-:W-:-:S02]  /*a2e0*/  LOP3.LUT R48, R143, 0xffff0000, RZ, 0xc0, !PT ;  /* 0xffff00008f307812 */ /* 0x000fc400078ec0ff */
[----:B------:R-:W-:Y:S01]  /*a2f0*/  PRMT R55, R142, 0x5432, R55 ;  /* 0x000054328e377816 */ /* 0x000fe20000000037 */
[----:B------:R-:W-:Y:S01]  /*a300*/  FMUL.FTZ R53, R43, R49 ;  /* 0x000000312b357220 */ /* 0x000fe20000410000 */
[----:B------:R-:W-:Y:S01]  /*a310*/  LOP3.LUT R38, R13, 0xffff0000, RZ, 0xc0, !PT ;  /* 0xffff00000d267812 */ /* 0x000fe200078ec0ff */
[-C--:B------:R-:W-:Y:S01]  /*a320*/  FMUL.FTZ R43, R43, R48.reuse ;  /* 0x000000302b2b7220 */ /* 0x080fe20000410000 */
[----:B------:R-:W-:Y:S01]  /*a330*/  FMUL.FTZ R50, R46, R51 ;  /* 0x000000332e327220 */ /* 0x000fe20000410000 */
[----:B------:R-:W-:Y:S01]  /*a340*/  IMAD.U32 R47, R55, 0x10000, RZ ;  /* 0x00010000372f7824 */ /* 0x000fe200078e00ff */
[----:B------:R-:W-:Y:S01]  /*a350*/  LOP3.LUT R31, R31, 0xffff0000, RZ, 0xc0, !PT ;  /* 0xffff00001f1f7812 */ /* 0x000fe200078ec0ff */
[C---:B------:R-:W-:Y:S01]  /*a360*/  FFMA.FTZ R48, R38.reuse, R48, -R53 ;  /* 0x0000003026307223 */ /* 0x040fe20000010835 */
[----:B------:R-:W-:Y:S01]  /*a370*/  FFMA.FTZ R43, R38, R49, R43 ;  /* 0x00000031262b7223 */ /* 0x000fe2000001002b */
[-C--:B------:R-:W-:Y:S01]  /*a380*/  FMUL.FTZ R46, R46, R47.reuse ;  /* 0x0000002f2e2e7220 */ /* 0x080fe20000410000 */
[----:B------:R-:W-:Y:S01]  /*a390*/  FFMA.FTZ R38, R39, R47, -R50 ;  /* 0x0000002f27267223 */ /* 0x000fe20000010832 */
[----:B------:R-:W-:Y:S01]  /*a3a0*/  LOP3.LUT R54, R67, 0xffff0000, RZ, 0xc0, !PT ;  /* 0xffff000043367812 */ /* 0x000fe200078ec0ff */
[----:B------:R-:W-:Y:S01]  /*a3b0*/  IMAD.U32 R13, R28, 0x10000, RZ ;  /* 0x000100001c0d7824 */ /* 0x000fe200078e00ff */
[----:B------:R-:W-:Y:S01]  /*a3c0*/  LOP3.LUT R50, R55, 0xffff0000, RZ, 0xc0, !PT ;  /* 0xffff000037327812 */ /* 0x000fe200078ec0ff */
[----:B------:R-:W-:Y:S01]  /*a3d0*/  FFMA.FTZ R39, R39, R51, R46 ;  /* 0x0000003327277223 */ /* 0x000fe2000001002e */
[----:B------:R-:W-:-:S02]  /*a3e0*/  IMAD.U32 R46, R40, 0x10000, RZ ;  /* 0x00010000282e7824 */ /* 0x000fc400078e00ff */
[----:B------:R-:W-:Y:S01]  /*a3f0*/  FMUL.FTZ R56, R31, R54 ;  /* 0x000000361f387220 */ /* 0x000fe20000410000 */
[----:B------:R-:W-:Y:S01]  /*a400*/  LOP3.LUT R29, R15, 0xffff0000, RZ, 0xc0, !PT ;  /* 0xffff00000f1d7812 */ /* 0x000fe200078ec0ff */
[----:B------:R-:W-:Y:S01]  /*a410*/  FMUL.FTZ R58, R31, R50 ;  /* 0x000000321f3a7220 */ /* 0x000fe20000410000 */
[----:B------:R-:W-:Y:S01]  /*a420*/  LOP3.LUT R31, R40, 0xffff0000, RZ, 0xc0, !PT ;  /* 0xffff0000281f7812 */ /* 0x000fe200078ec0ff */
[C---:B------:R-:W-:Y:S01]  /*a430*/  FMUL.FTZ R40, R13.reuse, R52 ;  /* 0x000000340d287220 */ /* 0x040fe20000410000 */
[----:B------:R-:W-:Y:S01]  /*a440*/  FMUL.FTZ R13, R13, R46 ;  /* 0x0000002e0d0d7220 */ /* 0x000fe20000410000 */
[----:B------:R-:W-:Y:S01]  /*a450*/  LOP3.LUT R28, R28, 0xffff0000, RZ, 0xc0, !PT ;  /* 0xffff00001c1c7812 */ /* 0x000fe200078ec0ff */
[----:B------:R-:W-:Y:S01]  /*a460*/  IMAD.U32 R15, R14, 0x10000, RZ ;  /* 0x000100000e0f7824 */ /* 0x000fe200078e00ff */
[----:B------:R-:W-:Y:S01]  /*a470*/  PRMT R41, R142, 0x5410, R41 ;  /* 0x000054108e297816 */ /* 0x000fe20000000029 */
[----:B------:R-:W-:Y:S01]  /*a480*/  FFMA.FTZ R52, R11, R52, R13 ;  /* 0x000000340b347223 */ /* 0x000fe2000001000d */
[----:B------:R-:W-:Y:S01]  /*a490*/  LOP3.LUT R145, R145, 0xffff0000, RZ, 0xc0, !PT ;  /* 0xffff000091917812 */ /* 0x000fe200078ec0ff */
[C---:B------:R-:W-:Y:S01]  /*a4a0*/  FFMA.FTZ R49, R29.reuse, R50, -R56 ;  /* 0x000000321d317223 */ /* 0x040fe20000010838 */
[----:B------:R-:W-:Y:S01]  /*a4b0*/  LOP3.LUT R37, R14, 0xffff0000, RZ, 0xc0, !PT ;  /* 0xffff00000e257812 */ /* 0x000fe200078ec0ff */
[----:B------:R-:W-:Y:S01]  /*a4c0*/  IMAD.U32 R14, R30, 0x10000, RZ ;  /* 0x000100001e0e7824 */ /* 0x000fe200078e00ff */
[----:B------:R-:W-:Y:S01]  /*a4d0*/  LOP3.LUT R12, R12, 0xffff0000, RZ, 0xc0, !PT ;  /* 0xffff00000c0c7812 */ /* 0x000fe200078ec0ff */
[----:B------:R-:W-:Y:S01]  /*a4e0*/  FFMA.FTZ R58, R29, R54, R58 ;  /* 0x000000361d3a7223 */ /* 0x000fe2000001003a */
[----:B------:R-:W-:Y:S01]  /*a4f0*/  FFMA.FTZ R40, R11, R46, -R40 ;  /* 0x0000002e0b287223 */ /* 0x000fe20000010828 */
[----:B------:R-:W-:Y:S01]  /*a500*/  IMAD.U32 R13, R44, 0x10000, RZ ;  /* 0x000100002c0d7824 */ /* 0x000fe200078e00ff */
[----:B------:R-:W-:Y:S01]  /*a510*/  LOP3.LUT R30, R30, 0xffff0000, RZ, 0xc0, !PT ;  /* 0xffff00001e1e7812 */ /* 0x000fe200078ec0ff */
[C---:B------:R-:W-:Y:S01]  /*a520*/  FMUL.FTZ R29, R28.reuse, R145 ;  /* 0x000000911c1d7220 */ /* 0x040fe20000410000 */
[-C--:B------:R-:W-:Y:S01]  /*a530*/  FMUL.FTZ R47, R28, R31.reuse ;  /* 0x0000001f1c2f7220 */ /* 0x080fe20000410000 */
[C---:B------:R-:W-:Y:S01]  /*a540*/  IMAD.U32 R11, R41.reuse, 0x10000, RZ ;  /* 0x00010000290b7824 */ /* 0x040fe200078e00ff */
[----:B------:R-:W-:Y:S01]  /*a550*/  LOP3.LUT R44, R44, 0xffff0000, RZ, 0xc0, !PT ;  /* 0xffff00002c2c7812 */ /* 0x000fe200078ec0ff */
[C---:B------:R-:W-:Y:S01]  /*a560*/  FFMA.FTZ R29, R12.reuse, R31, -R29 ;  /* 0x0000001f0c1d7223 */ /* 0x040fe2000001081d */
[----:B------:R-:W-:Y:S01]  /*a570*/  LOP3.LUT R41, R41, 0xffff0000, RZ, 0xc0, !PT ;  /* 0xffff000029297812 */ /* 0x000fe200078ec0ff */
[----:B------:R-:W-:Y:S01]  /*a580*/  FFMA.FTZ R47, R12, R145, R47 ;  /* 0x000000910c2f7223 */ /* 0x000fe2000001002f */
[----:B------:R-:W-:Y:S01]  /*a590*/  FMUL.FTZ R12, R14, R13 ;  /* 0x0000000d0e0c7220 */ /* 0x000fe20000410000 */
        /* <DEDUP_REMOVED lines=20> */
.L_x_1654:
[----:B------:R-:W-:Y:S05]  /*a6e0*/  BSYNC B1 ;  /* 0x0000000000017941 */ /* 0x000fea0003800000 */
.L_x_1653:
[----:B-1----:R1:W-:Y:S01]  /*a6f0*/  ST.E.128 desc[UR60][R34.64], R12 ;  /* 0x0000000c22007985 */ /* 0x0023e2000c101d3c */
[----:B------:R-:W-:-:S13]  /*a700*/  ISETP.GE.AND P4, PT, R36, R127, PT ;  /* 0x0000007f2400720c */ /* 0x000fda0003f86270 */
[----:B------:R-:W-:Y:S05]  /*a710*/  @P4 BRA `(.L_x_1601) ;  /* 0x0000000400e04947 */ /* 0x000fea0003800000 */
[----:B------:R-:W-:-:S05]  /*a720*/  IMAD.WIDE R32, R36, 0x2, R32 ;  /* 0x0000000224207825 */ /* 0x000fca00078e0220 */
[----:B--2---:R2:W-:Y:S01]  /*a730*/  ST.E.128 desc[UR60][R32.64], R28 ;  /* 0x0000001c20007985 */ /* 0x0045e2000c101d3c */
[----:B------:R-:W-:Y:S05]  /*a740*/  BRA `(.L_x_1601) ;  /* 0x0000000400d47947 */ /* 0x000fea0003800000 */
.L_x_1566:
[----:B------:R-:W2:Y:S02]  /*a750*/  LDL R11, [R1+0x30] ;  /* 0x00003000010b7983 */ /* 0x000ea40000100800 */
[----:B--2---:R-:W-:-:S13]  /*a760*/  R2UR UR4, R11 ;  /* 0x000000000b0472ca */ /* 0x004fda00000e0000 */
[----:B------:R-:W-:-:S06]  /*a770*/  UISETP.NE.AND UP0, UPT, UR4, 0x3, UPT ;  /* 0x000000030400788c */ /* 0x000fcc000bf05270 */
[----:B------:R-:W-:-:S13]  /*a780*/  PLOP3.LUT P0, PT, PT, PT, UP0, 0x80, 0x0 ;  /* 0x000000000000781c */ /* 0x000fda0003f0f008 */
[----:B------:R-:W-:Y:S05]  /*a790*/  @!P0 BRA `(.L_x_1655) ;  /* 0x0000000000048947 */ /* 0x000fea0003800000 */
[----:B------:R-:W-:Y:S01]  /*a7a0*/  BPT.TRAP 0x1 ;  /* 0x000000040000795c */ /* 0x000fe20000300000 */
.L_x_1655:
[----:B------:R-:W-:Y:S01]  /*a7b0*/  IMAD R86, R17, 0x8, R2 ;  /* 0x0000000811567824 */ /* 0x000fe200078e0202 */
[----:B------:R-:W-:Y:S01]  /*a7c0*/  SHF.L.U32 R87, R175, 0x1f, RZ ;  /* 0x0000001faf577819 */ /* 0x000fe200000006ff */
[----:B------:R-:W-:Y:S01]  /*a7d0*/  BSSY B1, `(.L_x_1656) ;  /* 0x0000004000017945 */ /* 0x000fe20003800000 */
[----:B------:R-:W-:Y:S02]  /*a7e0*/  SHF.R.S32.HI R79, RZ, 0x1f, R78 ;  /* 0x0000001fff4f7819 */ /* 0x000fe4000001144e */
[----:B------:R-:W0:Y:S02]  /*a7f0*/  SYNCS.PHASECHK.TRANS64.TRYWAIT P4, [R86+URZ+0x2a890], R87 ;  /* 0x02a89057560075a7 */ /* 0x000e24000808017f */
[----:B0-----:R-:W-:Y:S05]  /*a800*/  @!P4 BRA `(.L_x_1657) ;  /* 0x0000020c0010c947 */ /* 0x001fea0003800000 */
.L_x_2014:
[----:B------:R-:W-:Y:S05]  /*a810*/  BSYNC B1 ;  /* 0x0000000000017941 */ /* 0x000fea0003800000 */
.L_x_1656:
[----:B------:R-:W-:Y:S01]  /*a820*/  ULDC.64 UR4, c[0x0][0x300] ;  /* 0x0000c00000047ab9 */ /* 0x000fe20000000a00 */
[----:B-----5:R-:W-:Y:S01]  /*a830*/  SHF.R.S32.HI R84, RZ, 0x1f, R77 ;  /* 0x0000001fff547819 */ /* 0x020fe2000001144d */
[----:B------:R-:W-:Y:S01]  /*a840*/  IMAD R11, R79, UR4, RZ ;  /* 0x000000044f0b7c24 */ /* 0x000fe2000f8e02ff */
[----:B------:R-:W-:Y:S01]  /*a850*/  ULDC.64 UR6, c[0x0][0x2e8] ;  /* 0x0000ba0000067ab9 */ /* 0x000fe20000000a00 */
[----:B------:R-:W-:-:S04]  /*a860*/  IMAD.WIDE.U32 R12, R78, UR4, RZ ;  /* 0x000000044e0c7c25 */ /* 0x000fc8000f8e00ff */
        /* <DEDUP_REMOVED lines=8> */
[----:B------:R-:W-:-:S03]  /*a8f0*/  ULDC.64 UR4, c[0x0][0x308] ;  /* 0x0000c20000047ab9 */ /* 0x000fc60000000a00 */
[----:B------:R-:W-:Y:S02]  /*a900*/  IMAD.IADD R13, R13, 0x1, R11 ;  /* 0x000000010d0d7824 */ /* 0x000fe400078e020b */
[----:B------:R-:W-:Y:S02]  /*a910*/  IMAD.IADD R36, R85, 0x1, -R174 ;  /* 0x0000000155247824 */ /* 0x000fe400078e0aae */
        /* <DEDUP_REMOVED lines=9> */
.L_x_2018:
[----:B------:R-:W-:Y:S04]  /*a9b0*/  BSSY B1, `(.L_x_1659) ;  /* 0x0000025000017945 */ /* 0x000fe80003800000 */
[----:B------:R-:W-:Y:S05]  /*a9c0*/  @!P4 BRA `(.L_x_1660) ;  /* 0x00000000008cc947 */ /* 0x000fea0003800000 */
[----:B------:R-:W-:Y:S02]  /*a9d0*/  ULDC UR4, c[0x0][0x2f4] ;  /* 0x0000bd0000047ab9 */ /* 0x000fe40000000800 */
[----:B------:R-:W-:-:S13]  /*a9e0*/  ISETP.GE.AND P4, PT, R18, UR4, PT ;  /* 0x0000000412007c0c */ /* 0x000fda000bf86270 */
[----:B------:R-:W4:Y:S01]  /*a9f0*/  @!P4 LDS.128 R12, [R29] ;  /* 0x000000001d0cc984 */ /* 0x000f220000000c00 */
[----:B---3--:R-:W-:-:S04]  /*aa00*/  @!P4 LEA R30, P5, R18, R34, 0x1 ;  /* 0x00000022121ec211 */ /* 0x008fc800078a08ff */
[----:B--2---:R-:W-:Y:S02]  /*aa10*/  @!P4 LEA.HI.X R31, R18, R35, R19, 0x1, P5 ;  /* 0x00000023121fc211 */ /* 0x004fe400028f0c13 */
[----:B------:R-:W-:-:S13]  /*aa20*/  ISETP.GE.AND P5, PT, R167, UR4, PT ;  /* 0x00000004a7007c0c */ /* 0x000fda000bfa6270 */
[----:B------:R-:W-:Y:S01]  /*aa30*/  @!P5 IMAD.SHL.U32 R11, R170, 0x8, RZ ;  /* 0x00000008aa0bd824 */ /* 0x000fe200078e00ff */
[----:B----4-:R2:W-:Y:S01]  /*aa40*/  @!P4 ST.E.128 desc[UR60][R30.64], R12 ;  /* 0x0000000c1e00c985 */ /* 0x0105e2000c101d3c */
[----:B------:R-:W-:-:S03]  /*aa50*/  ISETP.GE.AND P4, PT, R168, UR4, PT ;  /* 0x00000004a8007c0c */ /* 0x000fc6000bf86270 */
[----:B------:R-:W3:Y:S01]  /*aa60*/  @!P5 LDS.128 R12, [R28] ;  /* 0x000000001c0cd984 */ /* 0x000ee20000000c00 */
[----:B--2---:R-:W-:Y:S02]  /*aa70*/  @!P5 IMAD.MOV.U32 R30, RZ, RZ, R34 ;  /* 0x000000ffff1ed224 */ /* 0x004fe400078e0022 */
[----:B------:R-:W-:Y:S02]  /*aa80*/  @!P5 IMAD.MOV.U32 R31, RZ, RZ, R35 ;  /* 0x000000ffff1fd224 */ /* 0x000fe400078e0023 */
[----:B------:R-:W-:-:S05]  /*aa90*/  @!P5 IMAD.WIDE R30, R11, 0x2, R30 ;  /* 0x000000020b1ed825 */ /* 0x000fca00078e021e */
[----:B------:R-:W-:Y:S01]  /*aaa0*/  @!P4 IMAD.SHL.U32 R11, R171, 0x8, RZ ;  /* 0x00000008ab0bc824 */ /* 0x000fe200078e00ff */
[----:B---3--:R2:W-:Y:S01]  /*aab0*/  @!P5 ST.E.128 desc[UR60][R30.64], R12 ;  /* 0x0000000c1e00d985 */ /* 0x0085e2000c101d3c */
[----:B------:R-:W-:-:S03]  /*aac0*/  ISETP.GE.AND P5, PT, R22, UR4, PT ;  /* 0x0000000416007c0c */ /* 0x000fc6000bfa6270 */
[----:B------:R-:W3:Y:S01]  /*aad0*/  @!P4 LDS.128 R12, [R29+0x3000] ;  /* 0x003000001d0cc984 */ /* 0x000ee20000000c00 */
[----:B--2---:R-:W-:Y:S02]  /*aae0*/  @!P4 IMAD.MOV.U32 R30, RZ, RZ, R34 ;  /* 0x000000ffff1ec224 */ /* 0x004fe400078e0022 */
[----:B------:R-:W-:Y:S02]  /*aaf0*/  @!P4 IMAD.MOV.U32 R31, RZ, RZ, R35 ;  /* 0x000000ffff1fc224 */ /* 0x000fe400078e0023 */
[----:B------:R-:W-:-:S05]  /*ab00*/  @!P4 IMAD.WIDE R30, R11, 0x2, R30 ;  /* 0x000000020b1ec825 */ /* 0x000fca00078e021e */
[----:B---3--:R2:W-:Y:S04]  /*ab10*/  @!P4 ST.E.128 desc[UR60][R30.64], R12 ;  /* 0x0000000c1e00c985 */ /* 0x0085e8000c101d3c */
[----:B------:R-:W3:Y:S01]  /*ab20*/  @!P5 LDS.128 R12, [R28+0x3000] ;  /* 0x003000001c0cd984 */ /* 0x000ee20000000c00 */
[----:B--2---:R-:W-:-:S04]  /*ab30*/  @!P5 LEA R30, P4, R22, R34, 0x1 ;  /* 0x00000022161ed211 */ /* 0x004fc800078808ff */
[----:B------:R-:W-:Y:S02]  /*ab40*/  @!P5 LEA.HI.X R31, R22, R35, R173, 0x1, P4 ;  /* 0x00000023161fd211 */ /* 0x000fe400020f0cad */
[----:B------:R-:W-:-:S03]  /*ab50*/  ISETP.GE.AND P4, PT, R160, UR4, PT ;  /* 0x00000004a0007c0c */ /* 0x000fc6000bf86270 */
[----:B---3--:R2:W-:Y:S10]  /*ab60*/  @!P5 ST.E.128 desc[UR60][R30.64], R12 ;  /* 0x0000000c1e00d985 */ /* 0x0085f4000c101d3c */
[----:B------:R-:W3:Y:S01]  /*ab70*/  @!P4 LDS.128 R12, [R29+0x6000] ;  /* 0x006000001d0cc984 */ /* 0x000ee20000000c00 */
[----:B--2---:R-:W-:-:S04]  /*ab80*/  @!P4 LEA R30, P5, R160, R34, 0x1 ;  /* 0x00000022a01ec211 */ /* 0x004fc800078a08ff */
[----:B------:R-:W-:Y:S02]  /*ab90*/  @!P4 LEA.HI.X R31, R160, R35, R184, 0x1, P5 ;  /* 0x00000023a01fc211 */ /* 0x000fe400028f0cb8 */
[----:B------:R-:W-:-:S03]  /*aba0*/  ISETP.GE.AND P5, PT, R161, UR4, PT ;  /* 0x00000004a1007c0c */ /* 0x000fc6000bfa6270 */
[----:B---3--:R2:W-:Y:S10]  /*abb0*/  @!P4 ST.E.128 desc[UR60][R30.64], R12 ;  /* 0x0000000c1e00c985 */ /* 0x0085f4000c101d3c */
[----:B------:R-:W3:Y:S01]  /*abc0*/  @!P5 LDS.128 R12, [R28+0x6000] ;  /* 0x006000001c0cd984 */ /* 0x000ee20000000c00 */
[----:B--2---:R-:W-:-:S04]  /*abd0*/  @!P5 LEA R30, P4, R161, R34, 0x1 ;  /* 0x00000022a11ed211 */ /* 0x004fc800078808ff */
[----:B------:R-:W-:-:S05]  /*abe0*/  @!P5 LEA.HI.X R31, R161, R35, R183, 0x1, P4 ;  /* 0x00000023a11fd211 */ /* 0x000fca00020f0cb7 */
[----:B---3--:R4:W-:Y:S04]  /*abf0*/  @!P5 ST.E.128 desc[UR60][R30.64], R12 ;  /* 0x0000000c1e00d985 */ /* 0x0089e8000c101d3c */
.L_x_1660:
[----:B------:R-:W-:Y:S05]  /*ac00*/  BSYNC B1 ;  /* 0x0000000000017941 */ /* 0x000fea0003800000 */
.L_x_1659:
[----:B------:R-:W-:-:S03]  /*ac10*/  UMOV UR4, 0xffffffff ;  /* 0xffffffff00047882 */ /* 0x000fc60000000000 */
[----:B------:R-:W-:Y:S05]  /*ac20*/  BRA.DIV UR4, `(.L_x_1661) ;  /* 0x0000020a04687947 */ /* 0x000fea000b800000 */
[----:B-1----:R-:W1:Y:S04]  /*ac30*/  SHFL.IDX PT, R33, R33, 0x1, 0x1c1f ;  /* 0x003c1f0021217f89 */ /* 0x002e6800000e0000 */
[----:B------:R-:W0:Y:S02]  /*ac40*/  SHFL.IDX PT, R32, R32, 0x1, 0x1c1f ;  /* 0x003c1f0020207f89 */ /* 0x000e2400000e0000 */
.L_x_2022:
[----:B------:R-:W-:-:S13]  /*ac50*/  ISETP.GE.AND P4, PT, R36, 0x41, PT ;  /* 0x000000412400780c */ /* 0x000fda0003f86270 */
[----:B------:R-:W-:Y:S05]  /*ac60*/  @!P4 BRA `(.L_x_1601) ;  /* 0x00000000008cc947 */ /* 0x000fea0003800000 */
[----:B------:R-:W-:Y:S02]  /*ac70*/  ULDC UR4, c[0x0][0x2f4] ;  /* 0x0000bd0000047ab9 */ /* 0x000fe40000000800 */
[----:B------:R-:W-:-:S13]  /*ac80*/  ISETP.GE.AND P4, PT, R18, UR4, PT ;  /* 0x0000000412007c0c */ /* 0x000fda000bf86270 */
[----:B----4-:R-:W4:Y:S01]  /*ac90*/  @!P4 LDS.128 R12, [R29+0x2000] ;  /* 0x002000001d0cc984 */ /* 0x010f220000000c00 */
[----:B0-----:R-:W-:-:S04]  /*aca0*/  @!P4 LEA R30, P5, R18, R32, 0x1 ;  /* 0x00000020121ec211 */ /* 0x001fc800078a08ff */
[----:B-1----:R-:W-:Y:S02]  /*acb0*/  @!P4 LEA.HI.X R31, R18, R33, R19, 0x1, P5 ;  /* 0x00000021121fc211 */ /* 0x002fe400028f0c13 */
[----:B------:R-:W-:-:S13]  /*acc0*/  ISETP.GE.AND P5, PT, R167, UR4, PT ;  /* 0x00000004a7007c0c */ /* 0x000fda000bfa6270 */
[----:B------:R-:W-:Y:S01]  /*acd0*/  @!P5 IMAD.SHL.U32 R11, R170, 0x8, RZ ;  /* 0x00000008aa0bd824 */ /* 0x000fe200078e00ff */
[----:B----4-:R0:W-:Y:S01]  /*ace0*/  @!P4 ST.E.128 desc[UR60][R30.64], R12 ;  /* 0x0000000c1e00c985 */ /* 0x0101e2000c101d3c */
[----:B------:R-:W-:-:S03]  /*acf0*/  ISETP.GE.AND P4, PT, R168, UR4, PT ;  /* 0x00000004a8007c0c */ /* 0x000fc6000bf86270 */
[----:B------:R-:W1:Y:S01]  /*ad00*/  @!P5 LDS.128 R12, [R28+0x2000] ;  /* 0x002000001c0cd984 */ /* 0x000e620000000c00 */
[----:B0-----:R-:W-:Y:S02]  /*ad10*/  @!P5 IMAD.MOV.U32 R30, RZ, RZ, R32 ;  /* 0x000000ffff1ed224 */ /* 0x001fe400078e0020 */
[----:B------:R-:W-:Y:S02]  /*ad20*/  @!P5 IMAD.MOV.U32 R31, RZ, RZ, R33 ;  /* 0x000000ffff1fd224 */ /* 0x000fe400078e0021 */
[----:B------:R-:W-:-:S05]  /*ad30*/  @!P5 IMAD.WIDE R30, R11, 0x2, R30 ;  /* 0x000000020b1ed825 */ /* 0x000fca00078e021e */
[----:B------:R-:W-:Y:S01]  /*ad40*/  @!P4 IMAD.SHL.U32 R11, R171, 0x8, RZ ;  /* 0x00000008ab0bc824 */ /* 0x000fe200078e00ff */
[----:B-1----:R0:W-:Y:S01]  /*ad50*/  @!P5 ST.E.128 desc[UR60][R30.64], R12 ;  /* 0x0000000c1e00d985 */ /* 0x0021e2000c101d3c */
[----:B------:R-:W-:-:S03]  /*ad60*/  ISETP.GE.AND P5, PT, R22, UR4, PT ;  /* 0x0000000416007c0c */ /* 0x000fc6000bfa6270 */
[----:B------:R-:W1:Y:S01]  /*ad70*/  @!P4 LDS.128 R12, [R29+0x5000] ;  /* 0x005000001d0cc984 */ /* 0x000e620000000c00 */
[----:B0-----:R-:W-:Y:S02]  /*ad80*/  @!P4 IMAD.MOV.U32 R30, RZ, RZ, R32 ;  /* 0x000000ffff1ec224 */ /* 0x001fe400078e0020 */
[----:B------:R-:W-:Y:S02]  /*ad90*/  @!P4 IMAD.MOV.U32 R31, RZ, RZ, R33 ;  /* 0x000000ffff1fc224 */ /* 0x000fe400078e0021 */
[----:B------:R-:W-:-:S05]  /*ada0*/  @!P4 IMAD.WIDE R30, R11, 0x2, R30 ;  /* 0x000000020b1ec825 */ /* 0x000fca00078e021e */
[----:B-1----:R0:W-:Y:S04]  /*adb0*/  @!P4 ST.E.128 desc[UR60][R30.64], R12 ;  /* 0x0000000c1e00c985 */ /* 0x0021e8000c101d3c */
[----:B------:R-:W1:Y:S01]  /*adc0*/  @!P5 LDS.128 R12, [R28+0x5000] ;  /* 0x005000001c0cd984 */ /* 0x000e620000000c00 */
[----:B0-----:R-:W-:-:S04]  /*add0*/  @!P5 LEA R30, P4, R22, R32, 0x1 ;  /* 0x00000020161ed211 */ /* 0x001fc800078808ff */
[----:B------:R-:W-:Y:S02]  /*ade0*/  @!P5 LEA.HI.X R31, R22, R33, R173, 0x1, P4 ;  /* 0x00000021161fd211 */ /* 0x000fe400020f0cad */
[----:B------:R-:W-:-:S03]  /*adf0*/  ISETP.GE.AND P4, PT, R160, UR4, PT ;  /* 0x00000004a0007c0c */ /* 0x000fc6000bf86270 */
[----:B-1----:R0:W-:Y:S10]  /*ae00*/  @!P5 ST.E.128 desc[UR60][R30.64], R12 ;  /* 0x0000000c1e00d985 */ /* 0x0021f4000c101d3c */
[----:B------:R-:W1:Y:S01]  /*ae10*/  @!P4 LDS.128 R12, [R29+0x8000] ;  /* 0x008000001d0cc984 */ /* 0x000e620000000c00 */
[----:B0-----:R-:W-:-:S04]  /*ae20*/  @!P4 LEA R30, P5, R160, R32, 0x1 ;  /* 0x00000020a01ec211 */ /* 0x001fc800078a08ff */
[----:B------:R-:W-:Y:S02]  /*ae30*/  @!P4 LEA.HI.X R31, R160, R33, R184, 0x1, P5 ;  /* 0x00000021a01fc211 */ /* 0x000fe400028f0cb8 */
[----:B------:R-:W-:-:S03]  /*ae40*/  ISETP.GE.AND P5, PT, R161, UR4, PT ;  /* 0x00000004a1007c0c */ /* 0x000fc6000bfa6270 */
[----:B-1----:R-:W-:Y:S10]  /*ae50*/  @!P4 ST.E.128 desc[UR60][R30.64], R12 ;  /* 0x0000000c1e00c985 */ /* 0x002ff4000c101d3c */
[----:B------:R0:W1:Y:S02]  /*ae60*/  @!P5 LDS.128 R12, [R28+0x8000] ;  /* 0x008000001c0cd984 */ /* 0x0000640000000c00 */
[----:B0-----:R-:W-:-:S04]  /*ae70*/  @!P5 LEA R28, P4, R161, R32, 0x1 ;  /* 0x00000020a11cd211 */ /* 0x001fc800078808ff */
[----:B------:R-:W-:-:S05]  /*ae80*/  @!P5 LEA.HI.X R29, R161, R33, R183, 0x1, P4 ;  /* 0x00000021a11dd211 */ /* 0x000fca00020f0cb7 */
[----:B-1----:R0:W-:Y:S04]  /*ae90*/  @!P5 ST.E.128 desc[UR60][R28.64], R12 ;  /* 0x0000000c1c00d985 */ /* 0x0021e8000c101d3c */
.L_x_1601:
[----:B------:R-:W-:Y:S05]  /*aea0*/  BSYNC B0 ;  /* 0x0000000000007941 */ /* 0x000fea0003800000 */
.L_x_1565:
[----:B0--3--:R-:W0:Y:S01]  /*aeb0*/  S2R R11, SR_TID.X ;  /* 0x00000000000b7919 */ /* 0x009e220000002100 */
[----:B------:R-:W-:Y:S01]  /*aec0*/  @!PT LDS RZ, [RZ] ;  /* 0x00000000fffff984 */ /* 0x000fe20000000800 */
[----:B------:R-:W-:Y:S01]  /*aed0*/  @!PT LDS RZ, [RZ] ;  /* 0x00000000fffff984 */ /* 0x000fe20000000800 */
[----:B------:R-:W-:Y:S01]  /*aee0*/  @!PT LDS RZ, [RZ] ;  /* 0x00000000fffff984 */ /* 0x000fe20000000800 */
[----:B------:R-:W-:Y:S01]  /*aef0*/  @!PT LDS RZ, [RZ] ;  /* 0x00000000fffff984 */ /* 0x000fe20000000800 */
[----:B------:R3:W-:Y:S06]  /*af00*/  MEMBAR.ALL.CTA ;  /* 0x0000000000007992 */ /* 0x0007ec0000008000 */
[----:B---3--:R-:W3:Y:S01]  /*af10*/  FENCE.VIEW.ASYNC.S ;  /* 0x00000000000073c6 */ /* 0x008ee20000000000 */
[----:B------:R-:W-:Y:S05]  /*af20*/  WARPSYNC.ALL ;  /* 0x0000000000007948 */ /* 0x000fea0003800000 */
[----:B------:R-:W-:Y:S01]  /*af30*/  BSSY B0, `(.L_x_1662) ;  /* 0x0000009000007945 */ /* 0x000fe20003800000 */
[----:B0-----:R-:W-:Y:S01]  /*af40*/  LOP3.LUT R11, R11, 0x7f, RZ, 0xc0, !PT ;  /* 0x0000007f0b0b7812 */ /* 0x001fe200078ec0ff */
[----:B---3--:R0:W-:Y:S03]  /*af50*/  BAR.SYNC.DEFER_BLOCKING R194, 0x80 ;  /* 0x000200c20000751d */ /* 0x0081e60000010000 */
[----:B------:R-:W-:-:S13]  /*af60*/  ISETP.NE.AND P4, PT, R11, RZ, PT ;  /* 0x000000ff0b00720c */ /* 0x000fda0003f85270 */
[----:B------:R-:W-:-:S05]  /*af70*/  @!P4 VIADD R11, R86, 0x2a8a0 ;  /* 0x0002a8a0560bc836 */ /* 0x000fca0000000000 */
[----:B------:R-:W-:-:S04]  /*af80*/  @!P4 PRMT R11, RZ, 0x654, R11 ;  /* 0x00000654ff0bc816 */ /* 0x000fc8000000000b */
[----:B------:R0:W-:Y:S01]  /*af90*/  @!P4 SYNCS.ARRIVE.TRANS64.RED.A1T0 RZ, [R11+URZ], RZ ;  /* 0x000000ff0bffc9a7 */ /* 0x0001e2000810043f */
[----:B------:R-:W-:Y:S05]  /*afa0*/  @!P0 BRA `(.L_x_1663) ;  /* 0x0000000000048947 */ /* 0x000fea0003800000 */
[----:B------:R-:W-:Y:S01]  /*afb0*/  BPT.TRAP 0x1 ;  /* 0x000000040000795c */ /* 0x000fe20000300000 */
.L_x_1663:
[----:B------:R-:W-:Y:S05]  /*afc0*/  BSYNC B0 ;  /* 0x0000000000007941 */ /* 0x000fea0003800000 */
.L_x_1662:
[----:B------:R-:W3:Y:S01]  /*afd0*/  SYNCS.PHASECHK.TRANS64.TRYWAIT P0, [R86+URZ+0x2a8b0], R87 ;  /* 0x02a8b057560075a7 */ /* 0x000ee2000800017f */
[----:B------:R-:W-:Y:S04]  /*afe0*/  BSSY B0, `(.L_x_1664) ;  /* 0x0000002000007945 */ /* 0x000fe80003800000 */
[----:B---3--:R-:W-:Y:S05]  /*aff0*/  @!P0 BRA `(.L_x_1665) ;  /* 0x0000020400c08947 */ /* 0x008fea0003800000 */
.L_x_2023:
[----:B------:R-:W-:Y:S05]  /*b000*/  BSYNC B0 ;  /* 0x0000000000007941 */ /* 0x000fea0003800000 */
.L_x_1664:
[----:B------:R-:W-:Y:S01]  /*b010*/  ULDC.64 UR4, c[0x0][0x328] ;  /* 0x0000ca0000047ab9 */ /* 0x000fe20000000a00 */
[----:B------:R-:W-:Y:S01]  /*b020*/  IMAD.IADD R85, R85, 0x1, -R174 ;  /* 0x0000000155557824 */ /* 0x000fe200078e0aae */
[----:B------:R-:W-:Y:S01]  /*b030*/  ULDC.64 UR6, c[0x0][0x318] ;  /* 0x0000c60000067ab9 */ /* 0x000fe20000000a00 */
[----:B------:R-:W-:Y:S01]  /*b040*/  IMAD R79, R79, UR4, RZ ;  /* 0x000000044f4f7c24 */ /* 0x000fe2000f8e02ff */
[----:B------:R-:W-:Y:S01]  /*b050*/  BSSY B0, `(.L_x_1666) ;  /* 0x000002a000007945 */ /* 0x000fe20003800000 */
[----:B-12-4-:R-:W-:Y:S01]  /*b060*/  IMAD.WIDE.U32 R12, R78, UR4, RZ ;  /* 0x000000044e0c7c25 */ /* 0x016fe2000f8e00ff */
[----:B------:R-:W-:-:S03]  /*b070*/  ISETP.GE.AND P0, PT, R85, 0x1, PT ;  /* 0x000000015500780c */ /* 0x000fc60003f06270 */
[----:B------:R-:W-:Y:S01]  /*b080*/  IMAD R79, R78, UR5, R79 ;  /* 0x000000054e4f7c24 */ /* 0x000fe2000f8e024f */
[----:B------:R-:W-:Y:S02]  /*b090*/  ULDC.64 UR4, c[0x0][0x338] ;  /* 0x0000ce0000047ab9 */ /* 0x000fe40000000a00 */
[----:B------:R-:W-:Y:S02]  /*b0a0*/  IMAD R84, R84, UR4, RZ ;  /* 0x0000000454547c24 */ /* 0x000fe4000f8e02ff */
[----:B------:R-:W-:Y:S02]  /*b0b0*/  IMAD.IADD R13, R13, 0x1, R79 ;  /* 0x000000010d0d7824 */ /* 0x000fe400078e024f */
[C---:B0-----:R-:W-:Y:S02]  /*b0c0*/  IMAD R11, R77.reuse, UR5, R84 ;  /* 0x000000054d0b7c24 */ /* 0x041fe4000f8e0254 */
[----:B------:R-:W-:Y:S01]  /*b0d0*/  IMAD.WIDE.U32 R12, R77, UR4, R12 ;  /* 0x000000044d0c7c25 */ /* 0x000fe2000f8e000c */
[----:B------:R-:W-:-:S03]  /*b0e0*/  ULDC.64 UR4, c[0x0][0x330] ;  /* 0x0000cc0000047ab9 */ /* 0x000fc60000000a00 */
[----:B------:R-:W-:Y:S02]  /*b0f0*/  IMAD.IADD R13, R13, 0x1, R11 ;  /* 0x000000010d0d7824 */ /* 0x000fe400078e020b */
[----:B------:R-:W-:Y:S02]  /*b100*/  IMAD R11, R17, 0x3000, R0 ;  /* 0x00003000110b7824 */ /* 0x000fe400078e0200 */
[----:B------:R-:W-:-:S04]  /*b110*/  IMAD.WIDE.U32 R12, R169, UR4, R12 ;  /* 0x00000004a90c7c25 */ /* 0x000fc8000f8e000c */
[----:B------:R-:W-:Y:S01]  /*b120*/  IMAD R15, R169, UR5, R13 ;  /* 0x00000005a90f7c24 */ /* 0x000fe2000f8e020d */
[----:B------:R-:W-:Y:S01]  /*b130*/  LEA R32, P5, R12, UR6, 0x1 ;  /* 0x000000060c207c11 */ /* 0x000fe2000f8a08ff */
[----:B------:R-:W-:Y:S02]  /*b140*/  IMAD.IADD R13, R126, 0x1, R11 ;  /* 0x000000017e0d7824 */ /* 0x000fe400078e020b */
[--C-:B------:R-:W-:Y:S01]  /*b150*/  IMAD R11, R11, 0x2, R120.reuse ;  /* 0x000000020b0b7824 */ /* 0x100fe200078e0278 */
[----:B------:R-:W-:Y:S01]  /*b160*/  LEA.HI.X R33, R12, UR7, R15, 0x1, P5 ;  /* 0x000000070c217c11 */ /* 0x000fe2000a8f0c0f */
[----:B------:R0:W1:Y:S01]  /*b170*/  SHFL.IDX PT, R28, R32, RZ, 0x1c1f ;  /* 0x001c1fff201c7589 */ /* 0x00006200000e0000 */
[----:B------:R-:W-:-:S03]  /*b180*/  IMAD R34, R13, 0x2, R120 ;  /* 0x000000020d227824 */ /* 0x000fc600078e0278 */
[----:B------:R0:W2:Y:S01]  /*b190*/  SHFL.IDX PT, R29, R33, RZ, 0x1c1f ;  /* 0x001c1fff211d7589 */ /* 0x0000a200000e0000 */
[----:B------:R-:W-:Y:S05]  /*b1a0*/  @!P0 BRA `(.L_x_1667) ;  /* 0x0000000000508947 */ /* 0x000fea0003800000 */
[----:B------:R-:W-:-:S13]  /*b1b0*/  ISETP.NE.AND P5, PT, R3, RZ, PT ;  /* 0x000000ff0300720c */ /* 0x000fda0003fa5270 */
[----:B------:R-:W4:Y:S01]  /*b1c0*/  @P5 LDS.128 R12, [R11] ;  /* 0x000000000b0c5984 */ /* 0x000f220000000c00 */
[----:B-1----:R-:W-:-:S04]  /*b1d0*/  @P5 LEA R30, P0, R18, R28, 0x1 ;  /* 0x0000001c121e5211 */ /* 0x002fc800078008ff */
[----:B--2---:R-:W-:Y:S02]  /*b1e0*/  @P5 LEA.HI.X R31, R18, R29, R19, 0x1, P0 ;  /* 0x0000001d121f5211 */ /* 0x004fe400000f0c13 */
[----:B------:R-:W-:-:S13]  /*b1f0*/  ISETP.NE.AND P0, PT, R8, RZ, PT ;  /* 0x000000ff0800720c */ /* 0x000fda0003f05270 */
[----:B------:R-:W-:Y:S01]  /*b200*/  @P0 IMAD.SHL.U32 R35, R170, 0x8, RZ ;  /* 0x00000008aa230824 */ /* 0x000fe200078e00ff */
[----:B----4-:R1:W-:Y:S01]  /*b210*/  @P5 ST.E.128 desc[UR60][R30.64], R12 ;  /* 0x0000000c1e005985 */ /* 0x0103e2000c101d3c */
[----:B------:R-:W-:-:S03]  /*b220*/  ISETP.NE.AND P5, PT, R9, RZ, PT ;  /* 0x000000ff0900720c */ /* 0x000fc60003fa5270 */
[----:B------:R-:W2:Y:S01]  /*b230*/  @P0 LDS.128 R12, [R34] ;  /* 0x00000000220c0984 */ /* 0x000ea20000000c00 */
[----:B-1----:R-:W-:-:S09]  /*b240*/  @P0 IMAD.WIDE R30, R35, 0x2, R28 ;  /* 0x00000002231e0825 */ /* 0x002fd200078e021c */
[----:B------:R-:W-:Y:S01]  /*b250*/  @P5 IMAD.SHL.U32 R35, R171, 0x8, RZ ;  /* 0x00000008ab235824 */ /* 0x000fe200078e00ff */
[----:B--2---:R1:W-:Y:S01]  /*b260*/  @P0 ST.E.128 desc[UR60][R30.64], R12 ;  /* 0x0000000c1e000985 */ /* 0x0043e2000c101d3c */
[----:B------:R-:W-:-:S03]  /*b270*/  ISETP.NE.AND P0, PT, R10, RZ, PT ;  /* 0x000000ff0a00720c */ /* 0x000fc60003f05270 */
[----:B------:R-:W2:Y:S01]  /*b280*/  @P5 LDS.128 R12, [R11+0x3000] ;  /* 0x003000000b0c5984 */ /* 0x000ea20000000c00 */
[----:B-1----:R-:W-:-:S05]  /*b290*/  @P5 IMAD.WIDE R30, R35, 0x2, R28 ;  /* 0x00000002231e5825 */ /* 0x002fca00078e021c */
[----:B--2---:R-:W-:Y:S04]  /*b2a0*/  @P5 ST.E.128 desc[UR60][R30.64], R12 ;  /* 0x0000000c1e005985 */ /* 0x004fe8000c101d3c */
[C---:B------:R-:W-:Y:S01]  /*b2b0*/  @P0 LEA R28, P5, R22.reuse, R28, 0x1 ;  /* 0x0000001c161c0211 */ /* 0x040fe200078a08ff */
[----:B------:R-:W1:Y:S03]  /*b2c0*/  @P0 LDS.128 R12, [R34+0x3000] ;  /* 0x00300000220c0984 */ /* 0x000e660000000c00 */
[----:B------:R-:W-:-:S05]  /*b2d0*/  @P0 LEA.HI.X R29, R22, R29, R173, 0x1, P5 ;  /* 0x0000001d161d0211 */ /* 0x000fca00028f0cad */
[----:B-1----:R4:W-:Y:S04]  /*b2e0*/  @P0 ST.E.128 desc[UR60][R28.64], R12 ;  /* 0x0000000c1c000985 */ /* 0x0029e8000c101d3c */
.L_x_1667:
[----:B------:R-:W-:Y:S05]  /*b2f0*/  BSYNC B0 ;  /* 0x0000000000007941 */ /* 0x000fea0003800000 */
.L_x_1666:
[----:B------:R-:W-:Y:S01]  /*b300*/  ISETP.GE.AND P0, PT, R85, 0x41, PT ;  /* 0x000000415500780c */ /* 0x000fe20003f06270 */
[----:B--2-4-:R2:W4:Y:S01]  /*b310*/  SHFL.IDX PT, R29, R33, 0x1, 0x1c1f ;  /* 0x003c1f00211d7f89 */ /* 0x01452200000e0000 */
[----:B------:R-:W-:Y:S03]  /*b320*/  BSSY B0, `(.L_x_1668) ;  /* 0x0000017000007945 */ /* 0x000fe60003800000 */
[----:B-1----:R2:W1:Y:S08]  /*b330*/  SHFL.IDX PT, R28, R32, 0x1, 0x1c1f ;  /* 0x003c1f00201c7f89 */ /* 0x00247000000e0000 */
[----:B--2---:R-:W-:Y:S05]  /*b340*/  @!P0 BRA `(.L_x_1669) ;  /* 0x0000000000508947 */ /* 0x004fea0003800000 */
[----:B------:R-:W-:-:S13]  /*b350*/  ISETP.NE.AND P5, PT, R3, RZ, PT ;  /* 0x000000ff0300720c */ /* 0x000fda0003fa5270 */
[----:B------:R-:W2:Y:S01]  /*b360*/  @P5 LDS.128 R12, [R11+0x2000] ;  /* 0x002000000b0c5984 */ /* 0x000ea20000000c00 */
[----:B-1----:R-:W-:-:S04]  /*b370*/  @P5 LEA R30, P0, R18, R28, 0x1 ;  /* 0x0000001c121e5211 */ /* 0x002fc800078008ff */
[----:B----4-:R-:W-:Y:S02]  /*b380*/  @P5 LEA.HI.X R31, R18, R29, R19, 0x1, P0 ;  /* 0x0000001d121f5211 */ /* 0x010fe400000f0c13 */
[----:B------:R-:W-:-:S13]  /*b390*/  ISETP.NE.AND P0, PT, R8, RZ, PT ;  /* 0x000000ff0800720c */ /* 0x000fda0003f05270 */
[----:B0-----:R-:W-:Y:S01]  /*b3a0*/  @P0 IMAD.SHL.U32 R33, R170, 0x8, RZ ;  /* 0x00000008aa210824 */ /* 0x001fe200078e00ff */
[----:B--2---:R0:W-:Y:S01]  /*b3b0*/  @P5 ST.E.128 desc[UR60][R30.64], R12 ;  /* 0x0000000c1e005985 */ /* 0x0041e2000c101d3c */
[----:B------:R-:W-:-:S03]  /*b3c0*/  ISETP.NE.AND P5, PT, R9, RZ, PT ;  /* 0x000000ff0900720c */ /* 0x000fc60003fa5270 */
[----:B------:R-:W1:Y:S01]  /*b3d0*/  @P0 LDS.128 R12, [R34+0x2000] ;  /* 0x00200000220c0984 */ /* 0x000e620000000c00 */
[----:B0-----:R-:W-:-:S09]  /*b3e0*/  @P0 IMAD.WIDE R30, R33, 0x2, R28 ;  /* 0x00000002211e0825 */ /* 0x001fd200078e021c */
[----:B------:R-:W-:Y:S01]  /*b3f0*/  @P5 IMAD.SHL.U32 R33, R171, 0x8, RZ ;  /* 0x00000008ab215824 */ /* 0x000fe200078e00ff */
[----:B-1----:R0:W-:Y:S01]  /*b400*/  @P0 ST.E.128 desc[UR60][R30.64], R12 ;  /* 0x0000000c1e000985 */ /* 0x0021e2000c101d3c */
[----:B------:R-:W-:-:S03]  /*b410*/  ISETP.NE.AND P0, PT, R10, RZ, PT ;  /* 0x000000ff0a00720c */ /* 0x000fc60003f05270 */
[----:B------:R-:W1:Y:S01]  /*b420*/  @P5 LDS.128 R12, [R11+0x5000] ;  /* 0x005000000b0c5984 */ /* 0x000e620000000c00 */
[----:B0-----:R-:W-:-:S05]  /*b430*/  @P5 IMAD.WIDE R30, R33, 0x2, R28 ;  /* 0x00000002211e5825 */ /* 0x001fca00078e021c */
[----:B-1----:R-:W-:Y:S04]  /*b440*/  @P5 ST.E.128 desc[UR60][R30.64], R12 ;  /* 0x0000000c1e005985 */ /* 0x002fe8000c101d3c */
[C---:B------:R-:W-:Y:S01]  /*b450*/  @P0 LEA R28, P5, R22.reuse, R28, 0x1 ;  /* 0x0000001c161c0211 */ /* 0x040fe200078a08ff */
[----:B------:R-:W0:Y:S03]  /*b460*/  @P0 LDS.128 R12, [R34+0x5000] ;  /* 0x00500000220c0984 */ /* 0x000e260000000c00 */
[----:B------:R-:W-:-:S05]  /*b470*/  @P0 LEA.HI.X R29, R22, R29, R173, 0x1, P5 ;  /* 0x0000001d161d0211 */ /* 0x000fca00028f0cad */
[----:B0-----:R2:W-:Y:S04]  /*b480*/  @P0 ST.E.128 desc[UR60][R28.64], R12 ;  /* 0x0000000c1c000985 */ /* 0x0015e8000c101d3c */
.L_x_1669:
[----:B------:R-:W-:Y:S05]  /*b490*/  BSYNC B0 ;  /* 0x0000000000007941 */ /* 0x000fea0003800000 */
.L_x_1668:
[----:B------:R-:W-:Y:S01]  /*b4a0*/  @!PT LDS RZ, [RZ] ;  /* 0x00000000fffff984 */ /* 0x000fe20000000800 */
[----:B------:R-:W-:Y:S01]  /*b4b0*/  @!PT LDS RZ, [RZ] ;  /* 0x00000000fffff984 */ /* 0x000fe20000000800 */
[----:B------:R-:W-:Y:S01]  /*b4c0*/  @!PT LDS RZ, [RZ] ;  /* 0x00000000fffff984 */ /* 0x000fe20000000800 */
[----:B------:R-:W-:Y:S01]  /*b4d0*/  @!PT LDS RZ, [RZ] ;  /* 0x00000000fffff984 */ /* 0x000fe20000000800 */
[----:B------:R5:W-:Y:S06]  /*b4e0*/  MEMBAR.ALL.CTA ;  /* 0x0000000000007992 */ /* 0x000bec0000008000 */
[----:B-----5:R-:W5:Y:S01]  /*b4f0*/  FENCE.VIEW.ASYNC.S ;  /* 0x00000000000073c6 */ /* 0x020f620000000000 */
[----:B---3--:R-:W-:Y:S01]  /*b500*/  @!P4 VIADD R86, R86, 0x2a8c0 ;  /* 0x0002a8c05656c836 */ /* 0x008fe20000000000 */
[----:B-----5:R3:W-:Y:S01]  /*b510*/  BAR.SYNC.DEFER_BLOCKING R194, 0x80 ;  /* 0x000200c20000751d */ /* 0x0207e20000010000 */
[----:B------:R-:W-:Y:S01]  /*b520*/  ISETP.NE.AND P5, PT, R122, RZ, PT ;  /* 0x000000ff7a00720c */ /* 0x000fe20003fa5270 */
[----:B------:R-:W-:-:S02]  /*b530*/  VIADD R17, R17, 0x1 ;  /* 0x0000000111117836 */ /* 0x000fc40000000000 */
[----:B------:R-:W-:Y:S02]  /*b540*/  @!P4 PRMT R86, RZ, 0x654, R86 ;  /* 0x00000654ff56c816 */ /* 0x000fe40000000056 */
[----:B------:R-:W-:Y:S02]  /*b550*/  PLOP3.LUT P0, PT, PT, PT, PT, 0x8, 0x0 ;  /* 0x000000000000781c */ /* 0x000fe40003f0e170 */
[----:B------:R3:W-:Y:S01]  /*b560*/  @!P4 SYNCS.ARRIVE.TRANS64.RED.A1T0 RZ, [R86+URZ], RZ ;  /* 0x000000ff56ffc9a7 */ /* 0x0007e2000810043f */
[----:B------:R-:W-:-:S04]  /*b570*/  ISETP.NE.AND P4, PT, R17, 0x2, PT ;  /* 0x000000021100780c */ /* 0x000fc80003f85270 */
[----:B--2---:R-:W-:Y:S02]  /*b580*/  SEL R12, RZ, 0x1, P4 ;  /* 0x00000001ff0c7807 */ /* 0x004fe40002000000 */
[----:B------:R-:W-:Y:S02]  /*b590*/  SEL R17, R17, RZ, P4 ;  /* 0x000000ff11117207 */ /* 0x000fe40002000000 */
[----:B------:R-:W-:Y:S01]  /*b5a0*/  LOP3.LUT R175, R175, R12, RZ, 0x3c, !PT ;  /* 0x0000000cafaf7212 */ /* 0x000fe200078e3cff */
[----:B---3--:R-:W-:Y:S06]  /*b5b0*/  @P5 BRA `(.L_x_1670) ;  /* 0xffffff7800045947 */ /* 0x008fec000383ffff */
.L_x_1560:
[----:B------:R-:W2:Y:S01]  /*b5c0*/  LDC R0, c[0x0][0x448] ;  /* 0x00011200ff007b82 */ /* 0x000ea20000000800 */
[----:B------:R-:W-:Y:S01]  /*b5d0*/  IADD3 R7, R166, 0x1, -R165 ;  /* 0x00000001a6077810 */ /* 0x000fe20007ffe8a5 */
[----:B------:R-:W-:Y:S06]  /*b5e0*/  BSSY B0, `(.L_x_1671) ;  /* 0x000000d000007945 */ /* 0x000fec0003800000 */
[----:B------:R-:W3:Y:S01]  /*b5f0*/  LDC.64 R4, c[0x0][0x9e0] ;  /* 0x00027800ff047b82 */ /* 0x000ee20000000a00 */
[----:B--2---:R-:W-:Y:S01]  /*b600*/  ISETP.NE.AND P1, PT, R0, 0x1, PT ;  /* 0x000000010000780c */ /* 0x004fe20003f25270 */
[----:B------:R-:W-:Y:S01]  /*b610*/  VIADD R0, R188, 0x7f ;  /* 0x0000007fbc007836 */ /* 0x000fe20000000000 */
[----:B---3--:R-:W-:-:S11]  /*b620*/  ISETP.GE.AND P2, PT, R5, 0x1, PT ;  /* 0x000000010500780c */ /* 0x008fd60003f46270 */
[----:B------:R-:W2:Y:S08]  /*b630*/  @P1 LDC R3, c[0x0][0x44c] ;  /* 0x00011300ff031b82 */ /* 0x000eb00000000800 */
[----:B------:R-:W3:Y:S01]  /*b640*/  @P1 LDC R6, c[0x0][0x450] ;  /* 0x00011400ff061b82 */ /* 0x000ee20000000800 */
[----:B--2---:R-:W-:-:S05]  /*b650*/  @P1 IMAD.HI.U32 R3, R0, R3, RZ ;  /* 0x0000000300031227 */ /* 0x004fca00078e00ff */
[----:B---3--:R-:W-:-:S05]  /*b660*/  @P1 SHF.R.U32.HI R0, RZ, R6, R3 ;  /* 0x00000006ff001219 */ /* 0x008fca0000011603 */
[----:B------:R-:W-:Y:S01]  /*b670*/  IMAD.IADD R3, R7, 0x1, R0 ;  /* 0x0000000107037824 */ /* 0x000fe200078e0200 */
[----:B------:R-:W-:Y:S06]  /*b680*/  @P0 BRA `(.L_x_1672) ;  /* 0x0000000000080947 */ /* 0x000fec0003800000 */
[----:B------:R-:W2:Y:S02]  /*b690*/  FENCE.VIEW.ASYNC.G ;  /* 0x00000000000073c6 */ /* 0x000ea40000000100 */
[----:B--2---:R-:W-:Y:S06]  /*b6a0*/  BAR.ARV 0xc, 0x180 ;  /* 0x0306000000007b1d */ /* 0x004fec0000002000 */
.L_x_1672:
[----:B------:R-:W-:Y:S05]  /*b6b0*/  BSYNC B0 ;  /* 0x0000000000007941 */ /* 0x000fea0003800000 */
.L_x_1671:
        /* <DEDUP_REMOVED lines=8> */
[----:B------:R-:W2:Y:S02]  /*b740*/  @P0 LDC.64 R6, c[0x0][0x9e8] ;  /* 0x00027a00ff060b82 */ /* 0x000ea40000000a00 */
[----:B--2---:R-:W-:-:S05]  /*b750*/  @P0 IMAD.HI.U32 R0, R3, R6, RZ ;  /* 0x0000000603000227 */ /* 0x004fca00078e00ff */
[----:B------:R-:W-:-:S04]  /*b760*/  @P0 SHF.R.U32.HI R3, RZ, R7, R0 ;  /* 0x00000007ff030219 */ /* 0x000fc80000011600 */
[----:B------:R-:W-:Y:S01]  /*b770*/  LOP3.LUT R0, RZ, R3, RZ, 0x33, !PT ;  /* 0x00000003ff007212 */ /* 0x000fe200078e33ff */
[----:B------:R-:W-:Y:S06]  /*b780*/  BRA `(.L_x_1676) ;  /* 0x0000000000107947 */ /* 0x000fec0003800000 */
.L_x_1675:
[----:B------:R-:W-:-:S13]  /*b790*/  ISETP.NE.AND P0, PT, R5, 0x1, PT ;  /* 0x000000010500780c */ /* 0x000fda0003f05270 */
[----:B------:R-:W2:Y:S02]  /*b7a0*/  @P0 LDC.64 R6, c[0x0][0x9e8] ;  /* 0x00027a00ff060b82 */ /* 0x000ea40000000a00 */
[----:B--2---:R-:W-:-:S05]  /*b7b0*/  @P0 IMAD.HI.U32 R6, R0, R6, RZ ;  /* 0x0000000600060227 */ /* 0x004fca00078e00ff */
[----:B------:R-:W-:-:S07]  /*b7c0*/  @P0 SHF.R.U32.HI R0, RZ, R7, R6 ;  /* 0x00000007ff000219 */ /* 0x000fce0000011606 */
.L_x_1676:
[----:B------:R-:W-:Y:S05]  /*b7d0*/  BSYNC B0 ;  /* 0x0000000000007941 */ /* 0x000fea0003800000 */
.L_x_1674:
[----:B------:R-:W-:-:S05]  /*b7e0*/  IMAD R3, R0, R5, R5 ;  /* 0x0000000500037224 */ /* 0x000fca00078e0205 */
[----:B------:R-:W-:-:S07]  /*b7f0*/  VIMNMX R4, R4, R3, PT ;  /* 0x0000000304047248 */ /* 0x000fce0003fe0100 */
.L_x_1673:
[----:B------:R-:W2:Y:S01]  /*b800*/  @P1 LDC R3, c[0x0][0x44c] ;  /* 0x00011300ff031b82 */ /* 0x000ea20000000800 */
[----:B------:R-:W-:Y:S01]  /*b810*/  VIADD R4, R4, 0x5f ;  /* 0x0000005f04047836 */ /* 0x000fe20000000000 */
[----:B------:R-:W-:Y:S01]  /*b820*/  ULDC UR4, c[0x0][0x9dc] ;  /* 0x0002770000047ab9 */ /* 0x000fe20000000800 */
[----:B------:R-:W-:Y:S02]  /*b830*/  IMAD.MOV.U32 R0, RZ, RZ, R188 ;  /* 0x000000ffff007224 */ /* 0x000fe400078e00bc */
[----:B------:R-:W-:-:S03]  /*b840*/  IMAD.HI R4, R4, 0x2aaaaaab, RZ ;  /* 0x2aaaaaab04047827 */ /* 0x000fc600078e02ff */
[----:B------:R-:W3:Y:S01]  /*b850*/  @P1 LDC R7, c[0x0][0x450] ;  /* 0x00011400ff071b82 */ /* 0x000ee20000000800 */
[----:B--2---:R-:W-:Y:S01]  /*b860*/  @P1 IMAD.HI.U32 R6, R188, R3, RZ ;  /* 0x00000003bc061227 */ /* 0x004fe200078e00ff */
[----:B------:R-:W-:-:S04]  /*b870*/  SHF.R.U32.HI R3, RZ, 0x1f, R4 ;  /* 0x0000001fff037819 */ /* 0x000fc80000011604 */
[----:B------:R-:W-:Y:S02]  /*b880*/  LEA.HI.SX32 R4, R4, R3, 0x1c ;  /* 0x0000000304047211 */ /* 0x000fe400078fe2ff */
[----:B---3--:R-:W-:Y:S02]  /*b890*/  @P1 SHF.R.U32.HI R0, RZ, R7, R6 ;  /* 0x00000007ff001219 */ /* 0x008fe40000011606 */
        /* <DEDUP_REMOVED lines=9> */
[----:B------:R-:W2:Y:S02]  /*b930*/  @P0 LDC.64 R8, c[0x0][0x9e8] ;  /* 0x00027a00ff080b82 */ /* 0x000ea40000000a00 */
[----:B--2---:R-:W-:-:S05]  /*b940*/  @P0 IMAD.HI.U32 R0, R7, R8, RZ ;  /* 0x0000000807000227 */ /* 0x004fca00078e00ff */
[----:B------:R-:W-:-:S04]  /*b950*/  @P0 SHF.R.U32.HI R7, RZ, R9, R0 ;  /* 0x00000009ff070219 */ /* 0x000fc80000011600 */
[----:B------:R-:W-:Y:S01]  /*b960*/  LOP3.LUT R0, RZ, R7, RZ, 0x33, !PT ;  /* 0x00000007ff007212 */ /* 0x000fe200078e33ff */
[----:B------:R-:W-:Y:S06]  /*b970*/  BRA `(.L_x_1680) ;  /* 0x0000000000107947 */ /* 0x000fec0003800000 */
.L_x_1679:
[----:B------:R-:W-:-:S13]  /*b980*/  ISETP.NE.AND P0, PT, R5, 0x1, PT ;  /* 0x000000010500780c */ /* 0x000fda0003f05270 */
[----:B------:R-:W2:Y:S02]  /*b990*/  @P0 LDC.64 R6, c[0x0][0x9e8] ;  /* 0x00027a00ff060b82 */ /* 0x000ea40000000a00 */
[----:B--2---:R-:W-:-:S05]  /*b9a0*/  @P0 IMAD.HI.U32 R4, R0, R6, RZ ;  /* 0x0000000600040227 */ /* 0x004fca00078e00ff */
[----:B------:R-:W-:-:S07]  /*b9b0*/  @P0 SHF.R.U32.HI R0, RZ, R7, R4 ;  /* 0x00000007ff000219 */ /* 0x000fce0000011604 */
.L_x_1680:
[----:B------:R-:W-:Y:S05]  /*b9c0*/  BSYNC B0 ;  /* 0x0000000000007941 */ /* 0x000fea0003800000 */
.L_x_1678:
[----:B------:R-:W-:-:S05]  /*b9d0*/  IMAD R0, R0, R5, RZ ;  /* 0x0000000500007224 */ /* 0x000fca00078e02ff */
[----:B------:R-:W-:-:S07]  /*b9e0*/  VIMNMX R3, R3, R0, !PT ;  /* 0x0000000003037248 */ /* 0x000fce0007fe0100 */
.L_x_1677:
[----:B------:R-:W-:Y:S01]  /*b9f0*/  IMAD.HI R3, R3, 0x2aaaaaab, RZ ;  /* 0x2aaaaaab03037827 */ /* 0x000fe200078e02ff */
[----:B------:R-:W-:Y:S03]  /*ba00*/  BSSY B0, `(.L_x_1681) ;  /* 0x0000026000007945 */ /* 0x000fe60003800000 */
[----:B------:R-:W-:Y:S01]  /*ba10*/  IMAD.MOV.U32 R72, RZ, RZ, RZ ;  /* 0x000000ffff487224 */ /* 0x000fe200078e00ff */
[----:B------:R-:W-:-:S04]  /*ba20*/  SHF.R.U32.HI R0, RZ, 0x1f, R3 ;  /* 0x0000001fff007819 */ /* 0x000fc80000011603 */
[----:B------:R-:W-:-:S04]  /*ba30*/  LEA.HI.SX32 R0, R3, R0, 0x1c ;  /* 0x0000000003007211 */ /* 0x000fc800078fe2ff */
[----:B------:R-:W-:-:S04]  /*ba40*/  VIMNMX R202, RZ, R0, !PT ;  /* 0x00000000ffca7248 */ /* 0x000fc80007fe0100 */
[----:B------:R-:W-:-:S13]  /*ba50*/  ISETP.GT.AND P0, PT, R141, R202, PT ;  /* 0x000000ca8d00720c */ /* 0x000fda0003f04270 */
[----:B------:R-:W-:Y:S05]  /*ba60*/  @!P0 BRA `(.L_x_1682) ;  /* 0x00000000007c8947 */ /* 0x000fea0003800000 */
[----:B------:R-:W-:Y:S01]  /*ba70*/  ISETP.NE.AND P0, PT, R207, RZ, PT ;  /* 0x000000ffcf00720c */ /* 0x000fe20003f05270 */
[----:B------:R-:W-:-:S03]  /*ba80*/  ULDC UR4, c[0x0][0x9f0] ;  /* 0x00027c0000047ab9 */ /* 0x000fc60000000800 */
[----:B------:R-:W-:-:S04]  /*ba90*/  SEL R8, R207, UR4, P0 ;  /* 0x00000004cf087c07 */ /* 0x000fc80008000000 */
[-C--:B------:R-:W-:Y:S02]  /*baa0*/  IABS R6, R8.reuse ;  /* 0x0000000800067213 */ /* 0x080fe40000000000 */
[----:B------:R-:W-:Y:S02]  /*bab0*/  IADD3 R0, R8, -0x1, R141 ;  /* 0xffffffff08007810 */ /* 0x000fe40007ffe08d */
[----:B------:R-:W2:Y:S01]  /*bac0*/  I2F.RP R3, R6 ;  /* 0x0000000600037306 */ /* 0x000ea20000209400 */
[----:B------:R-:W-:Y:S02]  /*bad0*/  IABS R10, R8 ;  /* 0x00000008000a7213 */ /* 0x000fe40000000000 */
[----:B------:R-:W-:-:S05]  /*bae0*/  IMAD.IADD R0, R0, 0x1, -R202 ;  /* 0x0000000100007824 */ /* 0x000fca00078e0aca */
[----:B------:R-:W-:Y:S02]  /*baf0*/  IABS R9, R0 ;  /* 0x0000000000097213 */ /* 0x000fe40000000000 */
[----:B------:R-:W-:-:S04]  /*bb00*/  LOP3.LUT R0, R0, R8, RZ, 0x3c, !PT ;  /* 0x0000000800007212 */ /* 0x000fc800078e3cff */
[----:B------:R-:W-:Y:S01]  /*bb10*/  ISETP.GE.AND P2, PT, R0, RZ, PT ;  /* 0x000000ff0000720c */ /* 0x000fe20003f46270 */
[----:B--2---:R-:W2:Y:S02]  /*bb20*/  MUFU.RCP R3, R3 ;  /* 0x0000000300037308 */ /* 0x004ea40000001000 */
[----:B--2---:R-:W-:Y:S02]  /*bb30*/  VIADD R4, R3, 0xffffffe ;  /* 0x0ffffffe03047836 */ /* 0x004fe40000000000 */
[----:B------:R-:W-:-:S04]  /*bb40*/  IMAD.MOV R3, RZ, RZ, -R10 ;  /* 0x000000ffff037224 */ /* 0x000fc800078e0a0a */
[----:B------:R2:W3:Y:S02]  /*bb50*/  F2I.FTZ.U32.TRUNC.NTZ R5, R4 ;  /* 0x0000000400057305 */ /* 0x0004e4000021f000 */
[----:B--2---:R-:W-:Y:S02]  /*bb60*/  IMAD.MOV.U32 R4, RZ, RZ, RZ ;  /* 0x000000ffff047224 */ /* 0x004fe400078e00ff */
[----:B---3--:R-:W-:-:S04]  /*bb70*/  IMAD.MOV R7, RZ, RZ, -R5 ;  /* 0x000000ffff077224 */ /* 0x008fc800078e0a05 */
        /* <DEDUP_REMOVED lines=14> */
.L_x_1682:
[----:B------:R-:W-:Y:S05]  /*bc60*/  BSYNC B0 ;  /* 0x0000000000007941 */ /* 0x000fea0003800000 */
.L_x_1681:
[-C--:B------:R-:W-:Y:S01]  /*bc70*/  IMAD R202, R211, R72.reuse, R202 ;  /* 0x00000048d3ca7224 */ /* 0x080fe200078e02ca */
        /* <DEDUP_REMOVED lines=37> */
[----:B------:R-:W2:Y:S04]  /*bed0*/  LDL R0, [R1+0x4c] ;  /* 0x00004c0001007983 */ /* 0x000ea80000100800 */
[----:B------:R-:W3:Y:S04]  /*bee0*/  LDL R3, [R1+0x48] ;  /* 0x0000480001037983 */ /* 0x000ee80000100800 */
[----:B--2---:R-:W2:Y:S01]  /*bef0*/  SHFL.IDX PT, R0, R0, RZ, 0x1f ;  /* 0x00001fff00007589 */ /* 0x004ea200000e0000 */
[----:B---3--:R-:W-:-:S13]  /*bf00*/  R2UR UR4, R3 ;  /* 0x00000000030472ca */ /* 0x008fda00000e0000 */
[----:B------:R-:W-:Y:S01]  /*bf10*/  ULOP3.LUT UP0, URZ, UR4, 0x1bf, URZ, 0xc0, !UPT ;  /* 0x000001bf043f7892 */ /* 0x000fe2000f80c03f */
[----:B--2---:R-:W-:-:S04]  /*bf20*/  LEA.HI R3, R0, R0, RZ, 0x1 ;  /* 0x0000000000037211 */ /* 0x004fc800078f08ff */
[----:B------:R-:W-:Y:S02]  /*bf30*/  LOP3.LUT R3, R3, 0x1e, RZ, 0xc0, !PT ;  /* 0x0000001e03037812 */ /* 0x000fe400078ec0ff */
[----:B------:R-:W-:-:S03]  /*bf40*/  PLOP3.LUT P0, PT, PT, PT, UP0, 0x80, 0x0 ;  /* 0x000000000000781c */ /* 0x000fc60003f0f008 */
[----:B------:R-:W-:-:S05]  /*bf50*/  IMAD.IADD R3, R0, 0x1, -R3 ;  /* 0x0000000100037824 */ /* 0x000fca00078e0a03 */
[----:B------:R-:W-:-:S04]  /*bf60*/  LEA R3, R3, UR4, 0xd ;  /* 0x0000000403037c11 */ /* 0x000fc8000f8e68ff */
[----:B------:R-:W-:-:S04]  /*bf70*/  SHF.R.U32.HI R3, RZ, 0x4, R3 ;  /* 0x00000004ff037819 */ /* 0x000fc80000011603 */
[----:B------:R-:W-:Y:S01]  /*bf80*/  LOP3.LUT R68, R3, 0x3fff, RZ, 0xc0, !PT ;  /* 0x00003fff03447812 */ /* 0x000fe200078ec0ff */
[----:B------:R-:W-:Y:S06]  /*bf90*/  @!P0 BRA `(.L_x_1684) ;  /* 0x0000000000408947 */ /* 0x000fec0003800000 */
[----:B------:R-:W-:Y:S01]  /*bfa0*/  MOV R0, 0x0 ;  /* 0x0000000000007802 */ /* 0x000fe20000000f00 */
[----:B------:R-:W-:Y:S01]  /*bfb0*/  ULDC.64 UR4, c[0x4][0x90] ;  /* 0x0100240000047ab9 */ /* 0x000fe20000000a00 */
[----:B------:R-:W-:Y:S01]  /*bfc0*/  ULDC.64 UR6, c[0x4][0x98] ;  /* 0x0100260000067ab9 */ /* 0x000fe20000000a00 */
[----:B------:R-:W-:Y:S01]  /*bfd0*/  IMAD.U32 R4, RZ, RZ, UR4 ;  /* 0x00000004ff047e24 */ /* 0x000fe2000f8e00ff */
[----:B------:R2:W3:Y:S01]  /*bfe0*/  LDC.64 R14, c[0x4][R0] ;  /* 0x01000000000e7b82 */ /* 0x0004e20000000a00 */
        /* <DEDUP_REMOVED lines=8> */
[----:B--2---:R-:W-:-:S07]  /*c070*/  IMAD.MOV.U32 R13, RZ, RZ, RZ ;  /* 0x000000ffff0d7224 */ /* 0x004fce00078e00ff */
[----:B------:R-:W-:-:S07]  /*c080*/  LEPC R20, `(.L_x_1684) ;  /* 0x000000001014794e */ /* 0x000fce0000000000 */
[----:B01-345:R-:W-:Y:S05]  /*c090*/  CALL.ABS.NOINC R14 ;  /* 0x000000000e007343 */ /* 0x03bfea0003c00000 */
.L_x_1684:
[----:B------:R-:W-:Y:S02]  /*c0a0*/  ULDC UR4, c[0x0][0x3f4] ;  /* 0x0000fd0000047ab9 */ /* 0x000fe40000000800 */
[----:B------:R-:W-:-:S13]  /*c0b0*/  ISETP.LT.AND P0, PT, RZ, UR4, PT ;  /* 0x00000004ff007c0c */ /* 0x000fda000bf01270 */
[----:B------:R-:W-:Y:S05]  /*c0c0*/  @P0 BRA `(.L_x_1685) ;  /* 0x00000000003c0947 */ /* 0x000fea0003800000 */
[----:B------:R-:W-:-:S04]  /*c0d0*/  LEA.HI R0, R209, R209, RZ, 0x1 ;  /* 0x000000d1d1007211 */ /* 0x000fc800078f08ff */
[----:B------:R-:W-:-:S05]  /*c0e0*/  LOP3.LUT R0, R0, 0xfffffffe, RZ, 0xc0, !PT ;  /* 0xfffffffe00007812 */ /* 0x000fca00078ec0ff */
[----:B------:R-:W-:-:S05]  /*c0f0*/  IMAD.IADD R0, R209, 0x1, -R0 ;  /* 0x00000001d1007824 */ /* 0x000fca00078e0a00 */
[----:B------:R-:W-:-:S04]  /*c100*/  SHF.L.U32 R3, R0, 0x1f, RZ ;  /* 0x0000001f00037819 */ /* 0x000fc800000006ff */
[----:B------:R2:W3:Y:S03]  /*c110*/  SYNCS.PHASECHK.TRANS64.TRYWAIT P0, [R2+URZ+0x2a800], R3 ;  /* 0x02a80003020075a7 */ /* 0x0004e6000800017f */
[----:B---3--:R-:W-:Y:S05]  /*c120*/  @!P0 NANOSLEEP.SYNCS 0x989680 ;  /* 0x009896800000895d */ /* 0x008fea0003900000 */
[----:B------:R-:W3:Y:S01]  /*c130*/  @!P0 SYNCS.PHASECHK.TRANS64 P0, [R2+URZ+0x2a800], R3 ;  /* 0x02a80003020085a7 */ /* 0x000ee2000800007f */
[----:B------:R-:W-:Y:S04]  /*c140*/  BSSY B0, `(.L_x_1686) ;  /* 0x0000006000007945 */ /* 0x000fe80003800000 */
[----:B---3--:R-:W-:Y:S05]  /*c150*/  @P0 BRA `(.L_x_1687) ;  /* 0x0000000000100947 */ /* 0x008fea0003800000 */
.L_x_1688:
[----:B---3--:R3:W0:Y:S02]  /*c160*/  SYNCS.PHASECHK.TRANS64.TRYWAIT P0, [R2+URZ+0x2a800], R3 ;  /* 0x02a80003020075a7 */ /* 0x008624000800017f */
[----:B0-----:R-:W-:Y:S05]  /*c170*/  @!P0 NANOSLEEP.SYNCS 0x989680 ;  /* 0x009896800000895d */ /* 0x001fea0003900000 */
[----:B------:R-:W0:Y:S02]  /*c180*/  @!P0 SYNCS.PHASECHK.TRANS64 P0, [R2+URZ+0x2a800], R3 ;  /* 0x02a80003020085a7 */ /* 0x000e24000800007f */
[----:B0-----:R-:W-:Y:S05]  /*c190*/  @!P0 BRA `(.L_x_1688) ;  /* 0xfffffffc00f08947 */ /* 0x001fea000383ffff */
.L_x_1687:
[----:B------:R-:W-:Y:S05]  /*c1a0*/  BSYNC B0 ;  /* 0x0000000000007941 */ /* 0x000fea0003800000 */
.L_x_1686:
[----:B------:R-:W-:Y:S05]  /*c1b0*/  BRA `(.L_x_1689) ;  /* 0x0000007400647947 */ /* 0x000fea0003800000 */
.L_x_1685:
[----:B------:R-:W2:Y:S01]  /*c1c0*/  LDL R0, [R1+0x48] ;  /* 0x0000480001007983 */ /* 0x000ea20000100800 */
[----:B------:R-:W-:Y:S01]  /*c1d0*/  ULDC.64 UR6, c[0x0][0x408] ;  /* 0x0001020000067ab9 */ /* 0x000fe20000000a00 */
[----:B--2---:R-:W-:Y:S02]  /*c1e0*/  R2UR UR4, R0 ;  /* 0x00000000000472ca */ /* 0x004fe400000e0000 */
[----:B-----5:R-:W-:-:S05]  /*c1f0*/  SHF.R.S32.HI R0, RZ, 0x1f, R140 ;  /* 0x0000001fff007819 */ /* 0x020fca000001148c */
[----:B------:R-:W-:-:S04]  /*c200*/  IMAD R5, R0, UR6, RZ ;  /* 0x0000000600057c24 */ /* 0x000fc8000f8e02ff */
[----:B------:R-:W-:Y:S02]  /*c210*/  IMAD R5, R140, UR7, R5 ;  /* 0x000000078c057c24 */ /* 0x000fe4000f8e0205 */
[----:B------:R-:W-:-:S03]  /*c220*/  ULOP3.LUT UP0, URZ, UR4, 0x3ff, URZ, 0xc0, !UPT ;  /* 0x000003ff043f7892 */ /* 0x000fc6000f80c03f */
[----:B------:R-:W-:Y:S02]  /*c230*/  ULDC.64 UR4, c[0x0][0x3f8] ;  /* 0x0000fe0000047ab9 */ /* 0x000fe40000000a00 */
[----:B------:R-:W-:Y:S01]  /*c240*/  IMAD R3, R0, UR4, RZ ;  /* 0x0000000400037c24 */ /* 0x000fe2000f8e02ff */
[----:B------:R-:W-:Y:S01]  /*c250*/  PLOP3.LUT P0, PT, PT, PT, UP0, 0x80, 0x0 ;  /* 0x000000000000781c */ /* 0x000fe20003f0f008 */
[----:B------:R-:W-:-:S04]  /*c260*/  IMAD.WIDE.U32 R24, R140, UR4, RZ ;  /* 0x000000048c187c25 */ /* 0x000fc8000f8e00ff */
[C---:B------:R-:W-:Y:S02]  /*c270*/  IMAD R3, R140.reuse, UR5, R3 ;  /* 0x000000058c037c24 */ /* 0x040fe4000f8e0203 */
[----:B------:R-:W-:-:S04]  /*c280*/  IMAD.WIDE.U32 R140, R140, UR6, RZ ;  /* 0x000000068c8c7c25 */ /* 0x000fc8000f8e00ff */
[----:B------:R-:W-:Y:S02]  /*c290*/  IMAD.IADD R27, R3, 0x1, R25 ;  /* 0x00000001031b7824 */ /* 0x000fe400078e0219 */
[----:B----4-:R-:W-:Y:S01]  /*c2a0*/  IMAD.IADD R29, R5, 0x1, R141 ;  /* 0x00000001051d7824 */ /* 0x010fe200078e028d */
[----:B------:R-:W-:Y:S06]  /*c2b0*/  @!P0 BRA `(.L_x_1690) ;  /* 0x0000000000408947 */ /* 0x000fec0003800000 */
[----:B------:R-:W-:Y:S01]  /*c2c0*/  MOV R14, 0x0 ;  /* 0x00000000000e7802 */ /* 0x000fe20000000f00 */
[----:B------:R-:W-:Y:S01]  /*c2d0*/  ULDC.64 UR4, c[0x4][0x90] ;  /* 0x0100240000047ab9 */ /* 0x000fe20000000a00 */
[----:B------:R-:W-:Y:S01]  /*c2e0*/  ULDC.64 UR6, c[0x4][0x98] ;  /* 0x0100260000067ab9 */ /* 0x000fe20000000a00 */
[----:B------:R-:W-:Y:S02]  /*c2f0*/  IMAD.U32 R4, RZ, RZ, UR4 ;  /* 0x00000004ff047e24 */ /* 0x000fe4000f8e00ff */
[----:B------:R-:W-:Y:S01]  /*c300*/  IMAD.U32 R5, RZ, RZ, UR5 ;  /* 0x00000005ff057e24 */ /* 0x000fe2000f8e00ff */
[----:B------:R-:W2:Y:S01]  /*c310*/  LDC.64 R14, c[0x4][R14] ;  /* 0x010000000e0e7b82 */ /* 0x000ea20000000a00 */
        /* <DEDUP_REMOVED lines=9> */
[----:B012---:R-:W-:Y:S05]  /*c3b0*/  CALL.ABS.NOINC R14 ;  /* 0x000000000e007343 */ /* 0x007fea0003c00000 */
.L_x_1690:
[----:B------:R-:W-:Y:S01]  /*c3c0*/  ULDC.U8 UR4, c[0x0][0x410] ;  /* 0x0001040000047ab9 */ /* 0x000fe20000000000 */
[----:B------:R-:W-:Y:S01]  /*c3d0*/  BSSY B0, `(.L_x_1691) ;  /* 0x000072f000007945 */ /* 0x000fe20003800000 */
[----:B------:R-:W-:Y:S01]  /*c3e0*/  ISETP.NE.AND P0, PT, RZ, UR4, PT ;  /* 0x00000004ff007c0c */ /* 0x000fe2000bf05270 */
[----:B------:R-:W-:-:S12]  /*c3f0*/  IMAD.IADD R69, R174, 0x1, R188 ;  /* 0x00000001ae457824 */ /* 0x000fd800078e02bc */
[----:B------:R-:W-:Y:S05]  /*c400*/  @!P0 BRA `(.L_x_1692) ;  /* 0x0000003800888947 */ /* 0x000fea0003800000 */
[----:B------:R-:W2:Y:S01]  /*c410*/  LDC R10, c[0x0][0x448] ;  /* 0x00011200ff0a7b82 */ /* 0x000ea20000000800 */
[----:B------:R-:W-:Y:S01]  /*c420*/  IMAD R3, R210, 0x40, R69 ;  /* 0x00000040d2037824 */ /* 0x000fe200078e0245 */
[----:B------:R-:W-:Y:S01]  /*c430*/  ULDC.64 UR4, c[0x0][0x3f8] ;  /* 0x0000fe0000047ab9 */ /* 0x000fe20000000a00 */
[----:B------:R-:W-:Y:S01]  /*c440*/  ULDC.64 UR6, c[0x0][0x408] ;  /* 0x0001020000067ab9 */ /* 0x000fe20000000a00 */
[----:B------:R-:W-:Y:S01]  /*c450*/  IMAD.MOV.U32 R4, RZ, RZ, R24 ;  /* 0x000000ffff047224 */ /* 0x000fe200078e0018 */
[----:B------:R-:W-:Y:S01]  /*c460*/  SHF.R.S32.HI R76, RZ, 0x1f, R179 ;  /* 0x0000001fff4c7819 */ /* 0x000fe200000114b3 */
[----:B------:R-:W-:Y:S01]  /*c470*/  IMAD.MOV.U32 R6, RZ, RZ, R140 ;  /* 0x000000ffff067224 */ /* 0x000fe200078e008c */
[----:B------:R-:W-:Y:S01]  /*c480*/  SHF.R.S32.HI R64, RZ, 0x1f, R177 ;  /* 0x0000001fff407819 */ /* 0x000fe200000114b1 */
[----:B------:R-:W-:Y:S01]  /*c490*/  IMAD.MOV.U32 R7, RZ, RZ, R29 ;  /* 0x000000ffff077224 */ /* 0x000fe200078e001d */
[----:B------:R-:W-:Y:S02]  /*c4a0*/  SHF.R.S32.HI R81, RZ, 0x1f, R178 ;  /* 0x0000001fff517819 */ /* 0x000fe400000114b2 */
[----:B------:R-:W-:-:S02]  /*c4b0*/  SHF.R.S32.HI R75, RZ, 0x1f, R176 ;  /* 0x0000001fff4b7819 */ /* 0x000fc400000114b0 */
[----:B------:R-:W-:Y:S02]  /*c4c0*/  SHF.R.S32.HI R71, RZ, 0x1f, R180 ;  /* 0x0000001fff477819 */ /* 0x000fe400000114b4 */
[----:B--2---:R-:W-:-:S13]  /*c4d0*/  ISETP.NE.AND P0, PT, R10, 0x1, PT ;  /* 0x000000010a00780c */ /* 0x004fda0003f05270 */
[----:B------:R-:W2:Y:S08]  /*c4e0*/  @P0 LDC R0, c[0x0][0x44c] ;  /* 0x00011300ff000b82 */ /* 0x000eb00000000800 */
[----:B------:R-:W3:Y:S01]  /*c4f0*/  @P0 LDC R5, c[0x0][0x450] ;  /* 0x00011400ff050b82 */ /* 0x000ee20000000800 */
[----:B--2---:R-:W-:-:S05]  /*c500*/  @P0 IMAD.HI.U32 R0, R3, R0, RZ ;  /* 0x0000000003000227 */ /* 0x004fca00078e00ff */
[----:B---3--:R-:W-:Y:S01]  /*c510*/  @P0 SHF.R.U32.HI R3, RZ, R5, R0 ;  /* 0x00000005ff030219 */ /* 0x008fe20000011600 */
[----:B------:R-:W-:-:S03]  /*c520*/  IMAD.MOV.U32 R5, RZ, RZ, R27 ;  /* 0x000000ffff057224 */ /* 0x000fc600078e001b */
[----:B------:R-:W-:Y:S01]  /*c530*/  SHF.R.S32.HI R0, RZ, 0x1f, R3 ;  /* 0x0000001fff007819 */ /* 0x000fe20000011403 */
[----:B------:R-:W-:-:S04]  /*c540*/  IMAD.WIDE.U32 R4, R3, UR4, R4 ;  /* 0x0000000403047c25 */ /* 0x000fc8000f8e0004 */
[C---:B------:R-:W-:Y:S02]  /*c550*/  IMAD R8, R0.reuse, UR4, RZ ;  /* 0x0000000400087c24 */ /* 0x040fe4000f8e02ff */
[----:B------:R-:W-:Y:S02]  /*c560*/  IMAD R0, R0, UR6, RZ ;  /* 0x0000000600007c24 */ /* 0x000fe4000f8e02ff */
[C---:B------:R-:W-:Y:S01]  /*c570*/  IMAD R9, R3.reuse, UR5, R8 ;  /* 0x0000000503097c24 */ /* 0x040fe2000f8e0208 */
[----:B------:R-:W-:Y:S01]  /*c580*/  ULDC.64 UR4, c[0x0][0x3e8] ;  /* 0x0000fa0000047ab9 */ /* 0x000fe20000000a00 */
[C---:B------:R-:W-:Y:S01]  /*c590*/  IMAD.WIDE.U32 R6, R3.reuse, UR6, R6 ;  /* 0x0000000603067c25 */ /* 0x040fe2000f8e0006 */
[----:B------:R-:W-:Y:S01]  /*c5a0*/  LEA R63, P0, R4, UR4, 0x1 ;  /* 0x00000004043f7c11 */ /* 0x000fe2000f8008ff */
[----:B------:R-:W-:Y:S02]  /*c5b0*/  UMOV UR4, 0xffffffff ;  /* 0xffffffff00047882 */ /* 0x000fe40000000000 */
[----:B------:R-:W-:Y:S01]  /*c5c0*/  IMAD R3, R3, UR7, R0 ;  /* 0x0000000703037c24 */ /* 0x000fe2000f8e0200 */
[----:B------:R-:W-:Y:S01]  /*c5d0*/  ULDC.64 UR6, c[0x0][0x400] ;  /* 0x0001000000067ab9 */ /* 0x000fe20000000a00 */
[----:B------:R-:W-:Y:S01]  /*c5e0*/  IMAD.IADD R5, R5, 0x1, R9 ;  /* 0x0000000105057824 */ /* 0x000fe200078e0209 */
[----:B------:R-:W-:Y:S01]  /*c5f0*/  LEA R65, P1, R6, UR6, 0x1 ;  /* 0x0000000606417c11 */ /* 0x000fe2000f8208ff */
[----:B------:R-:W-:-:S03]  /*c600*/  IMAD.IADD R3, R7, 0x1, R3 ;  /* 0x0000000107037824 */ /* 0x000fc600078e0203 */
[----:B------:R-:W-:Y:S02]  /*c610*/  LEA.HI.X R62, R4, UR5, R5, 0x1, P0 ;  /* 0x00000005043e7c11 */ /* 0x000fe400080f0c05 */
[----:B------:R-:W-:Y:S01]  /*c620*/  LEA.HI.X R0, R6, UR7, R3, 0x1, P1 ;  /* 0x0000000706007c11 */ /* 0x000fe200088f0c03 */
[----:B------:R-:W-:Y:S06]  /*c630*/  BRA.DIV UR4, `(.L_x_1693) ;  /* 0x000001f204447947 */ /* 0x000fec000b800000 */
[----:B------:R2:W3:Y:S04]  /*c640*/  SHFL.IDX PT, R3, R62, RZ, 0x1c1f ;  /* 0x001c1fff3e037589 */ /* 0x0004e800000e0000 */
[----:B------:R2:W4:Y:S04]  /*c650*/  SHFL.IDX PT, R6, R63, RZ, 0x1c1f ;  /* 0x001c1fff3f067589 */ /* 0x00052800000e0000 */
[----:B------:R2:W0:Y:S04]  /*c660*/  SHFL.IDX PT, R9, R0, RZ, 0x1c1f ;  /* 0x001c1fff00097589 */ /* 0x00042800000e0000 */
[----:B------:R2:W0:Y:S02]  /*c670*/  SHFL.IDX PT, R8, R65, RZ, 0x1c1f ;  /* 0x001c1fff41087589 */ /* 0x00042400000e0000 */
.L_x_2029:
[----:B------:R-:W-:Y:S01]  /*c680*/  IMAD R67, R165, R10, RZ ;  /* 0x0000000aa5437224 */ /* 0x000fe200078e02ff */
        /* <DEDUP_REMOVED lines=15> */
[----:B------:R-:W-:Y:S01]  /*c780*/  ULDC UR4, c[0x0][0x3f4] ;  /* 0x0000fd0000047ab9 */ /* 0x000fe20000000800 */
[----:B------:R-:W-:Y:S02]  /*c790*/  CS2R R60, SRZ ;  /* 0x00000000003c7805 */ /* 0x000fe4000001ff00 */
[----:B------:R-:W-:Y:S02]  /*c7a0*/  ISETP.GE.AND P3, PT, R179, UR4, PT ;  /* 0x00000004b3007c0c */ /* 0x000fe4000bf66270 */
[----:B------:R-:W-:Y:S02]  /*c7b0*/  CS2R R58, SRZ ;  /* 0x00000000003a7805 */ /* 0x000fe4000001ff00 */
[----:B------:R-:W-:Y:S02]  /*c7c0*/  ISETP.GE.AND P2, PT, R177, UR4, PT ;  /* 0x00000004b1007c0c */ /* 0x000fe4000bf46270 */
[----:B------:R-:W-:Y:S02]  /*c7d0*/  ISETP.GE.AND P1, PT, R178, UR4, PT ;  /* 0x00000004b2007c0c */ /* 0x000fe4000bf26270 */
[----:B------:R-:W-:-:S02]  /*c7e0*/  ISETP.GE.AND P0, PT, R176, UR4, PT ;  /* 0x00000004b0007c0c */ /* 0x000fc4000bf06270 */
[----:B------:R-:W-:-:S03]  /*c7f0*/  ISETP.GE.AND P4, PT, R162, UR4, PT ;  /* 0x00000004a2007c0c */ /* 0x000fc6000bf86270 */
[C---:B------:R-:W-:Y:S01]  /*c800*/  @!P3 IMAD.SHL.U32 R27, R179.reuse, 0x2, RZ ;  /* 0x00000002b31bb824 */ /* 0x040fe200078e00ff */
[----:B------:R-:W-:-:S03]  /*c810*/  @!P3 SHF.L.U64.HI R4, R179, 0x1, R76 ;  /* 0x00000001b304b819 */ /* 0x000fc6000001024c */
[C---:B------:R-:W-:Y:S01]  /*c820*/  @!P2 IMAD.SHL.U32 R21, R177.reuse, 0x2, RZ ;  /* 0x00000002b115a824 */ /* 0x040fe200078e00ff */
[----:B------:R-:W-:Y:S01]  /*c830*/  @!P2 SHF.L.U64.HI R10, R177, 0x1, R64 ;  /* 0x00000001b10aa819 */ /* 0x000fe20000010240 */
[----:B------:R-:W-:Y:S01]  /*c840*/  @!P1 IMAD.SHL.U32 R13, R178, 0x2, RZ ;  /* 0x00000002b20d9824 */ /* 0x000fe200078e00ff */
[-C--:B-1--4-:R-:W-:Y:S01]  /*c850*/  @!P3 IADD3 R28, P6, R6, R27.reuse, RZ ;  /* 0x0000001b061cb210 */ /* 0x092fe20007fde0ff */
[----:B------:R-:W-:Y:S01]  /*c860*/  @!P0 IMAD.SHL.U32 R35, R176, 0x2, RZ ;  /* 0x00000002b0238824 */ /* 0x000fe200078e00ff */
[----:B0-----:R-:W-:Y:S01]  /*c870*/  @!P3 IADD3 R26, P5, R8, R27, RZ ;  /* 0x0000001b081ab210 */ /* 0x001fe20007fbe0ff */
[----:B------:R-:W-:Y:S01]  /*c880*/  @!P4 IMAD.MOV.U32 R5, RZ, RZ, R9 ;  /* 0x000000ffff05c224 */ /* 0x000fe200078e0009 */
[----:B------:R-:W-:Y:S01]  /*c890*/  @!P0 SHF.L.U64.HI R36, R176, 0x1, R75 ;  /* 0x00000001b0248819 */ /* 0x000fe2000001024b */
[--C-:B---3--:R-:W-:Y:S01]  /*c8a0*/  @!P3 IMAD.X R29, R3, 0x1, R4.reuse, P6 ;  /* 0x00000001031db824 */ /* 0x108fe200030e0604 */
[-C--:B------:R-:W-:Y:S01]  /*c8b0*/  @!P2 IADD3 R24, P6, R6, R21.reuse, RZ ;  /* 0x000000150618a210 */ /* 0x080fe20007fde0ff */
[----:B------:R-:W-:Y:S01]  /*c8c0*/  @!P3 IMAD.X R27, R9, 0x1, R4, P5 ;  /* 0x00000001091bb824 */ /* 0x000fe200028e0604 */
[----:B------:R-:W-:Y:S01]  /*c8d0*/  @!P2 IADD3 R20, P5, R8, R21, RZ ;  /* 0x000000150814a210 */ /* 0x000fe20007fbe0ff */
[----:B------:R-:W-:Y:S01]  /*c8e0*/  @!P4 IMAD.MOV.U32 R7, RZ, RZ, R3 ;  /* 0x000000ffff07c224 */ /* 0x000fe200078e0003 */
[----:B------:R-:W-:Y:S01]  /*c8f0*/  @!P1 SHF.L.U64.HI R4, R178, 0x1, R81 ;  /* 0x00000001b2049819 */ /* 0x000fe20000010251 */
[--C-:B------:R-:W-:Y:S01]  /*c900*/  @!P2 IMAD.X R25, R3, 0x1, R10.reuse, P6 ;  /* 0x000000010319a824 */ /* 0x100fe200030e060a */
[----:B------:R-:W-:Y:S01]  /*c910*/  @!P1 IADD3 R14, P6, R6, R13, RZ ;  /* 0x0000000d060e9210 */ /* 0x000fe20007fde0ff */
[----:B------:R-:W-:Y:S01]  /*c920*/  @!P2 IMAD.X R21, R9, 0x1, R10, P5 ;  /* 0x000000010915a824 */ /* 0x000fe200028e060a */
[----:B------:R-:W-:Y:S01]  /*c930*/  ISETP.GE.AND P5, PT, R180, UR4, PT ;  /* 0x00000004b4007c0c */ /* 0x000fe2000bfa6270 */
[----:B------:R-:W-:-:S04]  /*c940*/  @!P4 IMAD.WIDE R32, R162, 0x2, R6 ;  /* 0x00000002a220c825 */ /* 0x000fc800078e0206 */
[--C-:B------:R-:W-:Y:S01]  /*c950*/  @!P1 IMAD.X R15, R3, 0x1, R4.reuse, P6 ;  /* 0x00000001030f9824 */ /* 0x100fe200030e0604 */
[----:B------:R-:W-:Y:S01]  /*c960*/  @!P1 IADD3 R12, P6, R8, R13, RZ ;  /* 0x0000000d080c9210 */ /* 0x000fe20007fde0ff */
[----:B------:R0:W5:Y:S04]  /*c970*/  @!P4 LD.E.64 R60, desc[UR60][R32.64] ;  /* 0x0000003c203cc980 */ /* 0x000168000c101b00 */
[----:B------:R-:W-:Y:S01]  /*c980*/  @!P1 IMAD.X R13, R9, 0x1, R4, P6 ;  /* 0x00000001090d9824 */ /* 0x000fe200030e0604 */
[----:B------:R-:W-:Y:S01]  /*c990*/  @!P0 IADD3 R10, P6, R6, R35, RZ ;  /* 0x00000023060a8210 */ /* 0x000fe20007fde0ff */
[----:B------:R-:W-:Y:S02]  /*c9a0*/  @!P4 IMAD.MOV.U32 R4, RZ, RZ, R8 ;  /* 0x000000ffff04c224 */ /* 0x000fe400078e0008 */
[----:B------:R-:W-:-:S02]  /*c9b0*/  @!P5 IMAD.SHL.U32 R7, R180, 0x2, RZ ;  /* 0x00000002b407d824 */ /* 0x000fc400078e00ff */
[----:B------:R-:W-:-:S04]  /*c9c0*/  @!P4 IMAD.WIDE R30, R162, 0x2, R4 ;  /* 0x00000002a21ec825 */ /* 0x000fc800078e0204 */
[--C-:B------:R-:W-:Y:S01]  /*c9d0*/  @!P0 IMAD.X R11, R3, 0x1, R36.reuse, P6 ;  /* 0x00000001030b8824 */ /* 0x100fe200030e0624 */
[----:B------:R-:W-:Y:S01]  /*c9e0*/  @!P0 IADD3 R4, P6, R8, R35, RZ ;  /* 0x0000002308048210 */ /* 0x000fe20007fde0ff */
[----:B------:R0:W5:Y:S01]  /*c9f0*/  @!P4 LD.E.64 R58, desc[UR60][R30.64] ;  /* 0x0000003c1e3ac980 */ /* 0x000162000c101b00 */
[----:B------:R-:W-:Y:S02]  /*ca00*/  @!P5 SHF.L.U64.HI R34, R180, 0x1, R71 ;  /* 0x00000001b422d819 */ /* 0x000fe40000010247 */
[-C--:B------:R-:W-:Y:S01]  /*ca10*/  @!P5 IADD3 R6, P4, R6, R7.reuse, RZ ;  /* 0x000000070606d210 */ /* 0x080fe20007f9e0ff */
[----:B------:R-:W-:Y:S01]  /*ca20*/  @!P0 IMAD.X R5, R9, 0x1, R36, P6 ;  /* 0x0000000109058824 */ /* 0x000fe200030e0624 */
[----:B------:R-:W-:Y:S02]  /*ca30*/  @!P5 IADD3 R8, P6, R8, R7, RZ ;  /* 0x000000070808d210 */ /* 0x000fe40007fde0ff */
        /* <DEDUP_REMOVED lines=10> */
[--C-:B------:R-:W-:Y:S01]  /*cae0*/  @!P5 IMAD.X R7, R3, 0x1, R34.reuse, P4 ;  /* 0x000000010307d824 */ /* 0x100fe200020e0622 */
[----:B------:R0:W5:Y:S01]  /*caf0*/  @!P3 LD.E.64 R56, desc[UR60][R28.64] ;  /* 0x0000003c1c38b980 */ /* 0x000162000c101b00 */
[----:B------:R-:W-:-:S03]  /*cb00*/  @!P5 IMAD.X R9, R9, 0x1, R34, P6 ;  /* 0x000000010909d824 */ /* 0x000fc600030e0622 */
[----:B------:R0:W5:Y:S04]  /*cb10*/  @!P3 LD.E.64 R54, desc[UR60][R26.64] ;  /* 0x0000003c1a36b980 */ /* 0x000168000c101b00 */
[----:B------:R0:W5:Y:S04]  /*cb20*/  @!P2 LD.E.64 R52, desc[UR60][R24.64] ;  /* 0x0000003c1834a980 */ /* 0x000168000c101b00 */
[----:B------:R0:W5:Y:S04]  /*cb30*/  @!P2 LD.E.64 R50, desc[UR60][R20.64] ;  /* 0x0000003c1432a980 */ /* 0x000168000c101b00 */
[----:B------:R0:W5:Y:S04]  /*cb40*/  @!P1 LD.E.64 R48, desc[UR60][R14.64] ;  /* 0x0000003c0e309980 */ /* 0x000168000c101b00 */
[----:B------:R0:W5:Y:S04]  /*cb50*/  @!P1 LD.E.64 R46, desc[UR60][R12.64] ;  /* 0x0000003c0c2e9980 */ /* 0x000168000c101b00 */
[----:B------:R0:W5:Y:S04]  /*cb60*/  @!P0 LD.E.64 R44, desc[UR60][R10.64] ;  /* 0x0000003c0a2c8980 */ /* 0x000168000c101b00 */
[----:B------:R0:W5:Y:S04]  /*cb70*/  @!P0 LD.E.64 R42, desc[UR60][R4.64] ;  /* 0x0000003c042a8980 */ /* 0x000168000c101b00 */
[----:B------:R0:W5:Y:S04]  /*cb80*/  @!P5 LD.E.64 R36, desc[UR60][R6.64] ;  /* 0x0000003c0624d980 */ /* 0x000168000c101b00 */
[----:B------:R0:W5:Y:S02]  /*cb90*/  @!P5 LD.E.64 R38, desc[UR60][R8.64] ;  /* 0x0000003c0826d980 */ /* 0x000164000c101b00 */
.L_x_1695:
[----:B------:R-:W-:Y:S05]  /*cba0*/  BSYNC B1 ;  /* 0x0000000000017941 */ /* 0x000fea0003800000 */
.L_x_1694:
[----:B---3-5:R-:W-:Y:S01]  /*cbb0*/  IMAD.MOV.U32 R3, RZ, RZ, R58 ;  /* 0x000000ffff037224 */ /* 0x028fe200078e003a */
[----:B------:R-:W-:Y:S01]  /*cbc0*/  UMOV UR4, 0xffffffff ;  /* 0xffffffff00047882 */ /* 0x000fe20000000000 */
[----:B0-----:R-:W-:Y:S01]  /*cbd0*/  IMAD.MOV.U32 R4, RZ, RZ, R59 ;  /* 0x000000ffff047224 */ /* 0x001fe200078e003b */
[----:B------:R-:W-:Y:S01]  /*cbe0*/  CS2R R30, SRZ ;  /* 0x00000000001e7805 */ /* 0x000fe2000001ff00 */
[----:B------:R-:W-:Y:S01]  /*cbf0*/  IMAD.MOV.U32 R5, RZ, RZ, R54 ;  /* 0x000000ffff057224 */ /* 0x000fe200078e0036 */
[----:B------:R-:W-:Y:S01]  /*cc00*/  PRMT R110, R3, 0x7610, R110 ;  /* 0x00007610036e7816 */ /* 0x000fe2000000006e */
[----:B----4-:R-:W-:Y:S01]  /*cc10*/  IMAD.MOV.U32 R6, RZ, RZ, R55 ;  /* 0x000000ffff067224 */ /* 0x010fe200078e0037 */
        /* <DEDUP_REMOVED lines=41> */
[----:B------:R-:W-:Y:S02]  /*ceb0*/  PRMT R70, R5, 0x7610, R70 ;  /* 0x0000761005467816 */ /* 0x000fe40000000046 */
[----:B------:R-:W-:Y:S01]  /*cec0*/  PRMT R66, R6, 0x7610, R66 ;  /* 0x0000761006427816 */ /* 0x000fe20000000042 */
[----:B------:R-:W-:Y:S06]  /*ced0*/  BRA.DIV UR4, `(.L_x_1696) ;  /* 0x000001ea04907947 */ /* 0x000fec000b800000 */
[----:B--2---:R-:W0:Y:S04]  /*cee0*/  SHFL.IDX PT, R62, R62, 0x1, 0x1c1f ;  /* 0x003c1f003e3e7f89 */ /* 0x004e2800000e0000 */
[----:B------:R-:W2:Y:S04]  /*cef0*/  SHFL.IDX PT, R63, R63, 0x1, 0x1c1f ;  /* 0x003c1f003f3f7f89 */ /* 0x000ea800000e0000 */
[----:B------:R-:W3:Y:S04]  /*cf00*/  SHFL.IDX PT, R0, R0, 0x1, 0x1c1f ;  /* 0x003c1f0000007f89 */ /* 0x000ee800000e0000 */
[----:B------:R-:W4:Y:S02]  /*cf10*/  SHFL.IDX PT, R65, R65, 0x1, 0x1c1f ;  /* 0x003c1f0041417f89 */ /* 0x000f2400000e0000 */
.L_x_2035:
[----:B------:R-:W-:Y:S01]  /*cf20*/  VIADD R4, R69, 0x40 ;  /* 0x0000004045047836 */ /* 0x000fe20000000000 */
[----:B------:R-:W-:Y:S01]  /*cf30*/  LOP3.LUT R3, R185, 0x18, R18, 0xf8, !PT ;  /* 0x00000018b9037812 */ /* 0x000fe200078ef812 */
[----:B------:R-:W-:Y:S01]  /*cf40*/  BSSY B1, `(.L_x_1697) ;  /* 0x0000055000017945 */ /* 0x000fe20003800000 */
[----:B------:R-:W-:Y:S02]  /*cf50*/  LOP3.LUT P0, RZ, R228, 0x4, RZ, 0xc0, !PT ;  /* 0x00000004e4ff7812 */ /* 0x000fe4000780c0ff */
[----:B------:R-:W-:Y:S02]  /*cf60*/  CS2R R32, SRZ ;  /* 0x0000000000207805 */ /* 0x000fe4000001ff00 */
[----:B------:R-:W-:Y:S02]  /*cf70*/  ISETP.GE.AND P1, PT, R4, R67, PT ;  /* 0x000000430400720c */ /* 0x000fe40003f26270 */
[----:B------:R-:W-:Y:S02]  /*cf80*/  CS2R R26, SRZ ;  /* 0x00000000001a7805 */ /* 0x000fe4000001ff00 */
[----:B------:R-:W-:-:S02]  /*cf90*/  LOP3.LUT R4, R3, R186, RZ, 0x3c, !PT ;  /* 0x000000ba03047212 */ /* 0x000fc400078e3cff */
[----:B------:R-:W-:Y:S02]  /*cfa0*/  CS2R R20, SRZ ;  /* 0x0000000000147805 */ /* 0x000fe4000001ff00 */
[----:B------:R-:W-:Y:S02]  /*cfb0*/  CS2R R12, SRZ ;  /* 0x00000000000c7805 */ /* 0x000fe4000001ff00 */
[----:B------:R-:W-:Y:S02]  /*cfc0*/  CS2R R8, SRZ ;  /* 0x0000000000087805 */ /* 0x000fe4000001ff00 */
[----:B------:R-:W-:Y:S01]  /*cfd0*/  CS2R R40, SRZ ;  /* 0x0000000000287805 */ /* 0x000fe2000001ff00 */
[----:B------:R-:W-:Y:S01]  /*cfe0*/  IMAD.IADD R3, R187, 0x1, R4 ;  /* 0x00000001bb037824 */ /* 0x000fe200078e0204 */
[----:B------:R-:W-:Y:S02]  /*cff0*/  CS2R R34, SRZ ;  /* 0x0000000000227805 */ /* 0x000fe4000001ff00 */
[----:B-1----:R-:W-:-:S02]  /*d000*/  CS2R R28, SRZ ;  /* 0x00000000001c7805 */ /* 0x002fc4000001ff00 */
[----:B------:R-:W-:Y:S02]  /*d010*/  CS2R R24, SRZ ;  /* 0x0000000000187805 */ /* 0x000fe4000001ff00 */
[----:B------:R-:W-:Y:S01]  /*d020*/  CS2R R14, SRZ ;  /* 0x00000000000e7805 */ /* 0x000fe2000001ff00 */
[----:B------:R-:W-:Y:S01]  /*d030*/  IMAD R3, R3, 0x2, R2 ;  /* 0x0000000203037824 */ /* 0x000fe200078e0202 */
        /* <DEDUP_REMOVED lines=8> */
[----:B------:R-:W-:-:S05]  /*d0c0*/  ISETP.GE.AND P1, PT, R176, UR4, PT ;  /* 0x00000004b0007c0c */ /* 0x000fca000bf26270 */
[C---:B------:R-:W-:Y:S01]  /*d0d0*/  @!P4 IMAD.SHL.U32 R24, R179.reuse, 0x2, RZ ;  /* 0x00000002b318c824 */ /* 0x040fe200078e00ff */
[----:B------:R-:W-:-:S03]  /*d0e0*/  @!P4 SHF.L.U64.HI R5, R179, 0x1, R76 ;  /* 0x00000001b305c819 */ /* 0x000fc6000001024c */
[C---:B------:R-:W-:Y:S01]  /*d0f0*/  @!P3 IMAD.SHL.U32 R14, R177.reuse, 0x2, RZ ;  /* 0x00000002b10eb824 */ /* 0x040fe200078e00ff */
[----:B------:R-:W-:Y:S01]  /*d100*/  @!P3 SHF.L.U64.HI R7, R177, 0x1, R64 ;  /* 0x00000001b107b819 */ /* 0x000fe20000010240 */
[----:B------:R-:W-:Y:S01]  /*d110*/  @!P2 IMAD.SHL.U32 R10, R178, 0x2, RZ ;  /* 0x00000002b20aa824 */ /* 0x000fe200078e00ff */
[-C--:B--2---:R-:W-:Y:S01]  /*d120*/  @!P4 IADD3 R26, P5, R63, R24.reuse, RZ ;  /* 0x000000183f1ac210 */ /* 0x084fe20007fbe0ff */
[----:B------:R-:W-:Y:S01]  /*d130*/  @!P1 IMAD.SHL.U32 R4, R176, 0x2, RZ ;  /* 0x00000002b0049824 */ /* 0x000fe200078e00ff */
[----:B----4-:R-:W-:Y:S02]  /*d140*/  @!P4 IADD3 R24, P6, R65, R24, RZ ;  /* 0x000000184118c210 */ /* 0x010fe40007fde0ff */
[----:B------:R-:W-:Y:S01]  /*d150*/  @!P2 SHF.L.U64.HI R81, R178, 0x1, R81 ;  /* 0x00000001b251a819 */ /* 0x000fe20000010251 */
[--C-:B0-----:R-:W-:Y:S01]  /*d160*/  @!P4 IMAD.X R27, R62, 0x1, R5.reuse, P5 ;  /* 0x000000013e1bc824 */ /* 0x101fe200028e0605 */
[-C--:B------:R-:W-:Y:S01]  /*d170*/  @!P3 IADD3 R20, P5, R63, R14.reuse, RZ ;  /* 0x0000000e3f14b210 */ /* 0x080fe20007fbe0ff */
[----:B---3--:R-:W-:Y:S01]  /*d180*/  @!P4 IMAD.X R25, R0, 0x1, R5, P6 ;  /* 0x000000010019c824 */ /* 0x008fe200030e0605 */
[----:B------:R-:W-:-:S02]  /*d190*/  @!P3 IADD3 R14, P6, R65, R14, RZ ;  /* 0x0000000e410eb210 */ /* 0x000fc40007fde0ff */
[----:B------:R-:W-:Y:S01]  /*d1a0*/  @!P1 SHF.L.U64.HI R75, R176, 0x1, R75 ;  /* 0x00000001b04b9819 */ /* 0x000fe2000001024b */
[--C-:B------:R-:W-:Y:S01]  /*d1b0*/  @!P3 IMAD.X R21, R62, 0x1, R7.reuse, P5 ;  /* 0x000000013e15b824 */ /* 0x100fe200028e0607 */
[-C--:B------:R-:W-:Y:S01]  /*d1c0*/  @!P2 IADD3 R12, P5, R63, R10.reuse, RZ ;  /* 0x0000000a3f0ca210 */ /* 0x080fe20007fbe0ff */
[----:B------:R-:W-:Y:S01]  /*d1d0*/  @!P3 IMAD.X R15, R0, 0x1, R7, P6 ;  /* 0x00000001000fb824 */ /* 0x000fe200030e0607 */
[----:B------:R-:W-:-:S03]  /*d1e0*/  @!P2 IADD3 R10, P6, R65, R10, RZ ;  /* 0x0000000a410aa210 */ /* 0x000fc60007fde0ff */
[--C-:B------:R-:W-:Y:S01]  /*d1f0*/  @!P2 IMAD.X R13, R62, 0x1, R81.reuse, P5 ;  /* 0x000000013e0da824 */ /* 0x100fe200028e0651 */
[----:B------:R-:W-:Y:S01]  /*d200*/  @!P1 IADD3 R8, P5, R63, R4, RZ ;  /* 0x000000043f089210 */ /* 0x000fe20007fbe0ff */
[----:B------:R-:W-:Y:S01]  /*d210*/  @!P2 IMAD.X R11, R0, 0x1, R81, P6 ;  /* 0x00000001000ba824 */ /* 0x000fe200030e0651 */
[----:B------:R-:W-:-:S03]  /*d220*/  ISETP.GE.AND P6, PT, R162, UR4, PT ;  /* 0x00000004a2007c0c */ /* 0x000fc6000bfc6270 */
[----:B------:R-:W-:Y:S01]  /*d230*/  @!P1 IMAD.X R9, R62, 0x1, R75, P5 ;  /* 0x000000013e099824 */ /* 0x000fe200028e064b */
[----:B------:R-:W-:-:S05]  /*d240*/  @!P1 IADD3 R4, P5, R65, R4, RZ ;  /* 0x0000000441049210 */ /* 0x000fca0007fbe0ff */
[----:B------:R-:W-:Y:S01]  /*d250*/  @!P1 IMAD.X R5, R0, 0x1, R75, P5 ;  /* 0x0000000100059824 */ /* 0x000fe200028e064b */
[----:B------:R-:W-:-:S03]  /*d260*/  ISETP.GE.AND P5, PT, R180, UR4, PT ;  /* 0x00000004b4007c0c */ /* 0x000fc6000bfa6270 */
[----:B------:R-:W-:Y:S02]  /*d270*/  @!P6 IMAD.MOV.U32 R28, RZ, RZ, R63 ;  /* 0x000000ffff1ce224 */ /* 0x000fe400078e003f */
[----:B------:R-:W-:Y:S02]  /*d280*/  @!P6 IMAD.MOV.U32 R29, RZ, RZ, R62 ;  /* 0x000000ffff1de224 */ /* 0x000fe400078e003e */
[----:B------:R-:W-:Y:S02]  /*d290*/  @!P6 IMAD.MOV.U32 R6, RZ, RZ, R65 ;  /* 0x000000ffff06e224 */ /* 0x000fe400078e0041 */
[----:B------:R-:W-:Y:S02]  /*d2a0*/  @!P6 IMAD.MOV.U32 R7, RZ, RZ, R0 ;  /* 0x000000ffff07e224 */ /* 0x000fe400078e0000 */
[----:B------:R-:W-:-:S04]  /*d2b0*/  @!P6 IMAD.WIDE R28, R162, 0x2, R28 ;  /* 0x00000002a21ce825 */ /* 0x000fc800078e021c */
[----:B------:R-:W-:Y:S01]  /*d2c0*/  @!P6 IMAD.WIDE R6, R162, 0x2, R6 ;  /* 0x00000002a206e825 */ /* 0x000fe200078e0206 */
[----:B------:R0:W5:Y:S03]  /*d2d0*/  @!P6 LD.E.64 R40, desc[UR60][R28.64] ;  /* 0x0000003c1c28e980 */ /* 0x000166000c101b00 */
[C---:B------:R-:W-:Y:S01]  /*d2e0*/  @!P5 IMAD.SHL.U32 R32, R180.reuse, 0x2, RZ ;  /* 0x00000002b420d824 */ /* 0x040fe200078e00ff */
[----:B------:R1:W5:Y:S01]  /*d2f0*/  @!P6 LD.E.64 R30, desc[UR60][R6.64] ;  /* 0x0000003c061ee980 */ /* 0x000362000c101b00 */
[----:B------:R-:W-:Y:S02]  /*d300*/  @!P5 SHF.L.U64.HI R71, R180, 0x1, R71 ;  /* 0x00000001b447d819 */ /* 0x000fe40000010247 */
[----:B------:R-:W-:Y:S02]  /*d310*/  CS2R R34, SRZ ;  /* 0x0000000000227805 */ /* 0x000fe4000001ff00 */
[----:B0-----:R-:W-:-:S04]  /*d320*/  CS2R R28, SRZ ;  /* 0x00000000001c7805 */ /* 0x001fc8000001ff00 */
[----:B------:R0:W5:Y:S01]  /*d330*/  @!P4 LD.E.64 R34, desc[UR60][R26.64] ;  /* 0x0000003c1a22c980 */ /* 0x000162000c101b00 */
[----:B-1----:R-:W-:-:S03]  /*d340*/  @!P5 IADD3 R6, P6, R63, R32, RZ ;  /* 0x000000203f06d210 */ /* 0x002fc60007fde0ff */
[----:B------:R1:W5:Y:S02]  /*d350*/  @!P3 LD.E.64 R28, desc[UR60][R20.64] ;  /* 0x0000003c141cb980 */ /* 0x000364000c101b00 */
[--C-:B------:R-:W-:Y:S01]  /*d360*/  @!P5 IMAD.X R7, R62, 0x1, R71.reuse, P6 ;  /* 0x000000013e07d824 */ /* 0x100fe200030e0647 */
[----:B------:R-:W-:Y:S02]  /*d370*/  @!P5 IADD3 R62, P6, R65, R32, RZ ;  /* 0x00000020413ed210 */ /* 0x000fe40007fde0ff */
[----:B------:R-:W-:Y:S02]  /*d380*/  CS2R R32, SRZ ;  /* 0x0000000000207805 */ /* 0x000fe4000001ff00 */
[----:B0-----:R-:W-:Y:S02]  /*d390*/  CS2R R26, SRZ ;  /* 0x00000000001a7805 */ /* 0x001fe4000001ff00 */
[----:B-1----:R-:W-:Y:S02]  /*d3a0*/  CS2R R20, SRZ ;  /* 0x0000000000147805 */ /* 0x002fe4000001ff00 */
[----:B------:R0:W5:Y:S04]  /*d3b0*/  @!P4 LD.E.64 R32, desc[UR60][R24.64] ;  /* 0x0000003c1820c980 */ /* 0x000168000c101b00 */
[----:B------:R1:W5:Y:S01]  /*d3c0*/  @!P3 LD.E.64 R26, desc[UR60][R14.64] ;  /* 0x0000003c0e1ab980 */ /* 0x000362000c101b00 */
[----:B------:R-:W-:-:S03]  /*d3d0*/  @!P5 IMAD.X R63, R0, 0x1, R71, P6 ;  /* 0x00000001003fd824 */ /* 0x000fc600030e0647 */
[----:B------:R2:W5:Y:S01]  /*d3e0*/  @!P2 LD.E.64 R20, desc[UR60][R10.64] ;  /* 0x0000003c0a14a980 */ /* 0x000562000c101b00 */
[----:B0-----:R-:W-:Y:S02]  /*d3f0*/  CS2R R24, SRZ ;  /* 0x0000000000187805 */ /* 0x001fe4000001ff00 */
[----:B-1----:R-:W-:-:S04]  /*d400*/  CS2R R14, SRZ ;  /* 0x00000000000e7805 */ /* 0x002fc8000001ff00 */
[----:B------:R0:W5:Y:S01]  /*d410*/  @!P2 LD.E.64 R24, desc[UR60][R12.64] ;  /* 0x0000003c0c18a980 */ /* 0x000162000c101b00 */
[----:B--2---:R-:W-:-:S03]  /*d420*/  CS2R R10, SRZ ;  /* 0x00000000000a7805 */ /* 0x004fc6000001ff00 */
[----:B------:R1:W5:Y:S04]  /*d430*/  @!P1 LD.E.64 R14, desc[UR60][R8.64] ;  /* 0x0000003c080e9980 */ /* 0x000368000c101b00 */
[----:B------:R2:W5:Y:S01]  /*d440*/  @!P5 LD.E.64 R10, desc[UR60][R6.64] ;  /* 0x0000003c060ad980 */ /* 0x000562000c101b00 */
[----:B0-----:R-:W-:Y:S02]  /*d450*/  CS2R R12, SRZ ;  /* 0x00000000000c7805 */ /* 0x001fe4000001ff00 */
[----:B-1----:R-:W-:-:S04]  /*d460*/  CS2R R8, SRZ ;  /* 0x0000000000087805 */ /* 0x002fc8000001ff00 */
[----:B------:R2:W5:Y:S04]  /*d470*/  @!P1 LD.E.64 R12, desc[UR60][R4.64] ;  /* 0x0000003c040c9980 */ /* 0x000568000c101b00 */
[----:B------:R2:W5:Y:S02]  /*d480*/  @!P5 LD.E.64 R8, desc[UR60][R62.64] ;  /* 0x0000003c3e08d980 */ /* 0x000564000c101b00 */
.L_x_1698:
[----:B------:R-:W-:Y:S05]  /*d490*/  BSYNC B1 ;  /* 0x0000000000017941 */ /* 0x000fea0003800000 */
.L_x_1697:
[----:B--2---:R-:W-:Y:S01]  /*d4a0*/  LEA.HI R4, R209, R209, RZ, 0x1 ;  /* 0x000000d1d1047211 */ /* 0x004fe200078f08ff */
[----:B-----5:R-:W-:Y:S01]  /*d4b0*/  IMAD.MOV.U32 R5, RZ, RZ, R30 ;  /* 0x000000ffff057224 */ /* 0x020fe200078e001e */
[----:B------:R-:W-:Y:S01]  /*d4c0*/  VIADDMNMX R67, R67, -R188, 0x80, PT ;  /* 0x0000008043437446 */ /* 0x000fe200038009bc */
[C---:B------:R-:W-:Y:S01]  /*d4d0*/  VIADD R6, R3.reuse, 0xc400 ;  /* 0x0000c40003067836 */ /* 0x040fe20000000000 */
[----:B------:R-:W-:Y:S01]  /*d4e0*/  LOP3.LUT R4, R4, 0xfffffffe, RZ, 0xc0, !PT ;  /* 0xfffffffe04047812 */ /* 0x000fe200078ec0ff */
[----:B---3--:R-:W-:Y:S01]  /*d4f0*/  VIADD R0, R3, 0xc440 ;  /* 0x0000c44003007836 */ /* 0x008fe20000000000 */
[----:B------:R-:W-:Y:S01]  /*d500*/  PRMT R105, R5, 0x7610, R105 ;  /* 0x0000761005697816 */ /* 0x000fe20000000069 */
[----:B------:R-:W-:Y:S01]  /*d510*/  IMAD.MOV.U32 R5, RZ, RZ, R31 ;  /* 0x000000ffff057224 */ /* 0x000fe200078e001f */
[----:B------:R-:W-:Y:S01]  /*d520*/  BSSY B1, `(.L_x_1699) ;  /* 0x0000031000017945 */ /* 0x000fe20003800000 */
[----:B------:R-:W-:Y:S01]  /*d530*/  IMAD.IADD R4, R209, 0x1, -R4 ;  /* 0x00000001d1047824 */ /* 0x000fe200078e0a04 */
[----:B------:R-:W-:Y:S01]  /*d540*/  ISETP.GE.AND P1, PT, R174, R67, PT ;  /* 0x00000043ae00720c */ /* 0x000fe20003f26270 */
[----:B------:R-:W-:Y:S01]  /*d550*/  @P0 VIADD R0, R6, 0xffffffc0 ;  /* 0xffffffc006000836 */ /* 0x000fe20000000000 */
[----:B------:R-:W-:Y:S01]  /*d560*/  PRMT R106, R5, 0x7610, R106 ;  /* 0x00007610056a7816 */ /* 0x000fe2000000006a */
[----:B------:R-:W-:Y:S01]  /*d570*/  IMAD.MOV.U32 R6, RZ, RZ, R32 ;  /* 0x000000ffff067224 */ /* 0x000fe200078e0020 */
[----:B------:R-:W-:Y:S01]  /*d580*/  SHF.L.U32 R5, R4, 0x1f, RZ ;  /* 0x0000001f04057819 */ /* 0x000fe200000006ff */
[----:B------:R-:W-:-:S02]  /*d590*/  IMAD.MOV.U32 R7, RZ, RZ, R33 ;  /* 0x000000ffff077224 */ /* 0x000fc400078e0021 */
[----:B------:R-:W-:Y:S01]  /*d5a0*/  IMAD.MOV.U32 R4, RZ, RZ, R21 ;  /* 0x000000ffff047224 */ /* 0x000fe200078e0015 */
[----:B------:R-:W1:Y:S01]  /*d5b0*/  SYNCS.PHASECHK.TRANS64.TRYWAIT P0, [R2+URZ+0x2a800], R5 ;  /* 0x02a80005020075a7 */ /* 0x000e62000800017f */
        /* <DEDUP_REMOVED lines=23> */
[----:B0-----:R-:W-:Y:S01]  /*d730*/  IMAD.MOV.U32 R62, RZ, RZ, R20 ;  /* 0x000000ffff3e7224 */ /* 0x001fe200078e0014 */
        /* <DEDUP_REMOVED lines=14> */
[----:B-1----:R-:W-:Y:S06]  /*d820*/  @!P0 BRA `(.L_x_1700) ;  /* 0x000001e000b08947 */ /* 0x002fec0003800000 */
.L_x_2036:
[----:B------:R-:W-:Y:S05]  /*d830*/  BSYNC B1 ;  /* 0x0000000000017941 */ /* 0x000fea0003800000 */
.L_x_1699:
[----:B------:R-:W-:Y:S01]  /*d840*/  BSSY B1, `(.L_x_1701) ;  /* 0x000012f000017945 */ /* 0x000fe20003800000 */
[----:B------:R-:W-:Y:S02]  /*d850*/  PRMT R64, R4, 0x7610, R64 ;  /* 0x0000761004407816 */ /* 0x000fe40000000040 */
[----:B----4-:R-:W-:Y:S01]  /*d860*/  PRMT R65, R6, 0x7610, R65 ;  /* 0x0000761006417816 */ /* 0x010fe20000000041 */
[----:B------:R-:W-:Y:S06]  /*d870*/  @P1 BRA `(.L_x_1702) ;  /* 0x0000001000ac1947 */ /* 0x000fec0003800000 */
[----:B0-----:R-:W0:Y:S01]  /*d880*/  LDC R5, c[0x0][0x3f4] ;  /* 0x0000fd00ff057b82 */ /* 0x001e220000000800 */
        /* <DEDUP_REMOVED lines=9> */
[----:B------:R-:W-:Y:S02]  /*d920*/  SHF.R.U64 R115, R60, 0x10, R61 ;  /* 0x000000103c737819 */ /* 0x000fe4000000123d */
[----:B------:R-:W-:Y:S02]  /*d930*/  SHF.R.U32.HI R112, RZ, 0x10, R59 ;  /* 0x00000010ff707819 */ /* 0x000fe4000001163b */
[----:B------:R-:W-:Y:S02]  /*d940*/  SHF.R.U32.HI R60, RZ, 0x10, R61 ;  /* 0x00000010ff3c7819 */ /* 0x000fe4000001163d */
[----:B------:R-:W-:Y:S02]  /*d950*/  PRMT R112, R109, 0x5410, R112 ;  /* 0x000054106d707816 */ /* 0x000fe40000000070 */
[----:B------:R-:W-:Y:S02]  /*d960*/  SHF.R.U64 R113, R58, 0x10, R59 ;  /* 0x000000103a717819 */ /* 0x000fe4000000123b */
[----:B------:R-:W-:Y:S01]  /*d970*/  PRMT R111, R111, 0x5410, R60 ;  /* 0x000054106f6f7816 */ /* 0x000fe2000000003c */
[----:B------:R-:W-:Y:S01]  /*d980*/  IMAD.U32 R114, R112, 0x10000, RZ ;  /* 0x0001000070727824 */ /* 0x000fe200078e00ff */
[----:B------:R-:W-:-:S02]  /*d990*/  PRMT R113, R110, 0x5410, R113 ;  /* 0x000054106e717816 */ /* 0x000fc40000000071 */
[----:B------:R-:W-:Y:S01]  /*d9a0*/  LOP3.LUT R116, R112, 0xffff0000, RZ, 0xc0, !PT ;  /* 0xffff000070747812 */ /* 0x000fe200078ec0ff */
[C---:B------:R-:W-:Y:S01]  /*d9b0*/  IMAD.U32 R110, R111.reuse, 0x10000, RZ ;  /* 0x000100006f6e7824 */ /* 0x040fe200078e00ff */
[----:B------:R-:W-:Y:S02]  /*d9c0*/  LOP3.LUT R112, R111, 0xffff0000, RZ, 0xc0, !PT ;  /* 0xffff00006f707812 */ /* 0x000fe400078ec0ff */
[----:B------:R-:W-:Y:S02]  /*d9d0*/  PRMT R58, R66, 0x5432, R115 ;  /* 0x00005432423a7816 */ /* 0x000fe40000000073 */
[C---:B0-----:R-:W-:Y:S01]  /*d9e0*/  LOP3.LUT R60, R6.reuse, 0xffff0000, RZ, 0xc0, !PT ;  /* 0xffff0000063c7812 */ /* 0x041fe200078ec0ff */
[----:B------:R-:W-:Y:S01]  /*d9f0*/  IMAD.U32 R59, R6, 0x10000, RZ ;  /* 0x00010000063b7824 */ /* 0x000fe200078e00ff */
[C---:B------:R-:W-:Y:S01]  /*da00*/  LOP3.LUT R109, R7.reuse, 0xffff0000, RZ, 0xc0, !PT ;  /* 0xffff0000076d7812 */ /* 0x040fe200078ec0ff */
[----:B------:R-:W-:Y:S01]  /*da10*/  IMAD.U32 R61, R7, 0x10000, RZ ;  /* 0x00010000073d7824 */ /* 0x000fe200078e00ff */
[----:B------:R-:W-:Y:S01]  /*da20*/  LOP3.LUT R7, R4, 0xffff0000, RZ, 0xc0, !PT ;  /* 0xffff000004077812 */ /* 0x000fe200078ec0ff */
[C---:B------:R-:W-:Y:S01]  /*da30*/  FMUL.FTZ R118, R60.reuse, R114 ;  /* 0x000000723c767220 */ /* 0x040fe20000410000 */
[----:B------:R-:W-:Y:S01]  /*da40*/  FMUL.FTZ R111, R60, R110 ;  /* 0x0000006e3c6f7220 */ /* 0x000fe20000410000 */
[----:B------:R-:W-:Y:S01]  /*da50*/  FMUL.FTZ R60, R109, R116 ;  /* 0x000000746d3c7220 */ /* 0x000fe20000410000 */
[----:B------:R-:W-:-:S02]  /*da60*/  IMAD.U32 R6, R4, 0x10000, RZ ;  /* 0x0001000004067824 */ /* 0x000fc400078e00ff */
[----:B------:R-:W-:Y:S01]  /*da70*/  FFMA.FTZ R118, R59, R110, -R118 ;  /* 0x0000006e3b767223 */ /* 0x000fe20000010876 */
[----:B------:R-:W-:Y:S01]  /*da80*/  FMUL.FTZ R110, R109, R112 ;  /* 0x000000706d6e7220 */ /* 0x000fe20000410000 */
[----:B------:R-:W-:Y:S01]  /*da90*/  FFMA.FTZ R111, R59, R114, R111 ;  /* 0x000000723b6f7223 */ /* 0x000fe2000001006f */
[----:B------:R-:W-:Y:S01]  /*daa0*/  FFMA.FTZ R112, R61, R112, -R60 ;  /* 0x000000703d707223 */ /* 0x000fe2000001083c */
[C---:B------:R-:W-:Y:S01]  /*dab0*/  IMAD.U32 R4, R5.reuse, 0x10000, RZ ;  /* 0x0001000005047824 */ /* 0x040fe200078e00ff */
[----:B------:R-:W-:Y:S01]  /*dac0*/  LOP3.LUT R5, R5, 0xffff0000, RZ, 0xc0, !PT ;  /* 0xffff000005057812 */ /* 0x000fe200078ec0ff */
[C---:B------:R-:W-:Y:S01]  /*dad0*/  IMAD.U32 R60, R113.reuse, 0x10000, RZ ;  /* 0x00010000713c7824 */ /* 0x040fe200078e00ff */
[----:B------:R-:W-:Y:S01]  /*dae0*/  LOP3.LUT R113, R113, 0xffff0000, RZ, 0xc0, !PT ;  /* 0xffff000071717812 */ /* 0x000fe200078ec0ff */
[C---:B------:R-:W-:Y:S01]  /*daf0*/  IMAD.U32 R59, R58.reuse, 0x10000, RZ ;  /* 0x000100003a3b7824 */ /* 0x040fe200078e00ff */
[----:B------:R-:W-:Y:S01]  /*db00*/  LOP3.LUT R58, R58, 0xffff0000, RZ, 0xc0, !PT ;  /* 0xffff00003a3a7812 */ /* 0x000fe200078ec0ff */
[----:B------:R-:W-:Y:S01]  /*db10*/  FFMA.FTZ R115, R61, R116, R110 ;  /* 0x000000743d737223 */ /* 0x000fe2000001006e */
[C---:B------:R-:W-:Y:S01]  /*db20*/  FMUL.FTZ R61, R7.reuse, R60 ;  /* 0x0000003c073d7220 */ /* 0x040fe20000410000 */
        /* <DEDUP_REMOVED lines=12> */
.L_x_1704:
[----:B------:R-:W-:Y:S05]  /*dbf0*/  BSYNC B2 ;  /* 0x0000000000027941 */ /* 0x000fea0003800000 */
.L_x_1703:
[----:B------:R-:W-:Y:S04]  /*dc00*/  BSSY B2, `(.L_x_1705) ;  /* 0x0000030000027945 */ /* 0x000fe80003800000 */
[----:B------:R-:W-:Y:S05]  /*dc10*/  @P1 BRA `(.L_x_1706) ;  /* 0x0000000000b81947 */ /* 0x000fea0003800000 */
[----:B0-----:R-:W0:Y:S01]  /*dc20*/  LDS.128 R4, [R0] ;  /* 0x0000000000047984 */ /* 0x001e220000000c00 */
[--C-:B------:R-:W-:Y:S02]  /*dc30*/  SHF.R.U64 R59, R56, 0x10, R57.reuse ;  /* 0x00000010383b7819 */ /* 0x100fe40000001239 */
[----:B------:R-:W-:Y:S02]  /*dc40*/  SHF.R.U32.HI R56, RZ, 0x10, R57 ;  /* 0x00000010ff387819 */ /* 0x000fe40000011639 */
[--C-:B------:R-:W-:Y:S02]  /*dc50*/  SHF.R.U64 R57, R54, 0x10, R55.reuse ;  /* 0x0000001036397819 */ /* 0x100fe40000001237 */
[----:B------:R-:W-:Y:S02]  /*dc60*/  SHF.R.U32.HI R54, RZ, 0x10, R55 ;  /* 0x00000010ff367819 */ /* 0x000fe40000011637 */
[----:B------:R-:W-:Y:S02]  /*dc70*/  PRMT R103, R103, 0x5410, R56 ;  /* 0x0000541067677816 */ /* 0x000fe40000000038 */
[----:B------:R-:W-:-:S02]  /*dc80*/  PRMT R101, R101, 0x5410, R54 ;  /* 0x0000541065657816 */ /* 0x000fc40000000036 */
[----:B------:R-:W-:Y:S01]  /*dc90*/  PRMT R102, R102, 0x5410, R59 ;  /* 0x0000541066667816 */ /* 0x000fe2000000003b */
[----:B------:R-:W-:Y:S01]  /*dca0*/  IMAD.U32 R58, R103, 0x10000, RZ ;  /* 0x00010000673a7824 */ /* 0x000fe200078e00ff */
[----:B------:R-:W-:Y:S01]  /*dcb0*/  PRMT R100, R100, 0x5410, R57 ;  /* 0x0000541064647816 */ /* 0x000fe20000000039 */
[C---:B------:R-:W-:Y:S01]  /*dcc0*/  IMAD.U32 R59, R101.reuse, 0x10000, RZ ;  /* 0x00010000653b7824 */ /* 0x040fe200078e00ff */
[----:B------:R-:W-:Y:S02]  /*dcd0*/  LOP3.LUT R101, R101, 0xffff0000, RZ, 0xc0, !PT ;  /* 0xffff000065657812 */ /* 0x000fe400078ec0ff */
[----:B------:R-:W-:Y:S02]  /*dce0*/  LOP3.LUT R103, R103, 0xffff0000, RZ, 0xc0, !PT ;  /* 0xffff000067677812 */ /* 0x000fe400078ec0ff */
[C---:B0-----:R-:W-:Y:S01]  /*dcf0*/  LOP3.LUT R55, R6.reuse, 0xffff0000, RZ, 0xc0, !PT ;  /* 0xffff000006377812 */ /* 0x041fe200078ec0ff */
[----:B------:R-:W-:Y:S01]  /*dd00*/  IMAD.U32 R54, R6, 0x10000, RZ ;  /* 0x0001000006367824 */ /* 0x000fe200078e00ff */
[C---:B------:R-:W-:Y:S01]  /*dd10*/  LOP3.LUT R57, R7.reuse, 0xffff0000, RZ, 0xc0, !PT ;  /* 0xffff000007397812 */ /* 0x040fe200078ec0ff */
[----:B------:R-:W-:-:S02]  /*dd20*/  IMAD.U32 R56, R7, 0x10000, RZ ;  /* 0x0001000007387824 */ /* 0x000fc400078e00ff */
[CC--:B------:R-:W-:Y:S01]  /*dd30*/  FMUL.FTZ R60, R55.reuse, R58.reuse ;  /* 0x0000003a373c7220 */ /* 0x0c0fe20000410000 */
[----:B------:R-:W-:Y:S01]  /*dd40*/  FMUL.FTZ R61, R55, R59 ;  /* 0x0000003b373d7220 */ /* 0x000fe20000410000 */
[C---:B------:R-:W-:Y:S01]  /*dd50*/  FMUL.FTZ R55, R57.reuse, R101 ;  /* 0x0000006539377220 */ /* 0x040fe20000410000 */
[----:B------:R-:W-:Y:S02]  /*dd60*/  IMAD.U32 R6, R4, 0x10000, RZ ;  /* 0x0001000004067824 */ /* 0x000fe400078e00ff */
[----:B------:R-:W-:Y:S01]  /*dd70*/  FFMA.FTZ R109, R54, R59, R60 ;  /* 0x0000003b366d7223 */ /* 0x000fe2000001003c */
[-C--:B------:R-:W-:Y:S01]  /*dd80*/  FMUL.FTZ R59, R57, R103.reuse ;  /* 0x00000067393b7220 */ /* 0x080fe20000410000 */
[----:B------:R-:W-:Y:S01]  /*dd90*/  FFMA.FTZ R103, R56, R103, -R55 ;  /* 0x0000006738677223 */ /* 0x000fe20000010837 */
[C---:B------:R-:W-:Y:S01]  /*dda0*/  IMAD.U32 R7, R5.reuse, 0x10000, RZ ;  /* 0x0001000005077824 */ /* 0x040fe200078e00ff */
[----:B------:R-:W-:Y:S01]  /*ddb0*/  LOP3.LUT R4, R4, 0xffff0000, RZ, 0xc0, !PT ;  /* 0xffff000004047812 */ /* 0x000fe200078ec0ff */
[----:B------:R-:W-:Y:S01]  /*ddc0*/  IMAD.U32 R57, R100, 0x10000, RZ ;  /* 0x0001000064397824 */ /* 0x000fe200078e00ff */
[----:B------:R-:W-:Y:S01]  /*ddd0*/  LOP3.LUT R5, R5, 0xffff0000, RZ, 0xc0, !PT ;  /* 0xffff000005057812 */ /* 0x000fe200078ec0ff */
[----:B------:R-:W-:Y:S01]  /*dde0*/  IMAD.U32 R55, R102, 0x10000, RZ ;  /* 0x0001000066377824 */ /* 0x000fe200078e00ff */
[----:B------:R-:W-:Y:S01]  /*ddf0*/  LOP3.LUT R100, R100, 0xffff0000, RZ, 0xc0, !PT ;  /* 0xffff000064647812 */ /* 0x000fe200078ec0ff */
[----:B------:R-:W-:Y:S01]  /*de00*/  FFMA.FTZ R58, R54, R58, -R61 ;  /* 0x0000003a363a7223 */ /* 0x000fe2000001083d */
[----:B------:R-:W-:Y:S01]  /*de10*/  LOP3.LUT R102, R102, 0xffff0000, RZ, 0xc0, !PT ;  /* 0xffff000066667812 */ /* 0x000fe200078ec0ff */
        /* <DEDUP_REMOVED lines=14> */
.L_x_1706:
[----:B------:R-:W-:Y:S05]  /*df00*/  BSYNC B2 ;  /* 0x0000000000027941 */ /* 0x000fea0003800000 */
.L_x_1705:
[----:B------:R-:W-:Y:S04]  /*df10*/  BSSY B2, `(.L_x_1707) ;  /* 0x0000030000027945 */ /* 0x000fe80003800000 */
[----:B------:R-:W-:Y:S05]  /*df20*/  @P2 BRA `(.L_x_1708) ;  /* 0x0000000000b82947 */ /* 0x000fea0003800000 */
[----:B01----:R-:W0:Y:S01]  /*df30*/  LDS.128 R4, [R3+0x10400] ;  /* 0x0104000003047984 */ /* 0x003e220000000c00 */
        /* <DEDUP_REMOVED lines=45> */
.L_x_1708:
[----:B------:R-:W-:Y:S05]  /*e210*/  BSYNC B2 ;  /* 0x0000000000027941 */ /* 0x000fea0003800000 */
.L_x_1707:
[----:B------:R-:W-:Y:S04]  /*e220*/  BSSY B2, `(.L_x_1709) ;  /* 0x0000030000027945 */ /* 0x000fe80003800000 */
[----:B------:R-:W-:Y:S05]  /*e230*/  @P3 BRA `(.L_x_1710) ;  /* 0x0000000000b83947 */ /* 0x000fea0003800000 */
[----:B012---:R-:W0:Y:S01]  /*e240*/  LDS.128 R4, [R0+0x4000] ;  /* 0x0040000000047984 */ /* 0x007e220000000c00 */
[----:B------:R-:W-:Y:S02]  /*e250*/  SHF.R.U64 R48, R48, 0x10, R49 ;  /* 0x0000001030307819 */ /* 0x000fe40000001231 */
[----:B------:R-:W-:Y:S02]  /*e260*/  SHF.R.U64 R46, R46, 0x10, R47 ;  /* 0x000000102e2e7819 */ /* 0x000fe4000000122f */
[----:B------:R-:W-:Y:S02]  /*e270*/  SHF.R.U32.HI R49, RZ, 0x10, R49 ;  /* 0x00000010ff317819 */ /* 0x000fe40000011631 */
[----:B------:R-:W-:Y:S02]  /*e280*/  SHF.R.U32.HI R47, RZ, 0x10, R47 ;  /* 0x00000010ff2f7819 */ /* 0x000fe4000001162f */
[----:B------:R-:W-:Y:S02]  /*e290*/  PRMT R86, R86, 0x5410, R49 ;  /* 0x0000541056567816 */ /* 0x000fe40000000031 */
[----:B------:R-:W-:-:S02]  /*e2a0*/  PRMT R84, R84, 0x5410, R47 ;  /* 0x0000541054547816 */ /* 0x000fc4000000002f */
[----:B------:R-:W-:Y:S01]  /*e2b0*/  PRMT R83, R83, 0x5410, R46 ;  /* 0x0000541053537816 */ /* 0x000fe2000000002e */
[C---:B------:R-:W-:Y:S01]  /*e2c0*/  IMAD.U32 R50, R86.reuse, 0x10000, RZ ;  /* 0x0001000056327824 */ /* 0x040fe200078e00ff */
[----:B------:R-:W-:Y:S01]  /*e2d0*/  LOP3.LUT R86, R86, 0xffff0000, RZ, 0xc0, !PT ;  /* 0xffff000056567812 */ /* 0x000fe200078ec0ff */
[C---:B------:R-:W-:Y:S01]  /*e2e0*/  IMAD.U32 R51, R84.reuse, 0x10000, RZ ;  /* 0x0001000054337824 */ /* 0x040fe200078e00ff */
[----:B------:R-:W-:Y:S02]  /*e2f0*/  LOP3.LUT R84, R84, 0xffff0000, RZ, 0xc0, !PT ;  /* 0xffff000054547812 */ /* 0x000fe400078ec0ff */
[----:B------:R-:W-:Y:S02]  /*e300*/  PRMT R85, R85, 0x5410, R48 ;  /* 0x0000541055557816 */ /* 0x000fe40000000030 */
[C---:B0-----:R-:W-:Y:S01]  /*e310*/  LOP3.LUT R47, R6.reuse, 0xffff0000, RZ, 0xc0, !PT ;  /* 0xffff0000062f7812 */ /* 0x041fe200078ec0ff */
[----:B------:R-:W-:Y:S01]  /*e320*/  IMAD.U32 R46, R6, 0x10000, RZ ;  /* 0x00010000062e7824 */ /* 0x000fe200078e00ff */
[C---:B------:R-:W-:Y:S01]  /*e330*/  LOP3.LUT R49, R7.reuse, 0xffff0000, RZ, 0xc0, !PT ;  /* 0xffff000007317812 */ /* 0x040fe200078ec0ff */
[----:B------:R-:W-:-:S02]  /*e340*/  IMAD.U32 R48, R7, 0x10000, RZ ;  /* 0x0001000007307824 */ /* 0x000fc400078e00ff */
[C---:B------:R-:W-:Y:S01]  /*e350*/  FMUL.FTZ R52, R47.reuse, R50 ;  /* 0x000000322f347220 */ /* 0x040fe20000410000 */
[-C--:B------:R-:W-:Y:S01]  /*e360*/  FMUL.FTZ R53, R47, R51.reuse ;  /* 0x000000332f357220 */ /* 0x080fe20000410000 */
[----:B------:R-:W-:Y:S01]  /*e370*/  FMUL.FTZ R47, R49, R84 ;  /* 0x00000054312f7220 */ /* 0x000fe20000410000 */
[----:B------:R-:W-:Y:S02]  /*e380*/  IMAD.U32 R6, R4, 0x10000, RZ ;  /* 0x0001000004067824 */ /* 0x000fe400078e00ff */
[C---:B------:R-:W-:Y:S01]  /*e390*/  FFMA.FTZ R55, R46.reuse, R51, R52 ;  /* 0x000000332e377223 */ /* 0x040fe20000010034 */
[----:B------:R-:W-:Y:S02]  /*e3a0*/  IMAD.U32 R7, R5, 0x10000, RZ ;  /* 0x0001000005077824 */ /* 0x000fe400078e00ff */
[----:B------:R-:W-:Y:S01]  /*e3b0*/  FFMA.FTZ R54, R46, R50, -R53 ;  /* 0x000000322e367223 */ /* 0x000fe20000010835 */
[-C--:B------:R-:W-:Y:S01]  /*e3c0*/  FMUL.FTZ R51, R49, R86.reuse ;  /* 0x0000005631337220 */ /* 0x080fe20000410000 */
[----:B------:R-:W-:Y:S01]  /*e3d0*/  LOP3.LUT R4, R4, 0xffff0000, RZ, 0xc0, !PT ;  /* 0xffff000004047812 */ /* 0x000fe200078ec0ff */
[C---:B------:R-:W-:Y:S01]  /*e3e0*/  FFMA.FTZ R86, R48.reuse, R86, -R47 ;  /* 0x0000005630567223 */ /* 0x040fe2000001082f */
[----:B------:R-:W-:Y:S01]  /*e3f0*/  LOP3.LUT R5, R5, 0xffff0000, RZ, 0xc0, !PT ;  /* 0xffff000005057812 */ /* 0x000fe200078ec0ff */
[C---:B------:R-:W-:Y:S01]  /*e400*/  IMAD.U32 R49, R83.reuse, 0x10000, RZ ;  /* 0x0001000053317824 */ /* 0x040fe200078e00ff */
[----:B------:R-:W-:Y:S01]  /*e410*/  LOP3.LUT R50, R83, 0xffff0000, RZ, 0xc0, !PT ;  /* 0xffff000053327812 */ /* 0x000fe200078ec0ff */
[C---:B------:R-:W-:Y:S01]  /*e420*/  IMAD.U32 R47, R85.reuse, 0x10000, RZ ;  /* 0x00010000552f7824 */ /* 0x040fe200078e00ff */
        /* <DEDUP_REMOVED lines=15> */
.L_x_1710:
[----:B------:R-:W-:Y:S05]  /*e520*/  BSYNC B2 ;  /* 0x0000000000027941 */ /* 0x000fea0003800000 */
.L_x_1709:
[----:B------:R-:W-:Y:S04]  /*e530*/  BSSY B2, `(.L_x_1711) ;  /* 0x0000030000027945 */ /* 0x000fe80003800000 */
[----:B------:R-:W-:Y:S05]  /*e540*/  @P4 BRA `(.L_x_1712) ;  /* 0x0000000000b84947 */ /* 0x000fea0003800000 */
[----:B0123--:R-:W0:Y:S01]  /*e550*/  LDS.128 R4, [R3+0x14400] ;  /* 0x0144000003047984 */ /* 0x00fe220000000c00 */
        /* <DEDUP_REMOVED lines=45> */
.L_x_1712:
[----:B------:R-:W-:Y:S05]  /*e830*/  BSYNC B2 ;  /* 0x0000000000027941 */ /* 0x000fea0003800000 */
.L_x_1711:
[----:B------:R-:W-:Y:S05]  /*e840*/  @P5 BRA `(.L_x_1702) ;  /* 0x0000000000b85947 */ /* 0x000fea0003800000 */
[----:B01234-:R-:W0:Y:S01]  /*e850*/  LDS.128 R4, [R0+0x8000] ;  /* 0x0080000000047984 */ /* 0x01fe220000000c00 */
        /* <DEDUP_REMOVED lines=16> */
[C---:B------:R-:W-:Y:S01]  /*e960*/  FMUL.FTZ R44, R37.reuse, R42 ;  /* 0x0000002a252c7220 */ /* 0x040fe20000410000 */
        /* <DEDUP_REMOVED lines=28> */
.L_x_1702:
[----:B------:R-:W-:Y:S05]  /*eb30*/  BSYNC B1 ;  /* 0x0000000000017941 */ /* 0x000fea0003800000 */
.L_x_1701:
        /* <DEDUP_REMOVED lines=58> */
.L_x_1715:
[----:B------:R-:W-:Y:S05]  /*eee0*/  BSYNC B1 ;  /* 0x0000000000017941 */ /* 0x000fea0003800000 */
.L_x_1714:
[----:B------:R-:W-:Y:S04]  /*eef0*/  BSSY B1, `(.L_x_1716) ;  /* 0x0000030000017945 */ /* 0x000fe80003800000 */
[----:B------:R-:W-:Y:S05]  /*ef00*/  @P1 BRA `(.L_x_1717) ;  /* 0x0000000000b81947 */ /* 0x000fea0003800000 */
[----:B0-----:R-:W0:Y:S01]  /*ef10*/  LDS.128 R4, [R0+0x2000] ;  /* 0x0020000000047984 */ /* 0x001e220000000c00 */
[----:B------:R-:W-:Y:S02]  /*ef20*/  SHF.R.U64 R34, R34, 0x10, R35 ;  /* 0x0000001022227819 */ /* 0x000fe40000001223 */
[----:B------:R-:W-:Y:S02]  /*ef30*/  SHF.R.U64 R30, R32, 0x10, R33 ;  /* 0x00000010201e7819 */ /* 0x000fe40000001221 */
[----:B------:R-:W-:Y:S02]  /*ef40*/  SHF.R.U32.HI R35, RZ, 0x10, R35 ;  /* 0x00000010ff237819 */ /* 0x000fe40000011623 */
        /* <DEDUP_REMOVED lines=42> */
.L_x_1717:
[----:B------:R-:W-:Y:S05]  /*f1f0*/  BSYNC B1 ;  /* 0x0000000000017941 */ /* 0x000fea0003800000 */
.L_x_1716:
        /* <DEDUP_REMOVED lines=23> */
[C---:B------:R-:W-:Y:S01]  /*f370*/  FFMA.FTZ R35, R26.reuse, R31, R34 ;  /* 0x0000001f1a237223 */ /* 0x040fe20000010022 */
[----:B------:R-:W-:Y:S01]  /*f380*/  FMUL.FTZ R31, R29, R96 ;  /* 0x000000601d1f7220 */ /* 0x000fe20000410000 */
[C---:B------:R-:W-:Y:S02]  /*f390*/  IMAD.U32 R7, R5.reuse, 0x10000, RZ ;  /* 0x0001000005077824 */ /* 0x040fe400078e00ff */
[----:B------:R-:W-:Y:S01]  /*f3a0*/  FFMA.FTZ R32, R26, R30, -R33 ;  /* 0x0000001e1a207223 */ /* 0x000fe20000010821 */
[----:B------:R-:W-:Y:S01]  /*f3b0*/  IMAD.U32 R29, R90, 0x10000, RZ ;  /* 0x000100005a1d7824 */ /* 0x000fe200078e00ff */
[----:B------:R-:W-:Y:S01]  /*f3c0*/  LOP3.LUT R4, R4, 0xffff0000, RZ, 0xc0, !PT ;  /* 0xffff000004047812 */ /* 0x000fe200078ec0ff */
[----:B------:R-:W-:Y:S01]  /*f3d0*/  FFMA.FTZ R96, R28, R96, -R27 ;  /* 0x000000601c607223 */ /* 0x000fe2000001081b */
[----:B------:R-:W-:Y:S01]  /*f3e0*/  LOP3.LUT R5, R5, 0xffff0000, RZ, 0xc0, !PT ;  /* 0xffff000005057812 */ /* 0x000fe200078ec0ff */
[C---:B------:R-:W-:Y:S01]  /*f3f0*/  IMAD.U32 R27, R95.reuse, 0x10000, RZ ;  /* 0x000100005f1b7824 */ /* 0x040fe200078e00ff */
        /* <DEDUP_REMOVED lines=16> */
.L_x_1719:
[----:B------:R-:W-:Y:S05]  /*f500*/  BSYNC B1 ;  /* 0x0000000000017941 */ /* 0x000fea0003800000 */
.L_x_1718:
[----:B------:R-:W-:Y:S04]  /*f510*/  BSSY B1, `(.L_x_1720) ;  /* 0x0000030000017945 */ /* 0x000fe80003800000 */
[----:B------:R-:W-:Y:S05]  /*f520*/  @P3 BRA `(.L_x_1721) ;  /* 0x0000000000b83947 */ /* 0x000fea0003800000 */
[----:B012---:R-:W0:Y:S01]  /*f530*/  LDS.128 R4, [R0+0x6000] ;  /* 0x0060000000047984 */ /* 0x007e220000000c00 */
        /* <DEDUP_REMOVED lines=45> */
.L_x_1721:
[----:B------:R-:W-:Y:S05]  /*f810*/  BSYNC B1 ;  /* 0x0000000000017941 */ /* 0x000fea0003800000 */
.L_x_1720:
[----:B------:R-:W-:Y:S04]  /*f820*/  BSSY B1, `(.L_x_1722) ;  /* 0x0000030000017945 */ /* 0x000fe80003800000 */
[----:B------:R-:W-:Y:S05]  /*f830*/  @P4 BRA `(.L_x_1723) ;  /* 0x0000000000b84947 */ /* 0x000fea0003800000 */
[----:B0123--:R-:W0:Y:S01]  /*f840*/  LDS.128 R4, [R3+0x16400] ;  /* 0x0164000003047984 */ /* 0x00fe220000000c00 */
        /* <DEDUP_REMOVED lines=16> */
[CC--:B------:R-:W-:Y:S01]  /*f950*/  FMUL.FTZ R24, R13.reuse, R20.reuse ;  /* 0x000000140d187220 */ /* 0x0c0fe20000410000 */
[----:B------:R-:W-:Y:S01]  /*f960*/  FMUL.FTZ R25, R13, R21 ;  /* 0x000000150d197220 */ /* 0x000fe20000410000 */
        /* <DEDUP_REMOVED lines=27> */
.L_x_1723:
[----:B------:R-:W-:Y:S05]  /*fb20*/  BSYNC B1 ;  /* 0x0000000000017941 */ /* 0x000fea0003800000 */
.L_x_1722:
[----:B------:R-:W-:Y:S05]  /*fb30*/  @P5 BRA `(.L_x_1713) ;  /* 0x0000003800e05947 */ /* 0x000fea0003800000 */
[----:B01234-:R-:W0:Y:S01]  /*fb40*/  LDS.128 R4, [R0+0xa000] ;  /* 0x00a0000000047984 */ /* 0x01fe220000000c00 */
        /* <DEDUP_REMOVED lines=13> */
[C---:B------:R-:W-:Y:S01]  /*fc20*/  IMAD.U32 R10, R7.reuse, 0x10000, RZ ;  /* 0x00010000070a7824 */ /* 0x040fe200078e00ff */
[----:B------:R-:W-:Y:S01]  /*fc30*/  LOP3.LUT R7, R7, 0xffff0000, RZ, 0xc0, !PT ;  /* 0xffff000007077812 */ /* 0x000fe200078ec0ff */
[----:B------:R-:W-:-:S02]  /*fc40*/  IMAD.U32 R8, R6, 0x10000, RZ ;  /* 0x0001000006087824 */ /* 0x000fc400078e00ff */
[CC--:B------:R-:W-:Y:S01]  /*fc50*/  FMUL.FTZ R13, R9.reuse, R12.reuse ;  /* 0x0000000c090d7220 */ /* 0x0c0fe20000410000 */
[----:B------:R-:W-:Y:S01]  /*fc60*/  FMUL.FTZ R9, R9, R11 ;  /* 0x0000000b09097220 */ /* 0x000fe20000410000 */
[C---:B------:R-:W-:Y:S01]  /*fc70*/  FMUL.FTZ R21, R7.reuse, R63 ;  /* 0x0000003f07157220 */ /* 0x040fe20000410000 */
[----:B------:R-:W-:Y:S02]  /*fc80*/  IMAD.U32 R3, R4, 0x10000, RZ ;  /* 0x0001000004037824 */ /* 0x000fe400078e00ff */
[C---:B------:R-:W-:Y:S01]  /*fc90*/  FFMA.FTZ R14, R8.reuse, R11, -R13 ;  /* 0x0000000b080e7223 */ /* 0x040fe2000001080d */
[----:B------:R-:W-:Y:S01]  /*fca0*/  FFMA.FTZ R15, R8, R12, R9 ;  /* 0x0000000c080f7223 */ /* 0x000fe20000010009 */
[-C--:B------:R-:W-:Y:S01]  /*fcb0*/  FMUL.FTZ R9, R7, R65.reuse ;  /* 0x0000004107097220 */ /* 0x080fe20000410000 */
        /* <DEDUP_REMOVED lines=21> */
[----:B------:R0:W-:Y:S01]  /*fe10*/  STS.128 [R0+0xa000], R4 ;  /* 0x00a0000400007388 */ /* 0x0001e20000000c00 */
[----:B------:R-:W-:Y:S05]  /*fe20*/  BRA `(.L_x_1713) ;  /* 0x0000003800247947 */ /* 0x000fea0003800000 */
.L_x_1692:
[----:B------:R-:W2:Y:S01]  /*fe30*/  LDC R64, c[0x0][0x448] ;  /* 0x00011200ff407b82 */ /* 0x000ea20000000800 */
[----:B------:R-:W-:Y:S01]  /*fe40*/  IMAD R3, R210, 0x40, R69 ;  /* 0x00000040d2037824 */ /* 0x000fe200078e0245 */
[----:B------:R-:W-:Y:S01]  /*fe50*/  ULDC.64 UR4, c[0x0][0x3f8] ;  /* 0x0000fe0000047ab9 */ /* 0x000fe20000000a00 */
[----:B------:R-:W-:Y:S01]  /*fe60*/  ULDC.64 UR6, c[0x0][0x408] ;  /* 0x0001020000067ab9 */ /* 0x000fe20000000a00 */
[----:B------:R-:W-:Y:S02]  /*fe70*/  IMAD.MOV.U32 R4, RZ, RZ, R24 ;  /* 0x000000ffff047224 */ /* 0x000fe400078e0018 */
[----:B------:R-:W-:Y:S02]  /*fe80*/  IMAD.MOV.U32 R6, RZ, RZ, R140 ;  /* 0x000000ffff067224 */ /* 0x000fe400078e008c */
[----:B------:R-:W-:Y:S01]  /*fe90*/  IMAD.MOV.U32 R7, RZ, RZ, R29 ;  /* 0x000000ffff077224 */ /* 0x000fe200078e001d */
        /* <DEDUP_REMOVED lines=27> */
.L_x_2042:
        /* <DEDUP_REMOVED lines=9> */
[----:B0-----:R-:W-:Y:S02]  /*100e0*/  CS2R R32, SRZ ;  /* 0x0000000000207805 */ /* 0x001fe4000001ff00 */
[----:B------:R-:W-:Y:S02]  /*100f0*/  CS2R R34, SRZ ;  /* 0x0000000000227805 */ /* 0x000fe4000001ff00 */
[----:B-1----:R-:W-:Y:S02]  /*10100*/  CS2R R28, SRZ ;  /* 0x00000000001c7805 */ /* 0x002fe4000001ff00 */
[----:B------:R-:W-:-:S02]  /*10110*/  CS2R R30, SRZ ;  /* 0x00000000001e7805 */ /* 0x000fc4000001ff00 */
[----:B------:R-:W-:Y:S02]  /*10120*/  CS2R R24, SRZ ;  /* 0x0000000000187805 */ /* 0x000fe4000001ff00 */
[----:B------:R-:W-:Y:S01]  /*10130*/  CS2R R26, SRZ ;  /* 0x00000000001a7805 */ /* 0x000fe2000001ff00 */
[----:B------:R-:W-:Y:S06]  /*10140*/  @P0 BRA `(.L_x_1726) ;  /* 0x0000000000980947 */ /* 0x000fec0003800000 */
[----:B------:R-:W-:Y:S01]  /*10150*/  ULDC UR4, c[0x0][0x3f4] ;  /* 0x0000fd0000047ab9 */ /* 0x000fe20000000800 */
[----:B----4-:R-:W-:Y:S01]  /*10160*/  IMAD.MOV.U32 R8, RZ, RZ, R0 ;  /* 0x000000ffff087224 */ /* 0x010fe200078e0000 */
[----:B------:R-:W-:Y:S01]  /*10170*/  ISETP.GE.AND P2, PT, R18, UR4, PT ;  /* 0x0000000412007c0c */ /* 0x000fe2000bf46270 */
[----:B---3--:R-:W-:Y:S01]  /*10180*/  IMAD.MOV.U32 R9, RZ, RZ, R3 ;  /* 0x000000ffff097224 */ /* 0x008fe200078e0003 */
[----:B------:R-:W-:Y:S01]  /*10190*/  ISETP.GE.AND P3, PT, R167, UR4, PT ;  /* 0x00000004a7007c0c */ /* 0x000fe2000bf66270 */
[----:B------:R-:W-:Y:S01]  /*101a0*/  IMAD.MOV.U32 R24, RZ, RZ, R14 ;  /* 0x000000ffff187224 */ /* 0x000fe200078e000e */
[----:B------:R-:W-:Y:S01]  /*101b0*/  ISETP.GE.AND P4, PT, R168, UR4, PT ;  /* 0x00000004a8007c0c */ /* 0x000fe2000bf86270 */
[----:B------:R-:W-:Y:S01]  /*101c0*/  IMAD.MOV.U32 R25, RZ, RZ, R7 ;  /* 0x000000ffff197224 */ /* 0x000fe200078e0007 */
[----:B------:R-:W-:Y:S02]  /*101d0*/  CS2R R28, SRZ ;  /* 0x00000000001c7805 */ /* 0x000fe4000001ff00 */
[----:B------:R-:W-:-:S02]  /*101e0*/  CS2R R30, SRZ ;  /* 0x00000000001e7805 */ /* 0x000fc4000001ff00 */
        /* <DEDUP_REMOVED lines=10> */
[----:B------:R-:W-:Y:S02]  /*10290*/  CS2R R36, SRZ ;  /* 0x0000000000247805 */ /* 0x000fe4000001ff00 */
[----:B------:R-:W-:Y:S02]  /*102a0*/  CS2R R38, SRZ ;  /* 0x0000000000267805 */ /* 0x000fe4000001ff00 */
[----:B------:R-:W-:Y:S01]  /*102b0*/  CS2R R32, SRZ ;  /* 0x0000000000207805 */ /* 0x000fe2000001ff00 */
[----:B------:R-:W-:Y:S01]  /*102c0*/  @!P3 IMAD.WIDE R14, R15, 0x2, R24 ;  /* 0x000000020f0eb825 */ /* 0x000fe200078e0218 */
[----:B------:R-:W-:Y:S02]  /*102d0*/  CS2R R34, SRZ ;  /* 0x0000000000227805 */ /* 0x000fe4000001ff00 */
[----:B------:R-:W-:-:S02]  /*102e0*/  CS2R R44, SRZ ;  /* 0x00000000002c7805 */ /* 0x000fc4000001ff00 */
[----:B------:R-:W-:Y:S01]  /*102f0*/  CS2R R46, SRZ ;  /* 0x00000000002e7805 */ /* 0x000fe2000001ff00 */
[----:B------:R-:W-:Y:S01]  /*10300*/  @!P4 IMAD.WIDE R8, R27, 0x2, R24 ;  /* 0x000000021b08c825 */ /* 0x000fe200078e0218 */
[----:B------:R-:W-:Y:S02]  /*10310*/  CS2R R24, SRZ ;  /* 0x0000000000187805 */ /* 0x000fe4000001ff00 */
[----:B------:R-:W-:Y:S01]  /*10320*/  CS2R R26, SRZ ;  /* 0x00000000001a7805 */ /* 0x000fe2000001ff00 */
[----:B------:R0:W5:Y:S01]  /*10330*/  @!P3 LD.E.128 R28, desc[UR60][R10.64] ;  /* 0x0000003c0a1cb980 */ /* 0x000162000c101d00 */
[--C-:B------:R-:W-:Y:S02]  /*10340*/  @!P2 IMAD.X R5, R3, 0x1, R0.reuse, P0 ;  /* 0x000000010305a824 */ /* 0x100fe400000e0600 */
[----:B------:R-:W-:Y:S01]  /*10350*/  @!P2 IMAD.X R7, R7, 0x1, R0, P1 ;  /* 0x000000010707a824 */ /* 0x000fe200008e0600 */
[----:B------:R0:W5:Y:S04]  /*10360*/  @!P3 LD.E.128 R40, desc[UR60][R14.64] ;  /* 0x0000003c0e28b980 */ /* 0x000168000c101d00 */
[----:B------:R0:W5:Y:S04]  /*10370*/  @!P4 LD.E.128 R24, desc[UR60][R12.64] ;  /* 0x0000003c0c18c980 */ /* 0x000168000c101d00 */
[----:B------:R0:W5:Y:S04]  /*10380*/  @!P4 LD.E.128 R36, desc[UR60][R8.64] ;  /* 0x0000003c0824c980 */ /* 0x000168000c101d00 */
[----:B------:R0:W5:Y:S04]  /*10390*/  @!P2 LD.E.128 R32, desc[UR60][R4.64] ;  /* 0x0000003c0420a980 */ /* 0x000168000c101d00 */
[----:B------:R0:W5:Y:S02]  /*103a0*/  @!P2 LD.E.128 R44, desc[UR60][R6.64] ;  /* 0x0000003c062ca980 */ /* 0x000164000c101d00 */
.L_x_1726:
[----:B------:R-:W-:Y:S05]  /*103b0*/  BSYNC B1 ;  /* 0x0000000000017941 */ /* 0x000fea0003800000 */
.L_x_1725:
[----:B0----5:R-:W-:Y:S01]  /*103c0*/  IMAD.MOV.U32 R4, RZ, RZ, R46 ;  /* 0x000000ffff047224 */ /* 0x021fe200078e002e */
[----:B------:R-:W-:Y:S01]  /*103d0*/  UMOV UR4, 0xffffffff ;  /* 0xffffffff00047882 */ /* 0x000fe20000000000 */
[----:B------:R-:W-:Y:S02]  /*103e0*/  IMAD.MOV.U32 R5, RZ, RZ, R47 ;  /* 0x000000ffff057224 */ /* 0x000fe400078e002f */
[----:B----4-:R-:W-:Y:S01]  /*103f0*/  IMAD.MOV.U32 R0, RZ, RZ, R44 ;  /* 0x000000ffff007224 */ /* 0x010fe200078e002c */
[----:B------:R-:W-:Y:S01]  /*10400*/  PRMT R71, R71, 0x5410, R4 ;  /* 0x0000541047477816 */ /* 0x000fe20000000004 */
[----:B---3--:R-:W-:Y:S01]  /*10410*/  IMAD.MOV.U32 R3, RZ, RZ, R45 ;  /* 0x000000ffff037224 */ /* 0x008fe200078e002d */
        /* <DEDUP_REMOVED lines=41> */
[----:B------:R-:W-:Y:S02]  /*106b0*/  CS2R R4, SRZ ;  /* 0x0000000000047805 */ /* 0x000fe4000001ff00 */
[----:B------:R-:W-:Y:S02]  /*106c0*/  PRMT R88, R0, 0x7610, R88 ;  /* 0x0000761000587816 */ /* 0x000fe40000000058 */
[----:B------:R-:W-:Y:S01]  /*106d0*/  PRMT R89, R3, 0x7610, R89 ;  /* 0x0000761003597816 */ /* 0x000fe20000000059 */
[----:B------:R-:W-:Y:S06]  /*106e0*/  BRA.DIV UR4, `(.L_x_1727) ;  /* 0x000001b604847947 */ /* 0x000fec000b800000 */
[----:B------:R0:W1:Y:S04]  /*106f0*/  SHFL.IDX PT, R0, R21, 0x1, 0x1c1f ;  /* 0x003c1f0015007f89 */ /* 0x00006800000e0000 */
[----:B------:R0:W3:Y:S04]  /*10700*/  SHFL.IDX PT, R3, R20, 0x1, 0x1c1f ;  /* 0x003c1f0014037f89 */ /* 0x0000e800000e0000 */
[----:B--2---:R-:W2:Y:S04]  /*10710*/  SHFL.IDX PT, R61, R61, 0x1, 0x1c1f ;  /* 0x003c1f003d3d7f89 */ /* 0x004ea800000e0000 */
[----:B0-----:R-:W4:Y:S02]  /*10720*/  SHFL.IDX PT, R62, R62, 0x1, 0x1c1f ;  /* 0x003c1f003e3e7f89 */ /* 0x001f2400000e0000 */
.L_x_2048:
[----:B------:R-:W-:Y:S01]  /*10730*/  VIADD R69, R69, 0x40 ;  /* 0x0000004045457836 */ /* 0x000fe20000000000 */
        /* <DEDUP_REMOVED lines=14> */
[----:B------:R-:W-:Y:S01]  /*10820*/  ULDC UR4, c[0x0][0x3f4] ;  /* 0x0000fd0000047ab9 */ /* 0x000fe20000000800 */
[----:B---3--:R-:W-:Y:S01]  /*10830*/  IMAD.MOV.U32 R6, RZ, RZ, R3 ;  /* 0x000000ffff067224 */ /* 0x008fe200078e0003 */
[----:B------:R-:W-:Y:S01]  /*10840*/  ISETP.GE.AND P2, PT, R18, UR4, PT ;  /* 0x0000000412007c0c */ /* 0x000fe2000bf46270 */
[----:B-1----:R-:W-:Y:S01]  /*10850*/  IMAD.MOV.U32 R7, RZ, RZ, R0 ;  /* 0x000000ffff077224 */ /* 0x002fe200078e0000 */
[----:B------:R-:W-:Y:S01]  /*10860*/  ISETP.GE.AND P3, PT, R167, UR4, PT ;  /* 0x00000004a7007c0c */ /* 0x000fe2000bf66270 */
[----:B----4-:R-:W-:Y:S01]  /*10870*/  IMAD.MOV.U32 R8, RZ, RZ, R62 ;  /* 0x000000ffff087224 */ /* 0x010fe200078e003e */
[----:B------:R-:W-:Y:S01]  /*10880*/  ISETP.GE.AND P4, PT, R168, UR4, PT ;  /* 0x00000004a8007c0c */ /* 0x000fe2000bf86270 */
[----:B--2---:R-:W-:Y:S01]  /*10890*/  IMAD.MOV.U32 R9, RZ, RZ, R61 ;  /* 0x000000ffff097224 */ /* 0x004fe200078e003d */
[----:B------:R-:W-:Y:S02]  /*108a0*/  CS2R R52, SRZ ;  /* 0x0000000000347805 */ /* 0x000fe4000001ff00 */
        /* <DEDUP_REMOVED lines=29> */
.L_x_1729:
[----:B------:R-:W-:Y:S05]  /*10a80*/  BSYNC B1 ;  /* 0x0000000000017941 */ /* 0x000fea0003800000 */
.L_x_1728:
[----:B-1----:R-:W-:Y:S01]  /*10a90*/  LEA.HI R0, R209, R209, RZ, 0x1 ;  /* 0x000000d1d1007211 */ /* 0x002fe200078f08ff */
[----:B---3-5:R-:W-:Y:S01]  /*10aa0*/  IMAD.MOV.U32 R3, RZ, RZ, R4 ;  /* 0x000000ffff037224 */ /* 0x028fe200078e0004 */
[----:B------:R-:W-:Y:S01]  /*10ab0*/  VIADDMNMX R69, R64, -R188, 0x80, PT ;  /* 0x0000008040457446 */ /* 0x000fe200038009bc */
[----:B------:R-:W-:Y:S01]  /*10ac0*/  IMAD.MOV.U32 R20, RZ, RZ, R5 ;  /* 0x000000ffff147224 */ /* 0x000fe200078e0005 */
[----:B------:R-:W-:Y:S01]  /*10ad0*/  LOP3.LUT R0, R0, 0xfffffffe, RZ, 0xc0, !PT ;  /* 0xfffffffe00007812 */ /* 0x000fe200078ec0ff */
[----:B------:R-:W-:Y:S01]  /*10ae0*/  IMAD.MOV.U32 R21, RZ, RZ, R7 ;  /* 0x000000ffff157224 */ /* 0x000fe200078e0007 */
[----:B------:R-:W-:Y:S01]  /*10af0*/  PRMT R92, R3, 0x7610, R92 ;  /* 0x00007610035c7816 */ /* 0x000fe2000000005c */
[----:B------:R-:W-:Y:S01]  /*10b00*/  IMAD.MOV.U32 R3, RZ, RZ, R6 ;  /* 0x000000ffff037224 */ /* 0x000fe200078e0006 */
[----:B------:R-:W-:Y:S01]  /*10b10*/  PRMT R93, R20, 0x7610, R93 ;  /* 0x00007610145d7816 */ /* 0x000fe2000000005d */
[----:B------:R-:W-:Y:S01]  /*10b20*/  IMAD.IADD R0, R209, 0x1, -R0 ;  /* 0x00000001d1007824 */ /* 0x000fe200078e0a00 */
[----:B------:R-:W-:Y:S01]  /*10b30*/  PRMT R95, R21, 0x7610, R95 ;  /* 0x00007610155f7816 */ /* 0x000fe2000000005f */
[----:B------:R-:W-:Y:S01]  /*10b40*/  IMAD.MOV.U32 R60, RZ, RZ, R48 ;  /* 0x000000ffff3c7224 */ /* 0x000fe200078e0030 */
[----:B------:R-:W-:Y:S01]  /*10b50*/  PRMT R94, R3, 0x7610, R94 ;  /* 0x00007610035e7816 */ /* 0x000fe2000000005e */
[----:B----4-:R-:W-:Y:S01]  /*10b60*/  IMAD.MOV.U32 R62, RZ, RZ, R49 ;  /* 0x000000ffff3e7224 */ /* 0x010fe200078e0031 */
[----:B--2---:R-:W-:Y:S01]  /*10b70*/  SHF.L.U32 R61, R0, 0x1f, RZ ;  /* 0x0000001f003d7819 */ /* 0x004fe200000006ff */
[----:B------:R-:W-:Y:S01]  /*10b80*/  IMAD.MOV.U32 R63, RZ, RZ, R50 ;  /* 0x000000ffff3f7224 */ /* 0x000fe200078e0032 */
[----:B------:R-:W-:Y:S01]  /*10b90*/  PRMT R96, R60, 0x7610, R96 ;  /* 0x000076103c607816 */ /* 0x000fe20000000060 */
[----:B------:R-:W-:Y:S01]  /*10ba0*/  IMAD.MOV.U32 R3, RZ, RZ, R8 ;  /* 0x000000ffff037224 */ /* 0x000fe200078e0008 */
[----:B------:R-:W0:Y:S01]  /*10bb0*/  SYNCS.PHASECHK.TRANS64.TRYWAIT P0, [R2+URZ+0x2a800], R61 ;  /* 0x02a8003d020075a7 */ /* 0x000e22000800017f */
        /* <DEDUP_REMOVED lines=21> */
[----:B------:R-:W-:Y:S01]  /*10d10*/  BSSY B1, `(.L_x_1730) ;  /* 0x000000e000017945 */ /* 0x000fe20003800000 */
        /* <DEDUP_REMOVED lines=9> */
[----:B------:R-:W-:-:S02]  /*10db0*/  ISETP.GE.AND P1, PT, R174, R69, PT ;  /* 0x00000045ae00720c */ /* 0x000fc40003f26270 */
[----:B------:R-:W-:Y:S02]  /*10dc0*/  PRMT R70, R63, 0x7610, R70 ;  /* 0x000076103f467816 */ /* 0x000fe40000000046 */
[----:B------:R-:W-:Y:S01]  /*10dd0*/  PRMT R71, R64, 0x7610, R71 ;  /* 0x0000761040477816 */ /* 0x000fe20000000047 */
[----:B0-----:R-:W-:Y:S08]  /*10de0*/  @!P0 BRA `(.L_x_1731) ;  /* 0x000001b000388947 */ /* 0x001ff00003800000 */
.L_x_2049:
[----:B------:R-:W-:Y:S05]  /*10df0*/  BSYNC B1 ;  /* 0x0000000000017941 */ /* 0x000fea0003800000 */
.L_x_1730:
[----:B------:R-:W-:Y:S01]  /*10e00*/  BSSY B1, `(.L_x_1732) ;  /* 0x0000147000017945 */ /* 0x000fe20003800000 */
[----:B------:R-:W-:Y:S02]  /*10e10*/  PRMT R73, R60, 0x7610, R73 ;  /* 0x000076103c497816 */ /* 0x000fe40000000049 */
[----:B------:R-:W-:Y:S01]  /*10e20*/  PRMT R74, R62, 0x7610, R74 ;  /* 0x000076103e4a7816 */ /* 0x000fe2000000004a */
[----:B------:R-:W-:Y:S06]  /*10e30*/  @P1 BRA `(.L_x_1733) ;  /* 0x00000014000c1947 */ /* 0x000fec0003800000 */
[----:B------:R-:W1:Y:S01]  /*10e40*/  LDC R83, c[0x0][0x3f4] ;  /* 0x0000fd00ff537b82 */ /* 0x000e620000000800 */
[----:B------:R-:W-:Y:S01]  /*10e50*/  BSSY B2, `(.L_x_1734) ;  /* 0x000006f000027945 */ /* 0x000fe20003800000 */
[-C--:B-1----:R-:W-:Y:S02]  /*10e60*/  ISETP.GE.AND P0, PT, R18, R83.reuse, PT ;  /* 0x000000531200720c */ /* 0x082fe40003f06270 */
[-C--:B------:R-:W-:Y:S02]  /*10e70*/  ISETP.GE.AND P1, PT, R167, R83.reuse, PT ;  /* 0x00000053a700720c */ /* 0x080fe40003f26270 */
[----:B------:R-:W-:-:S09]  /*10e80*/  ISETP.GE.AND P2, PT, R168, R83, PT ;  /* 0x00000053a800720c */ /* 0x000fd20003f46270 */
[----:B------:R-:W-:Y:S05]  /*10e90*/  @P0 BRA `(.L_x_1735) ;  /* 0x0000000400a80947 */ /* 0x000fea0003800000 */
[----:B------:R-:W-:Y:S02]  /*10ea0*/  LEA.HI R62, R83, R210, RZ, 0x1d ;  /* 0x000000d2533e7211 */ /* 0x000fe400078fe8ff */
[----:B0-----:R-:W-:Y:S02]  /*10eb0*/  LOP3.LUT R61, R185, 0x38, R18, 0xf8, !PT ;  /* 0x00000038b93d7812 */ /* 0x001fe400078ef812 */
[----:B------:R-:W-:Y:S01]  /*10ec0*/  SHF.R.S32.HI R63, RZ, 0x1f, R62 ;  /* 0x0000001fff3f7819 */ /* 0x000fe2000001143e */
[----:B------:R-:W-:Y:S01]  /*10ed0*/  IMAD.SHL.U32 R64, R62, 0x8, RZ ;  /* 0x000000083e407824 */ /* 0x000fe200078e00ff */
[----:B------:R-:W-:Y:S02]  /*10ee0*/  LOP3.LUT R60, R61, R186, RZ, 0x3c, !PT ;  /* 0x000000ba3d3c7212 */ /* 0x000fe400078e3cff */
[----:B------:R-:W-:Y:S02]  /*10ef0*/  LEA.HI R62, R63, R62, RZ, 0x3 ;  /* 0x0000003e3f3e7211 */ /* 0x000fe400078f18ff */
[----:B------:R-:W-:Y:S01]  /*10f00*/  LOP3.LUT R63, R185, 0x38, R64, 0xf8, !PT ;  /* 0x00000038b93f7812 */ /* 0x000fe200078ef840 */
[----:B------:R-:W-:Y:S01]  /*10f10*/  IMAD.IADD R61, R187, 0x1, R60 ;  /* 0x00000001bb3d7824 */ /* 0x000fe200078e023c */
[----:B------:R-:W-:Y:S01]  /*10f20*/  SHF.R.U64 R116, R32, 0x10, R33 ;  /* 0x0000001020747819 */ /* 0x000fe20000001221 */
[----:B------:R-:W-:Y:S01]  /*10f30*/  IMAD.SHL.U32 R62, R62, 0x400, RZ ;  /* 0x000004003e3e7824 */ /* 0x000fe200078e00ff */
[----:B------:R-:W-:Y:S01]  /*10f40*/  LOP3.LUT R63, R63, R186, RZ, 0x3c, !PT ;  /* 0x000000ba3f3f7212 */ /* 0x000fe200078e3cff */
[----:B------:R-:W-:Y:S01]  /*10f50*/  IMAD R100, R61, 0x2, R2 ;  /* 0x000000023d647824 */ /* 0x000fe200078e0202 */
[----:B------:R-:W-:-:S02]  /*10f60*/  SHF.R.U64 R115, R44, 0x10, R45 ;  /* 0x000000102c737819 */ /* 0x000fc4000000122d */
[----:B------:R-:W-:Y:S02]  /*10f70*/  LOP3.LUT R62, R62, 0x7fffe000, RZ, 0xc0, !PT ;  /* 0x7fffe0003e3e7812 */ /* 0x000fe400078ec0ff */
[----:B------:R-:W-:Y:S02]  /*10f80*/  SHF.R.U32.HI R32, RZ, 0x10, R35 ;  /* 0x00000010ff207819 */ /* 0x000fe40000011623 */
[----:B------:R-:W-:Y:S02]  /*10f90*/  IADD3 R101, R63, R62, R187 ;  /* 0x0000003e3f657210 */ /* 0x000fe40007ffe0bb */
[----:B------:R-:W0:Y:S01]  /*10fa0*/  LDS.128 R60, [R100+0xc400] ;  /* 0x00c40000643c7984 */ /* 0x000e220000000c00 */
[----:B------:R-:W-:Y:S02]  /*10fb0*/  SHF.R.U32.HI R113, RZ, 0x10, R45 ;  /* 0x00000010ff717819 */ /* 0x000fe4000001162d */
[----:B------:R-:W-:Y:S01]  /*10fc0*/  IMAD R101, R101, 0x2, R2 ;  /* 0x0000000265657824 */ /* 0x000fe200078e0202 */
[----:B------:R-:W-:-:S02]  /*10fd0*/  SHF.R.U32.HI R45, RZ, 0x10, R47 ;  /* 0x00000010ff2d7819 */ /* 0x000fc4000001162f */
[----:B------:R-:W-:Y:S02]  /*10fe0*/  PRMT R111, R111, 0x5410, R116 ;  /* 0x000054106f6f7816 */ /* 0x000fe40000000074 */
[----:B------:R-:W1:Y:S01]  /*10ff0*/  LDS.128 R64, [R101+0xc400] ;  /* 0x00c4000065407984 */ /* 0x000e620000000c00 */
[----:B------:R-:W-:Y:S02]  /*11000*/  SHF.R.U32.HI R114, RZ, 0x10, R33 ;  /* 0x00000010ff727819 */ /* 0x000fe40000011621 */
[----:B------:R-:W-:Y:S02]  /*11010*/  SHF.R.U64 R33, R34, 0x10, R35 ;  /* 0x0000001022217819 */ /* 0x000fe40000001223 */
[----:B------:R-:W-:Y:S02]  /*11020*/  PRMT R112, R112, 0x5410, R115 ;  /* 0x0000541070707816 */ /* 0x000fe40000000073 */
[----:B------:R-:W-:Y:S02]  /*11030*/  PRMT R35, R73, 0x5432, R32 ;  /* 0x0000543249237816 */ /* 0x000fe40000000020 */
[----:B------:R-:W-:Y:S01]  /*11040*/  PRMT R110, R110, 0x5410, R113 ;  /* 0x000054106e6e7816 */ /* 0x000fe20000000071 */
[----:B------:R-:W-:Y:S01]  /*11050*/  IMAD.U32 R122, R112, 0x10000, RZ ;  /* 0x00010000707a7824 */ /* 0x000fe200078e00ff */
[----:B------:R-:W-:-:S02]  /*11060*/  SHF.R.U64 R34, R46, 0x10, R47 ;  /* 0x000000102e227819 */ /* 0x000fc4000000122f */
[----:B------:R-:W-:Y:S01]  /*11070*/  PRMT R32, R70, 0x5432, R45 ;  /* 0x0000543246207816 */ /* 0x000fe2000000002d */
[----:B------:R-:W-:Y:S01]  /*11080*/  IMAD.U32 R121, R110, 0x10000, RZ ;  /* 0x000100006e797824 */ /* 0x000fe200078e00ff */
[----:B------:R-:W-:Y:S02]  /*11090*/  PRMT R47, R75, 0x5432, R114 ;  /* 0x000054324b2f7816 */ /* 0x000fe40000000072 */
[----:B------:R-:W-:Y:S01]  /*110a0*/  PRMT R34, R71, 0x5432, R34 ;  /* 0x0000543247227816 */ /* 0x000fe20000000022 */
[----:B------:R-:W-:Y:S01]  /*110b0*/  IMAD.U32 R120, R32, 0x10000, RZ ;  /* 0x0001000020787824 */ /* 0x000fe200078e00ff */
[----:B------:R-:W-:Y:S01]  /*110c0*/  PRMT R33, R74, 0x5432, R33 ;  /* 0x000054324a217816 */ /* 0x000fe20000000021 */
        /* <DEDUP_REMOVED lines=8> */
[C---:B-1----:R-:W-:Y:S01]  /*11150*/  IMAD.U32 R118, R65.reuse, 0x10000, RZ ;  /* 0x0001000041767824 */ /* 0x042fe200078e00ff */
[----:B------:R-:W-:Y:S01]  /*11160*/  LOP3.LUT R115, R65, 0xffff0000, RZ, 0xc0, !PT ;  /* 0xffff000041737812 */ /* 0x000fe200078ec0ff */
[----:B------:R-:W-:Y:S01]  /*11170*/  IMAD.U32 R119, R64, 0x10000, RZ ;  /* 0x0001000040777824 */ /* 0x000fe200078e00ff */
[----:B------:R-:W-:Y:S01]  /*11180*/  LOP3.LUT R61, R66, 0xffff0000, RZ, 0xc0, !PT ;  /* 0xffff0000423d7812 */ /* 0x000fe200078ec0ff */
[----:B------:R-:W-:-:S02]  /*11190*/  IMAD.U32 R65, R111, 0x10000, RZ ;  /* 0x000100006f417824 */ /* 0x000fc400078e00ff */
[----:B------:R-:W-:Y:S01]  /*111a0*/  FMUL.FTZ R124, R118, R121 ;  /* 0x00000079767c7220 */ /* 0x000fe20000410000 */
[----:B------:R-:W-:Y:S01]  /*111b0*/  IMAD.U32 R63, R66, 0x10000, RZ ;  /* 0x00010000423f7824 */ /* 0x000fe200078e00ff */
[C---:B------:R-:W-:Y:S01]  /*111c0*/  LOP3.LUT R66, R67.reuse, 0xffff0000, RZ, 0xc0, !PT ;  /* 0xffff000043427812 */ /* 0x040fe200078ec0ff */
[----:B------:R-:W-:Y:S02]  /*111d0*/  IMAD.U32 R117, R67, 0x10000, RZ ;  /* 0x0001000043757824 */ /* 0x000fe400078e00ff */
[C---:B------:R-:W-:Y:S01]  /*111e0*/  FMUL.FTZ R67, R119.reuse, R65 ;  /* 0x0000004177437220 */ /* 0x040fe20000410000 */
[-C--:B------:R-:W-:Y:S01]  /*111f0*/  FMUL.FTZ R123, R119, R122.reuse ;  /* 0x0000007a777b7220 */ /* 0x080fe20000410000 */
[----:B------:R-:W-:Y:S01]  /*11200*/  IMAD.U32 R119, R47, 0x10000, RZ ;  /* 0x000100002f777824 */ /* 0x000fe200078e00ff */
[----:B------:R-:W-:Y:S01]  /*11210*/  LOP3.LUT R64, R64, 0xffff0000, RZ, 0xc0, !PT ;  /* 0xffff000040407812 */ /* 0x000fe200078ec0ff */
[----:B------:R-:W-:Y:S01]  /*11220*/  FFMA.FTZ R67, R116, R122, R67 ;  /* 0x0000007a74437223 */ /* 0x000fe20000010043 */
[----:B------:R-:W-:-:S02]  /*11230*/  IMAD.U32 R122, R35, 0x10000, RZ ;  /* 0x00010000237a7824 */ /* 0x000fc400078e00ff */
[----:B------:R-:W-:Y:S01]  /*11240*/  FFMA.FTZ R65, R116, R65, -R123 ;  /* 0x0000004174417223 */ /* 0x000fe2000001087b */
[-C--:B------:R-:W-:Y:S01]  /*11250*/  FMUL.FTZ R118, R118, R119.reuse ;  /* 0x0000007776767220 */ /* 0x080fe20000410000 */
[----:B------:R-:W-:Y:S01]  /*11260*/  FFMA.FTZ R116, R113, R119, -R124 ;  /* 0x0000007771747223 */ /* 0x000fe2000001087c */
[C---:B------:R-:W-:Y:S01]  /*11270*/  FMUL.FTZ R123, R117.reuse, R120 ;  /* 0x00000078757b7220 */ /* 0x040fe20000410000 */
[----:B------:R-:W-:Y:S01]  /*11280*/  LOP3.LUT R119, R112, 0xffff0000, RZ, 0xc0, !PT ;  /* 0xffff000070777812 */ /* 0x000fe200078ec0ff */
[-C--:B------:R-:W-:Y:S01]  /*11290*/  FMUL.FTZ R117, R117, R122.reuse ;  /* 0x0000007a75757220 */ /* 0x080fe20000410000 */
[----:B------:R-:W-:Y:S01]  /*112a0*/  LOP3.LUT R111, R111, 0xffff0000, RZ, 0xc0, !PT ;  /* 0xffff00006f6f7812 */ /* 0x000fe200078ec0ff */
[----:B------:R-:W-:Y:S01]  /*112b0*/  FFMA.FTZ R113, R113, R121, R118 ;  /* 0x0000007971717223 */ /* 0x000fe20000010076 */
[C---:B------:R-:W-:Y:S01]  /*112c0*/  FFMA.FTZ R112, R114.reuse, R122, -R123 ;  /* 0x0000007a72707223 */ /* 0x040fe2000001087b */
[----:B------:R-:W-:Y:S01]  /*112d0*/  FFMA.FTZ R114, R114, R120, R117 ;  /* 0x0000007872727223 */ /* 0x000fe20000010075 */
[----:B------:R-:W-:Y:S01]  /*112e0*/  FMUL.FTZ R121, R64, R119 ;  /* 0x0000007740797220 */ /* 0x000fe20000410000 */
[----:B------:R-:W-:Y:S01]  /*112f0*/  LOP3.LUT R117, R110, 0xffff0000, RZ, 0xc0, !PT ;  /* 0xffff00006e757812 */ /* 0x000fe200078ec0ff */
[-C--:B------:R-:W-:Y:S01]  /*11300*/  FMUL.FTZ R123, R64, R111.reuse ;  /* 0x0000006f407b7220 */ /* 0x080fe20000410000 */
[----:B------:R-:W-:Y:S01]  /*11310*/  LOP3.LUT R47, R47, 0xffff0000, RZ, 0xc0, !PT ;  /* 0xffff00002f2f7812 */ /* 0x000fe200078ec0ff */
[----:B------:R-:W-:Y:S01]  /*11320*/  FFMA.FTZ R64, R44, R111, -R121 ;  /* 0x0000006f2c407223 */ /* 0x000fe20000010879 */
[----:B------:R-:W-:-:S02]  /*11330*/  IMAD.U32 R111, R34, 0x10000, RZ ;  /* 0x00010000226f7824 */ /* 0x000fc400078e00ff */
[----:B------:R-:W-:Y:S01]  /*11340*/  FMUL.FTZ R121, R115, R117 ;  /* 0x0000007573797220 */ /* 0x000fe20000410000 */
[----:B------:R-:W-:Y:S02]  /*11350*/  IMAD.U32 R110, R33, 0x10000, RZ ;  /* 0x00010000216e7824 */ /* 0x000fe400078e00ff */
[----:B------:R-:W-:Y:S01]  /*11360*/  FMUL.FTZ R118, R115, R47 ;  /* 0x0000002f73767220 */ /* 0x000fe20000410000 */
[----:B------:R-:W-:Y:S01]  /*11370*/  FMUL.FTZ R115, R63, R111 ;  /* 0x0000006f3f737220 */ /* 0x000fe20000410000 */
[C---:B------:R-:W-:Y:S01]  /*11380*/  FFMA.FTZ R47, R60.reuse, R47, -R121 ;  /* 0x0000002f3c2f7223 */ /* 0x040fe20000010879 */
[----:B------:R-:W-:Y:S01]  /*11390*/  LOP3.LUT R35, R35, 0xffff0000, RZ, 0xc0, !PT ;  /* 0xffff000023237812 */ /* 0x000fe200078ec0ff */
[----:B------:R-:W-:Y:S01]  /*113a0*/  FFMA.FTZ R60, R60, R117, R118 ;  /* 0x000000753c3c7223 */ /* 0x000fe20000010076 */
[-C--:B------:R-:W-:Y:S01]  /*113b0*/  FMUL.FTZ R117, R63, R110.reuse ;  /* 0x0000006e3f757220 */ /* 0x080fe20000410000 */
[----:B------:R-:W-:Y:S01]  /*113c0*/  FFMA.FTZ R63, R46, R110, -R115 ;  /* 0x0000006e2e3f7223 */ /* 0x000fe20000010873 */
[----:B------:R-:W-:Y:S01]  /*113d0*/  LOP3.LUT R110, R34, 0xffff0000, RZ, 0xc0, !PT ;  /* 0xffff0000226e7812 */ /* 0x000fe200078ec0ff */
[----:B------:R-:W-:Y:S01]  /*113e0*/  FFMA.FTZ R44, R44, R119, R123 ;  /* 0x000000772c2c7223 */ /* 0x000fe2000001007b */
[----:B------:R-:W-:Y:S01]  /*113f0*/  LOP3.LUT R34, R33, 0xffff0000, RZ, 0xc0, !PT ;  /* 0xffff000021227812 */ /* 0x000fe200078ec0ff */
[----:B------:R-:W-:Y:S01]  /*11400*/  FFMA.FTZ R46, R46, R111, R117 ;  /* 0x0000006f2e2e7223 */ /* 0x000fe20000010075 */
[----:B------:R-:W-:Y:S01]  /*11410*/  LOP3.LUT R33, R32, 0xffff0000, RZ, 0xc0, !PT ;  /* 0xffff000020217812 */ /* 0x000fe200078ec0ff */
[C---:B------:R-:W-:Y:S01]  /*11420*/  FMUL.FTZ R32, R61.reuse, R110 ;  /* 0x0000006e3d207220 */ /* 0x040fe20000410000 */
[----:B------:R-:W-:Y:S01]  /*11430*/  F2FP.BF16.F32.PACK_AB R44, R44, R67 ;  /* 0x000000432c2c723e */ /* 0x000fe200000010ff */
[----:B------:R-:W-:-:S02]  /*11440*/  FMUL.FTZ R61, R61, R34 ;  /* 0x000000223d3d7220 */ /* 0x000fc40000410000 */
[C---:B------:R-:W-:Y:S01]  /*11450*/  FMUL.FTZ R111, R66.reuse, R33 ;  /* 0x00000021426f7220 */ /* 0x040fe20000410000 */
[-C--:B------:R-:W-:Y:S01]  /*11460*/  FMUL.FTZ R66, R66, R35.reuse ;  /* 0x0000002342427220 */ /* 0x080fe20000410000 */
[C---:B------:R-:W-:Y:S01]  /*11470*/  FFMA.FTZ R34, R45.reuse, R34, -R32 ;  /* 0x000000222d227223 */ /* 0x040fe20000010820 */
[----:B------:R-:W-:Y:S01]  /*11480*/  FFMA.FTZ R61, R45, R110, R61 ;  /* 0x0000006e2d3d7223 */ /* 0x000fe2000001003d */
[C---:B------:R-:W-:Y:S01]  /*11490*/  FFMA.FTZ R35, R62.reuse, R35, -R111 ;  /* 0x000000233e237223 */ /* 0x040fe2000001086f */
[----:B------:R-:W-:Y:S01]  /*114a0*/  FFMA.FTZ R111, R62, R33, R66 ;  /* 0x000000213e6f7223 */ /* 0x000fe20000010042 */
[----:B------:R-:W-:Y:S02]  /*114b0*/  F2FP.BF16.F32.PACK_AB R32, R64, R65 ;  /* 0x000000414020723e */ /* 0x000fe400000010ff */
[----:B------:R-:W-:Y:S02]  /*114c0*/  F2FP.BF16.F32.PACK_AB R33, R47, R116 ;  /* 0x000000742f21723e */ /* 0x000fe400000010ff */
[----:B------:R-:W-:-:S02]  /*114d0*/  F2FP.BF16.F32.PACK_AB R34, R34, R63 ;  /* 0x0000003f2222723e */ /* 0x000fc400000010ff */
[----:B------:R-:W-:Y:S02]  /*114e0*/  F2FP.BF16.F32.PACK_AB R35, R35, R112 ;  /* 0x000000702323723e */ /* 0x000fe400000010ff */
[----:B------:R-:W-:Y:S02]  /*114f0*/  F2FP.BF16.F32.PACK_AB R45, R60, R113 ;  /* 0x000000713c2d723e */ /* 0x000fe400000010ff */
[----:B------:R-:W-:Y:S01]  /*11500*/  F2FP.BF16.F32.PACK_AB R46, R61, R46 ;  /* 0x0000002e3d2e723e */ /* 0x000fe200000010ff */
[----:B------:R1:W-:Y:S01]  /*11510*/  STS.128 [R100+0xc400], R32 ;  /* 0x00c4002064007388 */ /* 0x0003e20000000c00 */
[----:B------:R-:W-:-:S05]  /*11520*/  F2FP.BF16.F32.PACK_AB R47, R111, R114 ;  /* 0x000000726f2f723e */ /* 0x000fca00000010ff */
[----:B------:R1:W-:Y:S02]  /*11530*/  STS.128 [R101+0xc400], R44 ;  /* 0x00c4002c65007388 */ /* 0x0003e40000000c00 */
.L_x_1735:
[----:B------:R-:W-:Y:S05]  /*11540*/  BSYNC B2 ;  /* 0x0000000000027941 */ /* 0x000fea0003800000 */
.L_x_1734:
[----:B------:R-:W-:Y:S04]  /*11550*/  BSSY B2, `(.L_x_1736) ;  /* 0x0000069000027945 */ /* 0x000fe80003800000 */
[----:B------:R-:W-:Y:S05]  /*11560*/  @P1 BRA `(.L_x_1737) ;  /* 0x00000004009c1947 */ /* 0x000fea0003800000 */
[----:B------:R-:W2:Y:S01]  /*11570*/  LDL R67, [R1+0x44] ;  /* 0x0000440001437983 */ /* 0x000ea20000100800 */
[----:B-1----:R-:W-:Y:S02]  /*11580*/  LEA.HI R32, R83, R170, RZ, 0x1d ;  /* 0x000000aa53207211 */ /* 0x002fe400078fe8ff */
[--C-:B0-----:R-:W-:Y:S02]  /*11590*/  SHF.R.U64 R61, R30, 0x10, R31.reuse ;  /* 0x000000101e3d7819 */ /* 0x101fe4000000121f */
[----:B------:R-:W-:Y:S01]  /*115a0*/  SHF.R.S32.HI R33, RZ, 0x1f, R32 ;  /* 0x0000001fff217819 */ /* 0x000fe20000011420 */
[----:B------:R-:W-:Y:S01]  /*115b0*/  IMAD.SHL.U32 R34, R32, 0x8, RZ ;  /* 0x0000000820227824 */ /* 0x000fe200078e00ff */
[----:B------:R-:W-:Y:S02]  /*115c0*/  SHF.R.U32.HI R30, RZ, 0x10, R31 ;  /* 0x00000010ff1e7819 */ /* 0x000fe4000001161f */
[----:B------:R-:W-:Y:S02]  /*115d0*/  LEA.HI R32, R33, R32, RZ, 0x3 ;  /* 0x0000002021207211 */ /* 0x000fe400078f18ff */
[----:B------:R-:W-:-:S02]  /*115e0*/  LOP3.LUT R33, R185, 0x38, R34, 0xf8, !PT ;  /* 0x00000038b9217812 */ /* 0x000fc400078ef822 */
[----:B------:R-:W-:Y:S01]  /*115f0*/  SHF.R.U64 R63, R28, 0x10, R29 ;  /* 0x000000101c3f7819 */ /* 0x000fe2000000121d */
[----:B------:R-:W-:Y:S01]  /*11600*/  IMAD.SHL.U32 R32, R32, 0x400, RZ ;  /* 0x0000040020207824 */ /* 0x000fe200078e00ff */
[----:B------:R-:W-:Y:S02]  /*11610*/  LOP3.LUT R33, R33, R186, RZ, 0x3c, !PT ;  /* 0x000000ba21217212 */ /* 0x000fe400078e3cff */
[----:B------:R-:W-:Y:S02]  /*11620*/  SHF.R.U64 R31, R40, 0x10, R41 ;  /* 0x00000010281f7819 */ /* 0x000fe40000001229 */
[----:B------:R-:W-:Y:S02]  /*11630*/  LOP3.LUT R32, R32, 0x7fffe000, RZ, 0xc0, !PT ;  /* 0x7fffe00020207812 */ /* 0x000fe400078ec0ff */
[----:B------:R-:W-:Y:S02]  /*11640*/  SHF.R.U32.HI R28, RZ, 0x10, R29 ;  /* 0x00000010ff1c7819 */ /* 0x000fe4000001161d */
[----:B------:R-:W-:-:S02]  /*11650*/  IADD3 R45, R33, R32, R187 ;  /* 0x00000020212d7210 */ /* 0x000fc40007ffe0bb */
[----:B------:R-:W-:Y:S02]  /*11660*/  SHF.R.U64 R29, R42, 0x10, R43 ;  /* 0x000000102a1d7819 */ /* 0x000fe4000000122b */
[----:B------:R-:W-:Y:S01]  /*11670*/  PRMT R102, R102, 0x5410, R31 ;  /* 0x0000541066667816 */ /* 0x000fe2000000001f */
[----:B------:R-:W-:Y:S01]  /*11680*/  IMAD R60, R45, 0x2, R2 ;  /* 0x000000022d3c7824 */ /* 0x000fe200078e0202 */
[----:B------:R-:W-:Y:S02]  /*11690*/  SHF.R.U32.HI R40, RZ, 0x10, R41 ;  /* 0x00000010ff287819 */ /* 0x000fe40000011629 */
[----:B------:R-:W-:Y:S02]  /*116a0*/  PRMT R107, R107, 0x5410, R28 ;  /* 0x000054106b6b7816 */ /* 0x000fe4000000001c */
[----:B------:R-:W0:Y:S01]  /*116b0*/  LDS.128 R44, [R60+0xc400] ;  /* 0x00c400003c2c7984 */ /* 0x000e220000000c00 */
[----:B------:R-:W-:Y:S02]  /*116c0*/  PRMT R104, R104, 0x5410, R29 ;  /* 0x0000541068687816 */ /* 0x000fe4000000001d */
[----:B------:R-:W-:Y:S01]  /*116d0*/  PRMT R106, R106, 0x5410, R63 ;  /* 0x000054106a6a7816 */ /* 0x000fe2000000003f */
[----:B------:R-:W-:Y:S01]  /*116e0*/  IMAD.U32 R63, R102, 0x10000, RZ ;  /* 0x00010000663f7824 */ /* 0x000fe200078e00ff */
[----:B------:R-:W-:-:S02]  /*116f0*/  PRMT R108, R108, 0x5410, R61 ;  /* 0x000054106c6c7816 */ /* 0x000fc4000000003d */
[----:B------:R-:W-:Y:S02]  /*11700*/  SHF.R.U32.HI R42, RZ, 0x10, R43 ;  /* 0x00000010ff2a7819 */ /* 0x000fe4000001162b */
[----:B------:R-:W-:Y:S02]  /*11710*/  PRMT R103, R103, 0x5410, R40 ;  /* 0x0000541067677816 */ /* 0x000fe40000000028 */
[----:B------:R-:W-:Y:S02]  /*11720*/  PRMT R109, R109, 0x5410, R30 ;  /* 0x000054106d6d7816 */ /* 0x000fe4000000001e */
[----:B------:R-:W-:Y:S01]  /*11730*/  PRMT R105, R105, 0x5410, R42 ;  /* 0x0000541069697816 */ /* 0x000fe2000000002a */
[C---:B------:R-:W-:Y:S01]  /*11740*/  IMAD.U32 R64, R103.reuse, 0x10000, RZ ;  /* 0x0001000067407824 */ /* 0x040fe200078e00ff */
[----:B------:R-:W-:Y:S02]  /*11750*/  LOP3.LUT R103, R103, 0xffff0000, RZ, 0xc0, !PT ;  /* 0xffff000067677812 */ /* 0x000fe400078ec0ff */
[----:B0-----:R-:W-:Y:S01]  /*11760*/  LOP3.LUT R62, R44, 0xffff0000, RZ, 0xc0, !PT ;  /* 0xffff00002c3e7812 */ /* 0x001fe200078ec0ff */
[----:B------:R-:W-:Y:S01]  /*11770*/  IMAD.U32 R41, R45, 0x10000, RZ ;  /* 0x000100002d297824 */ /* 0x000fe200078e00ff */
[----:B------:R-:W-:Y:S01]  /*11780*/  LOP3.LUT R31, R46, 0xffff0000, RZ, 0xc0, !PT ;  /* 0xffff00002e1f7812 */ /* 0x000fe200078ec0ff */
[----:B------:R-:W-:Y:S01]  /*11790*/  IMAD.U32 R42, R47, 0x10000, RZ ;  /* 0x000100002f2a7824 */ /* 0x000fe200078e00ff */
[----:B------:R-:W-:Y:S01]  /*117a0*/  LOP3.LUT R45, R45, 0xffff0000, RZ, 0xc0, !PT ;  /* 0xffff00002d2d7812 */ /* 0x000fe200078ec0ff */
[----:B------:R-:W-:Y:S01]  /*117b0*/  FMUL.FTZ R66, R41, R64 ;  /* 0x0000004029427220 */ /* 0x000fe20000410000 */
[----:B--2---:R-:W0:Y:S02]  /*117c0*/  LDS.128 R32, [R67] ;  /* 0x0000000043207984 */ /* 0x004e240000000c00 */
[C---:B0-----:R-:W-:Y:S01]  /*117d0*/  IMAD.U32 R29, R34.reuse, 0x10000, RZ ;  /* 0x00010000221d7824 */ /* 0x041fe200078e00ff */
[----:B------:R-:W-:Y:S01]  /*117e0*/  LOP3.LUT R28, R34, 0xffff0000, RZ, 0xc0, !PT ;  /* 0xffff0000221c7812 */ /* 0x000fe200078ec0ff */
[C---:B------:R-:W-:Y:S01]  /*117f0*/  IMAD.U32 R61, R35.reuse, 0x10000, RZ ;  /* 0x00010000233d7824 */ /* 0x040fe200078e00ff */
[----:B------:R-:W-:Y:S01]  /*11800*/  LOP3.LUT R34, R35, 0xffff0000, RZ, 0xc0, !PT ;  /* 0xffff000023227812 */ /* 0x000fe200078ec0ff */
[----:B------:R-:W-:Y:S01]  /*11810*/  IMAD.U32 R35, R44, 0x10000, RZ ;  /* 0x000100002c237824 */ /* 0x000fe200078e00ff */
[C---:B------:R-:W-:Y:S01]  /*11820*/  LOP3.LUT R30, R32.reuse, 0xffff0000, RZ, 0xc0, !PT ;  /* 0xffff0000201e7812 */ /* 0x040fe200078ec0ff */
[----:B------:R-:W-:Y:S01]  /*11830*/  IMAD.U32 R40, R32, 0x10000, RZ ;  /* 0x0001000020287824 */ /* 0x000fe200078e00ff */
[----:B------:R-:W-:Y:S01]  /*11840*/  LOP3.LUT R32, R33, 0xffff0000, RZ, 0xc0, !PT ;  /* 0xffff000021207812 */ /* 0x000fe200078ec0ff */
[----:B------:R-:W-:-:S02]  /*11850*/  IMAD.U32 R44, R106, 0x10000, RZ ;  /* 0x000100006a2c7824 */ /* 0x000fc400078e00ff */
[-C--:B------:R-:W-:Y:S01]  /*11860*/  FMUL.FTZ R65, R35, R63.reuse ;  /* 0x0000003f23417220 */ /* 0x080fe20000410000 */
[----:B------:R-:W-:Y:S02]  /*11870*/  IMAD.U32 R43, R33, 0x10000, RZ ;  /* 0x00010000212b7824 */ /* 0x000fe400078e00ff */
[----:B------:R-:W-:Y:S01]  /*11880*/  IMAD.U32 R33, R46, 0x10000, RZ ;  /* 0x000100002e217824 */ /* 0x000fe200078e00ff */
[----:B------:R-:W-:Y:S01]  /*11890*/  LOP3.LUT R46, R47, 0xffff0000, RZ, 0xc0, !PT ;  /* 0xffff00002f2e7812 */ /* 0x000fe200078ec0ff */
[-C--:B------:R-:W-:Y:S01]  /*118a0*/  FMUL.FTZ R47, R35, R44.reuse ;  /* 0x0000002c232f7220 */ /* 0x080fe20000410000 */
[C---:B------:R-:W-:Y:S01]  /*118b0*/  FFMA.FTZ R35, R40.reuse, R44, -R65 ;  /* 0x0000002c28237223 */ /* 0x040fe20000010841 */
[C---:B------:R-:W-:Y:S01]  /*118c0*/  IMAD.U32 R44, R107.reuse, 0x10000, RZ ;  /* 0x000100006b2c7824 */ /* 0x040fe200078e00ff */
[----:B------:R-:W-:Y:S01]  /*118d0*/  LOP3.LUT R107, R107, 0xffff0000, RZ, 0xc0, !PT ;  /* 0xffff00006b6b7812 */ /* 0x000fe200078ec0ff */
[----:B------:R-:W-:Y:S02]  /*118e0*/  IMAD.U32 R65, R105, 0x10000, RZ ;  /* 0x0001000069417824 */ /* 0x000fe400078e00ff */
[----:B------:R-:W-:Y:S01]  /*118f0*/  FFMA.FTZ R40, R40, R63, R47 ;  /* 0x0000003f28287223 */ /* 0x000fe2000001002f */
[----:B------:R-:W-:-:S02]  /*11900*/  IMAD.U32 R47, R109, 0x10000, RZ ;  /* 0x000100006d2f7824 */ /* 0x000fc400078e00ff */
[-C--:B------:R-:W-:Y:S01]  /*11910*/  FMUL.FTZ R100, R41, R44.reuse ;  /* 0x0000002c29647220 */ /* 0x080fe20000410000 */
[C---:B------:R-:W-:Y:S01]  /*11920*/  FFMA.FTZ R41, R43.reuse, R44, -R66 ;  /* 0x0000002c2b297223 */ /* 0x040fe20000010842 */
[----:B------:R-:W-:Y:S01]  /*11930*/  FMUL.FTZ R44, R42, R65 ;  /* 0x000000412a2c7220 */ /* 0x000fe20000410000 */
[----:B------:R-:W-:Y:S01]  /*11940*/  LOP3.LUT R63, R102, 0xffff0000, RZ, 0xc0, !PT ;  /* 0xffff0000663f7812 */ /* 0x000fe200078ec0ff */
[-C--:B------:R-:W-:Y:S01]  /*11950*/  FMUL.FTZ R66, R42, R47.reuse ;  /* 0x0000002f2a427220 */ /* 0x080fe20000410000 */
[----:B------:R-:W-:Y:S01]  /*11960*/  FFMA.FTZ R43, R43, R64, R100 ;  /* 0x000000402b2b7223 */ /* 0x000fe20000010064 */
[C---:B------:R-:W-:Y:S01]  /*11970*/  FFMA.FTZ R42, R61.reuse, R47, -R44 ;  /* 0x0000002f3d2a7223 */ /* 0x040fe2000001082c */
[----:B------:R-:W-:Y:S01]  /*11980*/  LOP3.LUT R47, R106, 0xffff0000, RZ, 0xc0, !PT ;  /* 0xffff00006a2f7812 */ /* 0x000fe200078ec0ff */
[----:B------:R-:W-:Y:S01]  /*11990*/  FFMA.FTZ R44, R61, R65, R66 ;  /* 0x000000413d2c7223 */ /* 0x000fe20000010042 */
[----:B------:R-:W-:Y:S01]  /*119a0*/  FMUL.FTZ R61, R62, R63 ;  /* 0x0000003f3e3d7220 */ /* 0x000fe20000410000 */
[----:B------:R-:W-:Y:S01]  /*119b0*/  FMUL.FTZ R100, R45, R107 ;  /* 0x0000006b2d647220 */ /* 0x000fe20000410000 */
[----:B------:R-:W-:-:S02]  /*119c0*/  IMAD.U32 R64, R104, 0x10000, RZ ;  /* 0x0001000068407824 */ /* 0x000fc400078e00ff */
[-C--:B------:R-:W-:Y:S01]  /*119d0*/  FMUL.FTZ R65, R62, R47.reuse ;  /* 0x0000002f3e417220 */ /* 0x080fe20000410000 */
[----:B------:R-:W-:Y:S01]  /*119e0*/  FFMA.FTZ R66, R30, R47, -R61 ;  /* 0x0000002f1e427223 */ /* 0x000fe2000001083d */
[----:B------:R-:W-:Y:S01]  /*119f0*/  FMUL.FTZ R47, R45, R103 ;  /* 0x000000672d2f7220 */ /* 0x000fe20000410000 */
[----:B------:R-:W-:Y:S02]  /*11a00*/  IMAD.U32 R62, R108, 0x10000, RZ ;  /* 0x000100006c3e7824 */ /* 0x000fe400078e00ff */
[----:B------:R-:W-:Y:S01]  /*11a10*/  FFMA.FTZ R65, R30, R63, R65 ;  /* 0x0000003f1e417223 */ /* 0x000fe20000010041 */
[C---:B------:R-:W-:Y:S01]  /*11a20*/  FFMA.FTZ R100, R32.reuse, R103, R100 ;  /* 0x0000006720647223 */ /* 0x040fe20000010064 */
[----:B------:R-:W-:Y:S01]  /*11a30*/  FFMA.FTZ R30, R32, R107, -R47 ;  /* 0x0000006b201e7223 */ /* 0x000fe2000001082f */
[C---:B------:R-:W-:Y:S01]  /*11a40*/  FMUL.FTZ R102, R33.reuse, R64 ;  /* 0x0000004021667220 */ /* 0x040fe20000410000 */
[----:B------:R-:W-:Y:S01]  /*11a50*/  FMUL.FTZ R32, R33, R62 ;  /* 0x0000003e21207220 */ /* 0x000fe20000410000 */
[----:B------:R-:W-:-:S02]  /*11a60*/  LOP3.LUT R104, R104, 0xffff0000, RZ, 0xc0, !PT ;  /* 0xffff000068687812 */ /* 0x000fc400078ec0ff */
[----:B------:R-:W-:Y:S01]  /*11a70*/  LOP3.LUT R105, R105, 0xffff0000, RZ, 0xc0, !PT ;  /* 0xffff000069697812 */ /* 0x000fe200078ec0ff */
[C---:B------:R-:W-:Y:S01]  /*11a80*/  FFMA.FTZ R102, R29.reuse, R62, -R102 ;  /* 0x0000003e1d667223 */ /* 0x040fe20000010866 */
[----:B------:R-:W-:Y:S01]  /*11a90*/  LOP3.LUT R108, R108, 0xffff0000, RZ, 0xc0, !PT ;  /* 0xffff00006c6c7812 */ /* 0x000fe200078ec0ff */
[----:B------:R-:W-:Y:S01]  /*11aa0*/  FFMA.FTZ R64, R29, R64, R32 ;  /* 0x000000401d407223 */ /* 0x000fe20000010020 */
[----:B------:R-:W-:Y:S01]  /*11ab0*/  LOP3.LUT R109, R109, 0xffff0000, RZ, 0xc0, !PT ;  /* 0xffff00006d6d7812 */ /* 0x000fe200078ec0ff */
[C---:B------:R-:W-:Y:S01]  /*11ac0*/  FMUL.FTZ R29, R31.reuse, R104 ;  /* 0x000000681f1d7220 */ /* 0x040fe20000410000 */
[C---:B------:R-:W-:Y:S01]  /*11ad0*/  FMUL.FTZ R47, R46.reuse, R105 ;  /* 0x000000692e2f7220 */ /* 0x040fe20000410000 */
[----:B------:R-:W-:Y:S01]  /*11ae0*/  FMUL.FTZ R33, R31, R108 ;  /* 0x0000006c1f217220 */ /* 0x000fe20000410000 */
[----:B------:R-:W-:Y:S01]  /*11af0*/  F2FP.BF16.F32.PACK_AB R32, R65, R40 ;  /* 0x000000284120723e */ /* 0x000fe200000010ff */
[-C--:B------:R-:W-:Y:S01]  /*11b00*/  FMUL.FTZ R46, R46, R109.reuse ;  /* 0x0000006d2e2e7220 */ /* 0x080fe20000410000 */
        /* <DEDUP_REMOVED lines=13> */
.L_x_1737:
[----:B------:R-:W-:Y:S05]  /*11be0*/  BSYNC B2 ;  /* 0x0000000000027941 */ /* 0x000fea0003800000 */
.L_x_1736:
[----:B------:R-:W-:Y:S05]  /*11bf0*/  @P2 BRA `(.L_x_1733) ;  /* 0x00000004009c2947 */ /* 0x000fea0003800000 */
[----:B------:R-:W3:Y:S01]  /*11c00*/  LDL R43, [R1+0x3c] ;  /* 0x00003c00012b7983 */ /* 0x000ee20000100800 */
[----:B------:R-:W-:Y:S02]  /*11c10*/  LEA.HI R83, R83, R171, RZ, 0x1d ;  /* 0x000000ab53537211 */ /* 0x000fe400078fe8ff */
[----:B------:R-:W-:Y:S02]  /*11c20*/  SHF.R.U64 R41, R24, 0x10, R25 ;  /* 0x0000001018297819 */ /* 0x000fe40000001219 */
[----:B--2---:R-:W-:Y:S01]  /*11c30*/  SHF.R.S32.HI R30, RZ, 0x1f, R83 ;  /* 0x0000001fff1e7819 */ /* 0x004fe20000011453 */
[----:B------:R-:W-:Y:S01]  /*11c40*/  IMAD.SHL.U32 R28, R83, 0x8, RZ ;  /* 0x00000008531c7824 */ /* 0x000fe200078e00ff */
[----:B-1----:R-:W-:Y:S02]  /*11c50*/  SHF.R.U32.HI R44, RZ, 0x10, R25 ;  /* 0x00000010ff2c7819 */ /* 0x002fe40000011619 */
[----:B------:R-:W-:Y:S02]  /*11c60*/  LEA.HI R30, R30, R83, RZ, 0x3 ;  /* 0x000000531e1e7211 */ /* 0x000fe400078f18ff */
[----:B------:R-:W-:-:S02]  /*11c70*/  LOP3.LUT R29, R185, 0x38, R28, 0xf8, !PT ;  /* 0x00000038b91d7812 */ /* 0x000fc400078ef81c */
[----:B------:R-:W-:Y:S01]  /*11c80*/  SHF.R.U64 R25, R26, 0x10, R27 ;  /* 0x000000101a197819 */ /* 0x000fe2000000121b */
[----:B------:R-:W-:Y:S01]  /*11c90*/  IMAD.SHL.U32 R30, R30, 0x400, RZ ;  /* 0x000004001e1e7824 */ /* 0x000fe200078e00ff */
[----:B------:R-:W-:Y:S02]  /*11ca0*/  LOP3.LUT R29, R29, R186, RZ, 0x3c, !PT ;  /* 0x000000ba1d1d7212 */ /* 0x000fe400078e3cff */
[----:B------:R-:W-:Y:S02]  /*11cb0*/  SHF.R.U64 R26, R36, 0x10, R37 ;  /* 0x00000010241a7819 */ /* 0x000fe40000001225 */
[----:B------:R-:W-:Y:S02]  /*11cc0*/  LOP3.LUT R30, R30, 0x7fffe000, RZ, 0xc0, !PT ;  /* 0x7fffe0001e1e7812 */ /* 0x000fe400078ec0ff */
[----:B------:R-:W-:Y:S02]  /*11cd0*/  SHF.R.U64 R24, R38, 0x10, R39 ;  /* 0x0000001026187819 */ /* 0x000fe40000001227 */
[----:B------:R-:W-:-:S02]  /*11ce0*/  IADD3 R33, R29, R30, R187 ;  /* 0x0000001e1d217210 */ /* 0x000fc40007ffe0bb */
[----:B------:R-:W-:Y:S02]  /*11cf0*/  PRMT R90, R90, 0x5410, R25 ;  /* 0x000054105a5a7816 */ /* 0x000fe40000000019 */
[----:B------:R-:W-:Y:S01]  /*11d00*/  PRMT R87, R87, 0x5410, R26 ;  /* 0x0000541057577816 */ /* 0x000fe2000000001a */
[----:B------:R-:W-:Y:S01]  /*11d10*/  IMAD R40, R33, 0x2, R2 ;  /* 0x0000000221287824 */ /* 0x000fe200078e0202 */
[----:B------:R-:W-:Y:S02]  /*11d20*/  SHF.R.U32.HI R42, RZ, 0x10, R27 ;  /* 0x00000010ff2a7819 */ /* 0x000fe4000001161b */
[----:B------:R-:W-:Y:S02]  /*11d30*/  PRMT R85, R85, 0x5410, R24 ;  /* 0x0000541055557816 */ /* 0x000fe40000000018 */
[----:B------:R-:W1:Y:S01]  /*11d40*/  LDS.128 R32, [R40+0xc400] ;  /* 0x00c4000028207984 */ /* 0x000e620000000c00 */
[----:B------:R-:W-:Y:S02]  /*11d50*/  PRMT R88, R88, 0x5410, R41 ;  /* 0x0000541058587816 */ /* 0x000fe40000000029 */
[----:B------:R-:W-:Y:S01]  /*11d60*/  PRMT R89, R89, 0x5410, R44 ;  /* 0x0000541059597816 */ /* 0x000fe2000000002c */
[----:B------:R-:W-:Y:S01]  /*11d70*/  IMAD.U32 R44, R87, 0x10000, RZ ;  /* 0x00010000572c7824 */ /* 0x000fe200078e00ff */
[----:B------:R-:W-:-:S02]  /*11d80*/  SHF.R.U32.HI R37, RZ, 0x10, R37 ;  /* 0x00000010ff257819 */ /* 0x000fc40000011625 */
[----:B------:R-:W-:Y:S02]  /*11d90*/  SHF.R.U32.HI R39, RZ, 0x10, R39 ;  /* 0x00000010ff277819 */ /* 0x000fe40000011627 */
[----:B------:R-:W-:Y:S01]  /*11da0*/  PRMT R91, R91, 0x5410, R42 ;  /* 0x000054105b5b7816 */ /* 0x000fe2000000002a */
[----:B------:R-:W-:Y:S01]  /*11db0*/  IMAD.U32 R42, R88, 0x10000, RZ ;  /* 0x00010000582a7824 */ /* 0x000fe200078e00ff */
[----:B------:R-:W-:Y:S02]  /*11dc0*/  PRMT R86, R86, 0x5410, R37 ;  /* 0x0000541056567816 */ /* 0x000fe40000000025 */
[----:B------:R-:W-:Y:S02]  /*11dd0*/  PRMT R84, R84, 0x5410, R39 ;  /* 0x0000541054547816 */ /* 0x000fe40000000027 */
[----:B------:R-:W-:Y:S01]  /*11de0*/  LOP3.LUT R87, R87, 0xffff0000, RZ, 0xc0, !PT ;  /* 0xffff000057577812 */ /* 0x000fe200078ec0ff */
[C---:B------:R-:W-:Y:S01]  /*11df0*/  IMAD.U32 R46, R86.reuse, 0x10000, RZ ;  /* 0x00010000562e7824 */ /* 0x040fe200078e00ff */
[----:B------:R-:W-:Y:S01]  /*11e00*/  LOP3.LUT R86, R86, 0xffff0000, RZ, 0xc0, !PT ;  /* 0xffff000056567812 */ /* 0x000fe200078ec0ff */
[C---:B-1----:R-:W-:Y:S01]  /*11e10*/  IMAD.U32 R37, R33.reuse, 0x10000, RZ ;  /* 0x0001000021257824 */ /* 0x042fe200078e00ff */
[----:B------:R-:W-:Y:S01]  /*11e20*/  LOP3.LUT R33, R33, 0xffff0000, RZ, 0xc0, !PT ;  /* 0xffff000021217812 */ /* 0x000fe200078ec0ff */
[C---:B------:R-:W-:Y:S01]  /*11e30*/  IMAD.U32 R39, R35.reuse, 0x10000, RZ ;  /* 0x0001000023277824 */ /* 0x040fe200078e00ff */
[----:B------:R-:W-:Y:S01]  /*11e40*/  LOP3.LUT R35, R35, 0xffff0000, RZ, 0xc0, !PT ;  /* 0xffff000023237812 */ /* 0x000fe200078ec0ff */
[----:B------:R-:W-:Y:S01]  /*11e50*/  FMUL.FTZ R64, R37, R46 ;  /* 0x0000002e25407220 */ /* 0x000fe20000410000 */
[C---:B------:R-:W-:Y:S01]  /*11e60*/  IMAD.U32 R38, R34.reuse, 0x10000, RZ ;  /* 0x0001000022267824 */ /* 0x040fe200078e00ff */
[----:B------:R-:W-:Y:S01]  /*11e70*/  LOP3.LUT R34, R34, 0xffff0000, RZ, 0xc0, !PT ;  /* 0xffff000022227812 */ /* 0x000fe200078ec0ff */
[----:B---3--:R-:W1:Y:S02]  /*11e80*/  LDS.128 R28, [R43] ;  /* 0x000000002b1c7984 */ /* 0x008e640000000c00 */
[C---:B-1----:R-:W-:Y:S01]  /*11e90*/  IMAD.U32 R25, R28.reuse, 0x10000, RZ ;  /* 0x000100001c197824 */ /* 0x042fe200078e00ff */
[----:B------:R-:W-:Y:S01]  /*11ea0*/  LOP3.LUT R26, R28, 0xffff0000, RZ, 0xc0, !PT ;  /* 0xffff00001c1a7812 */ /* 0x000fe200078ec0ff */
[C---:B------:R-:W-:Y:S01]  /*11eb0*/  IMAD.U32 R27, R29.reuse, 0x10000, RZ ;  /* 0x000100001d1b7824 */ /* 0x040fe200078e00ff */
[----:B------:R-:W-:Y:S01]  /*11ec0*/  LOP3.LUT R28, R29, 0xffff0000, RZ, 0xc0, !PT ;  /* 0xffff00001d1c7812 */ /* 0x000fe200078ec0ff */
[C---:B------:R-:W-:Y:S01]  /*11ed0*/  IMAD.U32 R29, R30.reuse, 0x10000, RZ ;  /* 0x000100001e1d7824 */ /* 0x040fe200078e00ff */
[----:B------:R-:W-:Y:S01]  /*11ee0*/  LOP3.LUT R24, R30, 0xffff0000, RZ, 0xc0, !PT ;  /* 0xffff00001e187812 */ /* 0x000fe200078ec0ff */
[C---:B------:R-:W-:Y:S01]  /*11ef0*/  IMAD.U32 R36, R31.reuse, 0x10000, RZ ;  /* 0x000100001f247824 */ /* 0x040fe200078e00ff */
[----:B------:R-:W-:Y:S01]  /*11f00*/  LOP3.LUT R30, R31, 0xffff0000, RZ, 0xc0, !PT ;  /* 0xffff00001f1e7812 */ /* 0x000fe200078ec0ff */
[C---:B------:R-:W-:Y:S01]  /*11f10*/  IMAD.U32 R31, R32.reuse, 0x10000, RZ ;  /* 0x00010000201f7824 */ /* 0x040fe200078e00ff */
[----:B------:R-:W-:-:S03]  /*11f20*/  LOP3.LUT R32, R32, 0xffff0000, RZ, 0xc0, !PT ;  /* 0xffff000020207812 */ /* 0x000fc600078ec0ff */
[C---:B------:R-:W-:Y:S01]  /*11f30*/  FMUL.FTZ R60, R31.reuse, R44 ;  /* 0x0000002c1f3c7220 */ /* 0x040fe20000410000 */
[-C--:B------:R-:W-:Y:S01]  /*11f40*/  FMUL.FTZ R62, R31, R42.reuse ;  /* 0x0000002a1f3e7220 */ /* 0x080fe20000410000 */
[C---:B------:R-:W-:Y:S01]  /*11f50*/  IMAD.U32 R31, R84.reuse, 0x10000, RZ ;  /* 0x00010000541f7824 */ /* 0x040fe200078e00ff */
[----:B------:R-:W-:Y:S01]  /*11f60*/  LOP3.LUT R84, R84, 0xffff0000, RZ, 0xc0, !PT ;  /* 0xffff000054547812 */ /* 0x000fe200078ec0ff */
[----:B------:R-:W-:Y:S01]  /*11f70*/  FFMA.FTZ R60, R25, R42, -R60 ;  /* 0x0000002a193c7223 */ /* 0x000fe2000001083c */
[----:B------:R-:W-:Y:S02]  /*11f80*/  IMAD.U32 R42, R89, 0x10000, RZ ;  /* 0x00010000592a7824 */ /* 0x000fe400078e00ff */
[----:B------:R-:W-:Y:S01]  /*11f90*/  FFMA.FTZ R62, R25, R44, R62 ;  /* 0x0000002c193e7223 */ /* 0x000fe2000001003e */
[----:B------:R-:W-:Y:S01]  /*11fa0*/  IMAD.U32 R25, R91, 0x10000, RZ ;  /* 0x000100005b197824 */ /* 0x000fe200078e00ff */
[----:B------:R-:W-:Y:S01]  /*11fb0*/  LOP3.LUT R89, R89, 0xffff0000, RZ, 0xc0, !PT ;  /* 0xffff000059597812 */ /* 0x000fe200078ec0ff */
[-C--:B------:R-:W-:Y:S01]  /*11fc0*/  FMUL.FTZ R44, R37, R42.reuse ;  /* 0x0000002a252c7220 */ /* 0x080fe20000410000 */
[----:B------:R-:W-:Y:S01]  /*11fd0*/  FMUL.FTZ R37, R39, R31 ;  /* 0x0000001f27257220 */ /* 0x000fe20000410000 */
[----:B------:R-:W-:Y:S01]  /*11fe0*/  FFMA.FTZ R64, R27, R42, -R64 ;  /* 0x0000002a1b407223 */ /* 0x000fe20000010840 */
[-C--:B------:R-:W-:Y:S01]  /*11ff0*/  FMUL.FTZ R42, R39, R25.reuse ;  /* 0x00000019272a7220 */ /* 0x080fe20000410000 */
[----:B------:R-:W-:Y:S01]  /*12000*/  FFMA.FTZ R44, R27, R46, R44 ;  /* 0x0000002e1b2c7223 */ /* 0x000fe2000001002c */
[----:B------:R-:W-:Y:S01]  /*12010*/  FFMA.FTZ R41, R36, R25, -R37 ;  /* 0x0000001924297223 */ /* 0x000fe20000010825 */
[----:B------:R-:W-:Y:S01]  /*12020*/  LOP3.LUT R25, R88, 0xffff0000, RZ, 0xc0, !PT ;  /* 0xffff000058197812 */ /* 0x000fe200078ec0ff */
[----:B------:R-:W-:Y:S01]  /*12030*/  FMUL.FTZ R27, R32, R87 ;  /* 0x00000057201b7220 */ /* 0x000fe20000410000 */
[----:B------:R-:W-:Y:S01]  /*12040*/  FFMA.FTZ R42, R36, R31, R42 ;  /* 0x0000001f242a7223 */ /* 0x000fe2000001002a */
[----:B------:R-:W-:Y:S01]  /*12050*/  LOP3.LUT R91, R91, 0xffff0000, RZ, 0xc0, !PT ;  /* 0xffff00005b5b7812 */ /* 0x000fe200078ec0ff */
[----:B------:R-:W-:Y:S01]  /*12060*/  FMUL.FTZ R39, R33, R86 ;  /* 0x0000005621277220 */ /* 0x000fe20000410000 */
[-C--:B------:R-:W-:Y:S01]  /*12070*/  FMUL.FTZ R37, R32, R25.reuse ;  /* 0x0000001920257220 */ /* 0x080fe20000410000 */
[----:B------:R-:W-:Y:S01]  /*12080*/  FFMA.FTZ R31, R26, R25, -R27 ;  /* 0x000000191a1f7223 */ /* 0x000fe2000001081b */
[C---:B------:R-:W-:Y:S01]  /*12090*/  IMAD.U32 R27, R85.reuse, 0x10000, RZ ;  /* 0x00010000551b7824 */ /* 0x040fe200078e00ff */
[----:B------:R-:W-:Y:S01]  /*120a0*/  LOP3.LUT R85, R85, 0xffff0000, RZ, 0xc0, !PT ;  /* 0xffff000055557812 */ /* 0x000fe200078ec0ff */
[----:B------:R-:W-:-:S02]  /*120b0*/  IMAD.U32 R25, R90, 0x10000, RZ ;  /* 0x000100005a197824 */ /* 0x000fc400078e00ff */
[----:B------:R-:W-:Y:S01]  /*120c0*/  FFMA.FTZ R37, R26, R87, R37 ;  /* 0x000000571a257223 */ /* 0x000fe20000010025 */
[C---:B------:R-:W-:Y:S01]  /*120d0*/  FMUL.FTZ R26, R38.reuse, R27 ;  /* 0x0000001b261a7220 */ /* 0x040fe20000410000 */
[----:B------:R-:W-:Y:S01]  /*120e0*/  FMUL.FTZ R33, R33, R89 ;  /* 0x0000005921217220 */ /* 0x000fe20000410000 */
[----:B------:R-:W-:Y:S01]  /*120f0*/  FMUL.FTZ R38, R38, R25 ;  /* 0x0000001926267220 */ /* 0x000fe20000410000 */
[----:B------:R-:W-:Y:S01]  /*12100*/  FFMA.FTZ R39, R28, R89, -R39 ;  /* 0x000000591c277223 */ /* 0x000fe20000010827 */
[C---:B------:R-:W-:Y:S01]  /*12110*/  FFMA.FTZ R26, R29.reuse, R25, -R26 ;  /* 0x000000191d1a7223 */ /* 0x040fe2000001081a */
[----:B------:R-:W-:Y:S01]  /*12120*/  LOP3.LUT R25, R90, 0xffff0000, RZ, 0xc0, !PT ;  /* 0xffff00005a197812 */ /* 0x000fe200078ec0ff */
[----:B------:R-:W-:Y:S01]  /*12130*/  FFMA.FTZ R38, R29, R27, R38 ;  /* 0x0000001b1d267223 */ /* 0x000fe20000010026 */
[C---:B------:R-:W-:Y:S01]  /*12140*/  FMUL.FTZ R27, R34.reuse, R85 ;  /* 0x00000055221b7220 */ /* 0x040fe20000410000 */
[C---:B------:R-:W-:Y:S01]  /*12150*/  FMUL.FTZ R29, R35.reuse, R84 ;  /* 0x00000054231d7220 */ /* 0x040fe20000410000 */
[----:B------:R-:W-:Y:S01]  /*12160*/  FMUL.FTZ R35, R35, R91 ;  /* 0x0000005b23237220 */ /* 0x000fe20000410000 */
[-C--:B------:R-:W-:Y:S01]  /*12170*/  FMUL.FTZ R34, R34, R25.reuse ;  /* 0x0000001922227220 */ /* 0x080fe20000410000 */
        /* <DEDUP_REMOVED lines=15> */
.L_x_1733:
[----:B------:R-:W-:Y:S05]  /*12270*/  BSYNC B1 ;  /* 0x0000000000017941 */ /* 0x000fea0003800000 */
.L_x_1732:
[----:B---3--:R-:W-:-:S05]  /*12280*/  VIADD R24, R174, 0x40 ;  /* 0x00000040ae187836 */ /* 0x008fca0000000000 */
[----:B------:R-:W-:-:S13]  /*12290*/  ISETP.GE.AND P0, PT, R24, R69, PT ;  /* 0x000000451800720c */ /* 0x000fda0003f06270 */
[----:B------:R-:W-:Y:S05]  /*122a0*/  @P0 BRA `(.L_x_1713) ;  /* 0x0000001400040947 */ /* 0x000fea0003800000 */
[----:B-12---:R-:W1:Y:S01]  /*122b0*/  LDC R33, c[0x0][0x3f4] ;  /* 0x0000fd00ff217b82 */ /* 0x006e620000000800 */
[----:B------:R-:W-:Y:S01]  /*122c0*/  BSSY B1, `(.L_x_1738) ;  /* 0x000006d000017945 */ /* 0x000fe20003800000 */
[----:B------:R-:W-:Y:S02]  /*122d0*/  SHF.R.U32.HI R44, RZ, 0x3, R181 ;  /* 0x00000003ff2c7819 */ /* 0x000fe400000116b5 */
[-C--:B-1----:R-:W-:Y:S02]  /*122e0*/  ISETP.GE.AND P0, PT, R18, R33.reuse, PT ;  /* 0x000000211200720c */ /* 0x082fe40003f06270 */
[-C--:B------:R-:W-:Y:S02]  /*122f0*/  ISETP.GE.AND P1, PT, R167, R33.reuse, PT ;  /* 0x00000021a700720c */ /* 0x080fe40003f26270 */
[----:B------:R-:W-:-:S09]  /*12300*/  ISETP.GE.AND P2, PT, R168, R33, PT ;  /* 0x00000021a800720c */ /* 0x000fd20003f46270 */
[----:B------:R-:W-:Y:S05]  /*12310*/  @P0 BRA `(.L_x_1739) ;  /* 0x00000004009c0947 */ /* 0x000fea0003800000 */
[----:B------:R-:W2:Y:S01]  /*12320*/  LDL R46, [R1+0x40] ;  /* 0x00004000012e7983 */ /* 0x000ea20000100800 */
[----:B------:R-:W-:Y:S02]  /*12330*/  LEA.HI R24, R33, R210, RZ, 0x1d ;  /* 0x000000d221187211 */ /* 0x000fe400078fe8ff */
[--C-:B------:R-:W-:Y:S02]  /*12340*/  SHF.R.U64 R35, R4, 0x10, R5.reuse ;  /* 0x0000001004237819 */ /* 0x100fe40000001205 */
[----:B------:R-:W-:Y:S01]  /*12350*/  SHF.R.S32.HI R25, RZ, 0x1f, R24 ;  /* 0x0000001fff197819 */ /* 0x000fe20000011418 */
[----:B------:R-:W-:Y:S01]  /*12360*/  IMAD.SHL.U32 R26, R24, 0x8, RZ ;  /* 0x00000008181a7824 */ /* 0x000fe200078e00ff */
[----:B------:R-:W-:Y:S02]  /*12370*/  SHF.R.U32.HI R4, RZ, 0x10, R5 ;  /* 0x00000010ff047819 */ /* 0x000fe40000011605 */
[----:B------:R-:W-:Y:S02]  /*12380*/  LEA.HI R25, R25, R24, RZ, 0x3 ;  /* 0x0000001819197211 */ /* 0x000fe400078f18ff */
[----:B------:R-:W-:-:S02]  /*12390*/  LOP3.LUT R24, R181, 0x38, R26, 0xf8, !PT ;  /* 0x00000038b5187812 */ /* 0x000fc400078ef81a */
[--C-:B------:R-:W-:Y:S01]  /*123a0*/  SHF.R.U64 R5, R6, 0x10, R7.reuse ;  /* 0x0000001006057819 */ /* 0x100fe20000001207 */
[----:B------:R-:W-:Y:S01]  /*123b0*/  IMAD.SHL.U32 R25, R25, 0x400, RZ ;  /* 0x0000040019197824 */ /* 0x000fe200078e00ff */
[----:B------:R-:W-:Y:S02]  /*123c0*/  LOP3.LUT R24, R24, R44, RZ, 0x3c, !PT ;  /* 0x0000002c18187212 */ /* 0x000fe400078e3cff */
[----:B------:R-:W-:Y:S02]  /*123d0*/  SHF.R.U32.HI R6, RZ, 0x10, R7 ;  /* 0x00000010ff067819 */ /* 0x000fe40000011607 */
[----:B------:R-:W-:Y:S02]  /*123e0*/  LOP3.LUT R25, R25, 0x7fffe000, RZ, 0xc0, !PT ;  /* 0x7fffe00019197812 */ /* 0x000fe400078ec0ff */
[----:B------:R-:W-:Y:S02]  /*123f0*/  SHF.R.U64 R39, R48, 0x10, R49 ;  /* 0x0000001030277819 */ /* 0x000fe40000001231 */
[----:B------:R-:W-:-:S02]  /*12400*/  IADD3 R29, R24, R25, R201 ;  /* 0x00000019181d7210 */ /* 0x000fc40007ffe0c9 */
[----:B------:R-:W-:Y:S02]  /*12410*/  PRMT R92, R92, 0x5410, R35 ;  /* 0x000054105c5c7816 */ /* 0x000fe40000000023 */
[----:B------:R-:W-:Y:S01]  /*12420*/  PRMT R93, R93, 0x5410, R4 ;  /* 0x000054105d5d7816 */ /* 0x000fe20000000004 */
[----:B------:R-:W-:Y:S01]  /*12430*/  IMAD R32, R29, 0x2, R2 ;  /* 0x000000021d207824 */ /* 0x000fe200078e0202 */
[----:B------:R-:W-:Y:S02]  /*12440*/  PRMT R94, R94, 0x5410, R5 ;  /* 0x000054105e5e7816 */ /* 0x000fe40000000005 */
[----:B------:R-:W-:Y:S01]  /*12450*/  PRMT R95, R95, 0x5410, R6 ;  /* 0x000054105f5f7816 */ /* 0x000fe20000000006 */
[----:B------:R-:W-:Y:S01]  /*12460*/  IMAD.U32 R40, R93, 0x10000, RZ ;  /* 0x000100005d287824 */ /* 0x000fe200078e00ff */
[----:B------:R-:W1:Y:S01]  /*12470*/  LDS.128 R28, [R32+0xc400] ;  /* 0x00c40000201c7984 */ /* 0x000e620000000c00 */
[----:B------:R-:W-:Y:S01]  /*12480*/  PRMT R96, R96, 0x5410, R39 ;  /* 0x0000541060607816 */ /* 0x000fe20000000027 */
[----:B------:R-:W-:Y:S01]  /*12490*/  IMAD.U32 R39, R92, 0x10000, RZ ;  /* 0x000100005c277824 */ /* 0x000fe200078e00ff */
[----:B------:R-:W-:-:S02]  /*124a0*/  SHF.R.U32.HI R48, RZ, 0x10, R49 ;  /* 0x00000010ff307819 */ /* 0x000fc40000011631 */
[--C-:B------:R-:W-:Y:S01]  /*124b0*/  SHF.R.U64 R37, R50, 0x10, R51.reuse ;  /* 0x0000001032257819 */ /* 0x100fe20000001233 */
[----:B------:R-:W-:Y:S01]  /*124c0*/  IMAD.U32 R38, R96, 0x10000, RZ ;  /* 0x0001000060267824 */ /* 0x000fe200078e00ff */
[----:B------:R-:W-:Y:S02]  /*124d0*/  SHF.R.U32.HI R50, RZ, 0x10, R51 ;  /* 0x00000010ff327819 */ /* 0x000fe40000011633 */
[----:B------:R-:W-:Y:S02]  /*124e0*/  PRMT R97, R97, 0x5410, R48 ;  /* 0x0000541061617816 */ /* 0x000fe40000000030 */
[----:B------:R-:W-:Y:S02]  /*124f0*/  PRMT R99, R99, 0x5410, R50 ;  /* 0x0000541063637816 */ /* 0x000fe40000000032 */
[----:B------:R-:W-:Y:S02]  /*12500*/  PRMT R98, R98, 0x5410, R37 ;  /* 0x0000541062627816 */ /* 0x000fe40000000025 */
[----:B------:R-:W-:-:S02]  /*12510*/  LOP3.LUT R92, R92, 0xffff0000, RZ, 0xc0, !PT ;  /* 0xffff00005c5c7812 */ /* 0x000fc400078ec0ff */
[----:B------:R-:W-:Y:S02]  /*12520*/  LOP3.LUT R96, R96, 0xffff0000, RZ, 0xc0, !PT ;  /* 0xffff000060607812 */ /* 0x000fe400078ec0ff */
        /* <DEDUP_REMOVED lines=8> */
[----:B--2---:R-:W1:Y:S02]  /*125b0*/  LDS.128 R24, [R46] ;  /* 0x000000002e187984 */ /* 0x004e640000000c00 */
        /* <DEDUP_REMOVED lines=10> */
[CC--:B------:R-:W-:Y:S01]  /*12660*/  FMUL.FTZ R41, R27.reuse, R39.reuse ;  /* 0x000000271b297220 */ /* 0x0c0fe20000410000 */
[-C--:B------:R-:W-:Y:S01]  /*12670*/  FMUL.FTZ R43, R27, R38.reuse ;  /* 0x000000261b2b7220 */ /* 0x080fe20000410000 */
[C---:B------:R-:W-:Y:S01]  /*12680*/  IMAD.U32 R27, R97.reuse, 0x10000, RZ ;  /* 0x00010000611b7824 */ /* 0x040fe200078e00ff */
[----:B------:R-:W-:Y:S01]  /*12690*/  LOP3.LUT R97, R97, 0xffff0000, RZ, 0xc0, !PT ;  /* 0xffff000061617812 */ /* 0x000fe200078ec0ff */
[C---:B------:R-:W-:Y:S01]  /*126a0*/  FFMA.FTZ R41, R4.reuse, R38, -R41 ;  /* 0x0000002604297223 */ /* 0x040fe20000010829 */
[----:B------:R-:W-:Y:S02]  /*126b0*/  IMAD.U32 R38, R95, 0x10000, RZ ;  /* 0x000100005f267824 */ /* 0x000fe400078e00ff */
[----:B------:R-:W-:Y:S01]  /*126c0*/  FFMA.FTZ R43, R4, R39, R43 ;  /* 0x00000027042b7223 */ /* 0x000fe2000001002b */
[----:B------:R-:W-:Y:S02]  /*126d0*/  IMAD.U32 R4, R99, 0x10000, RZ ;  /* 0x0001000063047824 */ /* 0x000fe400078e00ff */
[-C--:B------:R-:W-:Y:S01]  /*126e0*/  FMUL.FTZ R35, R35, R27.reuse ;  /* 0x0000001b23237220 */ /* 0x080fe20000410000 */
[C---:B------:R-:W-:Y:S01]  /*126f0*/  FFMA.FTZ R45, R6.reuse, R27, -R45 ;  /* 0x0000001b062d7223 */ /* 0x040fe2000001082d */
[C---:B------:R-:W-:Y:S01]  /*12700*/  FMUL.FTZ R27, R37.reuse, R38 ;  /* 0x00000026251b7220 */ /* 0x040fe20000410000 */
[----:B------:R-:W-:Y:S01]  /*12710*/  FMUL.FTZ R39, R37, R4 ;  /* 0x0000000425277220 */ /* 0x000fe20000410000 */
[----:B------:R-:W-:Y:S01]  /*12720*/  FFMA.FTZ R35, R6, R40, R35 ;  /* 0x0000002806237223 */ /* 0x000fe20000010023 */
[----:B------:R-:W-:-:S02]  /*12730*/  IMAD.U32 R6, R94, 0x10000, RZ ;  /* 0x000100005e067824 */ /* 0x000fc400078e00ff */
[----:B------:R-:W-:Y:S01]  /*12740*/  FFMA.FTZ R37, R34, R4, -R27 ;  /* 0x0000000422257223 */ /* 0x000fe2000001081b */
[C---:B------:R-:W-:Y:S01]  /*12750*/  FMUL.FTZ R4, R28.reuse, R92 ;  /* 0x0000005c1c047220 */ /* 0x040fe20000410000 */
[----:B------:R-:W-:Y:S01]  /*12760*/  FMUL.FTZ R28, R28, R96 ;  /* 0x000000601c1c7220 */ /* 0x000fe20000410000 */
[----:B------:R-:W-:Y:S01]  /*12770*/  FMUL.FTZ R40, R36, R6 ;  /* 0x0000000624287220 */ /* 0x000fe20000410000 */
[----:B------:R-:W-:Y:S01]  /*12780*/  LOP3.LUT R94, R94, 0xffff0000, RZ, 0xc0, !PT ;  /* 0xffff00005e5e7812 */ /* 0x000fe200078ec0ff */
[----:B------:R-:W-:Y:S01]  /*12790*/  FFMA.FTZ R96, R5, R96, -R4 ;  /* 0x0000006005607223 */ /* 0x000fe20000010804 */
[C---:B------:R-:W-:Y:S01]  /*127a0*/  IMAD.U32 R4, R98.reuse, 0x10000, RZ ;  /* 0x0001000062047824 */ /* 0x040fe200078e00ff */
[----:B------:R-:W-:Y:S01]  /*127b0*/  LOP3.LUT R98, R98, 0xffff0000, RZ, 0xc0, !PT ;  /* 0xffff000062627812 */ /* 0x000fe200078ec0ff */
[----:B------:R-:W-:Y:S01]  /*127c0*/  FFMA.FTZ R39, R34, R38, R39 ;  /* 0x0000002622277223 */ /* 0x000fe20000010027 */
[----:B------:R-:W-:Y:S01]  /*127d0*/  LOP3.LUT R95, R95, 0xffff0000, RZ, 0xc0, !PT ;  /* 0xffff00005f5f7812 */ /* 0x000fe200078ec0ff */
[-C--:B------:R-:W-:Y:S01]  /*127e0*/  FMUL.FTZ R36, R36, R4.reuse ;  /* 0x0000000424247220 */ /* 0x080fe20000410000 */
[----:B------:R-:W-:Y:S01]  /*127f0*/  LOP3.LUT R99, R99, 0xffff0000, RZ, 0xc0, !PT ;  /* 0xffff000063637812 */ /* 0x000fe200078ec0ff */
[----:B------:R-:W-:Y:S01]  /*12800*/  FFMA.FTZ R40, R7, R4, -R40 ;  /* 0x0000000407287223 */ /* 0x000fe20000010828 */
[C---:B------:R-:W-:Y:S01]  /*12810*/  FMUL.FTZ R27, R29.reuse, R93 ;  /* 0x0000005d1d1b7220 */ /* 0x040fe20000410000 */
[----:B------:R-:W-:Y:S01]  /*12820*/  FMUL.FTZ R38, R29, R97 ;  /* 0x000000611d267220 */ /* 0x000fe20000410000 */
[----:B------:R-:W-:Y:S01]  /*12830*/  FFMA.FTZ R28, R5, R92, R28 ;  /* 0x0000005c051c7223 */ /* 0x000fe2000001001c */
[C---:B------:R-:W-:Y:S01]  /*12840*/  FMUL.FTZ R4, R30.reuse, R94 ;  /* 0x0000005e1e047220 */ /* 0x040fe20000410000 */
[----:B------:R-:W-:Y:S01]  /*12850*/  FFMA.FTZ R36, R7, R6, R36 ;  /* 0x0000000607247223 */ /* 0x000fe20000010024 */
[-C--:B------:R-:W-:Y:S01]  /*12860*/  FMUL.FTZ R5, R30, R98.reuse ;  /* 0x000000621e057220 */ /* 0x080fe20000410000 */
[C---:B------:R-:W-:Y:S01]  /*12870*/  FMUL.FTZ R29, R31.reuse, R95 ;  /* 0x0000005f1f1d7220 */ /* 0x040fe20000410000 */
[----:B------:R-:W-:Y:S01]  /*12880*/  FMUL.FTZ R6, R31, R99 ;  /* 0x000000631f067220 */ /* 0x000fe20000410000 */
[----:B------:R-:W-:Y:S01]  /*12890*/  FFMA.FTZ R34, R24, R97, -R27 ;  /* 0x0000006118227223 */ /* 0x000fe2000001081b */
[C---:B------:R-:W-:Y:S01]  /*128a0*/  FFMA.FTZ R7, R25.reuse, R98, -R4 ;  /* 0x0000006219077223 */ /* 0x040fe20000010804 */
[----:B------:R-:W-:Y:S01]  /*128b0*/  FFMA.FTZ R27, R25, R94, R5 ;  /* 0x0000005e191b7223 */ /* 0x000fe20000010005 */
        /* <DEDUP_REMOVED lines=13> */
.L_x_1739:
[----:B------:R-:W-:Y:S05]  /*12990*/  BSYNC B1 ;  /* 0x0000000000017941 */ /* 0x000fea0003800000 */
.L_x_1738:
[----:B------:R-:W-:Y:S04]  /*129a0*/  BSSY B1, `(.L_x_1740) ;  /* 0x0000069000017945 */ /* 0x000fe80003800000 */
[----:B------:R-:W-:Y:S05]  /*129b0*/  @P1 BRA `(.L_x_1741) ;  /* 0x00000004009c1947 */ /* 0x000fea0003800000 */
[----:B------:R-:W2:Y:S01]  /*129c0*/  LDL R41, [R1+0x38] ;  /* 0x0000380001297983 */ /* 0x000ea20000100800 */
[----:B-1----:R-:W-:Y:S02]  /*129d0*/  LEA.HI R4, R33, R170, RZ, 0x1d ;  /* 0x000000aa21047211 */ /* 0x002fe400078fe8ff */
[----:B------:R-:W-:Y:S02]  /*129e0*/  SHF.R.U64 R34, R52, 0x10, R53 ;  /* 0x0000001034227819 */ /* 0x000fe40000001235 */
[----:B------:R-:W-:Y:S01]  /*129f0*/  SHF.R.S32.HI R5, RZ, 0x1f, R4 ;  /* 0x0000001fff057819 */ /* 0x000fe20000011404 */
[----:B------:R-:W-:Y:S01]  /*12a00*/  IMAD.SHL.U32 R6, R4, 0x8, RZ ;  /* 0x0000000804067824 */ /* 0x000fe200078e00ff */
[----:B------:R-:W-:Y:S02]  /*12a10*/  SHF.R.U64 R30, R8, 0x10, R9 ;  /* 0x00000010081e7819 */ /* 0x000fe40000001209 */
[----:B------:R-:W-:Y:S02]  /*12a20*/  LEA.HI R5, R5, R4, RZ, 0x3 ;  /* 0x0000000405057211 */ /* 0x000fe400078f18ff */
[----:B------:R-:W-:-:S02]  /*12a30*/  LOP3.LUT R4, R181, 0x38, R6, 0xf8, !PT ;  /* 0x00000038b5047812 */ /* 0x000fc400078ef806 */
[----:B------:R-:W-:Y:S01]  /*12a40*/  SHF.R.U32.HI R9, RZ, 0x10, R9 ;  /* 0x00000010ff097819 */ /* 0x000fe20000011609 */
[----:B------:R-:W-:Y:S01]  /*12a50*/  IMAD.SHL.U32 R5, R5, 0x400, RZ ;  /* 0x0000040005057824 */ /* 0x000fe200078e00ff */
[----:B------:R-:W-:Y:S02]  /*12a60*/  LOP3.LUT R4, R4, R44, RZ, 0x3c, !PT ;  /* 0x0000002c04047212 */ /* 0x000fe400078e3cff */
[----:B------:R-:W-:Y:S02]  /*12a70*/  PRMT R79, R79, 0x5410, R34 ;  /* 0x000054104f4f7816 */ /* 0x000fe40000000022 */
[----:B------:R-:W-:Y:S02]  /*12a80*/  LOP3.LUT R5, R5, 0x7fffe000, RZ, 0xc0, !PT ;  /* 0x7fffe00005057812 */ /* 0x000fe400078ec0ff */
[----:B------:R-:W-:Y:S01]  /*12a90*/  PRMT R75, R75, 0x5410, R30 ;  /* 0x000054104b4b7816 */ /* 0x000fe2000000001e */
[----:B------:R-:W-:Y:S01]  /*12aa0*/  IMAD.U32 R34, R79, 0x10000, RZ ;  /* 0x000100004f227824 */ /* 0x000fe200078e00ff */
[----:B------:R-:W-:-:S02]  /*12ab0*/  IADD3 R25, R4, R5, R201 ;  /* 0x0000000504197210 */ /* 0x000fc40007ffe0c9 */
[----:B------:R-:W-:Y:S01]  /*12ac0*/  SHF.R.U32.HI R53, RZ, 0x10, R53 ;  /* 0x00000010ff357819 */ /* 0x000fe20000011635 */
[----:B------:R-:W-:Y:S01]  /*12ad0*/  IMAD.U32 R35, R75, 0x10000, RZ ;  /* 0x000100004b237824 */ /* 0x000fe200078e00ff */
[----:B------:R-:W-:Y:S01]  /*12ae0*/  SHF.R.U64 R32, R54, 0x10, R55 ;  /* 0x0000001036207819 */ /* 0x000fe20000001237 */
[----:B------:R-:W-:Y:S01]  /*12af0*/  IMAD R28, R25, 0x2, R2 ;  /* 0x00000002191c7824 */ /* 0x000fe200078e0202 */
[----:B------:R-:W-:Y:S02]  /*12b00*/  SHF.R.U64 R8, R10, 0x10, R11 ;  /* 0x000000100a087819 */ /* 0x000fe4000000120b */
[----:B------:R-:W-:Y:S02]  /*12b10*/  PRMT R76, R76, 0x5410, R9 ;  /* 0x000054104c4c7816 */ /* 0x000fe40000000009 */
[----:B------:R-:W1:Y:S01]  /*12b20*/  LDS.128 R24, [R28+0xc400] ;  /* 0x00c400001c187984 */ /* 0x000e620000000c00 */
[----:B------:R-:W-:Y:S02]  /*12b30*/  SHF.R.U32.HI R55, RZ, 0x10, R55 ;  /* 0x00000010ff377819 */ /* 0x000fe40000011637 */
[----:B------:R-:W-:Y:S01]  /*12b40*/  SHF.R.U32.HI R11, RZ, 0x10, R11 ;  /* 0x00000010ff0b7819 */ /* 0x000fe2000001160b */
[----:B------:R-:W-:Y:S01]  /*12b50*/  IMAD.U32 R36, R76, 0x10000, RZ ;  /* 0x000100004c247824 */ /* 0x000fe200078e00ff */
[----:B------:R-:W-:-:S02]  /*12b60*/  PRMT R80, R80, 0x5410, R53 ;  /* 0x0000541050507816 */ /* 0x000fc40000000035 */
[----:B------:R-:W-:Y:S02]  /*12b70*/  PRMT R77, R77, 0x5410, R8 ;  /* 0x000054104d4d7816 */ /* 0x000fe40000000008 */
[----:B------:R-:W-:Y:S02]  /*12b80*/  PRMT R82, R82, 0x5410, R55 ;  /* 0x0000541052527816 */ /* 0x000fe40000000037 */
[----:B------:R-:W-:Y:S02]  /*12b90*/  PRMT R78, R78, 0x5410, R11 ;  /* 0x000054104e4e7816 */ /* 0x000fe4000000000b */
[----:B------:R-:W-:Y:S02]  /*12ba0*/  PRMT R81, R81, 0x5410, R32 ;  /* 0x0000541051517816 */ /* 0x000fe40000000020 */
[----:B------:R-:W-:Y:S02]  /*12bb0*/  LOP3.LUT R75, R75, 0xffff0000, RZ, 0xc0, !PT ;  /* 0xffff00004b4b7812 */ /* 0x000fe400078ec0ff */
[----:B------:R-:W-:-:S02]  /*12bc0*/  LOP3.LUT R79, R79, 0xffff0000, RZ, 0xc0, !PT ;  /* 0xffff00004f4f7812 */ /* 0x000fc400078ec0ff */
[----:B------:R-:W-:Y:S01]  /*12bd0*/  LOP3.LUT R76, R76, 0xffff0000, RZ, 0xc0, !PT ;  /* 0xffff00004c4c7812 */ /* 0x000fe200078ec0ff */
[C---:B-1----:R-:W-:Y:S01]  /*12be0*/  IMAD.U32 R29, R24.reuse, 0x10000, RZ ;  /* 0x00010000181d7824 */ /* 0x042fe200078e00ff */
[----:B------:R-:W-:Y:S01]  /*12bf0*/  LOP3.LUT R24, R24, 0xffff0000, RZ, 0xc0, !PT ;  /* 0xffff000018187812 */ /* 0x000fe200078ec0ff */
[C---:B------:R-:W-:Y:S01]  /*12c00*/  IMAD.U32 R30, R25.reuse, 0x10000, RZ ;  /* 0x00010000191e7824 */ /* 0x040fe200078e00ff */
[----:B------:R-:W-:Y:S01]  /*12c10*/  LOP3.LUT R25, R25, 0xffff0000, RZ, 0xc0, !PT ;  /* 0xffff000019197812 */ /* 0x000fe200078ec0ff */
[C---:B------:R-:W-:Y:S01]  /*12c20*/  FMUL.FTZ R37, R29.reuse, R35 ;  /* 0x000000231d257220 */ /* 0x040fe20000410000 */
[----:B------:R-:W-:Y:S01]  /*12c30*/  FMUL.FTZ R39, R29, R34 ;  /* 0x000000221d277220 */ /* 0x000fe20000410000 */
[----:B------:R-:W-:Y:S02]  /*12c40*/  IMAD.U32 R29, R80, 0x10000, RZ ;  /* 0x00010000501d7824 */ /* 0x000fe400078e00ff */
[----:B------:R-:W-:Y:S01]  /*12c50*/  FMUL.FTZ R38, R30, R36 ;  /* 0x000000241e267220 */ /* 0x000fe20000410000 */
[----:B------:R-:W-:Y:S01]  /*12c60*/  IMAD.U32 R32, R27, 0x10000, RZ ;  /* 0x000100001b207824 */ /* 0x000fe200078e00ff */
[----:B------:R-:W-:Y:S01]  /*12c70*/  LOP3.LUT R80, R80, 0xffff0000, RZ, 0xc0, !PT ;  /* 0xffff000050507812 */ /* 0x000fe200078ec0ff */
[----:B------:R-:W-:Y:S01]  /*12c80*/  FMUL.FTZ R30, R30, R29 ;  /* 0x0000001d1e1e7220 */ /* 0x000fe20000410000 */
[C---:B------:R-:W-:Y:S01]  /*12c90*/  IMAD.U32 R31, R26.reuse, 0x10000, RZ ;  /* 0x000100001a1f7824 */ /* 0x040fe200078e00ff */
[----:B------:R-:W-:-:S02]  /*12ca0*/  LOP3.LUT R26, R26, 0xffff0000, RZ, 0xc0, !PT ;  /* 0xffff00001a1a7812 */ /* 0x000fc400078ec0ff */
[----:B------:R-:W-:Y:S01]  /*12cb0*/  LOP3.LUT R27, R27, 0xffff0000, RZ, 0xc0, !PT ;  /* 0xffff00001b1b7812 */ /* 0x000fe200078ec0ff */
[----:B--2---:R-:W1:Y:S02]  /*12cc0*/  LDS.128 R4, [R41] ;  /* 0x0000000029047984 */ /* 0x004e640000000c00 */
[C---:B-1----:R-:W-:Y:S01]  /*12cd0*/  IMAD.U32 R8, R4.reuse, 0x10000, RZ ;  /* 0x0001000004087824 */ /* 0x042fe200078e00ff */
[----:B------:R-:W-:Y:S01]  /*12ce0*/  LOP3.LUT R4, R4, 0xffff0000, RZ, 0xc0, !PT ;  /* 0xffff000004047812 */ /* 0x000fe200078ec0ff */
[C---:B------:R-:W-:Y:S01]  /*12cf0*/  IMAD.U32 R9, R5.reuse, 0x10000, RZ ;  /* 0x0001000005097824 */ /* 0x040fe200078e00ff */
[----:B------:R-:W-:Y:S01]  /*12d00*/  LOP3.LUT R5, R5, 0xffff0000, RZ, 0xc0, !PT ;  /* 0xffff000005057812 */ /* 0x000fe200078ec0ff */
[C---:B------:R-:W-:Y:S01]  /*12d10*/  FFMA.FTZ R37, R8.reuse, R34, -R37 ;  /* 0x0000002208257223 */ /* 0x040fe20000010825 */
[----:B------:R-:W-:Y:S01]  /*12d20*/  FFMA.FTZ R39, R8, R35, R39 ;  /* 0x0000002308277223 */ /* 0x000fe20000010027 */
[----:B------:R-:W-:Y:S02]  /*12d30*/  IMAD.U32 R34, R78, 0x10000, RZ ;  /* 0x000100004e227824 */ /* 0x000fe400078e00ff */
[----:B------:R-:W-:Y:S01]  /*12d40*/  FFMA.FTZ R38, R9, R29, -R38 ;  /* 0x0000001d09267223 */ /* 0x000fe20000010826 */
[----:B------:R-:W-:-:S02]  /*12d50*/  IMAD.U32 R8, R82, 0x10000, RZ ;  /* 0x0001000052087824 */ /* 0x000fc400078e00ff */
[----:B------:R-:W-:Y:S01]  /*12d60*/  FFMA.FTZ R36, R9, R36, R30 ;  /* 0x0000002409247223 */ /* 0x000fe2000001001e */
[----:B------:R-:W-:Y:S02]  /*12d70*/  IMAD.U32 R11, R7, 0x10000, RZ ;  /* 0x00010000070b7824 */ /* 0x000fe400078e00ff */
[C---:B------:R-:W-:Y:S01]  /*12d80*/  FMUL.FTZ R40, R32.reuse, R34 ;  /* 0x0000002220287220 */ /* 0x040fe20000410000 */
[----:B------:R-:W-:Y:S01]  /*12d90*/  FMUL.FTZ R29, R32, R8 ;  /* 0x00000008201d7220 */ /* 0x000fe20000410000 */
[C---:B------:R-:W-:Y:S01]  /*12da0*/  FMUL.FTZ R9, R24.reuse, R75 ;  /* 0x0000004b18097220 */ /* 0x040fe20000410000 */
[----:B------:R-:W-:Y:S01]  /*12db0*/  FMUL.FTZ R32, R25, R76 ;  /* 0x0000004c19207220 */ /* 0x000fe20000410000 */
[C---:B------:R-:W-:Y:S01]  /*12dc0*/  FFMA.FTZ R40, R11.reuse, R8, -R40 ;  /* 0x000000080b287223 */ /* 0x040fe20000010828 */
[----:B------:R-:W-:Y:S01]  /*12dd0*/  FFMA.FTZ R34, R11, R34, R29 ;  /* 0x000000220b227223 */ /* 0x000fe2000001001d */
[-C--:B------:R-:W-:Y:S01]  /*12de0*/  FMUL.FTZ R11, R24, R79.reuse ;  /* 0x0000004f180b7220 */ /* 0x080fe20000410000 */
[----:B------:R-:W-:Y:S01]  /*12df0*/  FFMA.FTZ R24, R4, R79, -R9 ;  /* 0x0000004f04187223 */ /* 0x000fe20000010809 */
[----:B------:R-:W-:-:S02]  /*12e00*/  IMAD.U32 R9, R77, 0x10000, RZ ;  /* 0x000100004d097824 */ /* 0x000fc400078e00ff */
[----:B------:R-:W-:Y:S01]  /*12e10*/  FMUL.FTZ R25, R25, R80 ;  /* 0x0000005019197220 */ /* 0x000fe20000410000 */
[----:B------:R-:W-:Y:S01]  /*12e20*/  IMAD.U32 R8, R81, 0x10000, RZ ;  /* 0x0001000051087824 */ /* 0x000fe200078e00ff */
[----:B------:R-:W-:Y:S01]  /*12e30*/  LOP3.LUT R77, R77, 0xffff0000, RZ, 0xc0, !PT ;  /* 0xffff00004d4d7812 */ /* 0x000fe200078ec0ff */
[----:B------:R-:W-:Y:S02]  /*12e40*/  IMAD.U32 R10, R6, 0x10000, RZ ;  /* 0x00010000060a7824 */ /* 0x000fe400078e00ff */
[C---:B------:R-:W-:Y:S01]  /*12e50*/  FMUL.FTZ R29, R31.reuse, R9 ;  /* 0x000000091f1d7220 */ /* 0x040fe20000410000 */
[----:B------:R-:W-:Y:S01]  /*12e60*/  LOP3.LUT R78, R78, 0xffff0000, RZ, 0xc0, !PT ;  /* 0xffff00004e4e7812 */ /* 0x000fe200078ec0ff */
[----:B------:R-:W-:Y:S01]  /*12e70*/  FMUL.FTZ R31, R31, R8 ;  /* 0x000000081f1f7220 */ /* 0x000fe20000410000 */
[----:B------:R-:W-:Y:S01]  /*12e80*/  LOP3.LUT R81, R81, 0xffff0000, RZ, 0xc0, !PT ;  /* 0xffff000051517812 */ /* 0x000fe200078ec0ff */
[----:B------:R-:W-:Y:S01]  /*12e90*/  FFMA.FTZ R30, R4, R75, R11 ;  /* 0x0000004b041e7223 */ /* 0x000fe2000001000b */
[----:B------:R-:W-:Y:S01]  /*12ea0*/  LOP3.LUT R82, R82, 0xffff0000, RZ, 0xc0, !PT ;  /* 0xffff000052527812 */ /* 0x000fe200078ec0ff */
[C---:B------:R-:W-:Y:S01]  /*12eb0*/  FFMA.FTZ R11, R5.reuse, R80, -R32 ;  /* 0x00000050050b7223 */ /* 0x040fe20000010820 */
[----:B------:R-:W-:Y:S01]  /*12ec0*/  LOP3.LUT R6, R6, 0xffff0000, RZ, 0xc0, !PT ;  /* 0xffff000006067812 */ /* 0x000fe200078ec0ff */
[----:B------:R-:W-:Y:S01]  /*12ed0*/  FFMA.FTZ R25, R5, R76, R25 ;  /* 0x0000004c05197223 */ /* 0x000fe20000010019 */
[----:B------:R-:W-:Y:S01]  /*12ee0*/  LOP3.LUT R7, R7, 0xffff0000, RZ, 0xc0, !PT ;  /* 0xffff000007077812 */ /* 0x000fe200078ec0ff */
[C---:B------:R-:W-:Y:S01]  /*12ef0*/  FFMA.FTZ R29, R10.reuse, R8, -R29 ;  /* 0x000000080a1d7223 */ /* 0x040fe2000001081d */
[----:B------:R-:W-:Y:S01]  /*12f00*/  FFMA.FTZ R10, R10, R9, R31 ;  /* 0x000000090a0a7223 */ /* 0x000fe2000001001f */
[C---:B------:R-:W-:Y:S01]  /*12f10*/  FMUL.FTZ R5, R26.reuse, R77 ;  /* 0x0000004d1a057220 */ /* 0x040fe20000410000 */
[C---:B------:R-:W-:Y:S01]  /*12f20*/  FMUL.FTZ R8, R27.reuse, R78 ;  /* 0x0000004e1b087220 */ /* 0x040fe20000410000 */
[-C--:B------:R-:W-:Y:S01]  /*12f30*/  FMUL.FTZ R4, R26, R81.reuse ;  /* 0x000000511a047220 */ /* 0x080fe20000410000 */
[-C--:B------:R-:W-:Y:S01]  /*12f40*/  FMUL.FTZ R9, R27, R82.reuse ;  /* 0x000000521b097220 */ /* 0x080fe20000410000 */
[C---:B------:R-:W-:Y:S01]  /*12f50*/  FFMA.FTZ R26, R6.reuse, R81, -R5 ;  /* 0x00000051061a7223 */ /* 0x040fe20000010805 */
[C---:B------:R-:W-:Y:S01]  /*12f60*/  FFMA.FTZ R27, R7.reuse, R82, -R8 ;  /* 0x00000052071b7223 */ /* 0x040fe20000010808 */
        /* <DEDUP_REMOVED lines=12> */
.L_x_1741:
[----:B------:R-:W-:Y:S05]  /*13030*/  BSYNC B1 ;  /* 0x0000000000017941 */ /* 0x000fea0003800000 */
.L_x_1740:
[----:B------:R-:W-:Y:S05]  /*13040*/  @P2 BRA `(.L_x_1713) ;  /* 0x00000004009c2947 */ /* 0x000fea0003800000 */
[----:B------:R-:W3:Y:S01]  /*13050*/  LDL R34, [R1+0x34] ;  /* 0x0000340001227983 */ /* 0x000ee20000100800 */
[----:B------:R-:W-:Y:S02]  /*13060*/  LEA.HI R33, R33, R171, RZ, 0x1d ;  /* 0x000000ab21217211 */ /* 0x000fe400078fe8ff */
[----:B-1----:R-:W-:Y:S02]  /*13070*/  SHF.R.U64 R26, R58, 0x10, R59 ;  /* 0x000000103a1a7819 */ /* 0x002fe4000000123b */
[----:B--2---:R-:W-:Y:S01]  /*13080*/  SHF.R.S32.HI R6, RZ, 0x1f, R33 ;  /* 0x0000001fff067819 */ /* 0x004fe20000011421 */
[----:B------:R-:W-:Y:S01]  /*13090*/  IMAD.SHL.U32 R4, R33, 0x8, RZ ;  /* 0x0000000821047824 */ /* 0x000fe200078e00ff */
[----:B------:R-:W-:Y:S02]  /*130a0*/  SHF.R.U64 R25, R12, 0x10, R13 ;  /* 0x000000100c197819 */ /* 0x000fe4000000120d */
[----:B------:R-:W-:Y:S02]  /*130b0*/  LEA.HI R6, R6, R33, RZ, 0x3 ;  /* 0x0000002106067211 */ /* 0x000fe400078f18ff */
[----:B------:R-:W-:-:S02]  /*130c0*/  LOP3.LUT R4, R181, 0x38, R4, 0xf8, !PT ;  /* 0x00000038b5047812 */ /* 0x000fc400078ef804 */
[----:B------:R-:W-:Y:S01]  /*130d0*/  SHF.R.U32.HI R28, RZ, 0x10, R13 ;  /* 0x00000010ff1c7819 */ /* 0x000fe2000001160d */
[----:B------:R-:W-:Y:S01]  /*130e0*/  IMAD.SHL.U32 R6, R6, 0x400, RZ ;  /* 0x0000040006067824 */ /* 0x000fe200078e00ff */
[----:B------:R-:W-:Y:S02]  /*130f0*/  LOP3.LUT R4, R4, R44, RZ, 0x3c, !PT ;  /* 0x0000002c04047212 */ /* 0x000fe400078e3cff */
[----:B------:R-:W-:Y:S02]  /*13100*/  SHF.R.U64 R13, R14, 0x10, R15 ;  /* 0x000000100e0d7819 */ /* 0x000fe4000000120f */
[----:B------:R-:W-:Y:S02]  /*13110*/  LOP3.LUT R6, R6, 0x7fffe000, RZ, 0xc0, !PT ;  /* 0x7fffe00006067812 */ /* 0x000fe400078ec0ff */
[----:B------:R-:W-:Y:S02]  /*13120*/  PRMT R73, R73, 0x5410, R26 ;  /* 0x0000541049497816 */ /* 0x000fe4000000001a */
[----:B------:R-:W-:-:S02]  /*13130*/  IADD3 R9, R4, R6, R201 ;  /* 0x0000000604097210 */ /* 0x000fc40007ffe0c9 */
[----:B------:R-:W-:Y:S02]  /*13140*/  SHF.R.U64 R27, R56, 0x10, R57 ;  /* 0x00000010381b7819 */ /* 0x000fe40000001239 */
[----:B------:R-:W-:Y:S01]  /*13150*/  SHF.R.U32.HI R14, RZ, 0x10, R15 ;  /* 0x00000010ff0e7819 */ /* 0x000fe2000001160f */
[----:B------:R-:W-:Y:S01]  /*13160*/  IMAD R24, R9, 0x2, R2 ;  /* 0x0000000209187824 */ /* 0x000fe200078e0202 */
[----:B------:R-:W-:Y:S02]  /*13170*/  PRMT R26, R0, 0x5410, R25 ;  /* 0x00005410001a7816 */ /* 0x000fe40000000019 */
[----:B------:R-:W-:Y:S02]  /*13180*/  PRMT R70, R70, 0x5410, R27 ;  /* 0x0000541046467816 */ /* 0x000fe4000000001b */
[----:B------:R-:W1:Y:S01]  /*13190*/  LDS.128 R8, [R24+0xc400] ;  /* 0x00c4000018087984 */ /* 0x000e620000000c00 */
[----:B------:R-:W-:Y:S01]  /*131a0*/  PRMT R31, R21, 0x5410, R14 ;  /* 0x00005410151f7816 */ /* 0x000fe2000000000e */
[----:B------:R-:W-:Y:S01]  /*131b0*/  IMAD.U32 R27, R26, 0x10000, RZ ;  /* 0x000100001a1b7824 */ /* 0x000fe200078e00ff */
[----:B------:R-:W-:Y:S01]  /*131c0*/  SHF.R.U32.HI R56, RZ, 0x10, R57 ;  /* 0x00000010ff387819 */ /* 0x000fe20000011639 */
[----:B------:R-:W-:Y:S01]  /*131d0*/  IMAD.U32 R25, R70, 0x10000, RZ ;  /* 0x0001000046197824 */ /* 0x000fe200078e00ff */
[----:B------:R-:W-:Y:S01]  /*131e0*/  PRMT R28, R3, 0x5410, R28 ;  /* 0x00005410031c7816 */ /* 0x000fe2000000001c */
[----:B------:R-:W-:Y:S01]  /*131f0*/  IMAD.U32 R32, R31, 0x10000, RZ ;  /* 0x000100001f207824 */ /* 0x000fe200078e00ff */
[----:B------:R-:W-:-:S02]  /*13200*/  SHF.R.U32.HI R59, RZ, 0x10, R59 ;  /* 0x00000010ff3b7819 */ /* 0x000fc4000001163b */
[----:B------:R-:W-:Y:S01]  /*13210*/  PRMT R71, R71, 0x5410, R56 ;  /* 0x0000541047477816 */ /* 0x000fe20000000038 */
[----:B------:R-:W-:Y:S01]  /*13220*/  IMAD.U32 R29, R28, 0x10000, RZ ;  /* 0x000100001c1d7824 */ /* 0x000fe200078e00ff */
[----:B------:R-:W-:Y:S02]  /*13230*/  PRMT R74, R74, 0x5410, R59 ;  /* 0x000054104a4a7816 */ /* 0x000fe4000000003b */
[----:B------:R-:W-:Y:S02]  /*13240*/  PRMT R30, R20, 0x5410, R13 ;  /* 0x00005410141e7816 */ /* 0x000fe4000000000d */
[----:B------:R-:W-:Y:S02]  /*13250*/  LOP3.LUT R26, R26, 0xffff0000, RZ, 0xc0, !PT ;  /* 0xffff00001a1a7812 */ /* 0x000fe400078ec0ff */
[----:B------:R-:W-:Y:S02]  /*13260*/  LOP3.LUT R70, R70, 0xffff0000, RZ, 0xc0, !PT ;  /* 0xffff000046467812 */ /* 0x000fe400078ec0ff */
[----:B------:R-:W-:Y:S01]  /*13270*/  LOP3.LUT R28, R28, 0xffff0000, RZ, 0xc0, !PT ;  /* 0xffff00001c1c7812 */ /* 0x000fe200078ec0ff */
[C---:B-1----:R-:W-:Y:S01]  /*13280*/  IMAD.U32 R14, R8.reuse, 0x10000, RZ ;  /* 0x00010000080e7824 */ /* 0x042fe200078e00ff */
[----:B------:R-:W-:Y:S01]  /*13290*/  LOP3.LUT R8, R8, 0xffff0000, RZ, 0xc0, !PT ;  /* 0xffff000008087812 */ /* 0x000fe200078ec0ff */
[C---:B------:R-:W-:Y:S01]  /*132a0*/  IMAD.U32 R15, R9.reuse, 0x10000, RZ ;  /* 0x00010000090f7824 */ /* 0x040fe200078e00ff */
[----:B------:R-:W-:Y:S01]  /*132b0*/  LOP3.LUT R9, R9, 0xffff0000, RZ, 0xc0, !PT ;  /* 0xffff000009097812 */ /* 0x000fe200078ec0ff */
[C---:B------:R-:W-:Y:S01]  /*132c0*/  FMUL.FTZ R33, R14.reuse, R27 ;  /* 0x0000001b0e217220 */ /* 0x040fe20000410000 */
[-C--:B------:R-:W-:Y:S01]  /*132d0*/  FMUL.FTZ R35, R14, R25.reuse ;  /* 0x000000190e237220 */ /* 0x080fe20000410000 */
[C---:B------:R-:W-:Y:S01]  /*132e0*/  IMAD.U32 R14, R71.reuse, 0x10000, RZ ;  /* 0x00010000470e7824 */ /* 0x040fe200078e00ff */
[----:B------:R-:W-:Y:S01]  /*132f0*/  LOP3.LUT R71, R71, 0xffff0000, RZ, 0xc0, !PT ;  /* 0xffff000047477812 */ /* 0x000fe200078ec0ff */
[C---:B------:R-:W-:Y:S01]  /*13300*/  IMAD.U32 R21, R11.reuse, 0x10000, RZ ;  /* 0x000100000b157824 */ /* 0x040fe200078e00ff */
[----:B------:R-:W-:Y:S01]  /*13310*/  LOP3.LUT R11, R11, 0xffff0000, RZ, 0xc0, !PT ;  /* 0xffff00000b0b7812 */ /* 0x000fe200078ec0ff */
[C---:B------:R-:W-:Y:S01]  /*13320*/  IMAD.U32 R20, R10.reuse, 0x10000, RZ ;  /* 0x000100000a147824 */ /* 0x040fe200078e00ff */
[----:B------:R-:W-:Y:S01]  /*13330*/  LOP3.LUT R10, R10, 0xffff0000, RZ, 0xc0, !PT ;  /* 0xffff00000a0a7812 */ /* 0x000fe200078ec0ff */
[----:B---3--:R-:W1:Y:S02]  /*13340*/  LDS.128 R4, [R34] ;  /* 0x0000000022047984 */ /* 0x008e640000000c00 */
[C---:B-1----:R-:W-:Y:S01]  /*13350*/  IMAD.U32 R0, R4.reuse, 0x10000, RZ ;  /* 0x0001000004007824 */ /* 0x042fe200078e00ff */
[----:B------:R-:W-:Y:S01]  /*13360*/  LOP3.LUT R3, R4, 0xffff0000, RZ, 0xc0, !PT ;  /* 0xffff000004037812 */ /* 0x000fe200078ec0ff */
[C---:B------:R-:W-:Y:S01]  /*13370*/  IMAD.U32 R12, R5.reuse, 0x10000, RZ ;  /* 0x00010000050c7824 */ /* 0x040fe200078e00ff */
[----:B------:R-:W-:Y:S01]  /*13380*/  LOP3.LUT R4, R5, 0xffff0000, RZ, 0xc0, !PT ;  /* 0xffff000005047812 */ /* 0x000fe200078ec0ff */
[C---:B------:R-:W-:Y:S01]  /*13390*/  FFMA.FTZ R33, R0.reuse, R25, -R33 ;  /* 0x0000001900217223 */ /* 0x040fe20000010821 */
[----:B------:R-:W-:Y:S01]  /*133a0*/  FMUL.FTZ R25, R15, R29 ;  /* 0x0000001d0f197220 */ /* 0x000fe20000410000 */
[----:B------:R-:W-:Y:S01]  /*133b0*/  FFMA.FTZ R35, R0, R27, R35 ;  /* 0x0000001b00237223 */ /* 0x000fe20000010023 */
[----:B------:R-:W-:-:S02]  /*133c0*/  IMAD.U32 R0, R74, 0x10000, RZ ;  /* 0x000100004a007824 */ /* 0x000fc400078e00ff */
[-C--:B------:R-:W-:Y:S01]  /*133d0*/  FMUL.FTZ R15, R15, R14.reuse ;  /* 0x0000000e0f0f7220 */ /* 0x080fe20000410000 */
[C---:B------:R-:W-:Y:S01]  /*133e0*/  FFMA.FTZ R25, R12.reuse, R14, -R25 ;  /* 0x0000000e0c197223 */ /* 0x040fe20000010819 */
[----:B------:R-:W-:Y:S02]  /*133f0*/  IMAD.U32 R13, R7, 0x10000, RZ ;  /* 0x00010000070d7824 */ /* 0x000fe400078e00ff */
[C---:B------:R-:W-:Y:S01]  /*13400*/  FMUL.FTZ R14, R21.reuse, R32 ;  /* 0x00000020150e7220 */ /* 0x040fe20000410000 */
[----:B------:R-:W-:Y:S01]  /*13410*/  FMUL.FTZ R27, R21, R0 ;  /* 0x00000000151b7220 */ /* 0x000fe20000410000 */
[----:B------:R-:W-:Y:S01]  /*13420*/  FFMA.FTZ R15, R12, R29, R15 ;  /* 0x0000001d0c0f7223 */ /* 0x000fe2000001000f */
[C---:B------:R-:W-:Y:S01]  /*13430*/  FMUL.FTZ R12, R8.reuse, R70 ;  /* 0x00000046080c7220 */ /* 0x040fe20000410000 */
[----:B------:R-:W-:Y:S01]  /*13440*/  FFMA.FTZ R21, R13, R0, -R14 ;  /* 0x000000000d157223 */ /* 0x000fe2000001080e */
[----:B------:R-:W-:Y:S01]  /*13450*/  FMUL.FTZ R0, R8, R26 ;  /* 0x0000001a08007220 */ /* 0x000fe20000410000 */
[----:B------:R-:W-:-:S02]  /*13460*/  IMAD.U32 R8, R30, 0x10000, RZ ;  /* 0x000100001e087824 */ /* 0x000fc400078e00ff */
[C---:B------:R-:W-:Y:S01]  /*13470*/  FFMA.FTZ R12, R3.reuse, R26, R12 ;  /* 0x0000001a030c7223 */ /* 0x040fe2000001000c */
[----:B------:R-:W-:Y:S02]  /*13480*/  IMAD.U32 R5, R6, 0x10000, RZ ;  /* 0x0001000006057824 */ /* 0x000fe400078e00ff */
[----:B------:R-:W-:Y:S01]  /*13490*/  FFMA.FTZ R70, R3, R70, -R0 ;  /* 0x0000004603467223 */ /* 0x000fe20000010800 */
[----:B------:R-:W-:Y:S02]  /*134a0*/  IMAD.U32 R0, R73, 0x10000, RZ ;  /* 0x0001000049007824 */ /* 0x000fe400078e00ff */
[C---:B------:R-:W-:Y:S01]  /*134b0*/  FMUL.FTZ R26, R20.reuse, R8 ;  /* 0x00000008141a7220 */ /* 0x040fe20000410000 */
[----:B------:R-:W-:Y:S01]  /*134c0*/  FFMA.FTZ R27, R13, R32, R27 ;  /* 0x000000200d1b7223 */ /* 0x000fe2000001001b */
[----:B------:R-:W-:Y:S01]  /*134d0*/  FMUL.FTZ R13, R9, R28 ;  /* 0x0000001c090d7220 */ /* 0x000fe20000410000 */
[-C--:B------:R-:W-:Y:S01]  /*134e0*/  FMUL.FTZ R20, R20, R0.reuse ;  /* 0x0000000014147220 */ /* 0x080fe20000410000 */
[----:B------:R-:W-:Y:S01]  /*134f0*/  FFMA.FTZ R26, R5, R0, -R26 ;  /* 0x00000000051a7223 */ /* 0x000fe2000001081a */
[-C--:B------:R-:W-:Y:S01]  /*13500*/  FMUL.FTZ R9, R9, R71.reuse ;  /* 0x0000004709097220 */ /* 0x080fe20000410000 */
[----:B------:R-:W-:Y:S01]  /*13510*/  LOP3.LUT R3, R30, 0xffff0000, RZ, 0xc0, !PT ;  /* 0xffff00001e037812 */ /* 0x000fe200078ec0ff */
[C---:B------:R-:W-:Y:S01]  /*13520*/  FFMA.FTZ R14, R4.reuse, R71, -R13 ;  /* 0x00000047040e7223 */ /* 0x040fe2000001080d */
[----:B------:R-:W-:Y:S01]  /*13530*/  LOP3.LUT R0, R31, 0xffff0000, RZ, 0xc0, !PT ;  /* 0xffff00001f007812 */ /* 0x000fe200078ec0ff */
[----:B------:R-:W-:Y:S01]  /*13540*/  FFMA.FTZ R28, R4, R28, R9 ;  /* 0x0000001c041c7223 */ /* 0x000fe20000010009 */
[----:B------:R-:W-:Y:S01]  /*13550*/  LOP3.LUT R73, R73, 0xffff0000, RZ, 0xc0, !PT ;  /* 0xffff000049497812 */ /* 0x000fe200078ec0ff */
[----:B------:R-:W-:Y:S01]  /*13560*/  FFMA.FTZ R20, R5, R8, R20 ;  /* 0x0000000805147223 */ /* 0x000fe20000010014 */
[----:B------:R-:W-:Y:S01]  /*13570*/  LOP3.LUT R74, R74, 0xffff0000, RZ, 0xc0, !PT ;  /* 0xffff00004a4a7812 */ /* 0x000fe200078ec0ff */
[----:B------:R-:W-:Y:S01]  /*13580*/  FMUL.FTZ R5, R10, R3 ;  /* 0x000000030a057220 */ /* 0x000fe20000410000 */
[----:B------:R-:W-:Y:S01]  /*13590*/  LOP3.LUT R6, R6, 0xffff0000, RZ, 0xc0, !PT ;  /* 0xffff000006067812 */ /* 0x000fe200078ec0ff */
[----:B------:R-:W-:Y:S01]  /*135a0*/  FMUL.FTZ R4, R11, R0 ;  /* 0x000000000b047220 */ /* 0x000fe20000410000 */
[----:B------:R-:W-:Y:S01]  /*135b0*/  LOP3.LUT R7, R7, 0xffff0000, RZ, 0xc0, !PT ;  /* 0xffff000007077812 */ /* 0x000fe200078ec0ff */
[-C--:B------:R-:W-:Y:S01]  /*135c0*/  FMUL.FTZ R10, R10, R73.reuse ;  /* 0x000000490a0a7220 */ /* 0x080fe20000410000 */
[-C--:B------:R-:W-:Y:S01]  /*135d0*/  FMUL.FTZ R11, R11, R74.reuse ;  /* 0x0000004a0b0b7220 */ /* 0x080fe20000410000 */
[----:B------:R-:W-:Y:S01]  /*135e0*/  FFMA.FTZ R73, R6, R73, -R5 ;  /* 0x0000004906497223 */ /* 0x000fe20000010805 */
[----:B------:R-:W-:Y:S01]  /*135f0*/  F2FP.BF16.F32.PACK_AB R5, R14, R25 ;  /* 0x000000190e05723e */ /* 0x000fe200000010ff */
[C---:B------:R-:W-:Y:S01]  /*13600*/  FFMA.FTZ R74, R7.reuse, R74, -R4 ;  /* 0x0000004a074a7223 */ /* 0x040fe20000010804 */
        /* <DEDUP_REMOVED lines=11> */
.L_x_1713:
[----:B------:R-:W-:Y:S05]  /*136c0*/  BSYNC B0 ;  /* 0x0000000000007941 */ /* 0x000fea0003800000 */
.L_x_1691:
        /* <DEDUP_REMOVED lines=8> */
.L_x_1689:
[----:B01-3--:R-:W3:Y:S02]  /*13750*/  LDL R0, [R1+0x30] ;  /* 0x0000300001007983 */ /* 0x00bee40000100800 */
[----:B---3--:R-:W-:-:S13]  /*13760*/  R2UR UR4, R0 ;  /* 0x00000000000472ca */ /* 0x008fda00000e0000 */
[----:B------:R-:W-:-:S05]  /*13770*/  IMAD.U32 R0, RZ, RZ, UR4 ;  /* 0x00000004ff007e24 */ /* 0x000fca000f8e00ff */
[----:B------:R-:W-:-:S13]  /*13780*/  ISETP.NE.AND P0, PT, R0, 0x3, PT ;  /* 0x000000030000780c */ /* 0x000fda0003f05270 */
[----:B------:R-:W-:Y:S05]  /*13790*/  @!P0 BRA `(.L_x_1742) ;  /* 0x0000000000048947 */ /* 0x000fea0003800000 */
[----:B------:R-:W-:Y:S01]  /*137a0*/  BPT.TRAP 0x1 ;  /* 0x000000040000795c */ /* 0x000fe20000300000 */
.L_x_1742:
[----:B--2---:R-:W-:Y:S01]  /*137b0*/  IMAD R9, R23, 0x8, R2 ;  /* 0x0000000817097824 */ /* 0x004fe200078e0202 */
[----:B------:R-:W-:-:S04]  /*137c0*/  SHF.L.U32 R0, R164, 0x1f, RZ ;  /* 0x0000001fa4007819 */ /* 0x000fc800000006ff */
[----:B------:R0:W1:Y:S01]  /*137d0*/  SYNCS.PHASECHK.TRANS64.TRYWAIT P1, [R9+URZ+0x2a830], R0 ;  /* 0x02a83000090075a7 */ /* 0x000062000802017f */
[----:B------:R-:W-:Y:S05]  /*137e0*/  @!P0 BRA `(.L_x_1743) ;  /* 0x0000000000048947 */ /* 0x000fea0003800000 */
[----:B------:R-:W-:Y:S01]  /*137f0*/  BPT.TRAP 0x1 ;  /* 0x000000040000795c */ /* 0x000fe20000300000 */
.L_x_1743:
[----:B-1----:R-:W-:Y:S05]  /*13800*/  @P1 BRA `(.L_x_1744) ;  /* 0x0000000000081947 */ /* 0x002fea0003800000 */
[----:B------:R-:W1:Y:S02]  /*13810*/  SYNCS.PHASECHK.TRANS64.TRYWAIT P1, [R9+URZ+0x2a830], R0 ;  /* 0x02a83000090075a7 */ /* 0x000e64000802017f */
[----:B-1----:R-:W-:Y:S05]  /*13820*/  @!P1 BRA `(.L_x_1745) ;  /* 0x0000018400bc9947 */ /* 0x002fea0003800000 */
.L_x_1744:
        /* <DEDUP_REMOVED lines=40> */
[----:B------:R-:W-:Y:S01]  /*13ab0*/  UIADD3 UR36, UR4, 0x806, URZ ;  /* 0x0000080604247890 */ /* 0x000fe2000fffe03f */
[----:B0-----:R-:W-:Y:S01]  /*13ac0*/  IMAD.U32 R10, RZ, RZ, UR8 ;  /* 0x00000008ff0a7e24 */ /* 0x001fe2000f8e00ff */
[----:B------:R-:W-:Y:S01]  /*13ad0*/  UMOV UR37, 0x40000040 ;  /* 0x4000004000257882 */ /* 0x000fe20000000000 */
        /* <DEDUP_REMOVED lines=64> */
[----:B------:R-:W-:-:S03]  /*13ee0*/  IMAD.MOV.U32 R7, RZ, RZ, 0x40000040 ;  /* 0x40000040ff077424 */ /* 0x000fc600078e00ff */
[----:B------:R-:W-:Y:S01]  /*13ef0*/  R2UR UR46, R6 ;  /* 0x00000000062e72ca */ /* 0x000fe200000e0000 */
[C---:B------:R-:W-:Y:S01]  /*13f00*/  VIADD R6, R4.reuse, 0x604 ;  /* 0x0000060404067836 */ /* 0x040fe20000000000 */
[----:B------:R-:W-:Y:S01]  /*13f10*/  R2UR UR47, R7 ;  /* 0x00000000072f72ca */ /* 0x000fe200000e0000 */
[----:B------:R-:W-:Y:S02]  /*13f20*/  IMAD.MOV.U32 R7, RZ, RZ, 0x40000040 ;  /* 0x40000040ff077424 */ /* 0x000fe400078e00ff */
[----:B------:R-:W-:Y:S01]  /*13f30*/  VIADD R4, R4, 0x606 ;  /* 0x0000060604047836 */ /* 0x000fe20000000000 */
[----:B------:R-:W-:Y:S02]  /*13f40*/  R2UR UR42, R6 ;  /* 0x00000000062a72ca */ /* 0x000fe400000e0000 */
[----:B------:R-:W-:Y:S02]  /*13f50*/  R2UR UR43, R7 ;  /* 0x00000000072b72ca */ /* 0x000fe400000e0000 */
[----:B------:R-:W-:Y:S01]  /*13f60*/  R2UR UR38, R4 ;  /* 0x00000000042672ca */ /* 0x000fe200000e0000 */
        /* <DEDUP_REMOVED lines=24> */
.L_x_1746:
[----:B------:R-:W0:Y:S01]  /*140f0*/  LDC R225, c[0x0][0x448] ;  /* 0x00011200ffe17b82 */ /* 0x000e220000000800 */
[----:B------:R-:W-:Y:S01]  /*14100*/  IMAD.IADD R3, R203, 0x1, R188 ;  /* 0x00000001cb037824 */ /* 0x000fe200078e02bc */
[----:B------:R-:W-:Y:S01]  /*14110*/  LOP3.LUT R16, R16, 0xffefffff, RZ, 0xc0, !PT ;  /* 0xffefffff10107812 */ /* 0x000fe200078ec0ff */
[----:B------:R-:W-:Y:S01]  /*14120*/  IMAD.MOV.U32 R7, RZ, RZ, -0x60 ;  /* 0xffffffa0ff077424 */ /* 0x000fe200078e00ff */
[----:B------:R-:W-:-:S03]  /*14130*/  ULDC UR4, c[0x0][0x9dc] ;  /* 0x0002770000047ab9 */ /* 0x000fc60000000800 */
[----:B------:R-:W-:Y:S01]  /*14140*/  IMAD R7, R72, R7, 0x61 ;  /* 0x0000006148077424 */ /* 0x000fe200078e0207 */
[----:B------:R-:W1:Y:S03]  /*14150*/  LDC.64 R12, c[0x0][0x9e0] ;  /* 0x00027800ff0c7b82 */ /* 0x000e660000000a00 */
[----:B------:R-:W-:-:S04]  /*14160*/  VIADD R89, R7, 0xffffffff ;  /* 0xffffffff07597836 */ /* 0x000fc80000000000 */
[----:B------:R-:W-:Y:S01]  /*14170*/  IMAD.IADD R10, R89, 0x1, -R182 ;  /* 0x00000001590a7824 */ /* 0x000fe200078e0ab6 */
[----:B0-----:R-:W-:-:S13]  /*14180*/  ISETP.NE.AND P1, PT, R225, 0x1, PT ;  /* 0x00000001e100780c */ /* 0x001fda0003f25270 */
[----:B------:R-:W0:Y:S01]  /*14190*/  @P1 LDC R0, c[0x0][0x44c] ;  /* 0x00011300ff001b82 */ /* 0x000e220000000800 */
[----:B------:R-:W-:-:S04]  /*141a0*/  @P1 LOP3.LUT R16, R16, 0x100000, RZ, 0xfc, !PT ;  /* 0x0010000010101812 */ /* 0x000fc800078efcff */
[----:B------:R-:W-:-:S03]  /*141b0*/  LOP3.LUT R16, R16, 0xfff7ffff, RZ, 0xc0, !PT ;  /* 0xfff7ffff10107812 */ /* 0x000fc600078ec0ff */
[----:B------:R-:W2:Y:S01]  /*141c0*/  @P1 LDC R5, c[0x0][0x450] ;  /* 0x00011400ff051b82 */ /* 0x000ea20000000800 */
[----:B0-----:R-:W-:-:S05]  /*141d0*/  @P1 IMAD.HI.U32 R0, R3, R0, RZ ;  /* 0x0000000003001227 */ /* 0x001fca00078e00ff */
[----:B--2---:R-:W-:Y:S01]  /*141e0*/  @P1 SHF.R.U32.HI R3, RZ, R5, R0 ;  /* 0x00000005ff031219 */ /* 0x004fe20000011600 */
[----:B------:R-:W-:Y:S01]  /*141f0*/  VIADD R5, R9, 0x2a840 ;  /* 0x0002a84009057836 */ /* 0x000fe20000000000 */
[----:B-1----:R-:W-:Y:S01]  /*14200*/  ISETP.GE.AND P1, PT, R13, 0x1, PT ;  /* 0x000000010d00780c */ /* 0x002fe20003f26270 */
[----:B------:R-:W-:Y:S01]  /*14210*/  IMAD.U32 R9, RZ, RZ, UR4 ;  /* 0x00000004ff097e24 */ /* 0x000fe2000f8e00ff */
[----:B------:R-:W-:Y:S01]  /*14220*/  IADD3 R0, R166, R7, -R182 ;  /* 0x00000007a6007210 */ /* 0x000fe20007ffe8b6 */
[----:B------:R-:W0:Y:S01]  /*14230*/  SHFL.IDX PT, R15, R3, RZ, 0x1c1f ;  /* 0x001c1fff030f7589 */ /* 0x000e2200000e0000 */
[----:B------:R-:W-:Y:S02]  /*14240*/  PRMT R5, R172, 0x654, R5 ;  /* 0x00000654ac057816 */ /* 0x000fe40000000005 */
[----:B------:R-:W-:Y:S01]  /*14250*/  LOP3.LUT R4, RZ, R9, RZ, 0x33, !PT ;  /* 0x00000009ff047212 */ /* 0x000fe200078e33ff */
[----:B------:R-:W-:Y:S01]  /*14260*/  IMAD.IADD R11, R0, 0x1, -R165 ;  /* 0x00000001000b7824 */ /* 0x000fe200078e0aa5 */
[----:B------:R1:W-:Y:S03]  /*14270*/  SYNCS.ARRIVE.TRANS64.RED.A1T0 RZ, [R5+URZ], RZ ;  /* 0x000000ff05ff79a7 */ /* 0x0003e6000810043f */
[----:B------:R-:W-:-:S02]  /*14280*/  IMAD.IADD R87, R11, 0x1, R12 ;  /* 0x000000010b577824 */ /* 0x000fc400078e020c */
[----:B------:R-:W-:Y:S01]  /*14290*/  IMAD.IADD R20, R11, 0x1, R4 ;  /* 0x000000010b147824 */ /* 0x000fe200078e0204 */
[----:B------:R-:W-:Y:S01]  /*142a0*/  @P1 LOP3.LUT R16, R16, 0x80000, RZ, 0xfc, !PT ;  /* 0x0008000010101812 */ /* 0x000fe200078efcff */
[----:B-1----:R-:W-:-:S05]  /*142b0*/  IMAD R5, R72, -0x60, R166 ;  /* 0xffffffa048057824 */ /* 0x002fca00078e02a6 */
[----:B------:R-:W-:Y:S01]  /*142c0*/  IADD3 R14, -R182, 0x60, R5 ;  /* 0x00000060b60e7810 */ /* 0x000fe20007ffe105 */
[----:B0-----:R-:W-:-:S03]  /*142d0*/  IMAD.IADD R6, R20, 0x1, R15 ;  /* 0x0000000114067824 */ /* 0x001fc600078e020f */
[----:B------:R-:W-:Y:S01]  /*142e0*/  VIADDMNMX R0, R15, R87, R14, PT ;  /* 0x000000570f007246 */ /* 0x000fe2000380010e */
[----:B------:R-:W-:Y:S06]  /*142f0*/  @!P1 BRA `(.L_x_1747) ;  /* 0x00000000004c9947 */ /* 0x000fec0003800000 */
[----:B------:R-:W-:Y:S01]  /*14300*/  IADD3 R7, -R165, R166, R15 ;  /* 0x000000a6a5077210 */ /* 0x000fe20007ffe10f */
[----:B------:R-:W-:Y:S03]  /*14310*/  BSSY B0, `(.L_x_1748) ;  /* 0x000000e000007945 */ /* 0x000fe60003800000 */
        /* <DEDUP_REMOVED lines=9> */
.L_x_1749:
[----:B------:R-:W-:-:S13]  /*143b0*/  ISETP.NE.AND P1, PT, R13, 0x1, PT ;  /* 0x000000010d00780c */ /* 0x000fda0003f25270 */
[----:B------:R-:W0:Y:S02]  /*143c0*/  @P1 LDC.64 R4, c[0x0][0x9e8] ;  /* 0x00027a00ff041b82 */ /* 0x000e240000000a00 */
[----:B0-----:R-:W-:-:S05]  /*143d0*/  @P1 IMAD.HI.U32 R4, R7, R4, RZ ;  /* 0x0000000407041227 */ /* 0x001fca00078e00ff */
[----:B------:R-:W-:-:S07]  /*143e0*/  @P1 SHF.R.U32.HI R7, RZ, R5, R4 ;  /* 0x00000005ff071219 */ /* 0x000fce0000011604 */
.L_x_1750:
[----:B------:R-:W-:Y:S05]  /*143f0*/  BSYNC B0 ;  /* 0x0000000000007941 */ /* 0x000fea0003800000 */
.L_x_1748:
[----:B------:R-:W-:-:S05]  /*14400*/  IMAD R7, R7, R13, R10 ;  /* 0x0000000d07077224 */ /* 0x000fca00078e020a */
[----:B------:R-:W-:Y:S02]  /*14410*/  VIMNMX R6, R6, R7, !PT ;  /* 0x0000000706067248 */ /* 0x000fe40007fe0100 */
[----:B------:R-:W-:-:S07]  /*14420*/  VIADDMNMX R0, R7, R13, R0, PT ;  /* 0x0000000d07007246 */ /* 0x000fce0003800100 */
.L_x_1747:
        /* <DEDUP_REMOVED lines=118> */
[----:B------:R-:W-:-:S13]  /*14b90*/  ISETP.GE.AND P5, PT, R13, 0x1, PT ;  /* 0x000000010d00780c */ /* 0x000fda0003fa6270 */
[----:B------:R-:W-:Y:S05]  /*14ba0*/  @!P5 BRA `(.L_x_1751) ;  /* 0x00000000004cd947 */ /* 0x000fea0003800000 */
        /* <DEDUP_REMOVED lines=11> */
.L_x_1753:
[----:B------:R-:W-:-:S13]  /*14c60*/  ISETP.NE.AND P5, PT, R13, 0x1, PT ;  /* 0x000000010d00780c */ /* 0x000fda0003fa5270 */
[----:B------:R-:W0:Y:S02]  /*14c70*/  @P5 LDC.64 R4, c[0x0][0x9e8] ;  /* 0x00027a00ff045b82 */ /* 0x000e240000000a00 */
[----:B0-----:R-:W-:-:S05]  /*14c80*/  @P5 IMAD.HI.U32 R4, R3, R4, RZ ;  /* 0x0000000403045227 */ /* 0x001fca00078e00ff */
[----:B------:R-:W-:-:S07]  /*14c90*/  @P5 SHF.R.U32.HI R3, RZ, R5, R4 ;  /* 0x00000005ff035219 */ /* 0x000fce0000011604 */
.L_x_1754:
[----:B------:R-:W-:Y:S05]  /*14ca0*/  BSYNC B0 ;  /* 0x0000000000007941 */ /* 0x000fea0003800000 */
.L_x_1752:
[----:B------:R-:W-:-:S05]  /*14cb0*/  IMAD R3, R3, R13, R10 ;  /* 0x0000000d03037224 */ /* 0x000fca00078e020a */
[----:B------:R-:W-:Y:S02]  /*14cc0*/  VIMNMX R6, R6, R3, !PT ;  /* 0x0000000306067248 */ /* 0x000fe40007fe0100 */
[----:B------:R-:W-:-:S07]  /*14cd0*/  VIADDMNMX R0, R3, R13, R0, PT ;  /* 0x0000000d03007246 */ /* 0x000fce0003800100 */
.L_x_1751:
        /* <DEDUP_REMOVED lines=14> */
[----:B------:R-:W-:Y:S02]  /*14dc0*/  FSEL R5, R30, -INF , !P6 ;  /* 0xff8000001e057808 */ /* 0x000fe40007000000 */
[----:B------:R-:W-:Y:S02]  /*14dd0*/  ISETP.GT.AND P1, PT, R6, 0x10, !P1 ;  /* 0x000000100600780c */ /* 0x000fe40004f24270 */
[----:B------:R-:W-:Y:S02]  /*14de0*/  ISETP.NE.AND P6, PT, R78, RZ, PT ;  /* 0x000000ff4e00720c */ /* 0x000fe40003fc5270 */
[----:B------:R-:W-:Y:S02]  /*14df0*/  ISETP.LT.OR P1, PT, R0, 0x11, P1 ;  /* 0x000000110000780c */ /* 0x000fe40000f21670 */
[----:B------:R-:W-:-:S02]  /*14e00*/  FMNMX.FTZ R4, R81, R4, !PT ;  /* 0x0000000451047209 */ /* 0x000fc40007810000 */
[----:B------:R-:W-:Y:S02]  /*14e10*/  FSEL R27, R34, -INF , !P1 ;  /* 0xff800000221b7808 */ /* 0x000fe40004800000 */
[----:B------:R-:W-:Y:S02]  /*14e20*/  ISETP.NE.AND P1, PT, R32, RZ, PT ;  /* 0x000000ff2000720c */ /* 0x000fe40003f25270 */
[----:B------:R-:W-:Y:S02]  /*14e30*/  FMNMX.FTZ R4, R75, R4, !PT ;  /* 0x000000044b047209 */ /* 0x000fe40007810000 */
        /* <DEDUP_REMOVED lines=22> */
[----:B------:R-:W-:Y:S01]  /*14fa0*/  ISETP.NE.AND P1, PT, R40, RZ, PT ;  /* 0x000000ff2800720c */ /* 0x000fe20003f25270 */
[----:B------:R-:W-:Y:S01]  /*14fb0*/  IMAD.MOV.U32 R40, RZ, RZ, R188 ;  /* 0x000000ffff287224 */ /* 0x000fe200078e00bc */
        /* <DEDUP_REMOVED lines=21> */
[----:B------:R-:W-:Y:S01]  /*15110*/  FMNMX.FTZ R14, R69, R4, !PT ;  /* 0x00000004450e7209 */ /* 0x000fe20007810000 */
[----:B------:R-:W-:Y:S01]  /*15120*/  IMAD.U32 R4, RZ, RZ, UR4 ;  /* 0x00000004ff047e24 */ /* 0x000fe2000f8e00ff */
[----:B------:R-:W-:-:S02]  /*15130*/  ISETP.GT.AND P1, PT, R6, 0x30, !P1 ;  /* 0x000000300600780c */ /* 0x000fc40004f24270 */
[----:B------:R-:W-:Y:S01]  /*15140*/  ISETP.GT.AND P4, PT, R6, RZ, !P4 ;  /* 0x000000ff0600720c */ /* 0x000fe20006784270 */
[----:B------:R-:W0:Y:S01]  /*15150*/  SHFL.BFLY PT, R3, R14, 0x2, 0x1f ;  /* 0x0c401f000e037f89 */ /* 0x000e2200000e0000 */
[C---:B------:R-:W-:Y:S02]  /*15160*/  ISETP.LT.OR P1, PT, R0.reuse, 0x31, P1 ;  /* 0x000000310000780c */ /* 0x040fe40000f21670 */
[----:B------:R-:W-:Y:S02]  /*15170*/  ISETP.LT.OR P4, PT, R0, 0x1, P4 ;  /* 0x000000010000780c */ /* 0x000fe40002781670 */
[----:B------:R-:W-:Y:S02]  /*15180*/  FSEL R39, R50, -INF , !P1 ;  /* 0xff80000032277808 */ /* 0x000fe40004800000 */
[----:B------:R-:W-:Y:S02]  /*15190*/  ISETP.NE.AND P1, PT, R48, RZ, PT ;  /* 0x000000ff3000720c */ /* 0x000fe40003f25270 */
[----:B------:R-:W-:-:S02]  /*151a0*/  FSEL R26, R26, -INF , !P4 ;  /* 0xff8000001a1a7808 */ /* 0x000fc40006000000 */
[----:B------:R-:W-:Y:S02]  /*151b0*/  ISETP.GT.AND P1, PT, R6, 0x31, !P1 ;  /* 0x000000310600780c */ /* 0x000fe40004f24270 */
[----:B------:R-:W-:Y:S02]  /*151c0*/  ISETP.NE.AND P6, PT, R56, RZ, PT ;  /* 0x000000ff3800720c */ /* 0x000fe40003fc5270 */
[----:B------:R-:W-:Y:S02]  /*151d0*/  ISETP.LT.OR P1, PT, R0, 0x32, P1 ;  /* 0x000000320000780c */ /* 0x000fe40000f21670 */
[----:B------:R-:W-:Y:S02]  /*151e0*/  ISETP.NE.AND P5, PT, R90, RZ, PT ;  /* 0x000000ff5a00720c */ /* 0x000fe40003fa5270 */
[----:B------:R-:W-:Y:S02]  /*151f0*/  FSEL R51, R51, -INF , !P1 ;  /* 0xff80000033337808 */ /* 0x000fe40004800000 */
[----:B------:R-:W-:-:S02]  /*15200*/  ISETP.NE.AND P1, PT, R86, RZ, PT ;  /* 0x000000ff5600720c */ /* 0x000fc40003f25270 */
        /* <DEDUP_REMOVED lines=29> */
[----:B0-----:R-:W-:Y:S02]  /*153e0*/  FMNMX.FTZ R3, R20, R3, !PT ;  /* 0x0000000314037209 */ /* 0x001fe40007810000 */
        /* <DEDUP_REMOVED lines=13> */
[-CC-:B------:R-:W-:Y:S01]  /*154c0*/  FFMA.FTZ R154, R79, R4.reuse, -R10.reuse ;  /* 0x000000044f9a7223 */ /* 0x180fe2000001080a */
[----:B------:R-:W-:Y:S01]  /*154d0*/  ISETP.NE.AND P6, PT, R28, RZ, PT ;  /* 0x000000ff1c00720c */ /* 0x000fe20003fc5270 */
[--C-:B------:R-:W-:Y:S01]  /*154e0*/  FFMA.FTZ R150, R11, R4, -R10.reuse ;  /* 0x000000040b967223 */ /* 0x100fe2000001080a */
[----:B------:R-:W-:Y:S01]  /*154f0*/  FMNMX.FTZ R14, R47, R14, !PT ;  /* 0x0000000e2f0e7209 */ /* 0x000fe20007810000 */
[-CC-:B------:R-:W-:Y:S01]  /*15500*/  FFMA.FTZ R11, R45, R4.reuse, -R10.reuse ;  /* 0x000000042d0b7223 */ /* 0x180fe2000001080a */
[----:B------:R-:W-:Y:S01]  /*15510*/  FSEL R63, R63, -INF , !P1 ;  /* 0xff8000003f3f7808 */ /* 0x000fe20004800000 */
[-CC-:B------:R-:W-:Y:S01]  /*15520*/  FFMA.FTZ R156, R103, R4.reuse, -R10.reuse ;  /* 0x00000004679c7223 */ /* 0x180fe2000001080a */
[----:B------:R-:W-:Y:S01]  /*15530*/  ISETP.GT.AND P1, PT, R6, 0x50, !P6 ;  /* 0x000000500600780c */ /* 0x000fe20007724270 */
[--C-:B------:R-:W-:Y:S01]  /*15540*/  FFMA.FTZ R85, R85, R4, -R10.reuse ;  /* 0x0000000455557223 */ /* 0x100fe2000001080a */
[----:B------:R-:W-:Y:S01]  /*15550*/  FMNMX.FTZ R14, R59, R14, !PT ;  /* 0x0000000e3b0e7209 */ /* 0x000fe20007810000 */
[--C-:B------:R-:W-:Y:S01]  /*15560*/  FFMA.FTZ R158, R83, R4, -R10.reuse ;  /* 0x00000004539e7223 */ /* 0x100fe2000001080a */
[----:B------:R-:W-:Y:S01]  /*15570*/  ISETP.LT.OR P1, PT, R0, 0x51, P1 ;  /* 0x000000510000780c */ /* 0x000fe20000f21670 */
[----:B------:R-:W-:Y:S01]  /*15580*/  MUFU.EX2 R156, R156 ;  /* 0x0000009c009c7308 */ /* 0x000fe20000000800 */
[----:B------:R-:W-:Y:S01]  /*15590*/  FMNMX.FTZ R14, R101, R14, !PT ;  /* 0x0000000e650e7209 */ /* 0x000fe20007810000 */
[-CC-:B------:R-:W-:Y:S01]  /*155a0*/  FFMA.FTZ R73, R73, R4.reuse, -R10.reuse ;  /* 0x0000000449497223 */ /* 0x180fe2000001080a */
[----:B------:R-:W-:Y:S01]  /*155b0*/  ISETP.NE.AND P5, PT, R24, RZ, PT ;  /* 0x000000ff1800720c */ /* 0x000fe20003fa5270 */
[-CC-:B------:R-:W-:Y:S01]  /*155c0*/  FFMA.FTZ R152, R81, R4.reuse, -R10.reuse ;  /* 0x0000000451987223 */ /* 0x180fe2000001080a */
[----:B------:R-:W-:Y:S01]  /*155d0*/  ISETP.GT.AND P3, PT, R6, 0x58, !P3 ;  /* 0x000000580600780c */ /* 0x000fe20005f64270 */
[-CC-:B------:R-:W-:Y:S01]  /*155e0*/  FFMA.FTZ R144, R29, R4.reuse, -R10.reuse ;  /* 0x000000041d907223 */ /* 0x180fe2000001080a */
[----:B------:R-:W-:Y:S01]  /*155f0*/  ISETP.LT.OR P2, PT, R0, 0x52, P2 ;  /* 0x000000520000780c */ /* 0x000fe20001741670 */
[----:B------:R-:W0:Y:S01]  /*15600*/  MUFU.EX2 R85, R85 ;  /* 0x0000005500557308 */ /* 0x000e220000000800 */
[----:B------:R-:W-:Y:S01]  /*15610*/  FSEL R77, R66, -INF , !P1 ;  /* 0xff800000424d7808 */ /* 0x000fe20004800000 */
[--C-:B------:R-:W-:Y:S01]  /*15620*/  FFMA.FTZ R146, R15, R4, -R10.reuse ;  /* 0x000000040f927223 */ /* 0x100fe2000001080a */
[----:B------:R-:W-:Y:S01]  /*15630*/  FMNMX.FTZ R14, R63, R14, !PT ;  /* 0x0000000e3f0e7209 */ /* 0x000fe20007810000 */
[-CC-:B-----5:R-:W-:Y:S01]  /*15640*/  FFMA.FTZ R140, R25, R4.reuse, -R10.reuse ;  /* 0x00000004198c7223 */ /* 0x1a0fe2000001080a */
[----:B------:R-:W-:Y:S01]  /*15650*/  ISETP.GT.AND P4, PT, R6, 0x59, !P5 ;  /* 0x000000590600780c */ /* 0x000fe20006f84270 */
[-CC-:B------:R-:W-:Y:S01]  /*15660*/  FFMA.FTZ R142, R33, R4.reuse, -R10.reuse ;  /* 0x00000004218e7223 */ /* 0x180fe2000001080a */
[C---:B------:R-:W-:Y:S01]  /*15670*/  ISETP.LT.OR P3, PT, R0.reuse, 0x59, P3 ;  /* 0x000000590000780c */ /* 0x040fe20001f61670 */
[----:B------:R-:W1:Y:S01]  /*15680*/  MUFU.EX2 R158, R158 ;  /* 0x0000009e009e7308 */ /* 0x000e620000000800 */
[----:B------:R-:W-:Y:S01]  /*15690*/  FSEL R67, R67, -INF , !P2 ;  /* 0xff80000043437808 */ /* 0x000fe20005000000 */
[--C-:B------:R-:W-:Y:S01]  /*156a0*/  FFMA.FTZ R136, R21, R4, -R10.reuse ;  /* 0x0000000415887223 */ /* 0x100fe2000001080a */
[----:B------:R-:W-:Y:S01]  /*156b0*/  FMNMX.FTZ R14, R77, R14, !PT ;  /* 0x0000000e4d0e7209 */ /* 0x000fe20007810000 */
[-CC-:B------:R-:W-:Y:S01]  /*156c0*/  FFMA.FTZ R75, R75, R4.reuse, -R10.reuse ;  /* 0x000000044b4b7223 */ /* 0x180fe2000001080a */
[----:B------:R-:W-:Y:S01]  /*156d0*/  ISETP.LT.OR P4, PT, R0, 0x5a, P4 ;  /* 0x0000005a0000780c */ /* 0x000fe20002781670 */
[--C-:B------:R-:W-:Y:S01]  /*156e0*/  FFMA.FTZ R37, R37, R4, -R10.reuse ;  /* 0x0000000425257223 */ /* 0x100fe2000001080a */
[----:B------:R-:W-:Y:S01]  /*156f0*/  FSEL R79, R70, -INF , !P3 ;  /* 0xff800000464f7808 */ /* 0x000fe20005800000 */
[----:B------:R-:W2:Y:S01]  /*15700*/  MUFU.EX2 R73, R73 ;  /* 0x0000004900497308 */ /* 0x000ea20000000800 */
        /* <DEDUP_REMOVED lines=12> */
[----:B------:R-:W-:Y:S01]  /*157d0*/  ISETP.NE.AND P5, PT, R225, 0x1, PT ;  /* 0x00000001e100780c */ /* 0x000fe20003fa5270 */
[----:B------:R-:W4:Y:S06]  /*157e0*/  SHFL.BFLY PT, R45, R14, 0x2, 0x1f ;  /* 0x0c401f000e2d7f89 */ /* 0x000f2c00000e0000 */
[----:B------:R-:W3:Y:S06]  /*157f0*/  MUFU.EX2 R75, R75 ;  /* 0x0000004b004b7308 */ /* 0x000eec0000000800 */
[----:B------:R-:W3:Y:S02]  /*15800*/  @P5 LDC R42, c[0x0][0x450] ;  /* 0x00011400ff2a5b82 */ /* 0x000ee40000000800 */
[----:B------:R-:W3:Y:S08]  /*15810*/  MUFU.EX2 R154, R154 ;  /* 0x0000009a009a7308 */ /* 0x000ef00000000800 */
[----:B------:R-:W3:Y:S01]  /*15820*/  MUFU.EX2 R37, R37 ;  /* 0x0000002500257308 */ /* 0x000ee20000000800 */
[----:B----4-:R-:W-:-:S05]  /*15830*/  FMNMX.FTZ R45, R14, R45, !PT ;  /* 0x0000002d0e2d7209 */ /* 0x010fca0007810000 */
[----:B------:R-:W4:Y:S02]  /*15840*/  SHFL.BFLY PT, R0, R45, 0x1, 0x1f ;  /* 0x0c201f002d007f89 */ /* 0x000f2400000e0000 */
[----:B------:R-:W-:Y:S08]  /*15850*/  MUFU.EX2 R148, R148 ;  /* 0x0000009400947308 */ /* 0x000ff00000000800 */
[----:B------:R-:W-:Y:S08]  /*15860*/  MUFU.EX2 R41, R41 ;  /* 0x0000002900297308 */ /* 0x000ff00000000800 */
[----:B------:R-:W-:Y:S01]  /*15870*/  MUFU.EX2 R150, R150 ;  /* 0x0000009600967308 */ /* 0x000fe20000000800 */
[----:B----4-:R-:W-:Y:S01]  /*15880*/  FMNMX.FTZ R0, R45, R0, !PT ;  /* 0x000000002d007209 */ /* 0x010fe20007810000 */
[----:B------:R-:W-:-:S06]  /*15890*/  FFMA.FTZ R45, R69, R4, -R10 ;  /* 0x00000004452d7223 */ /* 0x000fcc000001080a */
[----:B------:R-:W-:Y:S01]  /*158a0*/  MUFU.EX2 R11, R11 ;  /* 0x0000000b000b7308 */ /* 0x000fe20000000800 */
[C---:B------:R-:W-:Y:S01]  /*158b0*/  FSETP.NEU.FTZ.AND P1, PT, R0.reuse, -INF , PT ;  /* 0xff8000000000780b */ /* 0x040fe20003f3d000 */
[----:B------:R-:W-:-:S05]  /*158c0*/  FMUL.FTZ R32, R0, R4 ;  /* 0x0000000400207220 */ /* 0x000fca0000410000 */
[----:B------:R-:W-:Y:S01]  /*158d0*/  FSEL R32, R32, RZ, P1 ;  /* 0x000000ff20207208 */ /* 0x000fe20000800000 */
[----:B------:R-:W-:Y:S04]  /*158e0*/  MUFU.EX2 R144, R144 ;  /* 0x0000009000907308 */ /* 0x000fe80000000800 */
[-CC-:B------:R-:W-:Y:S01]  /*158f0*/  FFMA.FTZ R157, R26, R4.reuse, -R32.reuse ;  /* 0x000000041a9d7223 */ /* 0x180fe20000010820 */
[-CC-:B------:R-:W-:Y:S01]  /*15900*/  FFMA.FTZ R6, R99, R4.reuse, -R32.reuse ;  /* 0x0000000463067223 */ /* 0x180fe20000010820 */
[-CC-:B------:R-:W-:Y:S01]  /*15910*/  FFMA.FTZ R159, R5, R4.reuse, -R32.reuse ;  /* 0x00000004059f7223 */ /* 0x180fe20000010820 */
[-CC-:B------:R-:W-:Y:S01]  /*15920*/  FFMA.FTZ R10, R97, R4.reuse, -R32.reuse ;  /* 0x00000004610a7223 */ /* 0x180fe20000010820 */
[-CC-:B------:R-:W-:Y:S01]  /*15930*/  FFMA.FTZ R153, R27, R4.reuse, -R32.reuse ;  /* 0x000000041b997223 */ /* 0x180fe20000010820 */
[----:B0-----:R-:W-:Y:S01]  /*15940*/  FADD.FTZ R5, R156, R85 ;  /* 0x000000559c057221 */ /* 0x001fe20000010000 */
[----:B------:R-:W-:Y:S01]  /*15950*/  MUFU.EX2 R157, R157 ;  /* 0x0000009d009d7308 */ /* 0x000fe20000000800 */
[-CC-:B------:R-:W-:Y:S01]  /*15960*/  FFMA.FTZ R14, R95, R4.reuse, -R32.reuse ;  /* 0x000000045f0e7223 */ /* 0x180fe20000010820 */
[-CC-:B------:R-:W-:Y:S01]  /*15970*/  FFMA.FTZ R155, R87, R4.reuse, -R32.reuse ;  /* 0x00000004579b7223 */ /* 0x180fe20000010820 */
[----:B-1----:R-:W-:Y:S01]  /*15980*/  FADD.FTZ R30, R158, R5 ;  /* 0x000000059e1e7221 */ /* 0x002fe20000010000 */
[-CC-:B------:R-:W-:Y:S01]  /*15990*/  FFMA.FTZ R20, R93, R4.reuse, -R32.reuse ;  /* 0x000000045d147223 */ /* 0x180fe20000010820 */
[-CC-:B------:R-:W-:Y:S01]  /*159a0*/  FFMA.FTZ R149, R31, R4.reuse, -R32.reuse ;  /* 0x000000041f957223 */ /* 0x180fe20000010820 */
[-C--:B------:R-:W-:Y:S01]  /*159b0*/  FFMA.FTZ R24, R91, R4.reuse, -R32 ;  /* 0x000000045b187223 */ /* 0x080fe20000010820 */
[----:B--2---:R-:W-:Y:S01]  /*159c0*/  FADD.FTZ R5, R73, R30 ;  /* 0x0000001e49057221 */ /* 0x004fe20000010000 */
[----:B------:R-:W0:Y:S01]  /*159d0*/  MUFU.EX2 R6, R6 ;  /* 0x0000000600067308 */ /* 0x000e220000000800 */
[-CC-:B------:R-:W-:Y:S01]  /*159e0*/  FFMA.FTZ R151, R35, R4.reuse, -R32.reuse ;  /* 0x0000000423977223 */ /* 0x180fe20000010820 */
[-CC-:B------:R-:W-:Y:S01]  /*159f0*/  FFMA.FTZ R26, R89, R4.reuse, -R32.reuse ;  /* 0x00000004591a7223 */ /* 0x180fe20000010820 */
[----:B---3--:R-:W-:Y:S01]  /*15a00*/  FADD.FTZ R30, R152, R5 ;  /* 0x00000005981e7221 */ /* 0x008fe20000010000 */
[-CC-:B------:R-:W-:Y:S01]  /*15a10*/  FFMA.FTZ R145, R39, R4.reuse, -R32.reuse ;  /* 0x0000000427917223 */ /* 0x180fe20000010820 */
[----:B------:R-:W1:Y:S01]  /*15a20*/  @P5 LDC R27, c[0x0][0x44c] ;  /* 0x00011300ff1b5b82 */ /* 0x000e620000000800 */
[-C--:B------:R-:W-:Y:S01]  /*15a30*/  FFMA.FTZ R28, R51, R4.reuse, -R32 ;  /* 0x00000004331c7223 */ /* 0x080fe20000010820 */
[----:B------:R-:W-:Y:S01]  /*15a40*/  FADD.FTZ R7, R75, R30 ;  /* 0x0000001e4b077221 */ /* 0x000fe20000010000 */
[----:B------:R-:W2:Y:S01]  /*15a50*/  MUFU.EX2 R159, R159 ;  /* 0x0000009f009f7308 */ /* 0x000ea20000000800 */
[-CC-:B------:R-:W-:Y:S01]  /*15a60*/  FFMA.FTZ R147, R43, R4.reuse, -R32.reuse ;  /* 0x000000042b937223 */ /* 0x180fe20000010820 */
[-CC-:B------:R-:W-:Y:S01]  /*15a70*/  FFMA.FTZ R30, R55, R4.reuse, -R32.reuse ;  /* 0x00000004371e7223 */ /* 0x180fe20000010820 */
[----:B------:R-:W-:Y:S01]  /*15a80*/  FADD.FTZ R36, R154, R7 ;  /* 0x000000079a247221 */ /* 0x000fe20000010000 */
[-CC-:B------:R-:W-:Y:S01]  /*15a90*/  FFMA.FTZ R141, R47, R4.reuse, -R32.reuse ;  /* 0x000000042f8d7223 */ /* 0x180fe20000010820 */
[-CC-:B------:R-:W-:Y:S01]  /*15aa0*/  FFMA.FTZ R59, R59, R4.reuse, -R32.reuse ;  /* 0x000000043b3b7223 */ /* 0x180fe20000010820 */
[-C--:B------:R-:W-:Y:S01]  /*15ab0*/  FFMA.FTZ R101, R101, R4.reuse, -R32 ;  /* 0x0000000465657223 */ /* 0x080fe20000010820 */
[----:B------:R-:W-:Y:S01]  /*15ac0*/  FADD.FTZ R7, R37, R36 ;  /* 0x0000002425077221 */ /* 0x000fe20000010000 */
[----:B------:R-:W3:Y:S01]  /*15ad0*/  MUFU.EX2 R10, R10 ;  /* 0x0000000a000a7308 */ /* 0x000ee20000000800 */
[----:B0-----:R-:W-:Y:S01]  /*15ae0*/  FADD.FTZ R34, R157, R6 ;  /* 0x000000069d227221 */ /* 0x001fe20000010000 */
[-CC-:B------:R-:W-:Y:S01]  /*15af0*/  FFMA.FTZ R63, R63, R4.reuse, -R32.reuse ;  /* 0x000000043f3f7223 */ /* 0x180fe20000010820 */
[----:B------:R-:W-:Y:S01]  /*15b00*/  FADD.FTZ R36, R148, R7 ;  /* 0x0000000794247221 */ /* 0x000fe20000010000 */
[-CC-:B------:R-:W-:Y:S01]  /*15b10*/  FFMA.FTZ R77, R77, R4.reuse, -R32.reuse ;  /* 0x000000044d4d7223 */ /* 0x180fe20000010820 */
[-CC-:B------:R-:W-:Y:S01]  /*15b20*/  FFMA.FTZ R67, R67, R4.reuse, -R32.reuse ;  /* 0x0000000443437223 */ /* 0x180fe20000010820 */
[-C--:B------:R-:W-:Y:S01]  /*15b30*/  FFMA.FTZ R79, R79, R4.reuse, -R32 ;  /* 0x000000044f4f7223 */ /* 0x080fe20000010820 */
[----:B------:R-:W-:Y:S01]  /*15b40*/  FADD.FTZ R7, R41, R36 ;  /* 0x0000002429077221 */ /* 0x000fe20000010000 */
[----:B------:R-:W0:Y:S01]  /*15b50*/  MUFU.EX2 R153, R153 ;  /* 0x0000009900997308 */ /* 0x000e220000000800 */
[----:B--2---:R-:W-:Y:S01]  /*15b60*/  FADD.FTZ R5, R159, R34 ;  /* 0x000000229f057221 */ /* 0x004fe20000010000 */
[----:B------:R-:W-:Y:S01]  /*15b70*/  FFMA.FTZ R71, R71, R4, -R32 ;  /* 0x0000000447477223 */ /* 0x000fe20000010820 */
[----:B------:R-:W-:Y:S01]  /*15b80*/  FADD.FTZ R38, R150, R7 ;  /* 0x0000000796267221 */ /* 0x000fe20000010000 */
[----:B------:R-:W-:Y:S01]  /*15b90*/  F2FP.BF16.F32.PACK_AB R157, R6, R157 ;  /* 0x0000009d069d723e */ /* 0x000fe200000010ff */
[----:B-1----:R-:W-:Y:S01]  /*15ba0*/  @P5 IMAD.HI.U32 R27, R188, R27, RZ ;  /* 0x0000001bbc1b5227 */ /* 0x002fe200078e00ff */
[----:B------:R-:W-:-:S03]  /*15bb0*/  F2FP.BF16.F32.PACK_AB R156, R85, R156 ;  /* 0x0000009c559c723e */ /* 0x000fc600000010ff */
[----:B------:R-:W-:Y:S01]  /*15bc0*/  FADD.FTZ R7, R11, R38 ;  /* 0x000000260b077221 */ /* 0x000fe20000010000 */
[----:B------:R-:W1:Y:S01]  /*15bd0*/  MUFU.EX2 R14, R14 ;  /* 0x0000000e000e7308 */ /* 0x000e620000000800 */
[----:B---3--:R-:W-:Y:S01]  /*15be0*/  FADD.FTZ R34, R10, R5 ;  /* 0x000000050a227221 */ /* 0x008fe20000010000 */
[----:B------:R-:W-:Y:S01]  /*15bf0*/  @P5 SHF.R.U32.HI R40, RZ, R42, R27 ;  /* 0x0000002aff285219 */ /* 0x000fe2000001161b */
[----:B------:R-:W-:Y:S01]  /*15c00*/  FADD.FTZ R38, R144, R7 ;  /* 0x0000000790267221 */ /* 0x000fe20000010000 */
[----:B------:R-:W-:Y:S02]  /*15c10*/  ISETP.GE.AND P5, PT, R13, 0x1, PT ;  /* 0x000000010d00780c */ /* 0x000fe40003fa6270 */
[----:B------:R-:W-:Y:S01]  /*15c20*/  F2FP.BF16.F32.PACK_AB R159, R10, R159 ;  /* 0x0000009f0a9f723e */ /* 0x000fe200000010ff */
[----:B------:R-:W-:Y:S01]  /*15c30*/  IMAD.IADD R193, R193, 0x1, R40 ;  /* 0x00000001c1c17824 */ /* 0x000fe200078e0228 */
[----:B------:R-:W2:Y:S01]  /*15c40*/  MUFU.EX2 R155, R155 ;  /* 0x0000009b009b7308 */ /* 0x000ea20000000800 */
[----:B0-----:R-:W-:Y:S01]  /*15c50*/  FADD.FTZ R5, R153, R34 ;  /* 0x0000002299057221 */ /* 0x001fe20000010000 */
[----:B------:R-:W-:Y:S01]  /*15c60*/  F2FP.BF16.F32.PACK_AB R158, R73, R158 ;  /* 0x0000009e499e723e */ /* 0x000fe200000010ff */
[----:B------:R-:W-:Y:S01]  /*15c70*/  VIADD R10, R72, 0xfffffffe ;  /* 0xfffffffe480a7836 */ /* 0x000fe20000000000 */
[----:B------:R-:W-:Y:S01]  /*15c80*/  F2FP.BF16.F32.PACK_AB R152, R75, R152 ;  /* 0x000000984b98723e */ /* 0x000fe200000010ff */
[----:B------:R-:W-:Y:S01]  /*15c90*/  IMAD.IADD R12, R193, 0x1, R12 ;  /* 0x00000001c10c7824 */ /* 0x000fe200078e020c */
[----:B------:R-:W-:-:S02]  /*15ca0*/  F2FP.BF16.F32.PACK_AB R154, R37, R154 ;  /* 0x0000009a259a723e */ /* 0x000fc400000010ff */
[----:B------:R-:W0:Y:S01]  /*15cb0*/  MUFU.EX2 R20, R20 ;  /* 0x0000001400147308 */ /* 0x000e220000000800 */
[C---:B-1----:R-:W-:Y:S01]  /*15cc0*/  FADD.FTZ R34, R14.reuse, R5 ;  /* 0x000000050e227221 */ /* 0x042fe20000010000 */
[----:B------:R-:W-:Y:S02]  /*15cd0*/  F2FP.BF16.F32.PACK_AB R148, R41, R148 ;  /* 0x000000942994723e */ /* 0x000fe400000010ff */
[----:B------:R-:W-:Y:S02]  /*15ce0*/  F2FP.BF16.F32.PACK_AB R150, R11, R150 ;  /* 0x000000960b96723e */ /* 0x000fe400000010ff */
[----:B------:R-:W-:Y:S02]  /*15cf0*/  F2FP.BF16.F32.PACK_AB R153, R14, R153 ;  /* 0x000000990e99723e */ /* 0x000fe400000010ff */
[----:B------:R-:W1:Y:S01]  /*15d00*/  MUFU.EX2 R149, R149 ;  /* 0x0000009500957308 */ /* 0x000e620000000800 */
[----:B--2---:R-:W-:-:S07]  /*15d10*/  FADD.FTZ R5, R155, R34 ;  /* 0x000000229b057221 */ /* 0x004fce0000010000 */
[----:B------:R-:W2:Y:S01]  /*15d20*/  MUFU.EX2 R24, R24 ;  /* 0x0000001800187308 */ /* 0x000ea20000000800 */
[C---:B0-----:R-:W-:Y:S01]  /*15d30*/  FADD.FTZ R36, R20.reuse, R5 ;  /* 0x0000000514247221 */ /* 0x041fe20000010000 */
[----:B------:R-:W-:-:S06]  /*15d40*/  F2FP.BF16.F32.PACK_AB R155, R20, R155 ;  /* 0x0000009b149b723e */ /* 0x000fcc00000010ff */
        /* <DEDUP_REMOVED lines=11> */
[C---:B--2---:R-:W-:Y:S01]  /*15e00*/  FADD.FTZ R36, R26.reuse, R5 ;  /* 0x000000051a247221 */ /* 0x044fe20000010000 */
[----:B------:R-:W-:-:S06]  /*15e10*/  F2FP.BF16.F32.PACK_AB R151, R26, R151 ;  /* 0x000000971a97723e */ /* 0x000fcc00000010ff */
[----:B------:R-:W2:Y:S01]  /*15e20*/  MUFU.EX2 R15, R15 ;  /* 0x0000000f000f7308 */ /* 0x000ea20000000800 */
[----:B0-----:R-:W-:-:S07]  /*15e30*/  FADD.FTZ R38, R146, R7 ;  /* 0x0000000792267221 */ /* 0x001fce0000010000 */
[----:B------:R-:W0:Y:S01]  /*15e40*/  MUFU.EX2 R28, R28 ;  /* 0x0000001c001c7308 */ /* 0x000e220000000800 */
[----:B-1----:R-:W-:-:S07]  /*15e50*/  FADD.FTZ R5, R145, R36 ;  /* 0x0000002491057221 */ /* 0x002fce0000010000 */
[----:B------:R-:W1:Y:S01]  /*15e60*/  MUFU.EX2 R140, R140 ;  /* 0x0000008c008c7308 */ /* 0x000e620000000800 */
[C---:B--2---:R-:W-:Y:S01]  /*15e70*/  FADD.FTZ R7, R15.reuse, R38 ;  /* 0x000000260f077221 */ /* 0x044fe20000010000 */
[----:B------:R-:W-:-:S06]  /*15e80*/  F2FP.BF16.F32.PACK_AB R146, R15, R146 ;  /* 0x000000920f92723e */ /* 0x000fcc00000010ff */
[----:B------:R-:W2:Y:S01]  /*15e90*/  MUFU.EX2 R147, R147 ;  /* 0x0000009300937308 */ /* 0x000ea20000000800 */
[C---:B0-----:R-:W-:Y:S01]  /*15ea0*/  FADD.FTZ R36, R28.reuse, R5 ;  /* 0x000000051c247221 */ /* 0x041fe20000010000 */
[----:B------:R-:W-:-:S06]  /*15eb0*/  F2FP.BF16.F32.PACK_AB R145, R28, R145 ;  /* 0x000000911c91723e */ /* 0x000fcc00000010ff */
[----:B------:R-:W0:Y:S01]  /*15ec0*/  MUFU.EX2 R25, R25 ;  /* 0x0000001900197308 */ /* 0x000e220000000800 */
[----:B-1----:R-:W-:-:S07]  /*15ed0*/  FADD.FTZ R38, R140, R7 ;  /* 0x000000078c267221 */ /* 0x002fce0000010000 */
[----:B------:R-:W1:Y:S01]  /*15ee0*/  MUFU.EX2 R30, R30 ;  /* 0x0000001e001e7308 */ /* 0x000e620000000800 */
[----:B--2---:R-:W-:-:S07]  /*15ef0*/  FADD.FTZ R5, R147, R36 ;  /* 0x0000002493057221 */ /* 0x004fce0000010000 */
[----:B------:R-:W2:Y:S01]  /*15f00*/  MUFU.EX2 R142, R142 ;  /* 0x0000008e008e7308 */ /* 0x000ea20000000800 */
[C---:B0-----:R-:W-:Y:S01]  /*15f10*/  FADD.FTZ R7, R25.reuse, R38 ;  /* 0x0000002619077221 */ /* 0x041fe20000010000 */
[----:B------:R-:W-:-:S06]  /*15f20*/  F2FP.BF16.F32.PACK_AB R140, R25, R140 ;  /* 0x0000008c198c723e */ /* 0x000fcc00000010ff */
[----:B------:R-:W0:Y:S01]  /*15f30*/  MUFU.EX2 R141, R141 ;  /* 0x0000008d008d7308 */ /* 0x000e220000000800 */
[C---:B-1----:R-:W-:Y:S01]  /*15f40*/  FADD.FTZ R38, R30.reuse, R5 ;  /* 0x000000051e267221 */ /* 0x042fe20000010000 */
[----:B------:R-:W-:-:S06]  /*15f50*/  F2FP.BF16.F32.PACK_AB R147, R30, R147 ;  /* 0x000000931e93723e */ /* 0x000fcc00000010ff */
[----:B------:R-:W1:Y:S01]  /*15f60*/  MUFU.EX2 R33, R33 ;  /* 0x0000002100217308 */ /* 0x000e620000000800 */
[----:B--2---:R-:W-:-:S07]  /*15f70*/  FADD.FTZ R40, R142, R7 ;  /* 0x000000078e287221 */ /* 0x004fce0000010000 */
        /* <DEDUP_REMOVED lines=26> */
[----:B-1----:R-:W-:Y:S01]  /*16120*/  FADD.FTZ R5, R79, R6 ;  /* 0x000000064f057221 */ /* 0x002fe20000010000 */
[C---:B--2---:R-:W-:Y:S01]  /*16130*/  FADD.FTZ R7, R45.reuse, R42 ;  /* 0x0000002a2d077221 */ /* 0x044fe20000010000 */
[----:B------:R-:W-:Y:S02]  /*16140*/  F2FP.BF16.F32.PACK_AB R138, R45, R138 ;  /* 0x0000008a2d8a723e */ /* 0x000fe400000010ff */
[C---:B0-----:R-:W-:Y:S01]  /*16150*/  FADD.FTZ R6, R38.reuse, R5 ;  /* 0x0000000526067221 */ /* 0x041fe20000010000 */
[----:B------:R-:W-:Y:S01]  /*16160*/  F2FP.BF16.F32.PACK_AB R139, R38, R79 ;  /* 0x0000004f268b723e */ /* 0x000fe200000010ff */
        /* <DEDUP_REMOVED lines=12> */
.L_x_1757:
[----:B------:R-:W-:-:S13]  /*16230*/  ISETP.NE.AND P1, PT, R13, 0x1, PT ;  /* 0x000000010d00780c */ /* 0x000fda0003f25270 */
[----:B------:R-:W0:Y:S02]  /*16240*/  @P1 LDC.64 R14, c[0x0][0x9e8] ;  /* 0x00027a00ff0e1b82 */ /* 0x000e240000000a00 */
[----:B0-----:R-:W-:-:S05]  /*16250*/  @P1 IMAD.HI.U32 R14, R5, R14, RZ ;  /* 0x0000000e050e1227 */ /* 0x001fca00078e00ff */
[----:B------:R-:W-:-:S07]  /*16260*/  @P1 SHF.R.U32.HI R5, RZ, R15, R14 ;  /* 0x0000000fff051219 */ /* 0x000fce000001160e */
.L_x_1758:
[----:B------:R-:W-:Y:S05]  /*16270*/  BSYNC B0 ;  /* 0x0000000000007941 */ /* 0x000fea0003800000 */
.L_x_1756:
[----:B------:R-:W-:-:S05]  /*16280*/  IMAD R5, R5, R13, R13 ;  /* 0x0000000d05057224 */ /* 0x000fca00078e020d */
[----:B------:R-:W-:-:S07]  /*16290*/  VIMNMX R12, R12, R5, PT ;  /* 0x000000050c0c7248 */ /* 0x000fce0003fe0100 */
.L_x_1755:
[----:B------:R-:W-:Y:S01]  /*162a0*/  IMAD.HI R12, R12, 0x2aaaaaab, RZ ;  /* 0x2aaaaaab0c0c7827 */ /* 0x000fe200078e02ff */
[----:B------:R-:W-:Y:S01]  /*162b0*/  ULDC UR39, c[0x0][0x9e4] ;  /* 0x0002790000277ab9 */ /* 0x000fe20000000800 */
[----:B------:R-:W-:Y:S01]  /*162c0*/  ULDC UR38, c[0x0][0x9e4] ;  /* 0x0002790000267ab9 */ /* 0x000fe20000000800 */
[----:B------:R-:W-:Y:S01]  /*162d0*/  ULDC UR50, c[0x0][0x9dc] ;  /* 0x0002770000327ab9 */ /* 0x000fe20000000800 */
[----:B------:R-:W-:Y:S01]  /*162e0*/  ULDC UR42, c[0x0][0x9dc] ;  /* 0x00027700002a7ab9 */ /* 0x000fe20000000800 */
[----:B------:R-:W-:Y:S01]  /*162f0*/  SHF.R.U32.HI R5, RZ, 0x1f, R12 ;  /* 0x0000001fff057819 */ /* 0x000fe2000001160c */
[----:B------:R-:W-:Y:S01]  /*16300*/  ULDC UR43, c[0x0][0x988] ;  /* 0x00026200002b7ab9 */ /* 0x000fe20000000800 */
[----:B------:R-:W-:Y:S01]  /*16310*/  ULDC UR47, c[0x0][0x988] ;  /* 0x00026200002f7ab9 */ /* 0x000fe20000000800 */
[----:B------:R-:W-:Y:S01]  /*16320*/  ULDC UR46, c[0x0][0x988] ;  /* 0x00026200002e7ab9 */ /* 0x000fe20000000800 */
[----:B------:R-:W-:Y:S01]  /*16330*/  LEA.HI.SX32 R11, R12, R5, 0x1c ;  /* 0x000000050c0b7211 */ /* 0x000fe200078fe2ff */
[----:B------:R-:W-:Y:S01]  /*16340*/  ULDC UR54, c[0x0][0x9e0] ;  /* 0x0002780000367ab9 */ /* 0x000fe20000000800 */
[----:B------:R-:W-:Y:S01]  /*16350*/  ULDC UR51, c[0x0][0x9e0] ;  /* 0x0002780000337ab9 */ /* 0x000fe20000000800 */
[----:B------:R-:W-:Y:S01]  /*16360*/  BSSY B1, `(.L_x_1759) ;  /* 0x0000367000017945 */ /* 0x000fe20003800000 */
[----:B------:R-:W-:Y:S01]  /*16370*/  VIMNMX R11, R202, R11, !PT ;  /* 0x0000000bca0b7248 */ /* 0x000fe20007fe0100 */
[----:B------:R-:W-:Y:S01]  /*16380*/  IMAD.MOV.U32 R5, RZ, RZ, 0x3f800000 ;  /* 0x3f800000ff057424 */ /* 0x000fe200078e00ff */
[----:B------:R-:W-:Y:S01]  /*16390*/  CS2R R86, SRZ ;  /* 0x0000000000567805 */ /* 0x000fe2000001ff00 */
[----:B------:R-:W-:Y:S01]  /*163a0*/  IMAD.MOV.U32 R12, RZ, RZ, 0x3f800000 ;  /* 0x3f800000ff0c7424 */ /* 0x000fe200078e00ff */
[----:B------:R-:W-:-:S02]  /*163b0*/  ISETP.GE.AND P1, PT, R10, R11, PT ;  /* 0x0000000b0a00720c */ /* 0x000fc40003f26270 */
        /* <DEDUP_REMOVED lines=32> */
[----:B------:R-:W-:Y:S01]  /*165c0*/  BSSY B0, `(.L_x_1761) ;  /* 0x000033c000007945 */ /* 0x000fe20003800000 */
[----:B------:R-:W-:Y:S02]  /*165d0*/  IMAD.MOV.U32 R5, RZ, RZ, 0x3f800000 ;  /* 0x3f800000ff057424 */ /* 0x000fe400078e00ff */
[----:B------:R-:W-:-:S07]  /*165e0*/  IMAD.MOV.U32 R87, RZ, RZ, RZ ;  /* 0x000000ffff577224 */ /* 0x000fce00078e00ff */
.L_x_1782:
[----:B------:R-:W-:-:S05]  /*165f0*/  VIADD R13, R23, 0x1 ;  /* 0x00000001170d7836 */ /* 0x000fca0000000000 */
[----:B------:R-:W-:-:S04]  /*16600*/  ISETP.NE.AND P1, PT, R13, 0x2, PT ;  /* 0x000000020d00780c */ /* 0x000fc80003f25270 */
[----:B------:R-:W-:Y:S02]  /*16610*/  SEL R9, RZ, 0x1, P1 ;  /* 0x00000001ff097807 */ /* 0x000fe40000800000 */
[----:B------:R-:W-:Y:S02]  /*16620*/  SEL R13, R13, RZ, P1 ;  /* 0x000000ff0d0d7207 */ /* 0x000fe40000800000 */
[----:B------:R-:W-:Y:S01]  /*16630*/  LOP3.LUT R20, R164, R9, RZ, 0x3c, !PT ;  /* 0x00000009a4147212 */ /* 0x000fe200078e3cff */
[----:B------:R-:W-:Y:S06]  /*16640*/  @!P0 BRA `(.L_x_1762) ;  /* 0x0000000000048947 */ /* 0x000fec0003800000 */
[----:B------:R-:W-:Y:S01]  /*16650*/  BPT.TRAP 0x1 ;  /* 0x000000040000795c */ /* 0x000fe20000300000 */
.L_x_1762:
[----:B------:R-:W-:Y:S01]  /*16660*/  IMAD R9, R13, 0x8, R2 ;  /* 0x000000080d097824 */ /* 0x000fe200078e0202 */
[----:B------:R-:W-:-:S04]  /*16670*/  SHF.L.U32 R4, R20, 0x1f, RZ ;  /* 0x0000001f14047819 */ /* 0x000fc800000006ff */
[----:B------:R0:W1:Y:S01]  /*16680*/  SYNCS.PHASECHK.TRANS64.TRYWAIT P1, [R9+URZ+0x2a830], R4 ;  /* 0x02a83004090075a7 */ /* 0x000062000802017f */
[----:B------:R-:W-:Y:S05]  /*16690*/  @!P0 BRA `(.L_x_1763) ;  /* 0x0000000000048947 */ /* 0x000fea0003800000 */
[----:B------:R-:W-:Y:S01]  /*166a0*/  BPT.TRAP 0x1 ;  /* 0x000000040000795c */ /* 0x000fe20000300000 */
.L_x_1763:
[----:B------:R-:W-:Y:S01]  /*166b0*/  IMAD R94, R13, 0x900, R8 ;  /* 0x000009000d5e7824 */ /* 0x000fe200078e0208 */
[----:B------:R-:W-:Y:S03]  /*166c0*/  BSSY B2, `(.L_x_1764) ;  /* 0x0000006000027945 */ /* 0x000fe60003800000 */
[C---:B------:R-:W-:Y:S02]  /*166d0*/  VIADD R90, R94.reuse, 0x2 ;  /* 0x000000025e5a7836 */ /* 0x040fe40000000000 */
[----:B------:R-:W-:Y:S01]  /*166e0*/  VIADD R93, R94, 0x4 ;  /* 0x000000045e5d7836 */ /* 0x000fe20000000000 */
[----:B-1----:R-:W-:Y:S06]  /*166f0*/  @P1 BRA `(.L_x_1765) ;  /* 0x0000000000081947 */ /* 0x002fec0003800000 */
[----:B------:R-:W1:Y:S02]  /*16700*/  SYNCS.PHASECHK.TRANS64.TRYWAIT P1, [R9+URZ+0x2a830], R4 ;  /* 0x02a83004090075a7 */ /* 0x000e64000802017f */
[----:B-1----:R-:W-:Y:S05]  /*16710*/  @!P1 BRA `(.L_x_1766) ;  /* 0x0000015800149947 */ /* 0x002fea0003800000 */
.L_x_1765:
[----:B------:R-:W-:Y:S05]  /*16720*/  BSYNC B2 ;  /* 0x0000000000027941 */ /* 0x000fea0003800000 */
.L_x_1764:
[----:B------:R-:W2:Y:S01]  /*16730*/  LDL.64 R96, [R1+0x28] ;  /* 0x0000280001607983 */ /* 0x000ea20000100a00 */
[----:B------:R-:W-:Y:S01]  /*16740*/  IMAD.MOV.U32 R88, RZ, RZ, R94 ;  /* 0x000000ffff587224 */ /* 0x000fe200078e005e */
[----:B------:R-:W-:Y:S01]  /*16750*/  MOV R198, UR50 ;  /* 0x0000003200c67c02 */ /* 0x000fe20008000f00 */
[----:B------:R-:W-:Y:S01]  /*16760*/  IMAD.MOV.U32 R89, RZ, RZ, 0x40000040 ;  /* 0x40000040ff597424 */ /* 0x000fe200078e00ff */
[----:B------:R-:W-:Y:S01]  /*16770*/  MOV R194, UR46 ;  /* 0x0000002e00c27c02 */ /* 0x000fe20008000f00 */
[----:B------:R-:W-:Y:S01]  /*16780*/  VIADD R92, R94, 0x300 ;  /* 0x000003005e5c7836 */ /* 0x000fe20000000000 */
[----:B------:R-:W-:Y:S01]  /*16790*/  R2UR UR50, R88 ;  /* 0x00000000583272ca */ /* 0x000fe200000e0000 */
[----:B------:R-:W-:Y:S01]  /*167a0*/  IMAD.MOV.U32 R88, RZ, RZ, R93 ;  /* 0x000000ffff587224 */ /* 0x000fe200078e005d */
[----:B------:R-:W-:Y:S01]  /*167b0*/  R2UR UR46, R90 ;  /* 0x000000005a2e72ca */ /* 0x000fe200000e0000 */
[----:B------:R-:W-:Y:S01]  /*167c0*/  VIADD R90, R94, 0x6 ;  /* 0x000000065e5a7836 */ /* 0x000fe20000000000 */
[----:B------:R-:W-:Y:S01]  /*167d0*/  MOV R190, UR42 ;  /* 0x0000002a00be7c02 */ /* 0x000fe20008000f00 */
[----:B------:R-:W-:Y:S01]  /*167e0*/  IMAD.MOV.U32 R91, RZ, RZ, 0x40000040 ;  /* 0x40000040ff5b7424 */ /* 0x000fe200078e00ff */
[----:B------:R-:W-:Y:S01]  /*167f0*/  MOV R14, UR38 ;  /* 0x00000026000e7c02 */ /* 0x000fe20008000f00 */
[----:B------:R-:W-:Y:S01]  /*16800*/  IMAD.MOV.U32 R93, RZ, RZ, 0x40000040 ;  /* 0x40000040ff5d7424 */ /* 0x000fe200078e00ff */
[----:B------:R-:W-:Y:S01]  /*16810*/  R2UR UR42, R88 ;  /* 0x00000000582a72ca */ /* 0x000fe200000e0000 */
[----:B------:R-:W-:Y:S01]  /*16820*/  VIADD R88, R94, 0x302 ;  /* 0x000003025e587836 */ /* 0x000fe20000000000 */
[----:B------:R-:W-:Y:S01]  /*16830*/  R2UR UR38, R90 ;  /* 0x000000005a2672ca */ /* 0x000fe200000e0000 */
[----:B------:R-:W-:Y:S01]  /*16840*/  VIADD R90, R94, 0x304 ;  /* 0x000003045e5a7836 */ /* 0x000fe20000000000 */
[----:B------:R-:W-:Y:S01]  /*16850*/  MOV R197, UR51 ;  /* 0x0000003300c57c02 */ /* 0x000fe20008000f00 */
[-C--:B------:R-:W-:Y:S01]  /*16860*/  FMUL.FTZ R24, R24, R12.reuse ;  /* 0x0000000c18187220 */ /* 0x080fe20000410000 */
[----:B------:R-:W-:Y:S01]  /*16870*/  R2UR UR30, R88 ;  /* 0x00000000581e72ca */ /* 0x000fe200000e0000 */
[----:B------:R-:W-:Y:S01]  /*16880*/  VIADD R88, R94, 0x600 ;  /* 0x000006005e587836 */ /* 0x000fe20000000000 */
[----:B------:R-:W-:Y:S01]  /*16890*/  R2UR UR26, R90 ;  /* 0x000000005a1a72ca */ /* 0x000fe200000e0000 */
[----:B------:R-:W-:Y:S01]  /*168a0*/  VIADD R90, R94, 0x602 ;  /* 0x000006025e5a7836 */ /* 0x000fe20000000000 */
[----:B------:R-:W-:Y:S01]  /*168b0*/  MOV R199, UR49 ;  /* 0x0000003100c77c02 */ /* 0x000fe20008000f00 */
[-C--:B------:R-:W-:Y:S01]  /*168c0*/  FMUL.FTZ R25, R25, R12.reuse ;  /* 0x0000000c19197220 */ /* 0x080fe20000410000 */
[----:B------:R-:W-:Y:S01]  /*168d0*/  MOV R200, UR48 ;  /* 0x0000003000c87c02 */ /* 0x000fe20008000f00 */
[-C--:B------:R-:W-:Y:S01]  /*168e0*/  FMUL.FTZ R28, R28, R12.reuse ;  /* 0x0000000c1c1c7220 */ /* 0x080fe20000410000 */
[----:B------:R-:W-:Y:S01]  /*168f0*/  R2UR UR51, R89 ;  /* 0x00000000593372ca */ /* 0x000fe200000e0000 */
[-C--:B------:R-:W-:Y:S01]  /*16900*/  FMUL.FTZ R29, R29, R12.reuse ;  /* 0x0000000c1d1d7220 */ /* 0x080fe20000410000 */
[----:B------:R-:W-:Y:S01]  /*16910*/  R2UR UR34, R92 ;  /* 0x000000005c2272ca */ /* 0x000fe200000e0000 */
[----:B------:R-:W-:Y:S01]  /*16920*/  VIADD R92, R94, 0x306 ;  /* 0x000003065e5c7836 */ /* 0x000fe20000000000 */
        /* <DEDUP_REMOVED lines=8> */
[----:B01----:R-:W-:Y:S01]  /*169b0*/  MOV R4, UR39 ;  /* 0x0000002700047c02 */ /* 0x003fe20008000f00 */
        /* <DEDUP_REMOVED lines=82> */
[----:B------:R-:W-:Y:S02]  /*16ee0*/  R2UR UR50, R198 ;  /* 0x00000000c63272ca */ /* 0x000fe400000e0000 */
[----:B------:R-:W-:Y:S02]  /*16ef0*/  R2UR UR49, R199 ;  /* 0x00000000c73172ca */ /* 0x000fe400000e0000 */
[----:B------:R-:W2:Y:S01]  /*16f00*/  LDL.64 R198, [R1+0x20] ;  /* 0x0000200001c67983 */ /* 0x000ea20000100a00 */
[----:B------:R-:W-:Y:S01]  /*16f10*/  R2UR UR51, R197 ;  /* 0x00000000c53372ca */ /* 0x000fe200000e0000 */
[----:B------:R-:W-:Y:S02]  /*16f20*/  WARPGROUP.DEPBAR.LE gsb0, 0x0 ;  /* 0x00008000000079c5 */ /* 0x000fe40000010000 */
[----:B------:R-:W-:Y:S01]  /*16f30*/  WARPGROUP.ARRIVE ;  /* 0x00000000000079c5 */ /* 0x000fe20000000000 */
[----:B--2---:R-:W-:-:S02]  /*16f40*/  R2UR UR44, R198 ;  /* 0x00000000c62c72ca */ /* 0x004fc400000e0000 */
[----:B------:R-:W-:Y:S02]  /*16f50*/  R2UR UR45, R199 ;  /* 0x00000000c72d72ca */ /* 0x000fe400000e0000 */
[----:B------:R-:W2:Y:S11]  /*16f60*/  LDL.64 R198, [R1+0x8] ;  /* 0x0000080001c67983 */ /* 0x000eb60000100a00 */
[----:B------:R-:W-:Y:S01]  /*16f70*/  HGMMA.64x96x16.F32.BF16 R88, gdesc[UR44], R88, gsb0 ;  /* 0x016000002c5879f0 */ /* 0x000fe20008001858 */
[----:B------:R-:W-:-:S02]  /*16f80*/  R2UR UR46, R194 ;  /* 0x00000000c22e72ca */ /* 0x000fc400000e0000 */
[----:B------:R-:W-:Y:S02]  /*16f90*/  R2UR UR45, R195 ;  /* 0x00000000c32d72ca */ /* 0x000fe400000e0000 */
[----:B------:R-:W3:Y:S01]  /*16fa0*/  LDL.64 R194, [R1+0x18] ;  /* 0x0000180001c27983 */ /* 0x000ee20000100a00 */
[----:B------:R-:W-:-:S03]  /*16fb0*/  R2UR UR44, R196 ;  /* 0x00000000c42c72ca */ /* 0x000fc600000e0000 */
[----:B------:R-:W4:Y:S01]  /*16fc0*/  LDL.64 R196, [R1+0x10] ;  /* 0x0000100001c47983 */ /* 0x000f220000100a00 */
[----:B------:R-:W-:Y:S02]  /*16fd0*/  WARPGROUP.DEPBAR.LE gsb0, 0x0 ;  /* 0x00008000000079c5 */ /* 0x000fe40000010000 */
[----:B------:R-:W-:Y:S01]  /*16fe0*/  WARPGROUP.ARRIVE ;  /* 0x00000000000079c5 */ /* 0x000fe20000000000 */
[----:B---3--:R-:W-:Y:S02]  /*16ff0*/  R2UR UR40, R194 ;  /* 0x00000000c22872ca */ /* 0x008fe400000e0000 */
[----:B------:R-:W-:Y:S02]  /*17000*/  R2UR UR41, R195 ;  /* 0x00000000c32972ca */ /* 0x000fe400000e0000 */
[----:B------:R-:W3:Y:S11]  /*17010*/  LDL.64 R194, [R1] ;  /* 0x0000000001c27983 */ /* 0x000ef60000100a00 */
[----:B------:R-:W-:Y:S01]  /*17020*/  HGMMA.64x96x16.F32.BF16 R88, gdesc[UR40], R88, gsb0 ;  /* 0x01600000285879f0 */ /* 0x000fe20008001858 */
[----:B----4-:R-:W-:-:S02]  /*17030*/  R2UR UR36, R196 ;  /* 0x00000000c42472ca */ /* 0x010fc400000e0000 */
[----:B------:R-:W-:Y:S02]  /*17040*/  R2UR UR37, R197 ;  /* 0x00000000c52572ca */ /* 0x000fe400000e0000 */
        /* <DEDUP_REMOVED lines=8> */
[----:B---3--:R-:W-:Y:S02]  /*170d0*/  R2UR UR28, R194 ;  /* 0x00000000c21c72ca */ /* 0x008fe400000e0000 */
[----:B------:R-:W-:Y:S01]  /*170e0*/  R2UR UR29, R195 ;  /* 0x00000000c31d72ca */ /* 0x000fe200000e0000 */
[----:B------:R-:W-:Y:S02]  /*170f0*/  WARPGROUP.DEPBAR.LE gsb0, 0x0 ;  /* 0x00008000000079c5 */ /* 0x000fe40000010000 */
[----:B------:R-:W-:-:S10]  /*17100*/  WARPGROUP.ARRIVE ;  /* 0x00000000000079c5 */ /* 0x000fd40000000000 */
        /* <DEDUP_REMOVED lines=39> */
[----:B------:R-:W-:Y:S02]  /*17380*/  R2UR UR39, R4 ;  /* 0x00000000042772ca */ /* 0x000fe400000e0000 */
[----:B------:R-:W-:Y:S01]  /*17390*/  R2UR UR38, R14 ;  /* 0x000000000e2672ca */ /* 0x000fe200000e0000 */
[----:B------:R-:W-:Y:S02]  /*173a0*/  WARPGROUP.DEPBAR.LE gsb0, 0x0 ;  /* 0x00008000000079c5 */ /* 0x000fe40000010000 */
[----:B------:R-:W-:-:S12]  /*173b0*/  @!P0 BRA `(.L_x_1767) ;  /* 0x0000000000048947 */ /* 0x000fd80003800000 */
[----:B------:R-:W-:Y:S01]  /*173c0*/  BPT.TRAP 0x1 ;  /* 0x000000040000795c */ /* 0x000fe20000300000 */
.L_x_1767:
[----:B------:R-:W-:Y:S01]  /*173d0*/  SHF.L.U32 R4, R164, 0x1f, RZ ;  /* 0x0000001fa4047819 */ /* 0x000fe200000006ff */
[----:B------:R-:W-:-:S04]  /*173e0*/  IMAD R21, R23, 0x8, R2 ;  /* 0x0000000817157824 */ /* 0x000fc800078e0202 */
[----:B------:R0:W1:Y:S01]  /*173f0*/  SYNCS.PHASECHK.TRANS64.TRYWAIT P1, [R21+URZ+0x2a850], R4 ;  /* 0x02a85004150075a7 */ /* 0x000062000802017f */
[----:B------:R-:W-:Y:S05]  /*17400*/  @!P0 BRA `(.L_x_1768) ;  /* 0x0000000000048947 */ /* 0x000fea0003800000 */
[----:B------:R-:W-:Y:S01]  /*17410*/  BPT.TRAP 0x1 ;  /* 0x000000040000795c */ /* 0x000fe20000300000 */
.L_x_1768:
[----:B------:R-:W-:Y:S04]  /*17420*/  BSSY B2, `(.L_x_1769) ;  /* 0x0000004000027945 */ /* 0x000fe80003800000 */
[----:B-1----:R-:W-:Y:S05]  /*17430*/  @P1 BRA `(.L_x_1770) ;  /* 0x0000000000081947 */ /* 0x002fea0003800000 */
[----:B------:R-:W1:Y:S02]  /*17440*/  SYNCS.PHASECHK.TRANS64.TRYWAIT P1, [R21+URZ+0x2a850], R4 ;  /* 0x02a85004150075a7 */ /* 0x000e64000802017f */
[----:B-1----:R-:W-:Y:S05]  /*17450*/  @!P1 BRA `(.L_x_1771) ;  /* 0x0000014800d89947 */ /* 0x002fea0003800000 */
.L_x_1770:
[----:B------:R-:W-:Y:S05]  /*17460*/  BSYNC B2 ;  /* 0x0000000000027941 */ /* 0x000fea0003800000 */
.L_x_1769:
[----:B01----:R-:W-:Y:S01]  /*17470*/  VIADD R4, R2, 0x400 ;  /* 0x0000040002047836 */ /* 0x003fe20000000000 */
[----:B------:R-:W-:Y:S01]  /*17480*/  WARPGROUP.ARRIVE ;  /* 0x00000000000079c5 */ /* 0x000fe20000000000 */
[----:B------:R-:W-:Y:S02]  /*17490*/  IMAD.MOV.U32 R5, RZ, RZ, 0x40000040 ;  /* 0x40000040ff057424 */ /* 0x000fe400078e00ff */
[----:B------:R-:W-:Y:S01]  /*174a0*/  IMAD.MOV.U32 R15, RZ, RZ, 0x40000040 ;  /* 0x40000040ff0f7424 */ /* 0x000fe200078e00ff */
[----:B------:R-:W-:Y:S02]  /*174b0*/  SHF.R.U32.HI R4, RZ, 0x4, R4 ;  /* 0x00000004ff047819 */ /* 0x000fe40000011604 */
[----:B------:R-:W-:Y:S01]  /*174c0*/  R2UR UR7, R5 ;  /* 0x00000000050772ca */ /* 0x000fe200000e0000 */
[----:B------:R-:W-:Y:S01]  /*174d0*/  IMAD.MOV.U32 R5, RZ, RZ, 0x40000040 ;  /* 0x40000040ff057424 */ /* 0x000fe200078e00ff */
[----:B------:R-:W-:-:S04]  /*174e0*/  LOP3.LUT R4, R4, 0x3fff, RZ, 0xc0, !PT ;  /* 0x00003fff04047812 */ /* 0x000fc800078ec0ff */
[----:B------:R-:W-:-:S05]  /*174f0*/  LOP3.LUT R4, R4, 0x3000000, RZ, 0xfc, !PT ;  /* 0x0300000004047812 */ /* 0x000fca00078efcff */
[----:B------:R-:W-:-:S04]  /*17500*/  IMAD R4, R23, 0x600, R4 ;  /* 0x0000060017047824 */ /* 0x000fc800078e0204 */
        /* <DEDUP_REMOVED lines=38> */
.L_x_1772:
[----:B------:R-:W-:Y:S01]  /*17770*/  ISETP.NE.AND P2, PT, R225, 0x1, PT ;  /* 0x00000001e100780c */ /* 0x000fe20003f45270 */
[----:B------:R-:W-:Y:S01]  /*17780*/  IMAD.IADD R14, R203, 0x1, R188 ;  /* 0x00000001cb0e7824 */ /* 0x000fe200078e02bc */
[----:B------:R-:W-:Y:S01]  /*17790*/  LOP3.LUT P1, RZ, R16, 0x80000, RZ, 0xc0, !PT ;  /* 0x0008000010ff7812 */ /* 0x000fe2000782c0ff */
[----:B------:R-:W-:Y:S02]  /*177a0*/  VIADD R9, R9, 0x2a840 ;  /* 0x0002a84009097836 */ /* 0x000fe40000000000 */
[----:B------:R-:W-:-:S03]  /*177b0*/  IMAD R138, R10, -0x60, RZ ;  /* 0xffffffa00a8a7824 */ /* 0x000fc600078e02ff */
[----:B------:R-:W-:Y:S01]  /*177c0*/  PRMT R9, R172, 0x654, R9 ;  /* 0x00000654ac097816 */ /* 0x000fe20000000009 */
[----:B------:R-:W-:Y:S01]  /*177d0*/  IMAD.IADD R12, R138, 0x1, -R182 ;  /* 0x000000018a0c7824 */ /* 0x000fe200078e0ab6 */
[----:B------:R-:W-:Y:S02]  /*177e0*/  IADD3 R136, -R182, 0x1, R138 ;  /* 0x00000001b6887810 */ /* 0x000fe40007ffe18a */
[----:B------:R0:W-:Y:S02]  /*177f0*/  SYNCS.ARRIVE.TRANS64.RED.A1T0 RZ, [R9+URZ], RZ ;  /* 0x000000ff09ff79a7 */ /* 0x0001e4000810043f */
[----:B------:R-:W-:Y:S01]  /*17800*/  IADD3 R136, -R165, R136, R166 ;  /* 0x00000088a5887210 */ /* 0x000fe20007ffe1a6 */
[----:B------:R-:W1:Y:S01]  /*17810*/  @P2 LDC R5, c[0x0][0x44c] ;  /* 0x00011300ff052b82 */ /* 0x000e620000000800 */
[----:B0-----:R-:W-:-:S05]  /*17820*/  IMAD.U32 R9, RZ, RZ, UR50 ;  /* 0x00000032ff097e24 */ /* 0x001fca000f8e00ff */
[----:B------:R-:W-:Y:S02]  /*17830*/  LOP3.LUT R137, RZ, R9, RZ, 0x33, !PT ;  /* 0x00000009ff897212 */ /* 0x000fe400078e33ff */
[----:B------:R-:W0:Y:S03]  /*17840*/  @P2 LDC R4, c[0x0][0x450] ;  /* 0x00011400ff042b82 */ /* 0x000e260000000800 */
[----:B------:R-:W-:Y:S02]  /*17850*/  IMAD.IADD R137, R137, 0x1, R136 ;  /* 0x0000000189897824 */ /* 0x000fe400078e0288 */
[----:B------:R-:W-:Y:S02]  /*17860*/  VIADD R136, R136, UR54 ;  /* 0x0000003688887c36 */ /* 0x000fe40008000000 */
[----:B-1----:R-:W-:-:S05]  /*17870*/  @P2 IMAD.HI.U32 R5, R14, R5, RZ ;  /* 0x000000050e052227 */ /* 0x002fca00078e00ff */
[----:B0-----:R-:W-:-:S05]  /*17880*/  @P2 SHF.R.U32.HI R14, RZ, R4, R5 ;  /* 0x00000004ff0e2219 */ /* 0x001fca0000011605 */
[----:B------:R-:W0:Y:S02]  /*17890*/  SHFL.IDX PT, R139, R14, RZ, 0x1c1f ;  /* 0x001c1fff0e8b7589 */ /* 0x000e2400000e0000 */
[--C-:B0-----:R-:W-:Y:S02]  /*178a0*/  IMAD.IADD R23, R136, 0x1, R139.reuse ;  /* 0x0000000188177824 */ /* 0x101fe400078e028b */
[----:B------:R-:W-:Y:S01]  /*178b0*/  IMAD.IADD R15, R137, 0x1, R139 ;  /* 0x00000001890f7824 */ /* 0x000fe200078e028b */
[----:B------:R-:W-:Y:S06]  /*178c0*/  @!P1 BRA `(.L_x_1773) ;  /* 0x0000000000549947 */ /* 0x000fec0003800000 */
        /* <DEDUP_REMOVED lines=12> */
.L_x_1775:
[----:B------:R-:W-:-:S05]  /*17990*/  IMAD.U32 R140, RZ, RZ, UR39 ;  /* 0x00000027ff8c7e24 */ /* 0x000fca000f8e00ff */
[----:B------:R-:W-:-:S13]  /*179a0*/  ISETP.NE.AND P1, PT, R140, 0x1, PT ;  /* 0x000000018c00780c */ /* 0x000fda0003f25270 */
[----:B------:R-:W0:Y:S02]  /*179b0*/  @P1 LDC.64 R4, c[0x0][0x9e8] ;  /* 0x00027a00ff041b82 */ /* 0x000e240000000a00 */
[----:B0-----:R-:W-:-:S05]  /*179c0*/  @P1 IMAD.HI.U32 R4, R139, R4, RZ ;  /* 0x000000048b041227 */ /* 0x001fca00078e00ff */
[----:B------:R-:W-:-:S07]  /*179d0*/  @P1 SHF.R.U32.HI R139, RZ, R5, R4 ;  /* 0x00000005ff8b1219 */ /* 0x000fce0000011604 */
.L_x_1776:
[----:B------:R-:W-:Y:S05]  /*179e0*/  BSYNC B2 ;  /* 0x0000000000027941 */ /* 0x000fea0003800000 */
.L_x_1774:
[----:B------:R-:W-:-:S05]  /*179f0*/  IMAD R139, R139, R140, R12 ;  /* 0x0000008c8b8b7224 */ /* 0x000fca00078e020c */
[----:B------:R-:W-:Y:S02]  /*17a00*/  VIADDMNMX R23, R139, R140, R23, PT ;  /* 0x0000008c8b177246 */ /* 0x000fe40003800117 */
[----:B------:R-:W-:-:S07]  /*17a10*/  VIMNMX R15, R15, R139, !PT ;  /* 0x0000008b0f0f7248 */ /* 0x000fce0007fe0100 */
.L_x_1773:
[C---:B------:R-:W-:Y:S01]  /*17a20*/  ISETP.GE.AND P1, PT, R138.reuse, 0x2, PT ;  /* 0x000000028a00780c */ /* 0x040fe20003f26270 */
[----:B------:R-:W0:Y:S01]  /*17a30*/  SHFL.IDX PT, R14, R14, 0x1, 0x1c1f ;  /* 0x003c1f000e0e7f89 */ /* 0x000e2200000e0000 */
[C---:B------:R-:W-:Y:S02]  /*17a40*/  ISETP.GE.AND P2, PT, R138.reuse, 0x9, PT ;  /* 0x000000098a00780c */ /* 0x040fe40003f46270 */
[C---:B------:R-:W-:Y:S02]  /*17a50*/  ISETP.GT.AND P4, PT, R15.reuse, 0x1, !P1 ;  /* 0x000000010f00780c */ /* 0x040fe40004f84270 */
[----:B------:R-:W-:Y:S02]  /*17a60*/  ISETP.GE.AND P5, PT, R138, 0xa, PT ;  /* 0x0000000a8a00780c */ /* 0x000fe40003fa6270 */
[----:B------:R-:W-:Y:S02]  /*17a70*/  ISETP.GT.AND P3, PT, R15, 0x8, !P2 ;  /* 0x000000080f00780c */ /* 0x000fe40005764270 */
[----:B------:R-:W-:-:S02]  /*17a80*/  ISETP.LT.OR P4, PT, R23, 0x2, P4 ;  /* 0x000000021700780c */ /* 0x000fc40002781670 */
[----:B------:R-:W-:Y:S02]  /*17a90*/  ISETP.LT.OR P3, PT, R23, 0x9, P3 ;  /* 0x000000091700780c */ /* 0x000fe40001f61670 */
[----:B------:R-:W-:Y:S02]  /*17aa0*/  FSEL R89, R89, -INF , !P4 ;  /* 0xff80000059597808 */ /* 0x000fe40006000000 */
[----:B------:R-:W-:Y:S02]  /*17ab0*/  ISETP.GE.AND P4, PT, R138, 0x11, PT ;  /* 0x000000118a00780c */ /* 0x000fe40003f86270 */
[----:B------:R-:W-:Y:S02]  /*17ac0*/  LOP3.LUT R16, R16, 0xfffffffb, RZ, 0xc0, !PT ;  /* 0xfffffffb10107812 */ /* 0x000fe400078ec0ff */
[----:B------:R-:W-:Y:S02]  /*17ad0*/  FSEL R92, R92, -INF , !P3 ;  /* 0xff8000005c5c7808 */ /* 0x000fe40005800000 */
[----:B------:R-:W-:-:S02]  /*17ae0*/  ISETP.GT.AND P3, PT, R15, 0x9, !P5 ;  /* 0x000000090f00780c */ /* 0x000fc40006f64270 */
[----:B------:R-:W-:Y:S01]  /*17af0*/  @P5 LOP3.LUT R16, R16, 0x4, RZ, 0xfc, !PT ;  /* 0x0000000410105812 */ /* 0x000fe200078efcff */
[--C-:B0-----:R-:W-:Y:S01]  /*17b00*/  IMAD.IADD R136, R136, 0x1, R14.reuse ;  /* 0x0000000188887824 */ /* 0x101fe200078e020e */
[----:B------:R-:W-:Y:S01]  /*17b10*/  ISETP.LT.OR P3, PT, R23, 0xa, P3 ;  /* 0x0000000a1700780c */ /* 0x000fe20001f61670 */
[----:B------:R-:W-:Y:S01]  /*17b20*/  IMAD.IADD R137, R137, 0x1, R14 ;  /* 0x0000000189897824 */ /* 0x000fe200078e020e */
[----:B------:R-:W-:Y:S02]  /*17b30*/  LOP3.LUT R16, R16, 0xfffffff7, RZ, 0xc0, !PT ;  /* 0xfffffff710107812 */ /* 0x000fe400078ec0ff */
[----:B------:R-:W-:Y:S02]  /*17b40*/  FSEL R93, R93, -INF , !P3 ;  /* 0xff8000005d5d7808 */ /* 0x000fe40005800000 */
[----:B------:R-:W-:Y:S02]  /*17b50*/  @P4 LOP3.LUT R16, R16, 0x8, RZ, 0xfc, !PT ;  /* 0x0000000810104812 */ /* 0x000fe400078efcff */
[----:B------:R-:W-:-:S02]  /*17b60*/  ISETP.GT.AND P3, PT, R15, 0x10, !P4 ;  /* 0x000000100f00780c */ /* 0x000fc40006764270 */
[----:B------:R-:W-:Y:S02]  /*17b70*/  ISETP.GE.AND P4, PT, R138, 0x12, PT ;  /* 0x000000128a00780c */ /* 0x000fe40003f86270 */
[----:B------:R-:W-:Y:S02]  /*17b80*/  ISETP.LT.OR P3, PT, R23, 0x11, P3 ;  /* 0x000000111700780c */ /* 0x000fe40001f61670 */
[----:B------:R-:W-:Y:S02]  /*17b90*/  LOP3.LUT R16, R16, 0xffffffef, RZ, 0xc0, !PT ;  /* 0xffffffef10107812 */ /* 0x000fe400078ec0ff */
[----:B------:R-:W-:Y:S02]  /*17ba0*/  FSEL R96, R96, -INF , !P3 ;  /* 0xff80000060607808 */ /* 0x000fe40005800000 */
[----:B------:R-:W-:-:S04]  /*17bb0*/  ISETP.GT.AND P3, PT, R15, 0x11, !P4 ;  /* 0x000000110f00780c */ /* 0x000fc80006764270 */
[----:B------:R-:W-:Y:S02]  /*17bc0*/  ISETP.LT.OR P3, PT, R23, 0x12, P3 ;  /* 0x000000121700780c */ /* 0x000fe40001f61670 */
[----:B------:R-:W-:Y:S02]  /*17bd0*/  @P4 LOP3.LUT R16, R16, 0x10, RZ, 0xfc, !PT ;  /* 0x0000001010104812 */ /* 0x000fe400078efcff */
[----:B------:R-:W-:Y:S02]  /*17be0*/  ISETP.GE.AND P4, PT, R138, 0x19, PT ;  /* 0x000000198a00780c */ /* 0x000fe40003f86270 */
[----:B------:R-:W-:Y:S02]  /*17bf0*/  LOP3.LUT R16, R16, 0xfffbffff, RZ, 0xc0, !PT ;  /* 0xfffbffff10107812 */ /* 0x000fe400078ec0ff */
[----:B------:R-:W-:Y:S02]  /*17c00*/  FSEL R97, R97, -INF , !P3 ;  /* 0xff80000061617808 */ /* 0x000fe40005800000 */
[----:B------:R-:W-:-:S04]  /*17c10*/  ISETP.GT.AND P3, PT, R15, 0x18, !P4 ;  /* 0x000000180f00780c */ /* 0x000fc80006764270 */
[----:B------:R-:W-:-:S03]  /*17c20*/  ISETP.LT.OR P3, PT, R23, 0x19, P3 ;  /* 0x000000191700780c */ /* 0x000fc60001f61670 */
        /* <DEDUP_REMOVED lines=68> */
[----:B------:R-:W-:Y:S02]  /*18070*/  FSEL R121, R121, -INF , !P3 ;  /* 0xff80000079797808 */ /* 0x000fe40005800000 */
[----:B------:R-:W-:Y:S02]  /*18080*/  LOP3.LUT R16, R16, 0xffffffbf, RZ, 0xc0, !PT ;  /* 0xffffffbf10107812 */ /* 0x000fe400078ec0ff */
[----:B------:R-:W-:-:S04]  /*18090*/  ISETP.GT.AND P3, PT, R15, 0x48, !P4 ;  /* 0x000000480f00780c */ /* 0x000fc80006764270 */
[----:B------:R-:W-:-:S03]  /*180a0*/  ISETP.LT.OR P3, PT, R23, 0x49, P3 ;  /* 0x000000491700780c */ /* 0x000fc60001f61670 */
[----:B------:R-:W-:Y:S02]  /*180b0*/  @P4 LOP3.LUT R16, R16, 0x40, RZ, 0xfc, !PT ;  /* 0x0000004010104812 */ /* 0x000fe400078efcff */
[----:B------:R-:W-:Y:S02]  /*180c0*/  ISETP.GE.AND P4, PT, R138, 0x4a, PT ;  /* 0x0000004a8a00780c */ /* 0x000fe40003f86270 */
[----:B------:R-:W-:Y:S02]  /*180d0*/  FSEL R124, R124, -INF , !P3 ;  /* 0xff8000007c7c7808 */ /* 0x000fe40005800000 */
[----:B------:R-:W-:Y:S02]  /*180e0*/  ISETP.GT.AND P3, PT, R15, 0x49, !P4 ;  /* 0x000000490f00780c */ /* 0x000fe40006764270 */
[----:B------:R-:W-:Y:S02]  /*180f0*/  LOP3.LUT R16, R16, 0xffffffdf, RZ, 0xc0, !PT ;  /* 0xffffffdf10107812 */ /* 0x000fe400078ec0ff */
[----:B------:R-:W-:-:S04]  /*18100*/  ISETP.LT.OR P3, PT, R23, 0x4a, P3 ;  /* 0x0000004a1700780c */ /* 0x000fc80001f61670 */
[----:B------:R-:W-:Y:S02]  /*18110*/  FSEL R125, R125, -INF , !P3 ;  /* 0xff8000007d7d7808 */ /* 0x000fe40005800000 */
[----:B------:R-:W-:Y:S02]  /*18120*/  ISETP.GE.AND P3, PT, R138, 0x51, PT ;  /* 0x000000518a00780c */ /* 0x000fe40003f66270 */
[----:B------:R-:W-:Y:S02]  /*18130*/  @P4 LOP3.LUT R16, R16, 0x20, RZ, 0xfc, !PT ;  /* 0x0000002010104812 */ /* 0x000fe400078efcff */
[----:B------:R-:W-:Y:S02]  /*18140*/  ISETP.GT.AND P4, PT, R15, 0x50, !P3 ;  /* 0x000000500f00780c */ /* 0x000fe40005f84270 */
[----:B------:R-:W-:Y:S02]  /*18150*/  LOP3.LUT R16, R16, 0xfffffffd, RZ, 0xc0, !PT ;  /* 0xfffffffd10107812 */ /* 0x000fe400078ec0ff */
        /* <DEDUP_REMOVED lines=10> */
[----:B------:R-:W-:-:S13]  /*18200*/  ISETP.GE.AND P6, PT, R138, 0x1, PT ;  /* 0x000000018a00780c */ /* 0x000fda0003fc6270 */
[----:B------:R-:W-:Y:S02]  /*18210*/  @P6 LOP3.LUT R16, R16, 0x2, RZ, 0xfc, !PT ;  /* 0x0000000210106812 */ /* 0x000fe400078efcff */
[----:B------:R-:W-:Y:S02]  /*18220*/  ISETP.GT.AND P6, PT, R15, RZ, !P6 ;  /* 0x000000ff0f00720c */ /* 0x000fe400077c4270 */
[----:B------:R-:W-:Y:S02]  /*18230*/  LOP3.LUT R16, R16, 0xfffffffe, RZ, 0xc0, !PT ;  /* 0xfffffffe10107812 */ /* 0x000fe400078ec0ff */
[----:B------:R-:W-:-:S04]  /*18240*/  ISETP.LT.OR P6, PT, R23, 0x1, P6 ;  /* 0x000000011700780c */ /* 0x000fc800037c1670 */
[----:B------:R-:W-:Y:S02]  /*18250*/  FSEL R88, R88, -INF , !P6 ;  /* 0xff80000058587808 */ /* 0x000fe40007000000 */
[----:B------:R-:W-:-:S13]  /*18260*/  ISETP.GE.AND P6, PT, R138, 0x5a, PT ;  /* 0x0000005a8a00780c */ /* 0x000fda0003fc6270 */
[----:B------:R-:W-:Y:S02]  /*18270*/  @P6 LOP3.LUT R16, R16, 0x1, RZ, 0xfc, !PT ;  /* 0x0000000110106812 */ /* 0x000fe400078efcff */
[----:B------:R-:W-:-:S04]  /*18280*/  ISETP.GT.AND P6, PT, R15, 0x59, !P6 ;  /* 0x000000590f00780c */ /* 0x000fc800077c4270 */
[----:B------:R-:W-:-:S04]  /*18290*/  ISETP.LT.OR P6, PT, R23, 0x5a, P6 ;  /* 0x0000005a1700780c */ /* 0x000fc800037c1670 */
[----:B------:R-:W-:Y:S02]  /*182a0*/  FSEL R133, R133, -INF , !P6 ;  /* 0xff80000085857808 */ /* 0x000fe40007000000 */
[----:B------:R-:W-:-:S13]  /*182b0*/  LOP3.LUT P6, RZ, R16, 0x80000, RZ, 0xc0, !PT ;  /* 0x0008000010ff7812 */ /* 0x000fda00078cc0ff */
[----:B------:R-:W-:Y:S05]  /*182c0*/  @!P6 BRA `(.L_x_1777) ;  /* 0x000000000054e947 */ /* 0x000fea0003800000 */
        /* <DEDUP_REMOVED lines=12> */
.L_x_1779:
[----:B------:R-:W-:-:S05]  /*18390*/  IMAD.U32 R15, RZ, RZ, UR39 ;  /* 0x00000027ff0f7e24 */ /* 0x000fca000f8e00ff */
[----:B------:R-:W-:-:S13]  /*183a0*/  ISETP.NE.AND P6, PT, R15, 0x1, PT ;  /* 0x000000010f00780c */ /* 0x000fda0003fc5270 */
[----:B------:R-:W0:Y:S02]  /*183b0*/  @P6 LDC.64 R4, c[0x0][0x9e8] ;  /* 0x00027a00ff046b82 */ /* 0x000e240000000a00 */
[----:B0-----:R-:W-:-:S05]  /*183c0*/  @P6 IMAD.HI.U32 R4, R14, R4, RZ ;  /* 0x000000040e046227 */ /* 0x001fca00078e00ff */
[----:B------:R-:W-:-:S07]  /*183d0*/  @P6 SHF.R.U32.HI R14, RZ, R5, R4 ;  /* 0x00000005ff0e6219 */ /* 0x000fce0000011604 */
.L_x_1780:
[----:B------:R-:W-:Y:S05]  /*183e0*/  BSYNC B2 ;  /* 0x0000000000027941 */ /* 0x000fea0003800000 */
.L_x_1778:
[----:B------:R-:W-:-:S05]  /*183f0*/  IMAD R12, R14, R15, R12 ;  /* 0x0000000f0e0c7224 */ /* 0x000fca00078e020c */
[----:B------:R-:W-:Y:S02]  /*18400*/  VIADDMNMX R136, R12, R15, R136, PT ;  /* 0x0000000f0c887246 */ /* 0x000fe40003800188 */
[----:B------:R-:W-:-:S07]  /*18410*/  VIMNMX R137, R137, R12, !PT ;  /* 0x0000000c89897248 */ /* 0x000fce0007fe0100 */
.L_x_1777:
[C---:B------:R-:W-:Y:S02]  /*18420*/  ISETP.GT.AND P1, PT, R137.reuse, 0x1, !P1 ;  /* 0x000000018900780c */ /* 0x040fe40004f24270 */
[----:B------:R-:W-:Y:S02]  /*18430*/  ISETP.GT.AND P2, PT, R137, 0x8, !P2 ;  /* 0x000000088900780c */ /* 0x000fe40005744270 */
[C---:B------:R-:W-:Y:S02]  /*18440*/  ISETP.LT.OR P1, PT, R136.reuse, 0x2, P1 ;  /* 0x000000028800780c */ /* 0x040fe40000f21670 */
[----:B------:R-:W-:Y:S02]  /*18450*/  ISETP.LT.OR P2, PT, R136, 0x9, P2 ;  /* 0x000000098800780c */ /* 0x000fe40001741670 */
[----:B------:R-:W-:Y:S02]  /*18460*/  FSEL R91, R91, -INF , !P1 ;  /* 0xff8000005b5b7808 */ /* 0x000fe40004800000 */
[----:B------:R-:W-:-:S02]  /*18470*/  LOP3.LUT P1, RZ, R16, 0x4, RZ, 0xc0, !PT ;  /* 0x0000000410ff7812 */ /* 0x000fc4000782c0ff */
[----:B------:R-:W-:Y:S02]  /*18480*/  FSEL R94, R94, -INF , !P2 ;  /* 0xff8000005e5e7808 */ /* 0x000fe40005000000 */
[----:B------:R-:W-:Y:S02]  /*18490*/  ISETP.GT.AND P1, PT, R137, 0x9, !P1 ;  /* 0x000000098900780c */ /* 0x000fe40004f24270 */
[----:B------:R-:W-:Y:S02]  /*184a0*/  LOP3.LUT P2, RZ, R16, 0x20000, RZ, 0xc0, !PT ;  /* 0x0002000010ff7812 */ /* 0x000fe4000784c0ff */
[----:B------:R-:W-:Y:S02]  /*184b0*/  ISETP.LT.OR P1, PT, R136, 0xa, P1 ;  /* 0x0000000a8800780c */ /* 0x000fe40000f21670 */
[----:B------:R-:W-:Y:S02]  /*184c0*/  LOP3.LUT P6, RZ, R16, 0x10000, RZ, 0xc0, !PT ;  /* 0x0001000010ff7812 */ /* 0x000fe400078cc0ff */
[----:B------:R-:W-:-:S02]  /*184d0*/  FSEL R95, R95, -INF , !P1 ;  /* 0xff8000005f5f7808 */ /* 0x000fc40004800000 */
[----:B------:R-:W-:Y:S02]  /*184e0*/  LOP3.LUT P1, RZ, R16, 0x8, RZ, 0xc0, !PT ;  /* 0x0000000810ff7812 */ /* 0x000fe4000782c0ff */
[----:B------:R-:W-:Y:S02]  /*184f0*/  FMNMX.FTZ R4, R88, R3, !PT ;  /* 0x0000000358047209 */ /* 0x000fe40007810000 */
[----:B------:R-:W-:Y:S02]  /*18500*/  ISETP.GT.AND P1, PT, R137, 0x10, !P1 ;  /* 0x000000108900780c */ /* 0x000fe40004f24270 */
[----:B------:R-:W-:Y:S02]  /*18510*/  FMNMX.FTZ R5, R89, R4, !PT ;  /* 0x0000000459057209 */ /* 0x000fe40007810000 */
[----:B------:R-:W-:Y:S02]  /*18520*/  ISETP.LT.OR P1, PT, R136, 0x11, P1 ;  /* 0x000000118800780c */ /* 0x000fe40000f21670 */
[----:B------:R-:W-:-:S02]  /*18530*/  FMNMX.FTZ R4, R92, R5, !PT ;  /* 0x000000055c047209 */ /* 0x000fc40007810000 */
[----:B------:R-:W-:Y:S02]  /*18540*/  FSEL R98, R98, -INF , !P1 ;  /* 0xff80000062627808 */ /* 0x000fe40004800000 */
[----:B------:R-:W-:Y:S02]  /*18550*/  LOP3.LUT P1, RZ, R16, 0x10, RZ, 0xc0, !PT ;  /* 0x0000001010ff7812 */ /* 0x000fe4000782c0ff */
[----:B------:R-:W-:Y:S02]  /*18560*/  FMNMX.FTZ R5, R93, R4, !PT ;  /* 0x000000045d057209 */ /* 0x000fe40007810000 */
[----:B------:R-:W-:Y:S02]  /*18570*/  ISETP.GT.AND P1, PT, R137, 0x11, !P1 ;  /* 0x000000118900780c */ /* 0x000fe40004f24270 */
[----:B------:R-:W-:Y:S02]  /*18580*/  FMNMX.FTZ R4, R96, R5, !PT ;  /* 0x0000000560047209 */ /* 0x000fe40007810000 */
[----:B------:R-:W-:-:S02]  /*18590*/  ISETP.LT.OR P1, PT, R136, 0x12, P1 ;  /* 0x000000128800780c */ /* 0x000fc40000f21670 */
[----:B------:R-:W-:Y:S02]  /*185a0*/  FMNMX.FTZ R5, R97, R4, !PT ;  /* 0x0000000461057209 */ /* 0x000fe40007810000 */
[----:B------:R-:W-:Y:S02]  /*185b0*/  FSEL R99, R99, -INF , !P1 ;  /* 0xff80000063637808 */ /* 0x000fe40004800000 */
[----:B------:R-:W-:Y:S02]  /*185c0*/  LOP3.LUT P1, RZ, R16, 0x40000, RZ, 0xc0, !PT ;  /* 0x0004000010ff7812 */ /* 0x000fe4000782c0ff */
[----:B------:R-:W-:Y:S02]  /*185d0*/  FMNMX.FTZ R4, R100, R5, !PT ;  /* 0x0000000564047209 */ /* 0x000fe40007810000 */
[----:B------:R-:W-:Y:S02]  /*185e0*/  ISETP.GT.AND P1, PT, R137, 0x18, !P1 ;  /* 0x000000188900780c */ /* 0x000fe40004f24270 */
[----:B------:R-:W-:-:S02]  /*185f0*/  FMNMX.FTZ R5, R101, R4, !PT ;  /* 0x0000000465057209 */ /* 0x000fc40007810000 */
[----:B------:R-:W-:Y:S02]  /*18600*/  ISETP.LT.OR P1, PT, R136, 0x19, P1 ;  /* 0x000000198800780c */ /* 0x000fe40000f21670 */
[----:B------:R-:W-:Y:S02]  /*18610*/  FMNMX.FTZ R4, R104, R5, !PT ;  /* 0x0000000568047209 */ /* 0x000fe40007810000 */
[----:B------:R-:W-:Y:S02]  /*18620*/  FSEL R102, R102, -INF , !P1 ;  /* 0xff80000066667808 */ /* 0x000fe40004800000 */
[----:B------:R-:W-:Y:S02]  /*18630*/  ISETP.GT.AND P1, PT, R137, 0x19, !P2 ;  /* 0x000000198900780c */ /* 0x000fe40005724270 */
[----:B------:R-:W-:Y:S02]  /*18640*/  LOP3.LUT P2, RZ, R16, 0x40, RZ, 0xc0, !PT ;  /* 0x0000004010ff7812 */ /* 0x000fe4000784c0ff */
[----:B------:R-:W-:-:S02]  /*18650*/  ISETP.LT.OR P1, PT, R136, 0x1a, P1 ;  /* 0x0000001a8800780c */ /* 0x000fc40000f21670 */
[----:B------:R-:W-:Y:S02]  /*18660*/  FMNMX.FTZ R5, R105, R4, !PT ;  /* 0x0000000469057209 */ /* 0x000fe40007810000 */
[----:B------:R-:W-:Y:S02]  /*18670*/  FSEL R103, R103, -INF , !P1 ;  /* 0xff80000067677808 */ /* 0x000fe40004800000 */
[----:B------:R-:W-:Y:S02]  /*18680*/  ISETP.GT.AND P1, PT, R137, 0x20, !P6 ;  /* 0x000000208900780c */ /* 0x000fe40007724270 */
[----:B------:R-:W-:Y:S02]  /*18690*/  FMNMX.FTZ R4, R108, R5, !PT ;  /* 0x000000056c047209 */ /* 0x000fe40007810000 */
[----:B------:R-:W-:Y:S02]  /*186a0*/  ISETP.LT.OR P1, PT, R136, 0x21, P1 ;  /* 0x000000218800780c */ /* 0x000fe40000f21670 */
[----:B------:R-:W-:-:S02]  /*186b0*/  LOP3.LUT P6, RZ, R16, 0x20, RZ, 0xc0, !PT ;  /* 0x0000002010ff7812 */ /* 0x000fc400078cc0ff */
        /* <DEDUP_REMOVED lines=15> */
[----:B------:R-:W-:Y:S02]  /*187b0*/  LOP3.LUT P1, RZ, R16, 0x2000, RZ, 0xc0, !PT ;  /* 0x0000200010ff7812 */ /* 0x000fe4000782c0ff */
[----:B------:R-:W-:Y:S02]  /*187c0*/  FMNMX.FTZ R5, R121, R4, !PT ;  /* 0x0000000479057209 */ /* 0x000fe40007810000 */
[----:B------:R-:W-:-:S02]  /*187d0*/  ISETP.GT.AND P1, PT, R137, 0x29, !P1 ;  /* 0x000000298900780c */ /* 0x000fc40004f24270 */
[----:B------:R-:W-:Y:S02]  /*187e0*/  FMNMX.FTZ R4, R124, R5, !PT ;  /* 0x000000057c047209 */ /* 0x000fe40007810000 */
[----:B------:R-:W-:Y:S02]  /*187f0*/  ISETP.LT.OR P1, PT, R136, 0x2a, P1 ;  /* 0x0000002a8800780c */ /* 0x000fe40000f21670 */
[----:B------:R-:W-:Y:S02]  /*18800*/  FMNMX.FTZ R5, R125, R4, !PT ;  /* 0x000000047d057209 */ /* 0x000fe40007810000 */
[----:B------:R-:W-:Y:S02]  /*18810*/  FSEL R111, R111, -INF , !P1 ;  /* 0xff8000006f6f7808 */ /* 0x000fe40004800000 */
[----:B------:R-:W-:Y:S02]  /*18820*/  LOP3.LUT P1, RZ, R16, 0x1000, RZ, 0xc0, !PT ;  /* 0x0000100010ff7812 */ /* 0x000fe4000782c0ff */
[----:B------:R-:W-:-:S02]  /*18830*/  FMNMX.FTZ R4, R128, R5, !PT ;  /* 0x0000000580047209 */ /* 0x000fc40007810000 */
[----:B------:R-:W-:Y:S02]  /*18840*/  ISETP.GT.AND P1, PT, R137, 0x30, !P1 ;  /* 0x000000308900780c */ /* 0x000fe40004f24270 */
[----:B------:R-:W-:Y:S02]  /*18850*/  FMNMX.FTZ R5, R129, R4, !PT ;  /* 0x0000000481057209 */ /* 0x000fe40007810000 */
[----:B------:R-:W-:Y:S02]  /*18860*/  ISETP.LT.OR P1, PT, R136, 0x31, P1 ;  /* 0x000000318800780c */ /* 0x000fe40000f21670 */
[----:B------:R-:W-:Y:S02]  /*18870*/  FMNMX.FTZ R4, R132, R5, !PT ;  /* 0x0000000584047209 */ /* 0x000fe40007810000 */
[----:B------:R-:W-:Y:S02]  /*18880*/  FSEL R114, R114, -INF , !P1 ;  /* 0xff80000072727808 */ /* 0x000fe40004800000 */
[----:B------:R-:W-:-:S02]  /*18890*/  LOP3.LUT P1, RZ, R16, 0x800, RZ, 0xc0, !PT ;  /* 0x0000080010ff7812 */ /* 0x000fc4000782c0ff */
[----:B------:R-:W-:Y:S02]  /*188a0*/  FMNMX.FTZ R4, R133, R4, !PT ;  /* 0x0000000485047209 */ /* 0x000fe40007810000 */
[C---:B------:R-:W-:Y:S02]  /*188b0*/  ISETP.GT.AND P1, PT, R137.reuse, 0x31, !P1 ;  /* 0x000000318900780c */ /* 0x040fe40004f24270 */
[----:B------:R-:W-:Y:S01]  /*188c0*/  ISETP.GT.AND P3, PT, R137, 0x50, !P3 ;  /* 0x000000508900780c */ /* 0x000fe20005f64270 */
[----:B------:R-:W0:Y:S01]  /*188d0*/  SHFL.BFLY PT, R5, R4, 0x2, 0x1f ;  /* 0x0c401f0004057f89 */ /* 0x000e2200000e0000 */
[C---:B------:R-:W-:Y:S02]  /*188e0*/  ISETP.LT.OR P1, PT, R136.reuse, 0x32, P1 ;  /* 0x000000328800780c */ /* 0x040fe40000f21670 */
[----:B------:R-:W-:Y:S02]  /*188f0*/  ISETP.LT.OR P3, PT, R136, 0x51, P3 ;  /* 0x000000518800780c */ /* 0x000fe40001f61670 */
[----:B------:R-:W-:-:S02]  /*18900*/  FSEL R115, R115, -INF , !P1 ;  /* 0xff80000073737808 */ /* 0x000fc40004800000 */
[----:B------:R-:W-:Y:S02]  /*18910*/  LOP3.LUT P1, RZ, R16, 0x400, RZ, 0xc0, !PT ;  /* 0x0000040010ff7812 */ /* 0x000fe4000782c0ff */
[C---:B------:R-:W-:Y:S02]  /*18920*/  ISETP.GT.AND P4, PT, R137.reuse, 0x51, !P4 ;  /* 0x000000518900780c */ /* 0x040fe40006784270 */
[C---:B------:R-:W-:Y:S02]  /*18930*/  ISETP.GT.AND P1, PT, R137.reuse, 0x38, !P1 ;  /* 0x000000388900780c */ /* 0x040fe40004f24270 */
[----:B------:R-:W-:Y:S02]  /*18940*/  FSEL R130, R130, -INF , !P3 ;  /* 0xff80000082827808 */ /* 0x000fe40005800000 */
[----:B------:R-:W-:Y:S02]  /*18950*/  ISETP.LT.OR P1, PT, R136, 0x39, P1 ;  /* 0x000000398800780c */ /* 0x000fe40000f21670 */
[----:B------:R-:W-:-:S02]  /*18960*/  ISETP.GT.AND P5, PT, R137, 0x58, !P5 ;  /* 0x000000588900780c */ /* 0x000fc40006fa4270 */
[----:B------:R-:W-:Y:S02]  /*18970*/  FSEL R118, R118, -INF , !P1 ;  /* 0xff80000076767808 */ /* 0x000fe40004800000 */
[----:B------:R-:W-:Y:S02]  /*18980*/  LOP3.LUT P1, RZ, R16, 0x200, RZ, 0xc0, !PT ;  /* 0x0000020010ff7812 */ /* 0x000fe4000782c0ff */
[----:B------:R-:W-:Y:S02]  /*18990*/  ISETP.LT.OR P4, PT, R136, 0x52, P4 ;  /* 0x000000528800780c */ /* 0x000fe40002781670 */
[----:B------:R-:W-:Y:S02]  /*189a0*/  ISETP.GT.AND P1, PT, R137, 0x39, !P1 ;  /* 0x000000398900780c */ /* 0x000fe40004f24270 */
[----:B0-----:R-:W-:Y:S01]  /*189b0*/  FMNMX.FTZ R5, R4, R5, !PT ;  /* 0x0000000504057209 */ /* 0x001fe20007810000 */
[----:B------:R-:W-:Y:S01]  /*189c0*/  IMAD.U32 R4, RZ, RZ, UR47 ;  /* 0x0000002fff047e24 */ /* 0x000fe2000f8e00ff */
[----:B------:R-:W-:-:S02]  /*189d0*/  ISETP.LT.OR P1, PT, R136, 0x3a, P1 ;  /* 0x0000003a8800780c */ /* 0x000fc40000f21670 */
[----:B------:R-:W-:Y:S01]  /*189e0*/  ISETP.LT.OR P5, PT, R136, 0x59, P5 ;  /* 0x000000598800780c */ /* 0x000fe20002fa1670 */
[----:B------:R-:W0:Y:S01]  /*189f0*/  SHFL.BFLY PT, R14, R5, 0x1, 0x1f ;  /* 0x0c201f00050e7f89 */ /* 0x000e2200000e0000 */
[----:B------:R-:W-:Y:S02]  /*18a00*/  FSEL R119, R119, -INF , !P1 ;  /* 0xff80000077777808 */ /* 0x000fe40004800000 */
[----:B------:R-:W-:Y:S02]  /*18a10*/  LOP3.LUT P1, RZ, R16, 0x100, RZ, 0xc0, !PT ;  /* 0x0000010010ff7812 */ /* 0x000fe4000782c0ff */
[----:B------:R-:W-:Y:S02]  /*18a20*/  FSEL R131, R131, -INF , !P4 ;  /* 0xff80000083837808 */ /* 0x000fe40006000000 */
[----:B------:R-:W-:Y:S02]  /*18a30*/  ISETP.GT.AND P1, PT, R137, 0x40, !P1 ;  /* 0x000000408900780c */ /* 0x000fe40004f24270 */
[----:B------:R-:W-:-:S02]  /*18a40*/  FSEL R134, R134, -INF , !P5 ;  /* 0xff80000086867808 */ /* 0x000fc40006800000 */
[----:B------:R-:W-:-:S04]  /*18a50*/  ISETP.LT.OR P1, PT, R136, 0x41, P1 ;  /* 0x000000418800780c */ /* 0x000fc80000f21670 */
[----:B------:R-:W-:Y:S02]  /*18a60*/  FSEL R122, R122, -INF , !P1 ;  /* 0xff8000007a7a7808 */ /* 0x000fe40004800000 */
[----:B------:R-:W-:-:S04]  /*18a70*/  LOP3.LUT P1, RZ, R16, 0x80, RZ, 0xc0, !PT ;  /* 0x0000008010ff7812 */ /* 0x000fc8000782c0ff */
[----:B------:R-:W-:Y:S02]  /*18a80*/  ISETP.GT.AND P1, PT, R137, 0x41, !P1 ;  /* 0x000000418900780c */ /* 0x000fe40004f24270 */
[----:B0-----:R-:W-:Y:S02]  /*18a90*/  FMNMX.FTZ R14, R5, R14, !PT ;  /* 0x0000000e050e7209 */ /* 0x001fe40007810000 */
[----:B------:R-:W-:-:S03]  /*18aa0*/  ISETP.LT.OR P1, PT, R136, 0x42, P1 ;  /* 0x000000428800780c */ /* 0x000fc60000f21670 */
[----:B------:R-:W-:Y:S01]  /*18ab0*/  FMUL.FTZ R5, R14, R4 ;  /* 0x000000040e057220 */ /* 0x000fe20000410000 */
[----:B------:R-:W-:Y:S02]  /*18ac0*/  FSEL R123, R123, -INF , !P1 ;  /* 0xff8000007b7b7808 */ /* 0x000fe40004800000 */
[----:B------:R-:W-:Y:S02]  /*18ad0*/  ISETP.GT.AND P1, PT, R137, 0x48, !P2 ;  /* 0x000000488900780c */ /* 0x000fe40005724270 */
[----:B------:R-:W-:Y:S02]  /*18ae0*/  LOP3.LUT P2, RZ, R16, 0x2, RZ, 0xc0, !PT ;  /* 0x0000000210ff7812 */ /* 0x000fe4000784c0ff */
[----:B------:R-:W-:-:S04]  /*18af0*/  ISETP.LT.OR P1, PT, R136, 0x49, P1 ;  /* 0x000000498800780c */ /* 0x000fc80000f21670 */
[----:B------:R-:W-:Y:S02]  /*18b00*/  FSEL R126, R126, -INF , !P1 ;  /* 0xff8000007e7e7808 */ /* 0x000fe40004800000 */
[----:B------:R-:W-:Y:S02]  /*18b10*/  ISETP.GT.AND P1, PT, R137, 0x49, !P6 ;  /* 0x000000498900780c */ /* 0x000fe40007724270 */
[----:B------:R-:W-:Y:S02]  /*18b20*/  LOP3.LUT P6, RZ, R16, 0x1, RZ, 0xc0, !PT ;  /* 0x0000000110ff7812 */ /* 0x000fe400078cc0ff */
[----:B------:R-:W-:-:S04]  /*18b30*/  ISETP.LT.OR P1, PT, R136, 0x4a, P1 ;  /* 0x0000004a8800780c */ /* 0x000fc80000f21670 */
[----:B------:R-:W-:Y:S02]  /*18b40*/  FSEL R127, R127, -INF , !P1 ;  /* 0xff8000007f7f7808 */ /* 0x000fe40004800000 */
[C---:B------:R-:W-:Y:S02]  /*18b50*/  ISETP.GT.AND P1, PT, R137.reuse, RZ, !P2 ;  /* 0x000000ff8900720c */ /* 0x040fe40005724270 */
[----:B------:R-:W-:Y:S02]  /*18b60*/  ISETP.GT.AND P2, PT, R137, 0x59, !P6 ;  /* 0x000000598900780c */ /* 0x000fe40007744270 */
[C---:B------:R-:W-:Y:S02]  /*18b70*/  ISETP.LT.OR P1, PT, R136.reuse, 0x1, P1 ;  /* 0x000000018800780c */ /* 0x040fe40000f21670 */
[----:B------:R-:W-:Y:S02]  /*18b80*/  ISETP.LT.OR P2, PT, R136, 0x5a, P2 ;  /* 0x0000005a8800780c */ /* 0x000fe40001741670 */
[----:B------:R-:W-:-:S02]  /*18b90*/  FSEL R90, R90, -INF , !P1 ;  /* 0xff8000005a5a7808 */ /* 0x000fc40004800000 */
[----:B------:R-:W-:Y:S02]  /*18ba0*/  FSETP.NEU.FTZ.AND P1, PT, R14, -INF , PT ;  /* 0xff8000000e00780b */ /* 0x000fe40003f3d000 */
[----:B------:R-:W-:Y:S02]  /*18bb0*/  FMNMX.FTZ R12, R90, R0, !PT ;  /* 0x000000005a0c7209 */ /* 0x000fe40007810000 */
[----:B------:R-:W-:Y:S02]  /*18bc0*/  FSEL R135, R135, -INF , !P2 ;  /* 0xff80000087877808 */ /* 0x000fe40005000000 */
[----:B------:R-:W-:Y:S02]  /*18bd0*/  FMNMX.FTZ R12, R91, R12, !PT ;  /* 0x0000000c5b0c7209 */ /* 0x000fe40007810000 */
[----:B------:R-:W-:Y:S02]  /*18be0*/  FSEL R5, R5, RZ, P1 ;  /* 0x000000ff05057208 */ /* 0x000fe40000800000 */
[----:B------:R-:W-:-:S03]  /*18bf0*/  FMNMX.FTZ R12, R94, R12, !PT ;  /* 0x0000000c5e0c7209 */ /* 0x000fc60007810000 */
        /* <DEDUP_REMOVED lines=32> */
[----:B------:R-:W-:Y:S01]  /*18e00*/  MUFU.EX2 R156, R156 ;  /* 0x0000009c009c7308 */ /* 0x000fe20000000800 */
        /* <DEDUP_REMOVED lines=18> */
[----:B------:R-:W-:-:S05]  /*18f30*/  FMNMX.FTZ R12, R135, R12, !PT ;  /* 0x0000000c870c7209 */ /* 0x000fca0007810000 */
[----:B------:R-:W0:Y:S02]  /*18f40*/  SHFL.BFLY PT, R92, R12, 0x2, 0x1f ;  /* 0x0c401f000c5c7f89 */ /* 0x000e2400000e0000 */
[----:B------:R-:W-:Y:S08]  /*18f50*/  MUFU.EX2 R23, R23 ;  /* 0x0000001700177308 */ /* 0x000ff00000000800 */
[----:B------:R-:W-:Y:S08]  /*18f60*/  MUFU.EX2 R148, R148 ;  /* 0x0000009400947308 */ /* 0x000ff00000000800 */
[----:B------:R-:W-:Y:S01]  /*18f70*/  MUFU.EX2 R15, R15 ;  /* 0x0000000f000f7308 */ /* 0x000fe20000000800 */
[----:B0-----:R-:W-:-:S07]  /*18f80*/  FMNMX.FTZ R12, R12, R92, !PT ;  /* 0x0000005c0c0c7209 */ /* 0x001fce0007810000 */
[----:B------:R-:W-:Y:S01]  /*18f90*/  MUFU.EX2 R150, R150 ;  /* 0x0000009600967308 */ /* 0x000fe20000000800 */
[----:B------:R-:W0:Y:S07]  /*18fa0*/  SHFL.BFLY PT, R92, R12, 0x1, 0x1f ;  /* 0x0c201f000c5c7f89 */ /* 0x000e2e00000e0000 */
[----:B------:R-:W-:Y:S08]  /*18fb0*/  MUFU.EX2 R96, R96 ;  /* 0x0000006000607308 */ /* 0x000ff00000000800 */
[----:B------:R-:W-:Y:S08]  /*18fc0*/  MUFU.EX2 R144, R144 ;  /* 0x0000009000907308 */ /* 0x000ff00000000800 */
[----:B------:R-:W-:Y:S01]  /*18fd0*/  MUFU.EX2 R105, R105 ;  /* 0x0000006900697308 */ /* 0x000fe20000000800 */
[----:B0-----:R-:W-:-:S02]  /*18fe0*/  FMNMX.FTZ R92, R12, R92, !PT ;  /* 0x0000005c0c5c7209 */ /* 0x001fc40007810000 */
[----:B------:R-:W-:Y:S02]  /*18ff0*/  FSEL R12, R14, RZ, P1 ;  /* 0x000000ff0e0c7208 */ /* 0x000fe40000800000 */
[C---:B------:R-:W-:Y:S01]  /*19000*/  FSETP.NEU.FTZ.AND P1, PT, R92.reuse, -INF , PT ;  /* 0xff8000005c00780b */ /* 0x040fe20003f3d000 */
[-C--:B------:R-:W-:Y:S02]  /*19010*/  FMUL.FTZ R109, R92, R4.reuse ;  /* 0x000000045c6d7220 */ /* 0x080fe40000410000 */
[----:B------:R-:W-:Y:S01]  /*19020*/  MUFU.EX2 R146, R146 ;  /* 0x0000009200927308 */ /* 0x000fe20000000800 */
[----:B------:R-:W-:Y:S02]  /*19030*/  FADD.FTZ R12, -R12, R3 ;  /* 0x000000030c0c7221 */ /* 0x000fe40000010100 */
[----:B------:R-:W-:Y:S02]  /*19040*/  FSEL R109, R109, RZ, P1 ;  /* 0x000000ff6d6d7208 */ /* 0x000fe40000800000 */
[----:B------:R-:W-:-:S03]  /*19050*/  FMUL.FTZ R12, R12, R4 ;  /* 0x000000040c0c7220 */ /* 0x000fc60000410000 */
        /* <DEDUP_REMOVED lines=9> */
[----:B0-----:R-:W-:Y:S01]  /*190f0*/  FSEL R5, R92, RZ, P1 ;  /* 0x000000ff5c057208 */ /* 0x001fe20000800000 */
[-CC-:B------:R-:W-:Y:S01]  /*19100*/  FFMA.FTZ R91, R103, R4.reuse, -R109.reuse ;  /* 0x00000004675b7223 */ /* 0x180fe2000001086d */
[-CC-:B------:R-:W-:Y:S01]  /*19110*/  FFMA.FTZ R149, R106, R4.reuse, -R109.reuse ;  /* 0x000000046a957223 */ /* 0x180fe2000001086d */
[-CC-:B------:R-:W-:Y:S01]  /*19120*/  FFMA.FTZ R90, R107, R4.reuse, -R109.reuse ;  /* 0x000000046b5a7223 */ /* 0x180fe2000001086d */
[-CC-:B------:R-:W-:Y:S01]  /*19130*/  FFMA.FTZ R151, R110, R4.reuse, -R109.reuse ;  /* 0x000000046e977223 */ /* 0x180fe2000001086d */
[----:B------:R-:W-:Y:S01]  /*19140*/  FADD.FTZ R5, -R5, R0 ;  /* 0x0000000005057221 */ /* 0x000fe20000010100 */
[-CC-:B------:R-:W-:Y:S01]  /*19150*/  FFMA.FTZ R106, R111, R4.reuse, -R109.reuse ;  /* 0x000000046f6a7223 */ /* 0x180fe2000001086d */
[----:B------:R-:W-:Y:S01]  /*19160*/  MUFU.EX2 R157, R157 ;  /* 0x0000009d009d7308 */ /* 0x000fe20000000800 */
[-CC-:B------:R-:W-:Y:S01]  /*19170*/  FFMA.FTZ R145, R114, R4.reuse, -R109.reuse ;  /* 0x0000000472917223 */ /* 0x180fe2000001086d */
[-C--:B------:R-:W-:Y:S01]  /*19180*/  FMUL.FTZ R5, R5, R4.reuse ;  /* 0x0000000405057220 */ /* 0x080fe20000410000 */
[-CC-:B------:R-:W-:Y:S01]  /*19190*/  FFMA.FTZ R103, R115, R4.reuse, -R109.reuse ;  /* 0x0000000473677223 */ /* 0x180fe2000001086d */
[-CC-:B------:R-:W-:Y:S01]  /*191a0*/  FFMA.FTZ R147, R118, R4.reuse, -R109.reuse ;  /* 0x0000000476937223 */ /* 0x180fe2000001086d */
[-CC-:B------:R-:W-:Y:S01]  /*191b0*/  FFMA.FTZ R102, R119, R4.reuse, -R109.reuse ;  /* 0x0000000477667223 */ /* 0x180fe2000001086d */
[-CC-:B------:R-:W-:Y:S01]  /*191c0*/  FFMA.FTZ R141, R122, R4.reuse, -R109.reuse ;  /* 0x000000047a8d7223 */ /* 0x180fe2000001086d */
[-CC-:B------:R-:W-:Y:S01]  /*191d0*/  FFMA.FTZ R99, R123, R4.reuse, -R109.reuse ;  /* 0x000000047b637223 */ /* 0x180fe2000001086d */
[----:B------:R-:W0:Y:S01]  /*191e0*/  MUFU.EX2 R5, R5 ;  /* 0x0000000500057308 */ /* 0x000e220000000800 */
[----:B-1----:R-:W-:Y:S01]  /*191f0*/  FFMA.FTZ R7, R12, R7, R156 ;  /* 0x000000070c077223 */ /* 0x002fe2000001009c */
[-CC-:B------:R-:W-:Y:S01]  /*19200*/  FFMA.FTZ R143, R126, R4.reuse, -R109.reuse ;  /* 0x000000047e8f7223 */ /* 0x180fe2000001086d */
[-CC-:B------:R-:W-:Y:S01]  /*19210*/  FFMA.FTZ R98, R127, R4.reuse, -R109.reuse ;  /* 0x000000047f627223 */ /* 0x180fe2000001086d */
[-C--:B------:R-:W-:Y:S01]  /*19220*/  FFMA.FTZ R137, R130, R4.reuse, -R109 ;  /* 0x0000000482897223 */ /* 0x080fe2000001086d */
[----:B------:R-:W-:Y:S01]  /*19230*/  FADD.FTZ R7, R136, R7 ;  /* 0x0000000788077221 */ /* 0x000fe20000010000 */
[-CC-:B------:R-:W-:Y:S01]  /*19240*/  FFMA.FTZ R0, R131, R4.reuse, -R109.reuse ;  /* 0x0000000483007223 */ /* 0x180fe2000001086d */
[-C--:B------:R-:W-:Y:S01]  /*19250*/  FFMA.FTZ R139, R134, R4.reuse, -R109 ;  /* 0x00000004868b7223 */ /* 0x080fe2000001086d */
[----:B------:R-:W1:Y:S01]  /*19260*/  MUFU.EX2 R108, R108 ;  /* 0x0000006c006c7308 */ /* 0x000e620000000800 */
[----:B------:R-:W-:Y:S01]  /*19270*/  FADD.FTZ R7, R158, R7 ;  /* 0x000000079e077221 */ /* 0x000fe20000010000 */
[----:B------:R-:W-:-:S03]  /*19280*/  FFMA.FTZ R107, R135, R4, -R109 ;  /* 0x00000004876b7223 */ /* 0x000fc6000001086d */
[----:B------:R-:W-:-:S03]  /*19290*/  FADD.FTZ R7, R89, R7 ;  /* 0x0000000759077221 */ /* 0x000fc60000010000 */
[----:B------:R-:W2:Y:S01]  /*192a0*/  MUFU.EX2 R159, R159 ;  /* 0x0000009f009f7308 */ /* 0x000ea20000000800 */
[----:B0-----:R-:W-:Y:S01]  /*192b0*/  FFMA.FTZ R6, R5, R6, R157 ;  /* 0x0000000605067223 */ /* 0x001fe2000001009d */
[----:B------:R-:W-:-:S04]  /*192c0*/  FADD.FTZ R7, R152, R7 ;  /* 0x0000000798077221 */ /* 0x000fc80000010000 */
[----:B------:R-:W-:Y:S02]  /*192d0*/  FADD.FTZ R7, R88, R7 ;  /* 0x0000000758077221 */ /* 0x000fe40000010000 */
[----:B------:R-:W0:Y:S01]  /*192e0*/  MUFU.EX2 R95, R95 ;  /* 0x0000005f005f7308 */ /* 0x000e220000000800 */
[----:B-1----:R-:W-:Y:S01]  /*192f0*/  FADD.FTZ R6, R108, R6 ;  /* 0x000000066c067221 */ /* 0x002fe20000010000 */
[----:B------:R-:W-:-:S04]  /*19300*/  FADD.FTZ R7, R154, R7 ;  /* 0x000000079a077221 */ /* 0x000fc80000010000 */
[----:B------:R-:W-:Y:S02]  /*19310*/  FADD.FTZ R7, R23, R7 ;  /* 0x0000000717077221 */ /* 0x000fe40000010000 */
[----:B------:R-:W1:Y:S01]  /*19320*/  MUFU.EX2 R153, R153 ;  /* 0x0000009900997308 */ /* 0x000e620000000800 */
[----:B--2---:R-:W-:Y:S01]  /*19330*/  FADD.FTZ R6, R159, R6 ;  /* 0x000000069f067221 */ /* 0x004fe20000010000 */
[----:B------:R-:W-:-:S04]  /*19340*/  FADD.FTZ R7, R148, R7 ;  /* 0x0000000794077221 */ /* 0x000fc80000010000 */
[----:B------:R-:W-:Y:S02]  /*19350*/  FADD.FTZ R7, R15, R7 ;  /* 0x000000070f077221 */ /* 0x000fe40000010000 */
[----:B------:R-:W2:Y:S01]  /*19360*/  MUFU.EX2 R94, R94 ;  /* 0x0000005e005e7308 */ /* 0x000ea20000000800 */
[----:B0-----:R-:W-:Y:S01]  /*19370*/  FADD.FTZ R6, R95, R6 ;  /* 0x000000065f067221 */ /* 0x001fe20000010000 */
        /* <DEDUP_REMOVED lines=8> */
[----:B------:R-:W-:-:S06]  /*19400*/  FADD.FTZ R7, R146, R7 ;  /* 0x0000000792077221 */ /* 0x000fcc0000010000 */
        /* <DEDUP_REMOVED lines=47> */
[----:B--2---:R-:W-:-:S04]  /*19700*/  FADD.FTZ R7, R138, R7 ;  /* 0x000000078a077221 */ /* 0x004fc80000010000 */
[----:B------:R-:W-:Y:S01]  /*19710*/  FADD.FTZ R7, R3, R7 ;  /* 0x0000000703077221 */ /* 0x000fe20000010000 */
[----:B0-----:R-:W-:-:S04]  /*19720*/  FADD.FTZ R6, R139, R6 ;  /* 0x000000068b067221 */ /* 0x001fc80000010000 */
[----:B-1----:R-:W-:Y:S01]  /*19730*/  FADD.FTZ R6, R107, R6 ;  /* 0x000000066b067221 */ /* 0x002fe20000010000 */
[----:B------:R-:W-:Y:S06]  /*19740*/  @!P0 BRA `(.L_x_1781) ;  /* 0x0000000000048947 */ /* 0x000fec0003800000 */
[----:B------:R-:W-:Y:S01]  /*19750*/  BPT.TRAP 0x1 ;  /* 0x000000040000795c */ /* 0x000fe20000300000 */
.L_x_1781:
[----:B------:R-:W-:Y:S01]  /*19760*/  ISETP.GT.AND P1, PT, R10, R11, PT ;  /* 0x0000000b0a00720c */ /* 0x000fe20003f24270 */
[----:B------:R-:W-:Y:S01]  /*19770*/  VIADD R21, R21, 0x2a860 ;  /* 0x0002a86015157836 */ /* 0x000fe20000000000 */
[----:B------:R-:W-:Y:S01]  /*19780*/  F2FP.BF16.F32.PACK_AB R156, R136, R156 ;  /* 0x0000009c889c723e */ /* 0x000fe200000010ff */
[----:B------:R-:W-:Y:S01]  /*19790*/  VIADD R10, R10, 0xffffffff ;  /* 0xffffffff0a0a7836 */ /* 0x000fe20000000000 */
[----:B------:R-:W-:Y:S01]  /*197a0*/  F2FP.BF16.F32.PACK_AB R154, R23, R154 ;  /* 0x0000009a179a723e */ /* 0x000fe200000010ff */
[----:B------:R-:W-:Y:S01]  /*197b0*/  IMAD.MOV.U32 R164, RZ, RZ, R20 ;  /* 0x000000ffffa47224 */ /* 0x000fe200078e0014 */
[----:B------:R-:W-:Y:S01]  /*197c0*/  PRMT R21, R172, 0x654, R21 ;  /* 0x00000654ac157816 */ /* 0x000fe20000000015 */
[----:B------:R-:W-:Y:S01]  /*197d0*/  IMAD.MOV.U32 R23, RZ, RZ, R13 ;  /* 0x000000ffff177224 */ /* 0x000fe200078e000d */
[----:B------:R-:W-:Y:S01]  /*197e0*/  F2FP.BF16.F32.PACK_AB R137, R0, R137 ;  /* 0x000000890089723e */ /* 0x000fe200000010ff */
[----:B------:R-:W-:Y:S01]  /*197f0*/  IMAD.MOV.U32 R0, RZ, RZ, R92 ;  /* 0x000000ffff007224 */ /* 0x000fe200078e005c */
[----:B------:R0:W-:Y:S01]  /*19800*/  SYNCS.ARRIVE.TRANS64.RED.A1T0 RZ, [R21+URZ], RZ ;  /* 0x000000ff15ff79a7 */ /* 0x0001e2000810043f */
        /* <DEDUP_REMOVED lines=22> */
[----:B0-----:R-:W-:Y:S06]  /*19970*/  @P1 BRA `(.L_x_1782) ;  /* 0xffffffcc001c1947 */ /* 0x001fec000383ffff */
[----:B------:R-:W-:Y:S05]  /*19980*/  BSYNC B0 ;  /* 0x0000000000007941 */ /* 0x000fea0003800000 */
.L_x_1761:
[----:B------:R-:W-:Y:S02]  /*19990*/  IMAD.MOV.U32 R0, RZ, RZ, R92 ;  /* 0x000000ffff007224 */ /* 0x000fe400078e005c */
[----:B------:R-:W-:Y:S02]  /*199a0*/  IMAD.MOV.U32 R3, RZ, RZ, R14 ;  /* 0x000000ffff037224 */ /* 0x000fe400078e000e */
[----:B------:R-:W-:Y:S02]  /*199b0*/  IMAD.MOV.U32 R23, RZ, RZ, R13 ;  /* 0x000000ffff177224 */ /* 0x000fe400078e000d */
[----:B------:R-:W-:-:S07]  /*199c0*/  IMAD.MOV.U32 R164, RZ, RZ, R20 ;  /* 0x000000ffffa47224 */ /* 0x000fce00078e0014 */
.L_x_1760:
[----:B------:R-:W-:Y:S05]  /*199d0*/  BSYNC B1 ;  /* 0x0000000000017941 */ /* 0x000fea0003800000 */
.L_x_1759:
[----:B------:R-:W0:Y:S01]  /*199e0*/  LDC R227, c[0x0][0x448] ;  /* 0x00011200ffe37b82 */ /* 0x000e220000000800 */
[----:B------:R-:W-:Y:S01]  /*199f0*/  VIADD R11, R188, 0x7f ;  /* 0x0000007fbc0b7836 */ /* 0x000fe20000000000 */
[----:B------:R-:W-:Y:S02]  /*19a00*/  LOP3.LUT R16, R16, 0xfff7ffff, RZ, 0xc0, !PT ;  /* 0xfff7ffff10107812 */ /* 0x000fe400078ec0ff */
[----:B------:R-:W-:-:S04]  /*19a10*/  IADD3 R20, R166, 0x1, -R165 ;  /* 0x00000001a6147810 */ /* 0x000fc80007ffe8a5 */
[----:B------:R-:W1:Y:S01]  /*19a20*/  LDC R225, c[0x0][0x9e4] ;  /* 0x00027900ffe17b82 */ /* 0x000e620000000800 */
[----:B0-----:R-:W-:-:S13]  /*19a30*/  ISETP.NE.AND P1, PT, R227, 0x1, PT ;  /* 0x00000001e300780c */ /* 0x001fda0003f25270 */
[----:B------:R-:W0:Y:S01]  /*19a40*/  @P1 LDC R14, c[0x0][0x44c] ;  /* 0x00011300ff0e1b82 */ /* 0x000e220000000800 */
[----:B------:R-:W-:-:S04]  /*19a50*/  @P1 LOP3.LUT R16, R16, 0x80000, RZ, 0xfc, !PT ;  /* 0x0008000010101812 */ /* 0x000fc800078efcff */
[----:B------:R-:W-:-:S03]  /*19a60*/  LOP3.LUT R16, R16, 0xffefffff, RZ, 0xc0, !PT ;  /* 0xffefffff10107812 */ /* 0x000fc600078ec0ff */
[----:B------:R-:W2:Y:S01]  /*19a70*/  @P1 LDC R13, c[0x0][0x450] ;  /* 0x00011400ff0d1b82 */ /* 0x000ea20000000800 */
[----:B0-----:R-:W-:-:S05]  /*19a80*/  @P1 IMAD.HI.U32 R14, R11, R14, RZ ;  /* 0x0000000e0b0e1227 */ /* 0x001fca00078e00ff */
[----:B--2---:R-:W-:Y:S02]  /*19a90*/  @P1 SHF.R.U32.HI R11, RZ, R13, R14 ;  /* 0x0000000dff0b1219 */ /* 0x004fe4000001160e */
[----:B-1----:R-:W-:-:S03]  /*19aa0*/  ISETP.GE.AND P1, PT, R225, 0x1, PT ;  /* 0x00000001e100780c */ /* 0x002fc60003f26270 */
[----:B------:R-:W-:-:S04]  /*19ab0*/  IMAD.IADD R14, R20, 0x1, R11 ;  /* 0x00000001140e7824 */ /* 0x000fc800078e020b */
[----:B------:R-:W-:-:S06]  /*19ac0*/  IMAD.IADD R11, R14, 0x1, -R9 ;  /* 0x000000010e0b7824 */ /* 0x000fcc00078e0a09 */
[----:B------:R-:W-:Y:S01]  /*19ad0*/  @P1 LOP3.LUT R16, R16, 0x100000, RZ, 0xfc, !PT ;  /* 0x0010000010101812 */ /* 0x000fe200078efcff */
[----:B------:R-:W-:Y:S06]  /*19ae0*/  @!P1 BRA `(.L_x_1783) ;  /* 0x0000000000489947 */ /* 0x000fec0003800000 */
[----:B------:R-:W-:Y:S01]  /*19af0*/  IMAD.MOV.U32 R9, RZ, RZ, R14 ;  /* 0x000000ffff097224 */ /* 0x000fe200078e000e */
[----:B------:R-:W-:Y:S04]  /*19b00*/  BSSY B0, `(.L_x_1784) ;  /* 0x000000e000007945 */ /* 0x000fe80003800000 */
        /* <DEDUP_REMOVED lines=9> */
.L_x_1785:
[----:B------:R-:W-:-:S13]  /*19ba0*/  ISETP.NE.AND P1, PT, R225, 0x1, PT ;  /* 0x00000001e100780c */ /* 0x000fda0003f25270 */
[----:B------:R-:W0:Y:S02]  /*19bb0*/  @P1 LDC.64 R14, c[0x0][0x9e8] ;  /* 0x00027a00ff0e1b82 */ /* 0x000e240000000a00 */
[----:B0-----:R-:W-:-:S05]  /*19bc0*/  @P1 IMAD.HI.U32 R14, R9, R14, RZ ;  /* 0x0000000e090e1227 */ /* 0x001fca00078e00ff */
[----:B------:R-:W-:-:S07]  /*19bd0*/  @P1 SHF.R.U32.HI R9, RZ, R15, R14 ;  /* 0x0000000fff091219 */ /* 0x000fce000001160e */
.L_x_1786:
[----:B------:R-:W-:Y:S05]  /*19be0*/  BSYNC B0 ;  /* 0x0000000000007941 */ /* 0x000fea0003800000 */
.L_x_1784:
[----:B------:R-:W-:-:S05]  /*19bf0*/  IMAD R14, R9, R225, RZ ;  /* 0x000000e1090e7224 */ /* 0x000fca00078e02ff */
[----:B------:R-:W-:-:S07]  /*19c00*/  VIMNMX R11, R11, R14, !PT ;  /* 0x0000000e0b0b7248 */ /* 0x000fce0007fe0100 */
.L_x_1783:
[----:B------:R-:W-:Y:S01]  /*19c10*/  VIADD R11, R11, 0x5f ;  /* 0x0000005f0b0b7836 */ /* 0x000fe20000000000 */
[----:B------:R-:W-:Y:S03]  /*19c20*/  BSSY B0, `(.L_x_1787) ;  /* 0x000021e000007945 */ /* 0x000fe60003800000 */
[----:B------:R-:W-:-:S05]  /*19c30*/  IMAD.HI R11, R11, 0x2aaaaaab, RZ ;  /* 0x2aaaaaab0b0b7827 */ /* 0x000fca00078e02ff */
[----:B------:R-:W-:-:S04]  /*19c40*/  SHF.R.U32.HI R14, RZ, 0x1f, R11 ;  /* 0x0000001fff0e7819 */ /* 0x000fc8000001160b */
[----:B------:R-:W-:-:S04]  /*19c50*/  LEA.HI.SX32 R9, R11, R14, 0x1c ;  /* 0x0000000e0b097211 */ /* 0x000fc800078fe2ff */
[----:B------:R-:W-:-:S04]  /*19c60*/  VIMNMX R9, R202, R9, !PT ;  /* 0x00000009ca097248 */ /* 0x000fc80007fe0100 */
[----:B------:R-:W-:-:S13]  /*19c70*/  ISETP.GE.AND P1, PT, R10, R9, PT ;  /* 0x000000090a00720c */ /* 0x000fda0003f26270 */
[----:B------:R-:W-:Y:S05]  /*19c80*/  @!P1 BRA `(.L_x_1788) ;  /* 0x00000020005c9947 */ /* 0x000fea0003800000 */
[----:B------:R-:W-:Y:S01]  /*19c90*/  BSSY B1, `(.L_x_1788) ;  /* 0x0000216000017945 */ /* 0x000fe20003800000 */
[----:B------:R-:W-:Y:S02]  /*19ca0*/  IMAD.MOV.U32 R11, RZ, RZ, R0 ;  /* 0x000000ffff0b7224 */ /* 0x000fe400078e0000 */
[----:B------:R-:W-:Y:S02]  /*19cb0*/  IMAD.MOV.U32 R13, RZ, RZ, R3 ;  /* 0x000000ffff0d7224 */ /* 0x000fe400078e0003 */
[----:B------:R-:W-:Y:S02]  /*19cc0*/  IMAD.MOV.U32 R14, RZ, RZ, R164 ;  /* 0x000000ffff0e7224 */ /* 0x000fe400078e00a4 */
[----:B------:R-:W-:-:S07]  /*19cd0*/  IMAD.MOV.U32 R15, RZ, RZ, R23 ;  /* 0x000000ffff0f7224 */ /* 0x000fce00078e0017 */
.L_x_1801:
[----:B------:R-:W-:-:S04]  /*19ce0*/  ISETP.NE.AND P1, PT, R15, 0x1, PT ;  /* 0x000000010f00780c */ /* 0x000fc80003f25270 */
[----:B------:R-:W-:-:S04]  /*19cf0*/  SEL R3, RZ, 0x1, P1 ;  /* 0x00000001ff037807 */ /* 0x000fc80000800000 */
[----:B------:R-:W-:Y:S01]  /*19d00*/  LOP3.LUT R164, R14, R3, RZ, 0x3c, !PT ;  /* 0x000000030ea47212 */ /* 0x000fe200078e3cff */
[----:B------:R-:W-:Y:S06]  /*19d10*/  @!P0 BRA `(.L_x_1789) ;  /* 0x0000000000048947 */ /* 0x000fec0003800000 */
[----:B------:R-:W-:Y:S01]  /*19d20*/  BPT.TRAP 0x1 ;  /* 0x000000040000795c */ /* 0x000fe20000300000 */
.L_x_1789:
        /* <DEDUP_REMOVED lines=8> */
.L_x_1790:
[----:B------:R-:W-:Y:S01]  /*19db0*/  IMAD R94, R23, 0x900, R8 ;  /* 0x00000900175e7824 */ /* 0x000fe200078e0208 */
[----:B------:R-:W-:Y:S03]  /*19dc0*/  BSSY B2, `(.L_x_1791) ;  /* 0x0000006000027945 */ /* 0x000fe60003800000 */
[C---:B------:R-:W-:Y:S02]  /*19dd0*/  VIADD R90, R94.reuse, 0x2 ;  /* 0x000000025e5a7836 */ /* 0x040fe40000000000 */
[----:B------:R-:W-:Y:S01]  /*19de0*/  VIADD R93, R94, 0x4 ;  /* 0x000000045e5d7836 */ /* 0x000fe20000000000 */
[----:B-1----:R-:W-:Y:S06]  /*19df0*/  @P1 BRA `(.L_x_1792) ;  /* 0x0000000000081947 */ /* 0x002fec0003800000 */
[----:B------:R-:W1:Y:S02]  /*19e00*/  SYNCS.PHASECHK.TRANS64.TRYWAIT P1, [R20+URZ+0x2a830], R3 ;  /* 0x02a83003140075a7 */ /* 0x000e64000802017f */
[----:B-1----:R-:W-:Y:S05]  /*19e10*/  @!P1 BRA `(.L_x_1793) ;  /* 0x00000120007c9947 */ /* 0x002fea0003800000 */
.L_x_1792:
[----:B------:R-:W-:Y:S05]  /*19e20*/  BSYNC B2 ;  /* 0x0000000000027941 */ /* 0x000fea0003800000 */
.L_x_1791:
        /* <DEDUP_REMOVED lines=12> */
[----:B01----:R-:W-:Y:S01]  /*19ef0*/  MOV R3, UR38 ;  /* 0x0000002600037c02 */ /* 0x003fe20008000f00 */
        /* <DEDUP_REMOVED lines=27> */
[----:B------:R-:W-:Y:S01]  /*1a0b0*/  MOV R0, UR39 ;  /* 0x0000002700007c02 */ /* 0x000fe20008000f00 */
        /* <DEDUP_REMOVED lines=161> */
.L_x_1794:
[----:B------:R-:W-:Y:S01]  /*1aad0*/  SHF.L.U32 R0, R14, 0x1f, RZ ;  /* 0x0000001f0e007819 */ /* 0x000fe200000006ff */
[----:B------:R-:W-:-:S04]  /*1aae0*/  IMAD R21, R15, 0x8, R2 ;  /* 0x000000080f157824 */ /* 0x000fc800078e0202 */
[----:B------:R0:W1:Y:S01]  /*1aaf0*/  SYNCS.PHASECHK.TRANS64.TRYWAIT P1, [R21+URZ+0x2a850], R0 ;  /* 0x02a85000150075a7 */ /* 0x000062000802017f */
[----:B------:R-:W-:Y:S05]  /*1ab00*/  @!P0 BRA `(.L_x_1795) ;  /* 0x0000000000048947 */ /* 0x000fea0003800000 */
[----:B------:R-:W-:Y:S01]  /*1ab10*/  BPT.TRAP 0x1 ;  /* 0x000000040000795c */ /* 0x000fe20000300000 */
.L_x_1795:
[----:B------:R-:W-:Y:S04]  /*1ab20*/  BSSY B2, `(.L_x_1796) ;  /* 0x0000004000027945 */ /* 0x000fe80003800000 */
[----:B-1----:R-:W-:Y:S05]  /*1ab30*/  @P1 BRA `(.L_x_1797) ;  /* 0x0000000000081947 */ /* 0x002fea0003800000 */
[----:B------:R-:W1:Y:S02]  /*1ab40*/  SYNCS.PHASECHK.TRANS64.TRYWAIT P1, [R21+URZ+0x2a850], R0 ;  /* 0x02a85000150075a7 */ /* 0x000e64000802017f */
[----:B-1----:R-:W-:Y:S05]  /*1ab50*/  @!P1 BRA `(.L_x_1798) ;  /* 0x0000011400409947 */ /* 0x002fea0003800000 */
.L_x_1797:
[----:B------:R-:W-:Y:S05]  /*1ab60*/  BSYNC B2 ;  /* 0x0000000000027941 */ /* 0x000fea0003800000 */
.L_x_1796:
[----:B01----:R-:W-:Y:S01]  /*1ab70*/  VIADD R0, R2, 0x400 ;  /* 0x0000040002007836 */ /* 0x003fe20000000000 */
[----:B------:R-:W-:Y:S01]  /*1ab80*/  WARPGROUP.ARRIVE ;  /* 0x00000000000079c5 */ /* 0x000fe20000000000 */
[----:B------:R-:W-:-:S03]  /*1ab90*/  IMAD.MOV.U32 R5, RZ, RZ, 0x40000040 ;  /* 0x40000040ff057424 */ /* 0x000fc600078e00ff */
[----:B------:R-:W-:Y:S02]  /*1aba0*/  SHF.R.U32.HI R0, RZ, 0x4, R0 ;  /* 0x00000004ff007819 */ /* 0x000fe40000011600 */
[----:B------:R-:W-:Y:S01]  /*1abb0*/  R2UR UR7, R5 ;  /* 0x00000000050772ca */ /* 0x000fe200000e0000 */
[----:B------:R-:W-:Y:S01]  /*1abc0*/  IMAD.MOV.U32 R5, RZ, RZ, 0x40000040 ;  /* 0x40000040ff057424 */ /* 0x000fe200078e00ff */
[----:B------:R-:W-:-:S04]  /*1abd0*/  LOP3.LUT R0, R0, 0x3fff, RZ, 0xc0, !PT ;  /* 0x00003fff00007812 */ /* 0x000fc800078ec0ff */
        /* <DEDUP_REMOVED lines=41> */
.L_x_1799:
        /* <DEDUP_REMOVED lines=54> */
[----:B0-----:R-:W-:Y:S01]  /*1b1d0*/  FMNMX.FTZ R0, R0, R4, !PT ;  /* 0x0000000400007209 */ /* 0x001fe20007810000 */
[----:B------:R-:W-:Y:S01]  /*1b1e0*/  IMAD.U32 R4, RZ, RZ, UR46 ;  /* 0x0000002eff047e24 */ /* 0x000fe2000f8e00ff */
[----:B-1----:R-:W-:-:S03]  /*1b1f0*/  FMNMX.FTZ R3, R3, R5, !PT ;  /* 0x0000000503037209 */ /* 0x002fc60007810000 */
[----:B------:R-:W-:Y:S02]  /*1b200*/  FADD.FTZ R5, -R0, R11 ;  /* 0x0000000b00057221 */ /* 0x000fe40000010100 */
[CC--:B------:R-:W-:Y:S01]  /*1b210*/  FMUL.FTZ R11, R3.reuse, R4.reuse ;  /* 0x00000004030b7220 */ /* 0x0c0fe20000410000 */
[----:B------:R-:W-:Y:S01]  /*1b220*/  FADD.FTZ R12, -R3, R13 ;  /* 0x0000000d030c7221 */ /* 0x000fe20000010100 */
[-C--:B------:R-:W-:Y:S02]  /*1b230*/  FMUL.FTZ R5, R5, R4.reuse ;  /* 0x0000000405057220 */ /* 0x080fe40000410000 */
[-CC-:B------:R-:W-:Y:S01]  /*1b240*/  FFMA.FTZ R152, R96, R4.reuse, -R11.reuse ;  /* 0x0000000460987223 */ /* 0x180fe2000001080b */
[-CC-:B------:R-:W-:Y:S01]  /*1b250*/  FFMA.FTZ R96, R101, R4.reuse, -R11.reuse ;  /* 0x0000000465607223 */ /* 0x180fe2000001080b */
[-C--:B------:R-:W-:Y:S01]  /*1b260*/  FMUL.FTZ R101, R0, R4.reuse ;  /* 0x0000000400657220 */ /* 0x080fe20000410000 */
[-C--:B------:R-:W-:Y:S01]  /*1b270*/  FMUL.FTZ R12, R12, R4.reuse ;  /* 0x000000040c0c7220 */ /* 0x080fe20000410000 */
        /* <DEDUP_REMOVED lines=8> */
[-CC-:B------:R-:W-:Y:S01]  /*1b300*/  FFMA.FTZ R137, R93, R4.reuse, -R11.reuse ;  /* 0x000000045d897223 */ /* 0x180fe2000001080b */
[-C--:B------:R-:W-:Y:S01]  /*1b310*/  FFMA.FTZ R93, R105, R4.reuse, -R11 ;  /* 0x00000004695d7223 */ /* 0x080fe2000001080b */
[-CC-:B------:R-:W-:Y:S01]  /*1b320*/  FFMA.FTZ R105, R95, R4.reuse, -R101.reuse ;  /* 0x000000045f697223 */ /* 0x180fe20000010865 */
[-C--:B------:R-:W-:Y:S01]  /*1b330*/  FFMA.FTZ R153, R98, R4.reuse, -R101 ;  /* 0x0000000462997223 */ /* 0x080fe20000010865 */
[-CC-:B------:R-:W-:Y:S01]  /*1b340*/  FFMA.FTZ R148, R104, R4.reuse, -R11.reuse ;  /* 0x0000000468947223 */ /* 0x180fe2000001080b */
        /* <DEDUP_REMOVED lines=42> */
[----:B------:R-:W-:Y:S01]  /*1b5f0*/  FFMA.FTZ R101, R135, R4, -R101 ;  /* 0x0000000487657223 */ /* 0x000fe20000010865 */
[----:B------:R-:W-:-:S05]  /*1b600*/  VIADD R106, R20, 0x2a840 ;  /* 0x0002a840146a7836 */ /* 0x000fca0000000000 */
[----:B------:R-:W2:Y:S01]  /*1b610*/  MUFU.EX2 R159, R159 ;  /* 0x0000009f009f7308 */ /* 0x000ea20000000800 */
[----:B0-----:R-:W-:Y:S01]  /*1b620*/  FADD.FTZ R6, R108, R6 ;  /* 0x000000066c067221 */ /* 0x001fe20000010000 */
[----:B------:R-:W-:-:S04]  /*1b630*/  PRMT R106, R172, 0x654, R106 ;  /* 0x00000654ac6a7816 */ /* 0x000fc8000000006a */
[----:B------:R0:W-:Y:S02]  /*1b640*/  SYNCS.ARRIVE.TRANS64.RED.A1T0 RZ, [R106+URZ], RZ ;  /* 0x000000ff6aff79a7 */ /* 0x0001e4000810043f */
[----:B------:R-:W3:Y:S01]  /*1b650*/  MUFU.EX2 R137, R137 ;  /* 0x0000008900897308 */ /* 0x000ee20000000800 */
[----:B-1----:R-:W-:-:S07]  /*1b660*/  FADD.FTZ R7, R158, R7 ;  /* 0x000000079e077221 */ /* 0x002fce0000010000 */
[----:B------:R-:W1:Y:S01]  /*1b670*/  MUFU.EX2 R105, R105 ;  /* 0x0000006900697308 */ /* 0x000e620000000800 */
[----:B--2---:R-:W-:-:S07]  /*1b680*/  FADD.FTZ R6, R159, R6 ;  /* 0x000000069f067221 */ /* 0x004fce0000010000 */
[----:B------:R-:W2:Y:S01]  /*1b690*/  MUFU.EX2 R152, R152 ;  /* 0x0000009800987308 */ /* 0x000ea20000000800 */
[----:B---3--:R-:W-:-:S07]  /*1b6a0*/  FADD.FTZ R7, R137, R7 ;  /* 0x0000000789077221 */ /* 0x008fce0000010000 */
        /* <DEDUP_REMOVED lines=77> */
[----:B---3--:R-:W-:Y:S01]  /*1bb80*/  FADD.FTZ R6, R20, R6 ;  /* 0x0000000614067221 */ /* 0x008fe20000010000 */
[----:B-1----:R-:W-:-:S03]  /*1bb90*/  FADD.FTZ R7, R11, R7 ;  /* 0x000000070b077221 */ /* 0x002fc60000010000 */
[----:B--2---:R-:W-:Y:S01]  /*1bba0*/  FADD.FTZ R6, R101, R6 ;  /* 0x0000000665067221 */ /* 0x004fe20000010000 */
[----:B0-----:R-:W-:Y:S06]  /*1bbb0*/  @!P0 BRA `(.L_x_1800) ;  /* 0x0000000000048947 */ /* 0x001fec0003800000 */
[----:B------:R-:W-:Y:S01]  /*1bbc0*/  BPT.TRAP 0x1 ;  /* 0x000000040000795c */ /* 0x000fe20000300000 */
.L_x_1800:
[C---:B------:R-:W-:Y:S01]  /*1bbd0*/  ISETP.GT.AND P1, PT, R10.reuse, R9, PT ;  /* 0x000000090a00720c */ /* 0x040fe20003f24270 */
        /* <DEDUP_REMOVED lines=33> */
[----:B------:R-:W-:Y:S05]  /*1bdf0*/  BSYNC B1 ;  /* 0x0000000000017941 */ /* 0x000fea0003800000 */
.L_x_1788:
[----:B------:R-:W-:Y:S05]  /*1be00*/  BSYNC B0 ;  /* 0x0000000000007941 */ /* 0x000fea0003800000 */
.L_x_1787:
[----:B------:R-:W-:Y:S01]  /*1be10*/  ISETP.GE.AND P1, PT, R10, R202, PT ;  /* 0x000000ca0a00720c */ /* 0x000fe20003f26270 */
[----:B------:R-:W-:-:S12]  /*1be20*/  BSSY B0, `(.L_x_1802) ;  /* 0x000033f000007945 */ /* 0x000fd80003800000 */
[----:B------:R-:W-:Y:S05]  /*1be30*/  @!P1 BRA `(.L_x_1803) ;  /* 0x0000003000f49947 */ /* 0x000fea0003800000 */
[----:B------:R-:W-:Y:S02]  /*1be40*/  IMAD.MOV.U32 R9, RZ, RZ, R0 ;  /* 0x000000ffff097224 */ /* 0x000fe400078e0000 */
[----:B------:R-:W-:Y:S02]  /*1be50*/  IMAD.MOV.U32 R11, RZ, RZ, R3 ;  /* 0x000000ffff0b7224 */ /* 0x000fe400078e0003 */
[----:B------:R-:W-:Y:S02]  /*1be60*/  IMAD.MOV.U32 R13, RZ, RZ, R164 ;  /* 0x000000ffff0d7224 */ /* 0x000fe400078e00a4 */
[----:B------:R-:W-:-:S07]  /*1be70*/  IMAD.MOV.U32 R14, RZ, RZ, R23 ;  /* 0x000000ffff0e7224 */ /* 0x000fce00078e0017 */
.L_x_1824:
[----:B------:R-:W-:-:S04]  /*1be80*/  ISETP.NE.AND P1, PT, R14, 0x1, PT ;  /* 0x000000010e00780c */ /* 0x000fc80003f25270 */
[----:B------:R-:W-:-:S04]  /*1be90*/  SEL R164, RZ, 0x1, P1 ;  /* 0x00000001ffa47807 */ /* 0x000fc80000800000 */
[----:B------:R-:W-:Y:S01]  /*1bea0*/  LOP3.LUT R164, R13, R164, RZ, 0x3c, !PT ;  /* 0x000000a40da47212 */ /* 0x000fe200078e3cff */
[----:B------:R-:W-:Y:S06]  /*1beb0*/  @!P0 BRA `(.L_x_1804) ;  /* 0x0000000000048947 */ /* 0x000fec0003800000 */
[----:B------:R-:W-:Y:S01]  /*1bec0*/  BPT.TRAP 0x1 ;  /* 0x000000040000795c */ /* 0x000fe20000300000 */
.L_x_1804:
        /* <DEDUP_REMOVED lines=8> */
.L_x_1805:
[----:B------:R-:W-:Y:S01]  /*1bf50*/  IMAD R94, R23, 0x900, R8 ;  /* 0x00000900175e7824 */ /* 0x000fe200078e0208 */
[----:B------:R-:W-:Y:S03]  /*1bf60*/  BSSY B1, `(.L_x_1806) ;  /* 0x0000006000017945 */ /* 0x000fe60003800000 */
[C---:B------:R-:W-:Y:S02]  /*1bf70*/  VIADD R90, R94.reuse, 0x2 ;  /* 0x000000025e5a7836 */ /* 0x040fe40000000000 */
[----:B------:R-:W-:Y:S01]  /*1bf80*/  VIADD R93, R94, 0x4 ;  /* 0x000000045e5d7836 */ /* 0x000fe20000000000 */
[----:B-1----:R-:W-:Y:S06]  /*1bf90*/  @P1 BRA `(.L_x_1807) ;  /* 0x0000000000081947 */ /* 0x002fec0003800000 */
[----:B------:R-:W1:Y:S02]  /*1bfa0*/  SYNCS.PHASECHK.TRANS64.TRYWAIT P1, [R0+URZ+0x2a830], R3 ;  /* 0x02a83003000075a7 */ /* 0x000e64000802017f */
[----:B-1----:R-:W-:Y:S05]  /*1bfb0*/  @!P1 BRA `(.L_x_1808) ;  /* 0x00000100003c9947 */ /* 0x002fea0003800000 */
.L_x_1807:
[----:B------:R-:W-:Y:S05]  /*1bfc0*/  BSYNC B1 ;  /* 0x0000000000017941 */ /* 0x000fea0003800000 */
.L_x_1806:
        /* <DEDUP_REMOVED lines=126> */
[----:B------:R-:W-:Y:S02]  /*1c7b0*/  WARPGROUP.DEPBAR.LE gsb0, 0x0 ;  /* 0x00008000000079c5 */ /* 0x000fe40000010000 */
[----:B------:R-:W-:Y:S01]  /*1c7c0*/  WARPGROUP.ARRIVE ;  /* 0x00000000000079c5 */ /* 0x000fe20000000000 */
[----:B--2---:R-:W-:Y:S02]  /*1c7d0*/  R2UR UR44, R196 ;  /* 0x00000000c42c72ca */ /* 0x004fe400000e0000 */
[----:B------:R-:W-:-:S02]  /*1c7e0*/  R2UR UR45, R197 ;  /* 0x00000000c52d72ca */ /* 0x000fc400000e0000 */
[----:B------:R-:W-:Y:S01]  /*1c7f0*/  R2UR UR49, R198 ;  /* 0x00000000c63172ca */ /* 0x000fe200000e0000 */
[----:B------:R-:W2:Y:S10]  /*1c800*/  LDL.64 R196, [R1] ;  /* 0x0000000001c47983 */ /* 0x000eb40000100a00 */
[----:B------:R-:W-:Y:S01]  /*1c810*/  HGMMA.64x96x16.F32.BF16 R88, gdesc[UR44], R88, gsb0 ;  /* 0x016000002c5879f0 */ /* 0x000fe20008001858 */
[----:B------:R-:W-:-:S02]  /*1c820*/  R2UR UR45, R194 ;  /* 0x00000000c22d72ca */ /* 0x000fc400000e0000 */
[----:B------:R-:W-:Y:S02]  /*1c830*/  R2UR UR44, R195 ;  /* 0x00000000c32c72ca */ /* 0x000fe400000e0000 */
[----:B------:R-:W3:Y:S01]  /*1c840*/  LDL.64 R194, [R1+0x18] ;  /* 0x0000180001c27983 */ /* 0x000ee20000100a00 */
[----:B------:R-:W-:Y:S02]  /*1c850*/  R2UR UR47, R192 ;  /* 0x00000000c02f72ca */ /* 0x000fe400000e0000 */
[----:B------:R-:W-:Y:S02]  /*1c860*/  R2UR UR46, R193 ;  /* 0x00000000c12e72ca */ /* 0x000fe400000e0000 */
[----:B------:R-:W4:Y:S01]  /*1c870*/  LDL.64 R192, [R1+0x10] ;  /* 0x0000100001c07983 */ /* 0x000f220000100a00 */
[----:B------:R-:W-:-:S03]  /*1c880*/  R2UR UR48, R199 ;  /* 0x00000000c73072ca */ /* 0x000fc600000e0000 */
[----:B------:R-:W5:Y:S01]  /*1c890*/  LDL.64 R198, [R1+0x8] ;  /* 0x0000080001c67983 */ /* 0x000f620000100a00 */
[----:B------:R-:W-:Y:S02]  /*1c8a0*/  WARPGROUP.DEPBAR.LE gsb0, 0x0 ;  /* 0x00008000000079c5 */ /* 0x000fe40000010000 */
[----:B------:R-:W-:Y:S01]  /*1c8b0*/  WARPGROUP.ARRIVE ;  /* 0x00000000000079c5 */ /* 0x000fe20000000000 */
[----:B---3--:R-:W-:Y:S02]  /*1c8c0*/  R2UR UR40, R194 ;  /* 0x00000000c22872ca */ /* 0x008fe400000e0000 */
[----:B------:R-:W-:-:S13]  /*1c8d0*/  R2UR UR41, R195 ;  /* 0x00000000c32972ca */ /* 0x000fda00000e0000 */
[----:B------:R-:W-:Y:S01]  /*1c8e0*/  HGMMA.64x96x16.F32.BF16 R88, gdesc[UR40], R88, gsb0 ;  /* 0x01600000285879f0 */ /* 0x000fe20008001858 */
[----:B----4-:R-:W-:Y:S02]  /*1c8f0*/  R2UR UR36, R192 ;  /* 0x00000000c02472ca */ /* 0x010fe400000e0000 */
[----:B------:R-:W-:Y:S02]  /*1c900*/  R2UR UR37, R193 ;  /* 0x00000000c12572ca */ /* 0x000fe400000e0000 */
[----:B-----5:R-:W-:Y:S02]  /*1c910*/  R2UR UR32, R198 ;  /* 0x00000000c62072ca */ /* 0x020fe400000e0000 */
[----:B------:R-:W-:Y:S01]  /*1c920*/  R2UR UR33, R199 ;  /* 0x00000000c72172ca */ /* 0x000fe200000e0000 */
[----:B------:R-:W-:Y:S02]  /*1c930*/  WARPGROUP.DEPBAR.LE gsb0, 0x0 ;  /* 0x00008000000079c5 */ /* 0x000fe40000010000 */
[----:B------:R-:W-:-:S06]  /*1c940*/  WARPGROUP.ARRIVE ;  /* 0x00000000000079c5 */ /* 0x000fcc0000000000 */
        /* <DEDUP_REMOVED lines=48> */
[----:B------:R-:W-:-:S12]  /*1cc50*/  @!P0 BRA `(.L_x_1809) ;  /* 0x0000000000048947 */ /* 0x000fd80003800000 */
[----:B------:R-:W-:Y:S01]  /*1cc60*/  BPT.TRAP 0x1 ;  /* 0x000000040000795c */ /* 0x000fe20000300000 */
.L_x_1809:
[----:B------:R-:W-:Y:S01]  /*1cc70*/  SHF.L.U32 R3, R13, 0x1f, RZ ;  /* 0x0000001f0d037819 */ /* 0x000fe200000006ff */
[----:B------:R-:W-:-:S04]  /*1cc80*/  IMAD R15, R14, 0x8, R2 ;  /* 0x000000080e0f7824 */ /* 0x000fc800078e0202 */
[----:B------:R0:W1:Y:S01]  /*1cc90*/  SYNCS.PHASECHK.TRANS64.TRYWAIT P1, [R15+URZ+0x2a850], R3 ;  /* 0x02a850030f0075a7 */ /* 0x000062000802017f */
[----:B------:R-:W-:Y:S05]  /*1cca0*/  @!P0 BRA `(.L_x_1810) ;  /* 0x0000000000048947 */ /* 0x000fea0003800000 */
[----:B------:R-:W-:Y:S01]  /*1ccb0*/  BPT.TRAP 0x1 ;  /* 0x000000040000795c */ /* 0x000fe20000300000 */
.L_x_1810:
[----:B------:R-:W-:Y:S04]  /*1ccc0*/  BSSY B1, `(.L_x_1811) ;  /* 0x0000004000017945 */ /* 0x000fe80003800000 */
[----:B-1----:R-:W-:Y:S05]  /*1ccd0*/  @P1 BRA `(.L_x_1812) ;  /* 0x0000000000081947 */ /* 0x002fea0003800000 */
[----:B------:R-:W1:Y:S02]  /*1cce0*/  SYNCS.PHASECHK.TRANS64.TRYWAIT P1, [R15+URZ+0x2a850], R3 ;  /* 0x02a850030f0075a7 */ /* 0x000e64000802017f */
[----:B-1----:R-:W-:Y:S05]  /*1ccf0*/  @!P1 BRA `(.L_x_1813) ;  /* 0x000000f400009947 */ /* 0x002fea0003800000 */
.L_x_1812:
[----:B------:R-:W-:Y:S05]  /*1cd00*/  BSYNC B1 ;  /* 0x0000000000017941 */ /* 0x000fea0003800000 */
.L_x_1811:
        /* <DEDUP_REMOVED lines=48> */
.L_x_1814:
[----:B------:R-:W-:Y:S01]  /*1d010*/  ISETP.NE.AND P1, PT, R227, 0x1, PT ;  /* 0x00000001e300780c */ /* 0x000fe20003f25270 */
[----:B------:R-:W-:Y:S01]  /*1d020*/  IMAD.IADD R3, R203, 0x1, R188 ;  /* 0x00000001cb037824 */ /* 0x000fe200078e02bc */
[----:B------:R-:W-:Y:S01]  /*1d030*/  ULOP3.LUT UR4, URZ, UR42, URZ, 0x33, !UPT ;  /* 0x0000002a3f047292 */ /* 0x000fe2000f8e333f */
[----:B------:R-:W-:-:S05]  /*1d040*/  IMAD R21, R10, -0x60, RZ ;  /* 0xffffffa00a157824 */ /* 0x000fca00078e02ff */
[----:B------:R-:W-:-:S04]  /*1d050*/  IADD3 R14, -R182, 0x1, R21 ;  /* 0x00000001b60e7810 */ /* 0x000fc80007ffe115 */
[----:B------:R-:W-:Y:S01]  /*1d060*/  IADD3 R14, -R165, R14, R166 ;  /* 0x0000000ea50e7210 */ /* 0x000fe20007ffe1a6 */
[----:B------:R-:W0:Y:S04]  /*1d070*/  @P1 LDC R12, c[0x0][0x44c] ;  /* 0x00011300ff0c1b82 */ /* 0x000e280000000800 */
[C---:B------:R-:W-:Y:S02]  /*1d080*/  VIADD R20, R14.reuse, UR51 ;  /* 0x000000330e147c36 */ /* 0x040fe40008000000 */
[----:B------:R-:W-:Y:S02]  /*1d090*/  VIADD R14, R14, UR4 ;  /* 0x000000040e0e7c36 */ /* 0x000fe40008000000 */
[----:B------:R-:W1:Y:S01]  /*1d0a0*/  @P1 LDC R4, c[0x0][0x450] ;  /* 0x00011400ff041b82 */ /* 0x000e620000000800 */
[----:B0-----:R-:W-:-:S05]  /*1d0b0*/  @P1 IMAD.HI.U32 R5, R3, R12, RZ ;  /* 0x0000000c03051227 */ /* 0x001fca00078e00ff */
[----:B-1----:R-:W-:Y:S01]  /*1d0c0*/  @P1 SHF.R.U32.HI R3, RZ, R4, R5 ;  /* 0x00000004ff031219 */ /* 0x002fe20000011605 */
[----:B------:R-:W-:Y:S01]  /*1d0d0*/  VIADD R5, R0, 0x2a840 ;  /* 0x0002a84000057836 */ /* 0x000fe20000000000 */
[----:B------:R-:W-:Y:S01]  /*1d0e0*/  ISETP.GE.AND P1, PT, R225, 0x1, PT ;  /* 0x00000001e100780c */ /* 0x000fe20003f26270 */
[----:B------:R-:W-:Y:S02]  /*1d0f0*/  IMAD.IADD R0, R21, 0x1, -R182 ;  /* 0x0000000115007824 */ /* 0x000fe400078e0ab6 */
[----:B------:R-:W0:Y:S01]  /*1d100*/  SHFL.IDX PT, R136, R3, RZ, 0x1c1f ;  /* 0x001c1fff03887589 */ /* 0x000e2200000e0000 */
[----:B------:R-:W-:-:S04]  /*1d110*/  PRMT R5, R172, 0x654, R5 ;  /* 0x00000654ac057816 */ /* 0x000fc80000000005 */
[----:B------:R1:W-:Y:S01]  /*1d120*/  SYNCS.ARRIVE.TRANS64.RED.A1T0 RZ, [R5+URZ], RZ ;  /* 0x000000ff05ff79a7 */ /* 0x0003e2000810043f */
[--C-:B0-----:R-:W-:Y:S02]  /*1d130*/  IMAD.IADD R13, R20, 0x1, R136.reuse ;  /* 0x00000001140d7824 */ /* 0x101fe400078e0288 */
[----:B------:R-:W-:Y:S02]  /*1d140*/  IMAD.IADD R12, R14, 0x1, R136 ;  /* 0x000000010e0c7824 */ /* 0x000fe400078e0288 */
[----:B-1----:R-:W-:Y:S05]  /*1d150*/  @!P1 BRA `(.L_x_1815) ;  /* 0x0000000000549947 */ /* 0x002fea0003800000 */
        /* <DEDUP_REMOVED lines=12> */
.L_x_1817:
[----:B------:R-:W-:-:S05]  /*1d220*/  IMAD.U32 R137, RZ, RZ, UR38 ;  /* 0x00000026ff897e24 */ /* 0x000fca000f8e00ff */
[----:B------:R-:W-:-:S13]  /*1d230*/  ISETP.NE.AND P1, PT, R137, 0x1, PT ;  /* 0x000000018900780c */ /* 0x000fda0003f25270 */
[----:B------:R-:W0:Y:S02]  /*1d240*/  @P1 LDC.64 R4, c[0x0][0x9e8] ;  /* 0x00027a00ff041b82 */ /* 0x000e240000000a00 */
[----:B0-----:R-:W-:-:S05]  /*1d250*/  @P1 IMAD.HI.U32 R4, R136, R4, RZ ;  /* 0x0000000488041227 */ /* 0x001fca00078e00ff */
[----:B------:R-:W-:-:S07]  /*1d260*/  @P1 SHF.R.U32.HI R136, RZ, R5, R4 ;  /* 0x00000005ff881219 */ /* 0x000fce0000011604 */
.L_x_1818:
[----:B------:R-:W-:Y:S05]  /*1d270*/  BSYNC B1 ;  /* 0x0000000000017941 */ /* 0x000fea0003800000 */
.L_x_1816:
[----:B------:R-:W-:-:S05]  /*1d280*/  IMAD R136, R136, R137, R0 ;  /* 0x0000008988887224 */ /* 0x000fca00078e0200 */
[----:B------:R-:W-:Y:S02]  /*1d290*/  VIADDMNMX R13, R136, R137, R13, PT ;  /* 0x00000089880d7246 */ /* 0x000fe4000380010d */
[----:B------:R-:W-:-:S07]  /*1d2a0*/  VIMNMX R12, R12, R136, !PT ;  /* 0x000000880c0c7248 */ /* 0x000fce0007fe0100 */
.L_x_1815:
        /* <DEDUP_REMOVED lines=137> */
[----:B------:R-:W-:-:S13]  /*1db40*/  ISETP.GE.AND P6, PT, R225, 0x1, PT ;  /* 0x00000001e100780c */ /* 0x000fda0003fc6270 */
        /* <DEDUP_REMOVED lines=13> */
.L_x_1821:
[----:B------:R-:W-:-:S05]  /*1dc20*/  IMAD.U32 R12, RZ, RZ, UR38 ;  /* 0x00000026ff0c7e24 */ /* 0x000fca000f8e00ff */
[----:B------:R-:W-:-:S13]  /*1dc30*/  ISETP.NE.AND P6, PT, R12, 0x1, PT ;  /* 0x000000010c00780c */ /* 0x000fda0003fc5270 */
[----:B------:R-:W0:Y:S02]  /*1dc40*/  @P6 LDC.64 R4, c[0x0][0x9e8] ;  /* 0x00027a00ff046b82 */ /* 0x000e240000000a00 */
[----:B0-----:R-:W-:-:S05]  /*1dc50*/  @P6 IMAD.HI.U32 R4, R3, R4, RZ ;  /* 0x0000000403046227 */ /* 0x001fca00078e00ff */
[----:B------:R-:W-:-:S07]  /*1dc60*/  @P6 SHF.R.U32.HI R3, RZ, R5, R4 ;  /* 0x00000005ff036219 */ /* 0x000fce0000011604 */
.L_x_1822:
[----:B------:R-:W-:Y:S05]  /*1dc70*/  BSYNC B1 ;  /* 0x0000000000017941 */ /* 0x000fea0003800000 */
.L_x_1820:
[----:B------:R-:W-:-:S05]  /*1dc80*/  IMAD R3, R3, R12, R0 ;  /* 0x0000000c03037224 */ /* 0x000fca00078e0200 */
[----:B------:R-:W-:Y:S02]  /*1dc90*/  VIADDMNMX R20, R3, R12, R20, PT ;  /* 0x0000000c03147246 */ /* 0x000fe40003800114 */
[----:B------:R-:W-:-:S07]  /*1dca0*/  VIMNMX R14, R14, R3, !PT ;  /* 0x000000030e0e7248 */ /* 0x000fce0007fe0100 */
.L_x_1819:
[C---:B------:R-:W-:Y:S01]  /*1dcb0*/  ISETP.GT.AND P1, PT, R14.reuse, 0x1, !P1 ;  /* 0x000000010e00780c */ /* 0x040fe20004f24270 */
[----:B------:R-:W-:Y:S01]  /*1dcc0*/  IMAD.U32 R4, RZ, RZ, UR43 ;  /* 0x0000002bff047e24 */ /* 0x000fe2000f8e00ff */
        /* <DEDUP_REMOVED lines=63> */
[C---:B------:R-:W-:Y:S02]  /*1e0c0*/  LOP3.LUT P1, RZ, R16.reuse, 0x1000, RZ, 0xc0, !PT ;  /* 0x0000100010ff7812 */ /* 0x040fe4000782c0ff */
[----:B------:R-:W-:-:S02]  /*1e0d0*/  LOP3.LUT P2, RZ, R16, 0x40, RZ, 0xc0, !PT ;  /* 0x0000004010ff7812 */ /* 0x000fc4000784c0ff */
[----:B------:R-:W-:Y:S02]  /*1e0e0*/  ISETP.GT.AND P1, PT, R14, 0x30, !P1 ;  /* 0x000000300e00780c */ /* 0x000fe40004f24270 */
[----:B------:R-:W-:Y:S02]  /*1e0f0*/  FMNMX.FTZ R0, R132, R3, !PT ;  /* 0x0000000384007209 */ /* 0x000fe40007810000 */
[----:B------:R-:W-:Y:S02]  /*1e100*/  ISETP.LT.OR P1, PT, R20, 0x31, P1 ;  /* 0x000000311400780c */ /* 0x000fe40000f21670 */
[----:B------:R-:W-:Y:S02]  /*1e110*/  FMNMX.FTZ R0, R133, R0, !PT ;  /* 0x0000000085007209 */ /* 0x000fe40007810000 */
[----:B------:R-:W-:Y:S02]  /*1e120*/  FSEL R114, R114, -INF , !P1 ;  /* 0xff80000072727808 */ /* 0x000fe40004800000 */
[C---:B------:R-:W-:Y:S01]  /*1e130*/  LOP3.LUT P1, RZ, R16.reuse, 0x800, RZ, 0xc0, !PT ;  /* 0x0000080010ff7812 */ /* 0x040fe2000782c0ff */
[----:B------:R-:W0:Y:S01]  /*1e140*/  SHFL.BFLY PT, R3, R0, 0x2, 0x1f ;  /* 0x0c401f0000037f89 */ /* 0x000e2200000e0000 */
[----:B------:R-:W-:-:S02]  /*1e150*/  LOP3.LUT P6, RZ, R16, 0x20, RZ, 0xc0, !PT ;  /* 0x0000002010ff7812 */ /* 0x000fc400078cc0ff */
[C---:B------:R-:W-:Y:S02]  /*1e160*/  ISETP.GT.AND P1, PT, R14.reuse, 0x31, !P1 ;  /* 0x000000310e00780c */ /* 0x040fe40004f24270 */
[----:B------:R-:W-:Y:S02]  /*1e170*/  ISETP.GT.AND P3, PT, R14, 0x50, !P3 ;  /* 0x000000500e00780c */ /* 0x000fe40005f64270 */
[C---:B------:R-:W-:Y:S02]  /*1e180*/  ISETP.LT.OR P1, PT, R20.reuse, 0x32, P1 ;  /* 0x000000321400780c */ /* 0x040fe40000f21670 */
[----:B------:R-:W-:Y:S02]  /*1e190*/  ISETP.LT.OR P3, PT, R20, 0x51, P3 ;  /* 0x000000511400780c */ /* 0x000fe40001f61670 */
[----:B------:R-:W-:Y:S02]  /*1e1a0*/  FSEL R115, R115, -INF , !P1 ;  /* 0xff80000073737808 */ /* 0x000fe40004800000 */
[----:B------:R-:W-:-:S02]  /*1e1b0*/  LOP3.LUT P1, RZ, R16, 0x400, RZ, 0xc0, !PT ;  /* 0x0000040010ff7812 */ /* 0x000fc4000782c0ff */
[C---:B------:R-:W-:Y:S02]  /*1e1c0*/  ISETP.GT.AND P4, PT, R14.reuse, 0x51, !P4 ;  /* 0x000000510e00780c */ /* 0x040fe40006784270 */
[----:B------:R-:W-:Y:S02]  /*1e1d0*/  ISETP.GT.AND P1, PT, R14, 0x38, !P1 ;  /* 0x000000380e00780c */ /* 0x000fe40004f24270 */
[----:B------:R-:W-:Y:S02]  /*1e1e0*/  FSEL R130, R130, -INF , !P3 ;  /* 0xff80000082827808 */ /* 0x000fe40005800000 */
[----:B------:R-:W-:Y:S02]  /*1e1f0*/  ISETP.LT.OR P1, PT, R20, 0x39, P1 ;  /* 0x000000391400780c */ /* 0x000fe40000f21670 */
[----:B------:R-:W-:Y:S02]  /*1e200*/  ISETP.GT.AND P5, PT, R14, 0x58, !P5 ;  /* 0x000000580e00780c */ /* 0x000fe40006fa4270 */
[----:B------:R-:W-:-:S02]  /*1e210*/  FSEL R118, R118, -INF , !P1 ;  /* 0xff80000076767808 */ /* 0x000fc40004800000 */
[----:B------:R-:W-:Y:S02]  /*1e220*/  LOP3.LUT P1, RZ, R16, 0x200, RZ, 0xc0, !PT ;  /* 0x0000020010ff7812 */ /* 0x000fe4000782c0ff */
[----:B0-----:R-:W-:Y:S02]  /*1e230*/  FMNMX.FTZ R12, R0, R3, !PT ;  /* 0x00000003000c7209 */ /* 0x001fe40007810000 */
[----:B------:R-:W-:Y:S02]  /*1e240*/  ISETP.GT.AND P1, PT, R14, 0x39, !P1 ;  /* 0x000000390e00780c */ /* 0x000fe40004f24270 */
[C---:B------:R-:W-:Y:S01]  /*1e250*/  ISETP.LT.OR P4, PT, R20.reuse, 0x52, P4 ;  /* 0x000000521400780c */ /* 0x040fe20002781670 */
[----:B------:R-:W0:Y:S01]  /*1e260*/  SHFL.BFLY PT, R3, R12, 0x1, 0x1f ;  /* 0x0c201f000c037f89 */ /* 0x000e2200000e0000 */
[C---:B------:R-:W-:Y:S02]  /*1e270*/  ISETP.LT.OR P1, PT, R20.reuse, 0x3a, P1 ;  /* 0x0000003a1400780c */ /* 0x040fe40000f21670 */
[----:B------:R-:W-:-:S02]  /*1e280*/  ISETP.LT.OR P5, PT, R20, 0x59, P5 ;  /* 0x000000591400780c */ /* 0x000fc40002fa1670 */
[----:B------:R-:W-:Y:S02]  /*1e290*/  FSEL R119, R119, -INF , !P1 ;  /* 0xff80000077777808 */ /* 0x000fe40004800000 */
[----:B------:R-:W-:Y:S02]  /*1e2a0*/  LOP3.LUT P1, RZ, R16, 0x100, RZ, 0xc0, !PT ;  /* 0x0000010010ff7812 */ /* 0x000fe4000782c0ff */
[----:B------:R-:W-:Y:S02]  /*1e2b0*/  FSEL R131, R131, -INF , !P4 ;  /* 0xff80000083837808 */ /* 0x000fe40006000000 */
[----:B------:R-:W-:Y:S02]  /*1e2c0*/  ISETP.GT.AND P1, PT, R14, 0x40, !P1 ;  /* 0x000000400e00780c */ /* 0x000fe40004f24270 */
[----:B------:R-:W-:Y:S02]  /*1e2d0*/  FSEL R134, R134, -INF , !P5 ;  /* 0xff80000086867808 */ /* 0x000fe40006800000 */
[----:B------:R-:W-:-:S04]  /*1e2e0*/  ISETP.LT.OR P1, PT, R20, 0x41, P1 ;  /* 0x000000411400780c */ /* 0x000fc80000f21670 */
[----:B------:R-:W-:Y:S02]  /*1e2f0*/  FSEL R122, R122, -INF , !P1 ;  /* 0xff8000007a7a7808 */ /* 0x000fe40004800000 */
[----:B------:R-:W-:Y:S02]  /*1e300*/  LOP3.LUT P1, RZ, R16, 0x80, RZ, 0xc0, !PT ;  /* 0x0000008010ff7812 */ /* 0x000fe4000782c0ff */
[----:B0-----:R-:W-:Y:S02]  /*1e310*/  FMNMX.FTZ R3, R12, R3, !PT ;  /* 0x000000030c037209 */ /* 0x001fe40007810000 */
[----:B------:R-:W-:-:S03]  /*1e320*/  ISETP.GT.AND P1, PT, R14, 0x41, !P1 ;  /* 0x000000410e00780c */ /* 0x000fc60004f24270 */
[----:B------:R-:W-:Y:S01]  /*1e330*/  FMUL.FTZ R5, R3, R4 ;  /* 0x0000000403057220 */ /* 0x000fe20000410000 */
[----:B------:R-:W-:-:S04]  /*1e340*/  ISETP.LT.OR P1, PT, R20, 0x42, P1 ;  /* 0x000000421400780c */ /* 0x000fc80000f21670 */
[----:B------:R-:W-:Y:S02]  /*1e350*/  FSEL R123, R123, -INF , !P1 ;  /* 0xff8000007b7b7808 */ /* 0x000fe40004800000 */
[----:B------:R-:W-:-:S04]  /*1e360*/  ISETP.GT.AND P1, PT, R14, 0x48, !P2 ;  /* 0x000000480e00780c */ /* 0x000fc80005724270 */
[----:B------:R-:W-:-:S04]  /*1e370*/  ISETP.LT.OR P1, PT, R20, 0x49, P1 ;  /* 0x000000491400780c */ /* 0x000fc80000f21670 */
[----:B------:R-:W-:Y:S02]  /*1e380*/  FSEL R126, R126, -INF , !P1 ;  /* 0xff8000007e7e7808 */ /* 0x000fe40004800000 */
[----:B------:R-:W-:Y:S02]  /*1e390*/  ISETP.GT.AND P1, PT, R14, 0x49, !P6 ;  /* 0x000000490e00780c */ /* 0x000fe40007724270 */
[----:B------:R-:W-:Y:S02]  /*1e3a0*/  LOP3.LUT P6, RZ, R16, 0x2, RZ, 0xc0, !PT ;  /* 0x0000000210ff7812 */ /* 0x000fe400078cc0ff */
[----:B------:R-:W-:-:S04]  /*1e3b0*/  ISETP.LT.OR P1, PT, R20, 0x4a, P1 ;  /* 0x0000004a1400780c */ /* 0x000fc80000f21670 */
[----:B------:R-:W-:Y:S02]  /*1e3c0*/  FSEL R127, R127, -INF , !P1 ;  /* 0xff8000007f7f7808 */ /* 0x000fe40004800000 */
[----:B------:R-:W-:Y:S02]  /*1e3d0*/  ISETP.GT.AND P1, PT, R14, RZ, !P6 ;  /* 0x000000ff0e00720c */ /* 0x000fe40007724270 */
[----:B------:R-:W-:Y:S02]  /*1e3e0*/  LOP3.LUT P6, RZ, R16, 0x1, RZ, 0xc0, !PT ;  /* 0x0000000110ff7812 */ /* 0x000fe400078cc0ff */
[----:B------:R-:W-:Y:S02]  /*1e3f0*/  ISETP.LT.OR P1, PT, R20, 0x1, P1 ;  /* 0x000000011400780c */ /* 0x000fe40000f21670 */
[----:B------:R-:W-:Y:S02]  /*1e400*/  ISETP.GT.AND P2, PT, R14, 0x59, !P6 ;  /* 0x000000590e00780c */ /* 0x000fe40007744270 */
[----:B------:R-:W-:-:S02]  /*1e410*/  FSEL R90, R90, -INF , !P1 ;  /* 0xff8000005a5a7808 */ /* 0x000fc40004800000 */
[----:B------:R-:W-:Y:S02]  /*1e420*/  ISETP.LT.OR P2, PT, R20, 0x5a, P2 ;  /* 0x0000005a1400780c */ /* 0x000fe40001741670 */
[----:B------:R-:W-:Y:S02]  /*1e430*/  FMNMX.FTZ R0, R90, R9, !PT ;  /* 0x000000095a007209 */ /* 0x000fe40007810000 */
[----:B------:R-:W-:Y:S02]  /*1e440*/  FSEL R135, R135, -INF , !P2 ;  /* 0xff80000087877808 */ /* 0x000fe40005000000 */
[----:B------:R-:W-:Y:S02]  /*1e450*/  FMNMX.FTZ R0, R91, R0, !PT ;  /* 0x000000005b007209 */ /* 0x000fe40007810000 */
[----:B------:R-:W-:Y:S02]  /*1e460*/  FSETP.NEU.FTZ.AND P1, PT, R3, -INF , PT ;  /* 0xff8000000300780b */ /* 0x000fe40003f3d000 */
[----:B------:R-:W-:-:S02]  /*1e470*/  FMNMX.FTZ R0, R94, R0, !PT ;  /* 0x000000005e007209 */ /* 0x000fc40007810000 */
        /* <DEDUP_REMOVED lines=13> */
[----:B------:R-:W-:Y:S01]  /*1e550*/  FSEL R101, R3, RZ, P1 ;  /* 0x000000ff03657208 */ /* 0x000fe20000800000 */
        /* <DEDUP_REMOVED lines=22> */
[----:B------:R-:W-:Y:S01]  /*1e6c0*/  FADD.FTZ R101, -R101, R11 ;  /* 0x0000000b65657221 */ /* 0x000fe20000010100 */
[----:B------:R-:W-:Y:S02]  /*1e6d0*/  MUFU.EX2 R156, R156 ;  /* 0x0000009c009c7308 */ /* 0x000fe40000000800 */
[----:B------:R-:W-:-:S04]  /*1e6e0*/  FMNMX.FTZ R0, R115, R0, !PT ;  /* 0x0000000073007209 */ /* 0x000fc80007810000 */
[----:B------:R-:W-:Y:S02]  /*1e6f0*/  FMNMX.FTZ R0, R118, R0, !PT ;  /* 0x0000000076007209 */ /* 0x000fe40007810000 */
[----:B------:R0:W-:Y:S02]  /*1e700*/  MUFU.EX2 R11, R5 ;  /* 0x00000005000b7308 */ /* 0x0001e40000000800 */
[----:B------:R-:W-:-:S04]  /*1e710*/  FMNMX.FTZ R0, R119, R0, !PT ;  /* 0x0000000077007209 */ /* 0x000fc80007810000 */
[----:B------:R-:W-:Y:S02]  /*1e720*/  FMNMX.FTZ R0, R122, R0, !PT ;  /* 0x000000007a007209 */ /* 0x000fe40007810000 */
[----:B------:R-:W-:Y:S02]  /*1e730*/  MUFU.EX2 R89, R89 ;  /* 0x0000005900597308 */ /* 0x000fe40000000800 */
        /* <DEDUP_REMOVED lines=17> */
[----:B------:R2:W-:Y:S08]  /*1e850*/  MUFU.EX2 R14, R105 ;  /* 0x00000069000e7308 */ /* 0x0005f00000000800 */
        /* <DEDUP_REMOVED lines=11> */
[-C--:B------:R-:W-:Y:S01]  /*1e910*/  FFMA.FTZ R104, R91, R4.reuse, -R101 ;  /* 0x000000045b687223 */ /* 0x080fe20000010865 */
        /* <DEDUP_REMOVED lines=12> */
[-CC-:B--2---:R-:W-:Y:S01]  /*1e9e0*/  FFMA.FTZ R105, R111, R4.reuse, -R101.reuse ;  /* 0x000000046f697223 */ /* 0x184fe20000010865 */
[----:B------:R-:W1:Y:S01]  /*1e9f0*/  MUFU.EX2 R5, R5 ;  /* 0x0000000500057308 */ /* 0x000e620000000800 */
[----:B0-----:R-:W-:Y:S01]  /*1ea00*/  FFMA.FTZ R7, R12, R7, R156 ;  /* 0x000000070c077223 */ /* 0x001fe2000001009c */
[-CC-:B------:R-:W-:Y:S01]  /*1ea10*/  FFMA.FTZ R145, R114, R4.reuse, -R101.reuse ;  /* 0x0000000472917223 */ /* 0x180fe20000010865 */
[-CC-:B------:R-:W-:Y:S01]  /*1ea20*/  FFMA.FTZ R103, R115, R4.reuse, -R101.reuse ;  /* 0x0000000473677223 */ /* 0x180fe20000010865 */
[-C--:B------:R-:W-:Y:S01]  /*1ea30*/  FFMA.FTZ R147, R118, R4.reuse, -R101 ;  /* 0x0000000476937223 */ /* 0x080fe20000010865 */
[----:B------:R-:W-:Y:S01]  /*1ea40*/  FADD.FTZ R7, R89, R7 ;  /* 0x0000000759077221 */ /* 0x000fe20000010000 */
[-CC-:B------:R-:W-:Y:S01]  /*1ea50*/  FFMA.FTZ R102, R119, R4.reuse, -R101.reuse ;  /* 0x0000000477667223 */ /* 0x180fe20000010865 */
[-C--:B------:R-:W-:Y:S01]  /*1ea60*/  FFMA.FTZ R141, R122, R4.reuse, -R101 ;  /* 0x000000047a8d7223 */ /* 0x080fe20000010865 */
[----:B------:R-:W0:Y:S01]  /*1ea70*/  MUFU.EX2 R104, R104 ;  /* 0x0000006800687308 */ /* 0x000e220000000800 */
[----:B------:R-:W-:Y:S01]  /*1ea80*/  FADD.FTZ R7, R158, R7 ;  /* 0x000000079e077221 */ /* 0x000fe20000010000 */
[-CC-:B------:R-:W-:Y:S01]  /*1ea90*/  FFMA.FTZ R99, R123, R4.reuse, -R101.reuse ;  /* 0x000000047b637223 */ /* 0x180fe20000010865 */
[-CC-:B------:R-:W-:Y:S01]  /*1eaa0*/  FFMA.FTZ R143, R126, R4.reuse, -R101.reuse ;  /* 0x000000047e8f7223 */ /* 0x180fe20000010865 */
[-C--:B------:R-:W-:Y:S01]  /*1eab0*/  FFMA.FTZ R98, R127, R4.reuse, -R101 ;  /* 0x000000047f627223 */ /* 0x080fe20000010865 */
[----:B------:R-:W-:Y:S01]  /*1eac0*/  FADD.FTZ R7, R88, R7 ;  /* 0x0000000758077221 */ /* 0x000fe20000010000 */
[-CC-:B------:R-:W-:Y:S01]  /*1ead0*/  FFMA.FTZ R137, R130, R4.reuse, -R101.reuse ;  /* 0x0000000482897223 */ /* 0x180fe20000010865 */
[----:B------:R-:W-:Y:S01]  /*1eae0*/  FFMA.FTZ R9, R131, R4, -R101 ;  /* 0x0000000483097223 */ /* 0x000fe20000010865 */
[----:B------:R-:W2:Y:S01]  /*1eaf0*/  MUFU.EX2 R159, R159 ;  /* 0x0000009f009f7308 */ /* 0x000ea20000000800 */
[----:B-1----:R-:W-:Y:S01]  /*1eb00*/  FFMA.FTZ R6, R5, R6, R157 ;  /* 0x0000000605067223 */ /* 0x002fe2000001009d */
[----:B------:R-:W-:Y:S01]  /*1eb10*/  FADD.FTZ R7, R152, R7 ;  /* 0x0000000798077221 */ /* 0x000fe20000010000 */
[-CC-:B------:R-:W-:Y:S01]  /*1eb20*/  FFMA.FTZ R139, R134, R4.reuse, -R101.reuse ;  /* 0x00000004868b7223 */ /* 0x180fe20000010865 */
[----:B------:R-:W-:-:S02]  /*1eb30*/  FFMA.FTZ R101, R135, R4, -R101 ;  /* 0x0000000487657223 */ /* 0x000fc40000010865 */
        /* <DEDUP_REMOVED lines=15> */
[----:B------:R-:W-:-:S06]  /*1ec30*/  FADD.FTZ R7, R144, R7 ;  /* 0x0000000790077221 */ /* 0x000fcc0000010000 */
        /* <DEDUP_REMOVED lines=53> */
[----:B0-----:R-:W-:-:S04]  /*1ef90*/  FADD.FTZ R106, R138, R7 ;  /* 0x000000078a6a7221 */ /* 0x001fc80000010000 */
[----:B------:R-:W-:Y:S01]  /*1efa0*/  FADD.FTZ R7, R11, R106 ;  /* 0x0000006a0b077221 */ /* 0x000fe20000010000 */
[----:B--2---:R-:W-:-:S04]  /*1efb0*/  FADD.FTZ R6, R139, R6 ;  /* 0x000000068b067221 */ /* 0x004fc80000010000 */
[----:B-1----:R-:W-:Y:S01]  /*1efc0*/  FADD.FTZ R6, R101, R6 ;  /* 0x0000000665067221 */ /* 0x002fe20000010000 */
[----:B------:R-:W-:Y:S06]  /*1efd0*/  @!P0 BRA `(.L_x_1823) ;  /* 0x0000000000048947 */ /* 0x000fec0003800000 */
[----:B------:R-:W-:Y:S01]  /*1efe0*/  BPT.TRAP 0x1 ;  /* 0x000000040000795c */ /* 0x000fe20000300000 */
.L_x_1823:
[C---:B------:R-:W-:Y:S01]  /*1eff0*/  ISETP.GT.AND P1, PT, R10.reuse, R202, PT ;  /* 0x000000ca0a00720c */ /* 0x040fe20003f24270 */
        /* <DEDUP_REMOVED lines=33> */
.L_x_1803:
[----:B------:R-:W-:Y:S05]  /*1f210*/  BSYNC B0 ;  /* 0x0000000000007941 */ /* 0x000fea0003800000 */
.L_x_1802:
        /* <DEDUP_REMOVED lines=67> */
.L_x_1825:
[----:B------:R-:W-:Y:S01]  /*1f650*/  IMAD R5, R23, 0x8, R2 ;  /* 0x0000000817057824 */ /* 0x000fe200078e0202 */
[----:B------:R-:W-:-:S04]  /*1f660*/  SHF.L.U32 R8, R164, 0x1f, RZ ;  /* 0x0000001fa4087819 */ /* 0x000fc800000006ff */
[----:B------:R0:W1:Y:S01]  /*1f670*/  SYNCS.PHASECHK.TRANS64.TRYWAIT P1, [R5+URZ+0x2a850], R8 ;  /* 0x02a85008050075a7 */ /* 0x000062000802017f */
[----:B------:R-:W-:Y:S05]  /*1f680*/  @!P0 BRA `(.L_x_1826) ;  /* 0x0000000000048947 */ /* 0x000fea0003800000 */
[----:B------:R-:W-:Y:S01]  /*1f690*/  BPT.TRAP 0x1 ;  /* 0x000000040000795c */ /* 0x000fe20000300000 */
.L_x_1826:
        /* <DEDUP_REMOVED lines=9> */
.L_x_1828:
[----:B------:R-:W-:Y:S05]  /*1f730*/  BSYNC B0 ;  /* 0x0000000000007941 */ /* 0x000fea0003800000 */
.L_x_1827:
[----:B01----:R-:W-:Y:S01]  /*1f740*/  IMAD.MOV.U32 R8, RZ, RZ, R2 ;  /* 0x000000ffff087224 */ /* 0x003fe200078e0002 */
[----:B------:R-:W-:Y:S01]  /*1f750*/  WARPGROUP.ARRIVE ;  /* 0x00000000000079c5 */ /* 0x000fe20000000000 */
[----:B------:R-:W-:Y:S02]  /*1f760*/  IMAD.MOV.U32 R9, RZ, RZ, 0x40000040 ;  /* 0x40000040ff097424 */ /* 0x000fe400078e00ff */
        /* <DEDUP_REMOVED lines=65> */
.L_x_1830:
        /* <DEDUP_REMOVED lines=73> */
[----:B--2---:R-:W-:-:S07]  /*20010*/  SEL R23, R23, RZ, P1 ;  /* 0x000000ff17177207 */ /* 0x004fce0000800000 */
.L_x_1683:
[----:B------:R-:W2:Y:S08]  /*20020*/  S2UR UR4, SR_CgaCtaId ;  /* 0x00000000000479c3 */ /* 0x000eb00000008800 */
[----:B------:R-:W-:Y:S01]  /*20030*/  BAR.SYNC.DEFER_BLOCKING 0x5, 0x180 ;  /* 0x0146000000007b1d */ /* 0x000fe20000010000 */
[----:B------:R-:W-:-:S05]  /*20040*/  MOV R3, 0x400 ;  /* 0x0000040000037802 */ /* 0x000fca0000000f00 */
[----:B------:R-:W-:Y:S01]  /*20050*/  BSSY B0, `(.L_x_1831) ;  /* 0x00002db000007945 */ /* 0x000fe20003800000 */
[----:B--2---:R-:W-:-:S05]  /*20060*/  IMAD.U32 R172, RZ, RZ, UR4 ;  /* 0x00000004ffac7e24 */ /* 0x004fca000f8e00ff */
[----:B------:R-:W-:-:S05]  /*20070*/  LEA R2, R172, R3, 0x18 ;  /* 0x00000003ac027211 */ /* 0x000fca00078ec0ff */
[----:B-1--4-:R1:W2:Y:S01]  /*20080*/  LDS.128 R28, [R2+0x2a8d0] ;  /* 0x02a8d000021c7984 */ /* 0x0122a20000000c00 */
[----:B------:R-:W-:Y:S06]  /*20090*/  BAR.ARV 0x4, 0x180 ;  /* 0x0106000000007b1d */ /* 0x000fec0000002000 */
[----:B------:R-:W-:Y:S05]  /*200a0*/  @P0 BRA `(.L_x_1832) ;  /* 0x00000020006c0947 */ /* 0x000fea0003800000 */
[----:B------:R-:W3:Y:S01]  /*200b0*/  LDL R0, [R1+0x54] ;  /* 0x0000540001007983 */ /* 0x000ee20000100800 */
[----:B------:R-:W-:Y:S01]  /*200c0*/  F2FP.BF16.F32.PACK_AB R34, R69, R68 ;  /* 0x000000444522723e */ /* 0x000fe200000010ff */
[----:B------:R-:W-:Y:S01]  /*200d0*/  ULDC.64 UR6, c[0x0][0xc00] ;  /* 0x0003000000067ab9 */ /* 0x000fe20000000a00 */
[----:B------:R-:W-:Y:S01]  /*200e0*/  ULDC.64 UR4, c[0x0][0xc08] ;  /* 0x0003020000047ab9 */ /* 0x000fe20000000a00 */
[----:B------:R-:W4:Y:S01]  /*200f0*/  S2R R3, SR_SWINHI ;  /* 0x0000000000037919 */ /* 0x000f220000002f00 */
[----:B------:R-:W-:Y:S02]  /*20100*/  MOV R72, R2 ;  /* 0x0000000200487202 */ /* 0x000fe40000000f00 */
[----:B----4-:R-:W-:Y:S01]  /*20110*/  MOV R73, R3 ;  /* 0x0000000300497202 */ /* 0x010fe20000000f00 */
[----:B------:R-:W-:Y:S02]  /*20120*/  BAR.SYNC.DEFER_BLOCKING 0x1, 0x100 ;  /* 0x0044000000007b1d */ /* 0x000fe40000010000 */
[----:B---3--:R-:W-:-:S03]  /*20130*/  IMAD.WIDE R4, R0, 0x2, R72 ;  /* 0x0000000200047825 */ /* 0x008fc600078e0248 */
        /* <DEDUP_REMOVED lines=14> */
[----:B------:R-:W-:Y:S01]  /*20220*/  LOP3.LUT R0, R7, 0x380, RZ, 0xc0, !PT ;  /* 0x0000038007007812 */ /* 0x000fe200078ec0ff */
[--C-:B------:R-:W-:Y:S01]  /*20230*/  IMAD.X R27, RZ, RZ, R5.reuse, P1 ;  /* 0x000000ffff1b7224 */ /* 0x100fe200008e0605 */
[----:B------:R-:W-:Y:S01]  /*20240*/  LOP3.LUT R4, R3, R4, RZ, 0x3c, !PT ;  /* 0x0000000403047212 */ /* 0x000fe200078e3cff */
[----:B0-----:R-:W-:Y:S01]  /*20250*/  IMAD.X R33, RZ, RZ, R5, P0 ;  /* 0x000000ffff217224 */ /* 0x001fe200000e0605 */
[----:B------:R-:W-:-:S02]  /*20260*/  LOP3.LUT R3, R6, 0x380, RZ, 0xc0, !PT ;  /* 0x0000038006037812 */ /* 0x000fc400078ec0ff */
[----:B------:R-:W-:Y:S02]  /*20270*/  SHF.R.U64 R0, R0, 0x3, RZ ;  /* 0x0000000300007819 */ /* 0x000fe400000012ff */
[----:B------:R-:W-:Y:S02]  /*20280*/  SHF.R.U64 R3, R3, 0x3, RZ ;  /* 0x0000000303037819 */ /* 0x000fe400000012ff */
[----:B------:R-:W-:Y:S02]  /*20290*/  LOP3.LUT R12, R35, 0x380, RZ, 0xc0, !PT ;  /* 0x00000380230c7812 */ /* 0x000fe400078ec0ff */
[----:B------:R-:W-:Y:S02]  /*202a0*/  LOP3.LUT R14, R103, 0x380, RZ, 0xc0, !PT ;  /* 0x00000380670e7812 */ /* 0x000fe400078ec0ff */
[----:B------:R-:W-:Y:S02]  /*202b0*/  LOP3.LUT R8, R0, R7, RZ, 0x3c, !PT ;  /* 0x0000000700087212 */ /* 0x000fe400078e3cff */
[----:B------:R-:W-:-:S02]  /*202c0*/  LOP3.LUT R0, R105, 0x380, RZ, 0xc0, !PT ;  /* 0x0000038069007812 */ /* 0x000fc400078ec0ff */
[----:B------:R-:W-:Y:S02]  /*202d0*/  LOP3.LUT R26, R107, 0x380, RZ, 0xc0, !PT ;  /* 0x000003806b1a7812 */ /* 0x000fe400078ec0ff */
[----:B------:R-:W-:Y:S02]  /*202e0*/  LOP3.LUT R10, R3, R6, RZ, 0x3c, !PT ;  /* 0x00000006030a7212 */ /* 0x000fe400078e3cff */
[----:B--2---:R-:W-:Y:S02]  /*202f0*/  LOP3.LUT R28, R109, 0x380, RZ, 0xc0, !PT ;  /* 0x000003806d1c7812 */ /* 0x004fe400078ec0ff */
[----:B------:R-:W-:Y:S02]  /*20300*/  MOV R3, R4 ;  /* 0x0000000400037202 */ /* 0x000fe40000000f00 */
[----:B------:R-:W-:Y:S02]  /*20310*/  SHF.R.U64 R12, R12, 0x3, RZ ;  /* 0x000000030c0c7819 */ /* 0x000fe400000012ff */
[----:B------:R-:W-:-:S02]  /*20320*/  SHF.R.U64 R14, R14, 0x3, RZ ;  /* 0x000000030e0e7819 */ /* 0x000fc400000012ff */
[----:B------:R-:W-:Y:S02]  /*20330*/  F2FP.BF16.F32.PACK_AB R4, R89, R88 ;  /* 0x000000585904723e */ /* 0x000fe400000010ff */
[----:B------:R-:W-:Y:S02]  /*20340*/  F2FP.BF16.F32.PACK_AB R5, R97, R96 ;  /* 0x000000606105723e */ /* 0x000fe400000010ff */
[----:B------:R-:W-:Y:S02]  /*20350*/  F2FP.BF16.F32.PACK_AB R6, R91, R90 ;  /* 0x0000005a5b06723e */ /* 0x000fe400000010ff */
[----:B------:R-:W-:Y:S02]  /*20360*/  F2FP.BF16.F32.PACK_AB R7, R99, R98 ;  /* 0x000000626307723e */ /* 0x000fe400000010ff */
[----:B------:R-:W-:Y:S02]  /*20370*/  SHF.R.U64 R0, R0, 0x3, RZ ;  /* 0x0000000300007819 */ /* 0x000fe400000012ff */
[----:B------:R-:W-:Y:S01]  /*20380*/  SHF.R.U64 R26, R26, 0x3, RZ ;  /* 0x000000031a1a7819 */ /* 0x000fe200000012ff */
[----:B------:R0:W-:Y:S01]  /*20390*/  STSM.16.M88.4 [R3], R4 ;  /* 0x0000000403007844 */ /* 0x0001e20000000200 */
[----:B------:R-:W-:-:S02]  /*203a0*/  SHF.R.U64 R28, R28, 0x3, RZ ;  /* 0x000000031c1c7819 */ /* 0x000fc400000012ff */
[----:B------:R-:W-:Y:S02]  /*203b0*/  LOP3.LUT R12, R12, R35, RZ, 0x3c, !PT ;  /* 0x000000230c0c7212 */ /* 0x000fe400078e3cff */
[----:B------:R-:W-:Y:S02]  /*203c0*/  LOP3.LUT R14, R14, R103, RZ, 0x3c, !PT ;  /* 0x000000670e0e7212 */ /* 0x000fe400078e3cff */
[----:B------:R-:W-:Y:S01]  /*203d0*/  LOP3.LUT R24, R0, R105, RZ, 0x3c, !PT ;  /* 0x0000006900187212 */ /* 0x000fe200078e3cff */
[----:B------:R-:W2:Y:S01]  /*203e0*/  LDC.64 R102, c[0x0][0xc00] ;  /* 0x00030000ff667b82 */ /* 0x000ea20000000a00 */
[----:B------:R-:W-:Y:S02]  /*203f0*/  LOP3.LUT R26, R26, R107, RZ, 0x3c, !PT ;  /* 0x0000006b1a1a7212 */ /* 0x000fe400078e3cff */
[----:B------:R-:W-:Y:S02]  /*20400*/  LOP3.LUT R32, R28, R109, RZ, 0x3c, !PT ;  /* 0x0000006d1c207212 */ /* 0x000fe400078e3cff */
[----:B------:R-:W-:-:S02]  /*20410*/  MOV R107, R8 ;  /* 0x00000008006b7202 */ /* 0x000fc40000000f00 */
[----:B------:R-:W-:Y:S02]  /*20420*/  MOV R106, R10 ;  /* 0x0000000a006a7202 */ /* 0x000fe40000000f00 */
[----:B0-----:R-:W-:Y:S02]  /*20430*/  F2FP.BF16.F32.PACK_AB R4, R93, R92 ;  /* 0x0000005c5d04723e */ /* 0x001fe400000010ff */
[----:B------:R-:W-:Y:S02]  /*20440*/  F2FP.BF16.F32.PACK_AB R5, R101, R100 ;  /* 0x000000646505723e */ /* 0x000fe400000010ff */
[----:B------:R-:W-:Y:S02]  /*20450*/  F2FP.BF16.F32.PACK_AB R6, R37, R36 ;  /* 0x000000242506723e */ /* 0x000fe400000010ff */
[----:B------:R-:W-:Y:S02]  /*20460*/  F2FP.BF16.F32.PACK_AB R7, R39, R38 ;  /* 0x000000262707723e */ /* 0x000fe400000010ff */
[----:B------:R-:W-:-:S02]  /*20470*/  F2FP.BF16.F32.PACK_AB R8, R41, R40 ;  /* 0x000000282908723e */ /* 0x000fc400000010ff */
[----:B------:R-:W-:Y:S01]  /*20480*/  F2FP.BF16.F32.PACK_AB R9, R43, R42 ;  /* 0x0000002a2b09723e */ /* 0x000fe200000010ff */
[----:B------:R0:W-:Y:S01]  /*20490*/  STSM.16.M88.4 [R107], R4 ;  /* 0x000000046b007844 */ /* 0x0001e20000000200 */
[----:B------:R-:W-:Y:S02]  /*204a0*/  F2FP.BF16.F32.PACK_AB R10, R45, R44 ;  /* 0x0000002c2d0a723e */ /* 0x000fe400000010ff */
[----:B------:R-:W-:Y:S02]  /*204b0*/  F2FP.BF16.F32.PACK_AB R11, R47, R46 ;  /* 0x0000002e2f0b723e */ /* 0x000fe400000010ff */
[----:B------:R-:W-:Y:S02]  /*204c0*/  MOV R105, R12 ;  /* 0x0000000c00697202 */ /* 0x000fe40000000f00 */
[----:B------:R-:W-:Y:S01]  /*204d0*/  MOV R0, R14 ;  /* 0x0000000e00007202 */ /* 0x000fe20000000f00 */
[----:B------:R-:W-:Y:S01]  /*204e0*/  STSM.16.M88.4 [R106], R8 ;  /* 0x000000086a007844 */ /* 0x000fe20000000200 */
[----:B------:R-:W-:-:S02]  /*204f0*/  MOV R104, R24 ;  /* 0x0000001800687202 */ /* 0x000fc40000000f00 */
[----:B------:R-:W-:Y:S02]  /*20500*/  MOV R28, R26 ;  /* 0x0000001a001c7202 */ /* 0x000fe40000000f00 */
[----:B------:R-:W-:Y:S02]  /*20510*/  F2FP.BF16.F32.PACK_AB R12, R49, R48 ;  /* 0x00000030310c723e */ /* 0x000fe400000010ff */
        /* <DEDUP_REMOVED lines=9> */
[----:B------:R-:W-:Y:S01]  /*205b0*/  F2FP.BF16.F32.PACK_AB R32, R65, R64 ;  /* 0x000000404120723e */ /* 0x000fe200000010ff */
[----:B------:R3:W-:Y:S01]  /*205c0*/  STSM.16.M88.4 [R0], R24 ;  /* 0x0000001800007844 */ /* 0x0007e20000000200 */
[----:B------:R-:W-:-:S02]  /*205d0*/  F2FP.BF16.F32.PACK_AB R33, R67, R66 ;  /* 0x000000424321723e */ /* 0x000fc400000010ff */
[----:B------:R-:W-:Y:S02]  /*205e0*/  F2FP.BF16.F32.PACK_AB R35, R71, R70 ;  /* 0x000000464723723e */ /* 0x000fe400000010ff */
[----:B0-----:R-:W-:Y:S02]  /*205f0*/  F2FP.BF16.F32.PACK_AB R4, R95, R94 ;  /* 0x0000005e5f04723e */ /* 0x001fe400000010ff */
[----:B------:R-:W-:Y:S01]  /*20600*/  F2FP.BF16.F32.PACK_AB R5, R75, R74 ;  /* 0x0000004a4b05723e */ /* 0x000fe200000010ff */
[----:B------:R-:W-:Y:S01]  /*20610*/  STSM.16.M88.4 [R104], R32 ;  /* 0x0000002068007844 */ /* 0x000fe20000000200 */
[----:B------:R-:W-:Y:S01]  /*20620*/  F2FP.BF16.F32.PACK_AB R6, R77, R76 ;  /* 0x0000004c4d06723e */ /* 0x000fe200000010ff */
[----:B--2---:R-:W-:Y:S01]  /*20630*/  IMAD.WIDE R12, R208, 0x4, R102 ;  /* 0x00000004d00c7825 */ /* 0x004fe200078e0266 */
[----:B------:R-:W-:Y:S01]  /*20640*/  F2FP.BF16.F32.PACK_AB R7, R79, R78 ;  /* 0x0000004e4f07723e */ /* 0x000fe200000010ff */
[----:B------:R-:W0:Y:S01]  /*20650*/  LDC R102, c[0x0][0xbe8] ;  /* 0x0002fa00ff667b82 */ /* 0x000e220000000800 */
[----:B------:R-:W-:-:S02]  /*20660*/  F2FP.BF16.F32.PACK_AB R8, R81, R80 ;  /* 0x000000505108723e */ /* 0x000fc400000010ff */
[----:B------:R-:W-:Y:S01]  /*20670*/  F2FP.BF16.F32.PACK_AB R9, R83, R82 ;  /* 0x000000525309723e */ /* 0x000fe200000010ff */
[----:B------:R2:W-:Y:S01]  /*20680*/  STSM.16.M88.4 [R28], R4 ;  /* 0x000000041c007844 */ /* 0x0005e20000000200 */
[----:B------:R-:W-:Y:S01]  /*20690*/  F2FP.BF16.F32.PACK_AB R10, R85, R84 ;  /* 0x00000054550a723e */ /* 0x000fe200000010ff */
[----:B---3--:R-:W-:Y:S01]  /*206a0*/  IMAD.MOV.U32 R0, RZ, RZ, RZ ;  /* 0x000000ffff007224 */ /* 0x008fe200078e00ff */
[----:B------:R-:W-:Y:S01]  /*206b0*/  F2FP.BF16.F32.PACK_AB R11, R87, R86 ;  /* 0x00000056570b723e */ /* 0x000fe200000010ff */
[----:B------:R-:W3:Y:S01]  /*206c0*/  LDC.64 R14, c[0x0][0xba8] ;  /* 0x0002ea00ff0e7b82 */ /* 0x000ee20000000a00 */
[----:B------:R-:W-:-:S03]  /*206d0*/  ISETP.NE.U32.AND P0, PT, RZ, UR6, PT ;  /* 0x00000006ff007c0c */ /* 0x000fc6000bf05070 */
[----:B------:R4:W-:Y:S04]  /*206e0*/  STSM.16.M88.4 [R3], R8 ;  /* 0x0000000803007844 */ /* 0x0009e80000000200 */
[----:B------:R-:W-:Y:S01]  /*206f0*/  BAR.SYNC.DEFER_BLOCKING 0x1, 0x100 ;  /* 0x0044000000007b1d */ /* 0x000fe20000010000 */
[----:B------:R-:W-:-:S13]  /*20700*/  ISETP.NE.AND.EX P0, PT, RZ, UR7, PT, P0 ;  /* 0x00000007ff007c0c */ /* 0x000fda000bf05300 */
[----:B------:R-:W3:Y:S01]  /*20710*/  @P0 LDG.E R0, desc[UR60][R12.64] ;  /* 0x0000003c0c000981 */ /* 0x000ee2000c1e1900 */
[----:B------:R-:W-:Y:S01]  /*20720*/  ISETP.NE.U32.AND P1, PT, RZ, UR4, PT ;  /* 0x00000004ff007c0c */ /* 0x000fe2000bf25070 */
[----:B------:R-:W-:Y:S01]  /*20730*/  ULDC UR4, c[0x0][0xa88] ;  /* 0x0002a20000047ab9 */ /* 0x000fe20000000800 */
[C---:B------:R-:W-:Y:S01]  /*20740*/  ISETP.NE.AND P2, PT, R207.reuse, RZ, PT ;  /* 0x000000ffcf00720c */ /* 0x040fe20003f45270 */
[----:B------:R-:W-:Y:S01]  /*20750*/  IMAD.U32 R27, RZ, RZ, UR4 ;  /* 0x00000004ff1b7e24 */ /* 0x000fe2000f8e00ff */
[----:B------:R-:W-:Y:S01]  /*20760*/  ULDC UR4, c[0x0][0xad4] ;  /* 0x0002b50000047ab9 */ /* 0x000fe20000000800 */
[----:B------:R-:W-:Y:S02]  /*20770*/  ISETP.NE.AND.EX P1, PT, RZ, UR5, PT, P1 ;  /* 0x00000005ff007c0c */ /* 0x000fe4000bf25310 */
[----:B------:R-:W-:Y:S01]  /*20780*/  SEL R207, R207, UR4, P2 ;  /* 0x00000004cfcf7c07 */ /* 0x000fe20009000000 */
[----:B------:R-:W-:-:S03]  /*20790*/  IMAD.MOV.U32 R26, RZ, RZ, 0x9b8 ;  /* 0x000009b8ff1a7424 */ /* 0x000fc600078e00ff */
[----:B------:R-:W-:-:S04]  /*207a0*/  ISETP.GT.AND P3, PT, R207, 0x1, PT ;  /* 0x00000001cf00780c */ /* 0x000fc80003f64270 */
[----:B------:R-:W-:-:S03]  /*207b0*/  SEL R26, R26, 0x978, P3 ;  /* 0x000009781a1a7807 */ /* 0x000fc60001800000 */
[----:B--2---:R-:W2:Y:S08]  /*207c0*/  @P1 LDC.64 R4, c[0x0][0xc08] ;  /* 0x00030200ff041b82 */ /* 0x004eb00000000a00 */
[----:B------:R-:W1:Y:S08]  /*207d0*/  LDC.64 R6, c[0x0][R26+0x220] ;  /* 0x000088001a067b82 */ /* 0x000e700000000a00 */
[----:B----4-:R-:W4:Y:S01]  /*207e0*/  LDC.64 R8, c[0x0][R26+0x218] ;  /* 0x000086001a087b82 */ /* 0x010f220000000a00 */
[----:B0-----:R-:W-:-:S07]  /*207f0*/  ISETP.NE.AND P4, PT, R102, 0x1, PT ;  /* 0x000000016600780c */ /* 0x001fce0003f85270 */
[----:B------:R-:W0:Y:S01]  /*20800*/  LDC.64 R10, c[0x0][R26+0x228] ;  /* 0x00008a001a0a7b82 */ /* 0x000e220000000a00 */
[----:B--2---:R-:W-:-:S05]  /*20810*/  @P1 IMAD.WIDE R4, R208, 0x4, R4 ;  /* 0x00000004d0041825 */ /* 0x004fca00078e0204 */
[----:B------:R2:W5:Y:S01]  /*20820*/  @P1 LDG.E R27, desc[UR60][R4.64] ;  /* 0x0000003c041b1981 */ /* 0x000562000c1e1900 */
[----:B------:R-:W-:Y:S01]  /*20830*/  ISETP.NE.U32.AND P2, PT, RZ, UR6, PT ;  /* 0x00000006ff007c0c */ /* 0x000fe2000bf45070 */
[----:B------:R-:W0:Y:S01]  /*20840*/  @P4 LDC R28, c[0x0][0xbec] ;  /* 0x0002fb00ff1c4b82 */ /* 0x000e220000000800 */
[----:B------:R-:W-:Y:S02]  /*20850*/  SHF.R.S32.HI R24, RZ, 0x1f, R208 ;  /* 0x0000001fff187819 */ /* 0x000fe400000114d0 */
[----:B------:R-:W-:Y:S02]  /*20860*/  ISETP.NE.AND.EX P2, PT, RZ, UR7, PT, P2 ;  /* 0x00000007ff007c0c */ /* 0x000fe4000bf45320 */
[----:B------:R-:W-:Y:S02]  /*20870*/  SEL R33, R211, RZ, P3 ;  /* 0x000000ffd3217207 */ /* 0x000fe40001800000 */
[----:B------:R-:W-:Y:S01]  /*20880*/  SEL R3, R208, RZ, !P2 ;  /* 0x000000ffd0037207 */ /* 0x000fe20005000000 */
[----:B--2---:R-:W2:Y:S01]  /*20890*/  LDC.64 R4, c[0x0][R26+0x210] ;  /* 0x000084001a047b82 */ /* 0x004ea20000000a00 */
[----:B------:R-:W-:-:S07]  /*208a0*/  SEL R25, R24, RZ, !P2 ;  /* 0x000000ff18197207 */ /* 0x000fce0005000000 */
[----:B------:R-:W2:Y:S01]  /*208b0*/  @P4 LDC R105, c[0x0][0xbf0] ;  /* 0x0002fc00ff694b82 */ /* 0x000ea20000000800 */
[----:B-1----:R-:W-:-:S07]  /*208c0*/  IMAD R7, R7, R3, RZ ;  /* 0x0000000307077224 */ /* 0x002fce00078e02ff */
[----:B---3--:R-:W1:Y:S01]  /*208d0*/  @!P3 LDC R14, c[0x0][0xb50] ;  /* 0x0002d400ff0ebb82 */ /* 0x008e620000000800 */
[C---:B------:R-:W-:Y:S02]  /*208e0*/  IMAD R103, R6.reuse, R25, R7 ;  /* 0x0000001906677224 */ /* 0x040fe400078e0207 */
[----:B------:R-:W-:-:S05]  /*208f0*/  IMAD.WIDE.U32 R6, R6, R3, RZ ;  /* 0x0000000306067225 */ /* 0x000fca00078e00ff */
[----:B------:R-:W3:Y:S01]  /*20900*/  @!P3 LDC R15, c[0x0][0xb54] ;  /* 0x0002d500ff0fbb82 */ /* 0x000ee20000000800 */
[-C--:B----4-:R-:W-:Y:S02]  /*20910*/  IMAD R35, R9, R169.reuse, RZ ;  /* 0x000000a909237224 */ /* 0x090fe400078e02ff */
[----:B------:R-:W-:-:S04]  /*20920*/  IMAD.WIDE.U32 R8, R8, R169, RZ ;  /* 0x000000a908087225 */ /* 0x000fc800078e00ff */
[----:B------:R-:W-:Y:S02]  /*20930*/  IMAD.IADD R25, R203, 0x1, R188 ;  /* 0x00000001cb197824 */ /* 0x000fe400078e02bc */
[----:B------:R-:W-:Y:S02]  /*20940*/  IMAD.IADD R24, R9, 0x1, R35 ;  /* 0x0000000109187824 */ /* 0x000fe400078e0223 */
[----:B------:R-:W-:Y:S02]  /*20950*/  IMAD.IADD R9, R7, 0x1, R103 ;  /* 0x0000000107097824 */ /* 0x000fe400078e0267 */
[----:B------:R-:W-:Y:S02]  /*20960*/  IMAD.MOV.U32 R7, RZ, RZ, R25 ;  /* 0x000000ffff077224 */ /* 0x000fe400078e0019 */
[-C--:B0-----:R-:W-:Y:S02]  /*20970*/  IMAD R35, R11, R33.reuse, RZ ;  /* 0x000000210b237224 */ /* 0x081fe400078e02ff */
[----:B------:R-:W-:-:S04]  /*20980*/  IMAD.WIDE.U32 R10, R10, R33, RZ ;  /* 0x000000210a0a7225 */ /* 0x000fc800078e00ff */
[----:B------:R-:W-:Y:S01]  /*20990*/  IMAD.IADD R35, R11, 0x1, R35 ;  /* 0x000000010b237824 */ /* 0x000fe200078e0223 */
[--C-:B------:R-:W-:Y:S01]  /*209a0*/  IADD3 R8, P2, P5, R6, R8, R0.reuse ;  /* 0x0000000806087210 */ /* 0x100fe20007d5e000 */
[----:B------:R-:W-:Y:S01]  /*209b0*/  @P4 IMAD.HI.U32 R6, R25, R28, RZ ;  /* 0x0000001c19064227 */ /* 0x000fe200078e00ff */
[----:B------:R-:W-:-:S04]  /*209c0*/  SHF.R.S32.HI R103, RZ, 0x1f, R0 ;  /* 0x0000001fff677819 */ /* 0x000fc80000011400 */
[----:B--2---:R-:W-:Y:S02]  /*209d0*/  @P4 SHF.R.U32.HI R7, RZ, R105, R6 ;  /* 0x00000069ff074219 */ /* 0x004fe40000011606 */
[----:B------:R-:W-:Y:S02]  /*209e0*/  IADD3.X R9, R9, R24, R103, P2, P5 ;  /* 0x0000001809097210 */ /* 0x000fe400017ea467 */
[----:B------:R-:W-:Y:S01]  /*209f0*/  IADD3 R10, P2, P5, R7, R8, R10 ;  /* 0x00000008070a7210 */ /* 0x000fe20007d5e00a */
[--C-:B------:R-:W-:Y:S01]  /*20a00*/  IMAD.MOV R24, RZ, RZ, -R7.reuse ;  /* 0x000000ffff187224 */ /* 0x100fe200078e0a07 */
[----:B------:R-:W-:-:S03]  /*20a10*/  SHF.R.S32.HI R6, RZ, 0x1f, R7 ;  /* 0x0000001fff067819 */ /* 0x000fc60000011407 */
[----:B------:R-:W-:Y:S01]  /*20a20*/  IMAD R7, R102, R24, R25 ;  /* 0x0000001866077224 */ /* 0x000fe200078e0219 */
[----:B------:R-:W-:-:S03]  /*20a30*/  IADD3.X R11, R6, R9, R35, P2, P5 ;  /* 0x00000009060b7210 */ /* 0x000fc600017ea423 */
[-C--:B------:R-:W-:Y:S01]  /*20a40*/  IMAD R5, R5, R7.reuse, RZ ;  /* 0x0000000705057224 */ /* 0x080fe200078e02ff */
[----:B------:R-:W-:Y:S01]  /*20a50*/  SHF.R.S32.HI R9, RZ, 0x1f, R7 ;  /* 0x0000001fff097819 */ /* 0x000fe20000011407 */
[----:B------:R-:W-:-:S04]  /*20a60*/  IMAD.WIDE.U32 R10, R4, R7, R10 ;  /* 0x00000007040a7225 */ /* 0x000fc800078e000a */
[----:B------:R-:W-:Y:S01]  /*20a70*/  IMAD R5, R4, R9, R5 ;  /* 0x0000000904057224 */ /* 0x000fe200078e0205 */
[----:B-1----:R-:W-:-:S03]  /*20a80*/  LEA R14, P2, R10, R14, 0x2 ;  /* 0x0000000e0a0e7211 */ /* 0x002fc600078410ff */
[----:B------:R-:W-:-:S05]  /*20a90*/  IMAD.IADD R4, R11, 0x1, R5 ;  /* 0x000000010b047824 */ /* 0x000fca00078e0205 */
[----:B---3--:R-:W-:Y:S01]  /*20aa0*/  LEA.HI.X R15, R10, R15, R4, 0x2, P2 ;  /* 0x0000000f0a0f7211 */ /* 0x008fe200010f1404 */
[----:B------:R-:W-:Y:S06]  /*20ab0*/  @P1 BRA `(.L_x_1833) ;  /* 0x0000000000101947 */ /* 0x000fec0003800000 */
[----:B------:R-:W-:Y:S05]  /*20ac0*/  @!P0 BRA `(.L_x_1833) ;  /* 0x00000000000c8947 */ /* 0x000fea0003800000 */
[----:B------:R-:W2:Y:S04]  /*20ad0*/  LDG.E R4, desc[UR60][R12.64] ;  /* 0x0000003c0c047981 */ /* 0x000ea8000c1e1900 */
[----:B-----5:R-:W2:Y:S02]  /*20ae0*/  LDG.E R27, desc[UR60][R12.64+0x4] ;  /* 0x0000043c0c1b7981 */ /* 0x020ea4000c1e1900 */
[----:B--2---:R-:W-:-:S07]  /*20af0*/  IMAD.IADD R27, R27, 0x1, -R4 ;  /* 0x000000011b1b7824 */ /* 0x004fce00078e0a04 */
.L_x_1833:
[----:B------:R-:W2:Y:S01]  /*20b00*/  LDL R8, [R1+0x50] ;  /* 0x0000500001087983 */ /* 0x000ea20000100800 */
[----:B-----5:R-:W-:Y:S01]  /*20b10*/  IMAD R28, R27, R102, RZ ;  /* 0x000000661b1c7224 */ /* 0x020fe200078e02ff */
[----:B------:R-:W-:Y:S02]  /*20b20*/  LOP3.LUT P0, RZ, R229, 0x3, RZ, 0xc0, !PT ;  /* 0x00000003e5ff7812 */ /* 0x000fe4000780c0ff */
[----:B------:R-:W-:Y:S04]  /*20b30*/  SHFL.IDX PT, R4, R14, RZ, 0x1c1f ;  /* 0x001c1fff0e047589 */ /* 0x000fe800000e0000 */
[----:B------:R-:W0:Y:S04]  /*20b40*/  SHFL.IDX PT, R5, R15, RZ, 0x1c1f ;  /* 0x001c1fff0f057589 */ /* 0x000e2800000e0000 */
[----:B------:R-:W-:Y:S04]  /*20b50*/  SHFL.IDX PT, R6, R14, 0x1, 0x1c1f ;  /* 0x003c1f000e067f89 */ /* 0x000fe800000e0000 */
[----:B------:R-:W1:Y:S01]  /*20b60*/  SHFL.IDX PT, R7, R15, 0x1, 0x1c1f ;  /* 0x003c1f000f077f89 */ /* 0x000e6200000e0000 */
[----:B--2---:R-:W-:-:S04]  /*20b70*/  IMAD.IADD R11, R8, 0x1, R188 ;  /* 0x00000001080b7824 */ /* 0x004fc800078e02bc */
[C---:B------:R-:W-:Y:S01]  /*20b80*/  VIADD R12, R11.reuse, 0x8 ;  /* 0x000000080b0c7836 */ /* 0x040fe20000000000 */
[----:B------:R-:W-:-:S04]  /*20b90*/  ISETP.GE.OR P1, PT, R11, R28, P0 ;  /* 0x0000001c0b00720c */ /* 0x000fc80000726670 */
[----:B------:R-:W-:-:S09]  /*20ba0*/  ISETP.GE.OR P0, PT, R12, R28, P0 ;  /* 0x0000001c0c00720c */ /* 0x000fd20000706670 */
[----:B0-----:R0:W-:Y:S04]  /*20bb0*/  @!P1 ST.E desc[UR60][R4.64], R20 ;  /* 0x0000001404009985 */ /* 0x0011e8000c10193c */
[----:B-1----:R0:W-:Y:S01]  /*20bc0*/  @!P0 ST.E desc[UR60][R6.64], R21 ;  /* 0x0000001506008985 */ /* 0x0021e2000c10193c */
[----:B------:R-:W-:Y:S05]  /*20bd0*/  @P3 BRA `(.L_x_1834) ;  /* 0x0000000800843947 */ /* 0x000fea0003800000 */
[----:B0-----:R-:W-:Y:S01]  /*20be0*/  IMAD R5, R226, 0x40, R204 ;  /* 0x00000040e2057824 */ /* 0x001fe200078e02cc */
[----:B------:R-:W0:Y:S01]  /*20bf0*/  @P4 LDC R51, c[0x0][0xbec] ;  /* 0x0002fb00ff334b82 */ /* 0x000e220000000800 */
[----:B------:R-:W-:Y:S02]  /*20c00*/  ULDC.64 UR4, c[0x0][0xaa0] ;  /* 0x0002a80000047ab9 */ /* 0x000fe40000000a00 */
[----:B------:R-:W-:-:S05]  /*20c10*/  IMAD.WIDE R72, R5, 0x2, R72 ;  /* 0x0000000205487825 */ /* 0x000fca00078e0248 */
        /* <DEDUP_REMOVED lines=15> */
[----:B------:R-:W-:Y:S01]  /*20d10*/  IMAD.IADD R50, R188, 0x1, R49 ;  /* 0x00000001bc327824 */ /* 0x000fe200078e0231 */
        /* <DEDUP_REMOVED lines=27> */
[C---:B------:R-:W-:Y:S01]  /*20ed0*/  IMAD R51, R3.reuse, UR5, R48 ;  /* 0x0000000503337c24 */ /* 0x040fe2000f8e0230 */
        /* <DEDUP_REMOVED lines=17> */
[----:B------:R-:W-:-:S02]  /*20ff0*/  IMAD R0, R0, UR4, RZ ;  /* 0x0000000400007c24 */ /* 0x000fc4000f8e02ff */
[----:B------:R-:W-:Y:S01]  /*21000*/  IMAD R3, R102, R3, R50 ;  /* 0x0000000366037224 */ /* 0x000fe200078e0232 */
[----:B------:R0:W5:Y:S01]  /*21010*/  LD.E.128 R4, desc[UR60][R72.64] ;  /* 0x0000003c48047980 */ /* 0x000162000c101d00 */
[----:B------:R-:W-:-:S03]  /*21020*/  IMAD.IADD R21, R21, 0x1, R51 ;  /* 0x0000000115157824 */ /* 0x000fc600078e0233 */
        /* <DEDUP_REMOVED lines=15> */
[----:B------:R-:W-:-:S02]  /*21120*/  IMAD.IADD R21, R21, 0x1, R51 ;  /* 0x0000000115157824 */ /* 0x000fc400078e0233 */
[----:B------:R-:W-:Y:S02]  /*21130*/  IMAD R0, R0, UR4, RZ ;  /* 0x0000000400007c24 */ /* 0x000fe4000f8e02ff */
[----:B------:R-:W-:Y:S02]  /*21140*/  IMAD.IADD R53, R226, 0x1, R188 ;  /* 0x00000001e2357824 */ /* 0x000fe400078e02bc */
[C---:B------:R-:W-:Y:S02]  /*21150*/  IMAD R51, R3.reuse, UR5, R0 ;  /* 0x0000000503337c24 */ /* 0x040fe4000f8e0200 */
[----:B------:R-:W-:Y:S01]  /*21160*/  IMAD.WIDE.U32 R20, R3, UR4, R20 ;  /* 0x0000000403147c25 */ /* 0x000fe2000f8e0014 */
[----:B------:R-:W-:Y:S01]  /*21170*/  ISETP.GE.AND P2, PT, R53, R28, PT ;  /* 0x0000001c3500720c */ /* 0x000fe20003f46270 */
[----:B------:R-:W-:Y:S02]  /*21180*/  ULDC.64 UR4, c[0x0][0xa80] ;  /* 0x0002a00000047ab9 */ /* 0x000fe40000000a00 */
[----:B------:R-:W-:Y:S01]  /*21190*/  VIADD R0, R2, 0x2a820 ;  /* 0x0002a82002007836 */ /* 0x000fe20000000000 */
[----:B------:R-:W-:Y:S01]  /*211a0*/  LEA R50, P3, R20, UR4, 0x1 ;  /* 0x0000000414327c11 */ /* 0x000fe2000f8608ff */
[----:B------:R-:W-:-:S03]  /*211b0*/  IMAD.IADD R21, R21, 0x1, R51 ;  /* 0x0000000115157824 */ /* 0x000fc600078e0233 */
[----:B------:R-:W-:Y:S02]  /*211c0*/  PRMT R0, RZ, 0x654, R0 ;  /* 0x00000654ff007816 */ /* 0x000fe40000000000 */
[----:B------:R-:W-:Y:S01]  /*211d0*/  LEA.HI.X R51, R20, UR5, R21, 0x1, P3 ;  /* 0x0000000514337c11 */ /* 0x000fe200098f0c15 */
[C---:B------:R-:W-:Y:S02]  /*211e0*/  VIADD R49, R53.reuse, 0x20 ;  /* 0x0000002035317836 */ /* 0x040fe40000000000 */
[----:B------:R-:W-:Y:S01]  /*211f0*/  VIADD R3, R53, 0x40 ;  /* 0x0000004035037836 */ /* 0x000fe20000000000 */
[----:B-1----:R1:W-:Y:S01]  /*21200*/  SYNCS.ARRIVE.TRANS64.RED.A1T0 RZ, [R0+URZ], RZ ;  /* 0x000000ff00ff79a7 */ /* 0x0023e2000810043f */
[----:B------:R0:W2:Y:S01]  /*21210*/  SHFL.IDX PT, R48, R50, RZ, 0x181f ;  /* 0x00181fff32307589 */ /* 0x0000a200000e0000 */
[----:B------:R-:W-:Y:S01]  /*21220*/  BSSY B1, `(.L_x_1835) ;  /* 0x0000010000017945 */ /* 0x000fe20003800000 */
[-C--:B------:R-:W-:Y:S02]  /*21230*/  ISETP.GE.AND P0, PT, R49, R28.reuse, PT ;  /* 0x0000001c3100720c */ /* 0x080fe40003f06270 */
[----:B------:R-:W-:Y:S01]  /*21240*/  ISETP.GE.AND P1, PT, R3, R28, PT ;  /* 0x0000001c0300720c */ /* 0x000fe20003f26270 */
[----:B-1----:R0:W1:Y:S01]  /*21250*/  SHFL.IDX PT, R0, R51, RZ, 0x181f ;  /* 0x00181fff33007589 */ /* 0x00206200000e0000 */
[----:B------:R-:W-:-:S02]  /*21260*/  SHF.R.S32.HI R104, RZ, 0x1f, R205 ;  /* 0x0000001fff687819 */ /* 0x000fc400000114cd */
[----:B------:R-:W-:Y:S01]  /*21270*/  SHF.R.S32.HI R105, RZ, 0x1f, R204 ;  /* 0x0000001fff697819 */ /* 0x000fe200000114cc */
[----:B------:R-:W-:Y:S08]  /*21280*/  @P2 BRA `(.L_x_1836) ;  /* 0x0000000000242947 */ /* 0x000ff00003800000 */
        /* <DEDUP_REMOVED lines=9> */
.L_x_1836:
[----:B------:R-:W-:Y:S05]  /*21320*/  BSYNC B1 ;  /* 0x0000000000017941 */ /* 0x000fea0003800000 */
.L_x_1835:
        /* <DEDUP_REMOVED lines=13> */
.L_x_1838:
[----:B------:R-:W-:Y:S05]  /*21400*/  BSYNC B1 ;  /* 0x0000000000017941 */ /* 0x000fea0003800000 */
.L_x_1837:
        /* <DEDUP_REMOVED lines=13> */
.L_x_1840:
[----:B------:R-:W-:Y:S05]  /*214e0*/  BSYNC B1 ;  /* 0x0000000000017941 */ /* 0x000fea0003800000 */
.L_x_1839:
[----:B------:R-:W-:Y:S01]  /*214f0*/  VIADD R3, R53, 0x60 ;  /* 0x0000006035037836 */ /* 0x000fe20000000000 */
[----:B01--4-:R-:W0:Y:S04]  /*21500*/  SHFL.IDX PT, R51, R51, 0x3, 0x181f ;  /* 0x00781f0033337f89 */ /* 0x013e2800000e0000 */
        /* <DEDUP_REMOVED lines=14> */
.L_x_1834:
[----:B0-----:R-:W0:Y:S01]  /*215f0*/  @P4 LDC R6, c[0x0][0xbec] ;  /* 0x0002fb00ff064b82 */ /* 0x001e220000000800 */
[----:B------:R-:W-:Y:S01]  /*21600*/  ULDC.64 UR4, c[0x0][0xb08] ;  /* 0x0002c20000047ab9 */ /* 0x000fe20000000a00 */
[----:B------:R-:W-:Y:S01]  /*21610*/  ULDC.64 UR6, c[0x0][0xb30] ;  /* 0x0002cc0000067ab9 */ /* 0x000fe20000000a00 */
[----:B------:R-:W-:Y:S01]  /*21620*/  IMAD R103, R103, UR4, RZ ;  /* 0x0000000467677c24 */ /* 0x000fe2000f8e02ff */
[----:B------:R-:W-:Y:S01]  /*21630*/  ISETP.GE.AND P0, PT, R11, R28, PT ;  /* 0x0000001c0b00720c */ /* 0x000fe20003f06270 */
[C---:B------:R-:W-:Y:S01]  /*21640*/  IMAD.WIDE.U32 R4, R0.reuse, UR4, RZ ;  /* 0x0000000400047c25 */ /* 0x040fe2000f8e00ff */
[----:B------:R-:W-:Y:S01]  /*21650*/  BSSY B1, `(.L_x_1842) ;  /* 0x000007a000017945 */ /* 0x000fe20003800000 */
[----:B------:R-:W-:Y:S01]  /*21660*/  SHF.R.S32.HI R24, RZ, 0x1f, R212 ;  /* 0x0000001fff187819 */ /* 0x000fe200000114d4 */
[----:B------:R-:W1:Y:S01]  /*21670*/  @P4 LDC R9, c[0x0][0xbf0] ;  /* 0x0002fc00ff094b82 */ /* 0x000e620000000800 */
[----:B------:R-:W-:Y:S01]  /*21680*/  IMAD R103, R0, UR5, R103 ;  /* 0x0000000500677c24 */ /* 0x000fe2000f8e0267 */
[----:B------:R-:W-:Y:S01]  /*21690*/  ULDC.64 UR4, c[0x0][0xb38] ;  /* 0x0002ce0000047ab9 */ /* 0x000fe20000000a00 */
[----:B------:R-:W-:Y:S01]  /*216a0*/  SHF.R.S32.HI R0, RZ, 0x1f, R3 ;  /* 0x0000001fff007819 */ /* 0x000fe20000011403 */
[C---:B------:R-:W-:Y:S01]  /*216b0*/  VIADD R13, R182.reuse, 0x8 ;  /* 0x00000008b60d7836 */ /* 0x040fe20000000000 */
        /* <DEDUP_REMOVED lines=10> */
[----:B0-----:R-:W-:Y:S01]  /*21760*/  @P4 IMAD.HI.U32 R6, R25, R6, RZ ;  /* 0x0000000619064227 */ /* 0x001fe200078e00ff */
[----:B------:R-:W-:Y:S02]  /*21770*/  SHF.R.S32.HI R33, RZ, 0x1f, R216 ;  /* 0x0000001fff217819 */ /* 0x000fe400000114d8 */
[----:B------:R-:W-:Y:S01]  /*21780*/  SHF.R.S32.HI R34, RZ, 0x1f, R217 ;  /* 0x0000001fff227819 */ /* 0x000fe200000114d9 */
[----:B------:R-:W-:Y:S01]  /*21790*/  IMAD R0, R0, UR4, RZ ;  /* 0x0000000400007c24 */ /* 0x000fe2000f8e02ff */
[----:B------:R-:W-:Y:S01]  /*217a0*/  SHF.R.S32.HI R35, RZ, 0x1f, R218 ;  /* 0x0000001fff237819 */ /* 0x000fe200000114da */
[----:B------:R-:W-:Y:S01]  /*217b0*/  IMAD.WIDE.U32 R4, R3, UR4, R4 ;  /* 0x0000000403047c25 */ /* 0x000fe2000f8e0004 */
[----:B------:R-:W-:-:S02]  /*217c0*/  SHF.R.S32.HI R72, RZ, 0x1f, R219 ;  /* 0x0000001fff487819 */ /* 0x000fc400000114db */
[----:B------:R-:W-:Y:S01]  /*217d0*/  SHF.R.S32.HI R73, RZ, 0x1f, R220 ;  /* 0x0000001fff497819 */ /* 0x000fe200000114dc */
[----:B------:R-:W-:Y:S01]  /*217e0*/  IMAD R7, R3, UR5, R0 ;  /* 0x0000000503077c24 */ /* 0x000fe2000f8e0200 */
[----:B------:R-:W-:Y:S01]  /*217f0*/  ULDC.64 UR4, c[0x0][0xb48] ;  /* 0x0002d20000047ab9 */ /* 0x000fe20000000a00 */
        /* <DEDUP_REMOVED lines=9> */
[----:B------:R-:W-:-:S02]  /*21890*/  PRMT R6, RZ, 0x654, R6 ;  /* 0x00000654ff067816 */ /* 0x000fc40000000006 */
        /* <DEDUP_REMOVED lines=28> */
[-C--:B------:R-:W-:Y:S01]  /*21a60*/  @!P1 LEA R8, P5, R15, R4.reuse, 0x2 ;  /* 0x000000040f089211 */ /* 0x080fe200078a10ff */
        /* <DEDUP_REMOVED lines=56> */
.L_x_1843:
[----:B------:R-:W-:Y:S05]  /*21df0*/  BSYNC B1 ;  /* 0x0000000000017941 */ /* 0x000fea0003800000 */
.L_x_1842:
        /* <DEDUP_REMOVED lines=10> */
[-C--:B-1----:R-:W-:Y:S02]  /*21ea0*/  @!P1 LEA R8, P5, R13, R4.reuse, 0x2 ;  /* 0x000000040d089211 */ /* 0x082fe400078a10ff */
[-C--:B------:R-:W-:Y:S02]  /*21eb0*/  @!P0 LEA R10, P6, R15, R4.reuse, 0x2 ;  /* 0x000000040f0a8211 */ /* 0x080fe400078c10ff */
[-C--:B---3--:R-:W-:Y:S01]  /*21ec0*/  @!P1 LEA.HI.X R9, R13, R5.reuse, R14, 0x2, P5 ;  /* 0x000000050d099211 */ /* 0x088fe200028f140e */
[----:B0-----:R-:W-:Y:S01]  /*21ed0*/  @!P2 IMAD.WIDE R6, R182, 0x4, R4 ;  /* 0x00000004b606a825 */ /* 0x001fe200078e0204 */
        /* <DEDUP_REMOVED lines=18> */
[-C--:B-1----:R-:W-:Y:S01]  /*22000*/  @!P2 LEA R10, P6, R219, R4.reuse, 0x2 ;  /* 0x00000004db0aa211 */ /* 0x082fe200078c10ff */
[----:B------:R-:W-:Y:S01]  /*22010*/  @!P5 ST.E.64 desc[UR60][R20.64], R46 ;  /* 0x0000002e1400d985 */ /* 0x000fe2000c101b3c */
[----:B------:R-:W-:Y:S02]  /*22020*/  @!P1 LEA R8, P5, R220, R4, 0x2 ;  /* 0x00000004dc089211 */ /* 0x000fe400078a10ff */
        /* <DEDUP_REMOVED lines=35> */
.L_x_1832:
[----:B------:R-:W-:Y:S01]  /*22260*/  ULDC.64 UR4, c[0x0][0xc08] ;  /* 0x0003020000047ab9 */ /* 0x000fe20000000a00 */
[----:B------:R-:W3:Y:S01]  /*22270*/  LDC.64 R4, c[0x0][0xc00] ;  /* 0x00030000ff047b82 */ /* 0x000ee20000000a00 */
[----:B------:R-:W-:Y:S01]  /*22280*/  ISETP.NE.U32.AND P0, PT, RZ, UR4, PT ;  /* 0x00000004ff007c0c */ /* 0x000fe2000bf05070 */
[----:B------:R-:W-:-:S03]  /*22290*/  IMAD.MOV.U32 R3, RZ, RZ, RZ ;  /* 0x000000ffff037224 */ /* 0x000fc600078e00ff */
[----:B------:R-:W-:Y:S01]  /*222a0*/  ISETP.NE.AND.EX P1, PT, RZ, UR5, PT, P0 ;  /* 0x00000005ff007c0c */ /* 0x000fe2000bf25300 */
[----:B------:R-:W-:Y:S02]  /*222b0*/  ULDC.64 UR4, c[0x0][0xc00] ;  /* 0x0003000000047ab9 */ /* 0x000fe40000000a00 */
[----:B------:R-:W-:-:S04]  /*222c0*/  ISETP.NE.U32.AND P0, PT, RZ, UR4, PT ;  /* 0x00000004ff007c0c */ /* 0x000fc8000bf05070 */
[----:B------:R-:W-:-:S06]  /*222d0*/  ISETP.NE.AND.EX P0, PT, RZ, UR5, PT, P0 ;  /* 0x00000005ff007c0c */ /* 0x000fcc000bf05300 */
[----:B------:R-:W4:Y:S01]  /*222e0*/  @P1 LDC.64 R6, c[0x0][0xc08] ;  /* 0x00030200ff061b82 */ /* 0x000f220000000a00 */
[----:B------:R-:W-:Y:S02]  /*222f0*/  ULDC UR4, c[0x0][0xa88] ;  /* 0x0002a20000047ab9 */ /* 0x000fe40000000800 */
[----:B------:R-:W-:Y:S02]  /*22300*/  IMAD.U32 R0, RZ, RZ, UR4 ;  /* 0x00000004ff007e24 */ /* 0x000fe4000f8e00ff */
[----:B---3--:R-:W-:-:S05]  /*22310*/  IMAD.WIDE R4, R208, 0x4, R4 ;  /* 0x00000004d0047825 */ /* 0x008fca00078e0204 */
[----:B------:R3:W5:Y:S01]  /*22320*/  @P0 LDG.E R3, desc[UR60][R4.64] ;  /* 0x0000003c04030981 */ /* 0x000762000c1e1900 */
[----:B----4-:R-:W-:-:S05]  /*22330*/  @P1 IMAD.WIDE R6, R208, 0x4, R6 ;  /* 0x00000004d0061825 */ /* 0x010fca00078e0206 */
[----:B------:R3:W5:Y:S01]  /*22340*/  @P1 LDG.E R0, desc[UR60][R6.64] ;  /* 0x0000003c06001981 */ /* 0x000762000c1e1900 */
[----:B------:R-:W-:Y:S02]  /*22350*/  ISETP.NE.AND P2, PT, R207, RZ, PT ;  /* 0x000000ffcf00720c */ /* 0x000fe40003f45270 */
[----:B--2---:R-:W-:Y:S01]  /*22360*/  SHF.R.S32.HI R28, RZ, 0x1f, R208 ;  /* 0x0000001fff1c7819 */ /* 0x004fe200000114d0 */
[----:B0-----:R-:W0:Y:S10]  /*22370*/  S2R R33, SR_TID.X ;  /* 0x0000000000217919 */ /* 0x001e340000002100 */
[----:B------:R-:W2:Y:S01]  /*22380*/  @!P2 LDC R207, c[0x0][0xad4] ;  /* 0x0002b500ffcfab82 */ /* 0x000ea20000000800 */
[----:B0-----:R-:W-:Y:S01]  /*22390*/  VIADD R8, R33, 0xffffff80 ;  /* 0xffffff8021087836 */ /* 0x001fe20000000000 */
[----:B--2---:R-:W-:-:S04]  /*223a0*/  ISETP.GT.AND P2, PT, R207, 0x1, PT ;  /* 0x00000001cf00780c */ /* 0x004fc80003f44270 */
[----:B------:R-:W-:Y:S01]  /*223b0*/  ISETP.GT.AND P3, PT, R8, 0x7f, PT ;  /* 0x0000007f0800780c */ /* 0x000fe20003f64270 */
[----:B---3--:R-:W-:-:S12]  /*223c0*/  @P1 BRA `(.L_x_1844) ;  /* 0x0000000000101947 */ /* 0x008fd80003800000 */
[----:B------:R-:W-:Y:S05]  /*223d0*/  @!P0 BRA `(.L_x_1844) ;  /* 0x00000000000c8947 */ /* 0x000fea0003800000 */
[----:B------:R-:W2:Y:S04]  /*223e0*/  LDG.E R7, desc[UR60][R4.64] ;  /* 0x0000003c04077981 */ /* 0x000ea8000c1e1900 */
[----:B-----5:R-:W2:Y:S02]  /*223f0*/  LDG.E R0, desc[UR60][R4.64+0x4] ;  /* 0x0000043c04007981 */ /* 0x020ea4000c1e1900 */
[----:B--2---:R-:W-:-:S07]  /*22400*/  IMAD.IADD R0, R0, 0x1, -R7 ;  /* 0x0000000100007824 */ /* 0x004fce00078e0a07 */
.L_x_1844:
[----:B------:R-:W-:Y:S01]  /*22410*/  BSSY B1, `(.L_x_1845) ;  /* 0x0000035000017945 */ /* 0x000fe20003800000 */
[----:B------:R-:W-:Y:S02]  /*22420*/  SEL R27, R208, RZ, !P0 ;  /* 0x000000ffd01b7207 */ /* 0x000fe40004000000 */
[----:B------:R-:W-:Y:S02]  /*22430*/  SEL R28, R28, RZ, !P0 ;  /* 0x000000ff1c1c7207 */ /* 0x000fe40004000000 */
[----:B-----5:R-:W-:Y:S01]  /*22440*/  SHF.R.S32.HI R26, RZ, 0x1f, R3 ;  /* 0x0000001fff1a7819 */ /* 0x020fe20000011403 */
[----:B------:R-:W-:Y:S06]  /*22450*/  @P3 BRA `(.L_x_1846) ;  /* 0x0000000000c03947 */ /* 0x000fec0003800000 */
[----:B------:R-:W0:Y:S01]  /*22460*/  LDC R35, c[0x0][0xbe8] ;  /* 0x0002fa00ff237b82 */ /* 0x000e220000000800 */
[----:B------:R-:W-:Y:S01]  /*22470*/  IADD3 R33, R188, -0x80, R33 ;  /* 0xffffff80bc217810 */ /* 0x000fe20007ffe021 */
        /* <DEDUP_REMOVED lines=8> */
[----:B------:R-:W-:Y:S02]  /*22500*/  SEL R24, R24, 0x978, P0 ;  /* 0x0000097818187807 */ /* 0x000fe40000000000 */
[----:B------:R-:W-:-:S03]  /*22510*/  SEL R211, R211, RZ, P0 ;  /* 0x000000ffd3d37207 */ /* 0x000fc60000000000 */
[----:B------:R-:W2:Y:S08]  /*22520*/  LDC.64 R12, c[0x0][R24+0x220] ;  /* 0x00008800180c7b82 */ /* 0x000eb00000000a00 */
[----:B------:R-:W3:Y:S08]  /*22530*/  LDC.64 R10, c[0x0][R24+0x218] ;  /* 0x00008600180a7b82 */ /* 0x000ef00000000a00 */
[----:B------:R-:W4:Y:S08]  /*22540*/  LDC.64 R8, c[0x0][R24+0x228] ;  /* 0x00008a0018087b82 */ /* 0x000f300000000a00 */
[----:B------:R-:W5:Y:S08]  /*22550*/  LDC.64 R6, c[0x0][R24+0x210] ;  /* 0x0000840018067b82 */ /* 0x000f700000000a00 */
[----:B------:R-:W1:Y:S08]  /*22560*/  @P1 LDC R20, c[0x0][0xbec] ;  /* 0x0002fb00ff141b82 */ /* 0x000e700000000800 */
[----:B------:R-:W4:Y:S01]  /*22570*/  @P1 LDC R37, c[0x0][0xbf0] ;  /* 0x0002fc00ff251b82 */ /* 0x000f220000000800 */
[----:B--2---:R-:W-:-:S07]  /*22580*/  IMAD R13, R13, R27, RZ ;  /* 0x0000001b0d0d7224 */ /* 0x004fce00078e02ff */
[----:B0-----:R-:W0:Y:S01]  /*22590*/  @!P0 LDC R4, c[0x0][0xb50] ;  /* 0x0002d400ff048b82 */ /* 0x001e220000000800 */
[----:B------:R-:W-:Y:S02]  /*225a0*/  IMAD R13, R12, R28, R13 ;  /* 0x0000001c0c0d7224 */ /* 0x000fe400078e020d */
[----:B-1----:R-:W-:-:S05]  /*225b0*/  @P1 IMAD.HI.U32 R20, R33, R20, RZ ;  /* 0x0000001421141227 */ /* 0x002fca00078e00ff */
[----:B------:R-:W1:Y:S01]  /*225c0*/  @!P0 LDC R5, c[0x0][0xb54] ;  /* 0x0002d500ff058b82 */ /* 0x000e620000000800 */
[-C--:B---3--:R-:W-:Y:S02]  /*225d0*/  IMAD R25, R11, R169.reuse, RZ ;  /* 0x000000a90b197224 */ /* 0x088fe400078e02ff */
[----:B------:R-:W-:Y:S01]  /*225e0*/  IMAD.WIDE.U32 R14, R10, R169, RZ ;  /* 0x000000a90a0e7225 */ /* 0x000fe200078e00ff */
[----:B----4-:R-:W-:-:S03]  /*225f0*/  @P1 SHF.R.U32.HI R21, RZ, R37, R20 ;  /* 0x00000025ff151219 */ /* 0x010fc60000011614 */
[----:B------:R-:W-:-:S04]  /*22600*/  IMAD.WIDE.U32 R10, R12, R27, RZ ;  /* 0x0000001b0c0a7225 */ /* 0x000fc800078e00ff */
[----:B------:R-:W-:Y:S01]  /*22610*/  IMAD.IADD R12, R11, 0x1, R13 ;  /* 0x000000010b0c7824 */ /* 0x000fe200078e020d */
[----:B------:R-:W-:Y:S01]  /*22620*/  IADD3 R14, P1, P3, R10, R14, R3 ;  /* 0x0000000e0a0e7210 */ /* 0x000fe20007b3e003 */
[----:B------:R-:W-:Y:S02]  /*22630*/  IMAD.IADD R25, R15, 0x1, R25 ;  /* 0x000000010f197824 */ /* 0x000fe400078e0219 */
[----:B------:R-:W-:Y:S02]  /*22640*/  IMAD.MOV R10, RZ, RZ, -R21 ;  /* 0x000000ffff0a7224 */ /* 0x000fe400078e0a15 */
[-C--:B------:R-:W-:Y:S02]  /*22650*/  IMAD R13, R9, R211.reuse, RZ ;  /* 0x000000d3090d7224 */ /* 0x080fe400078e02ff */
[----:B------:R-:W-:-:S04]  /*22660*/  IMAD.WIDE.U32 R8, R8, R211, RZ ;  /* 0x000000d308087225 */ /* 0x000fc800078e00ff */
[----:B------:R-:W-:Y:S01]  /*22670*/  IMAD R11, R35, R10, R33 ;  /* 0x0000000a230b7224 */ /* 0x000fe200078e0221 */
[----:B------:R-:W-:Y:S01]  /*22680*/  IADD3.X R10, R12, R25, R26, P1, P3 ;  /* 0x000000190c0a7210 */ /* 0x000fe20000fe641a */
[----:B------:R-:W-:Y:S01]  /*22690*/  IMAD.IADD R13, R9, 0x1, R13 ;  /* 0x00000001090d7824 */ /* 0x000fe200078e020d */
[----:B------:R-:W-:Y:S01]  /*226a0*/  IADD3 R8, P0, P1, R21, R14, R8 ;  /* 0x0000000e15087210 */ /* 0x000fe2000791e008 */
[----:B-----5:R-:W-:Y:S01]  /*226b0*/  IMAD R7, R7, R11, RZ ;  /* 0x0000000b07077224 */ /* 0x020fe200078e02ff */
[----:B------:R-:W-:-:S04]  /*226c0*/  SHF.R.S32.HI R21, RZ, 0x1f, R21 ;  /* 0x0000001fff157819 */ /* 0x000fc80000011415 */
[----:B------:R-:W-:Y:S02]  /*226d0*/  IADD3.X R9, R21, R10, R13, P0, P1 ;  /* 0x0000000a15097210 */ /* 0x000fe400007e240d */
[----:B------:R-:W-:-:S05]  /*226e0*/  SHF.R.S32.HI R13, RZ, 0x1f, R11 ;  /* 0x0000001fff0d7819 */ /* 0x000fca000001140b */
[C---:B------:R-:W-:Y:S02]  /*226f0*/  IMAD R13, R6.reuse, R13, R7 ;  /* 0x0000000d060d7224 */ /* 0x040fe400078e0207 */
[----:B------:R-:W-:-:S04]  /*22700*/  IMAD.WIDE.U32 R6, R6, R11, R8 ;  /* 0x0000000b06067225 */ /* 0x000fc800078e0008 */
[----:B------:R-:W-:Y:S01]  /*22710*/  IMAD.IADD R7, R7, 0x1, R13 ;  /* 0x0000000107077824 */ /* 0x000fe200078e020d */
[----:B0-----:R-:W-:-:S04]  /*22720*/  LEA R4, P0, R6, R4, 0x2 ;  /* 0x0000000406047211 */ /* 0x001fc800078010ff */
[----:B-1----:R-:W-:Y:S01]  /*22730*/  LEA.HI.X R5, R6, R5, R7, 0x2, P0 ;  /* 0x0000000506057211 */ /* 0x002fe200000f1407 */
[----:B------:R-:W-:-:S05]  /*22740*/  IMAD.MOV.U32 R7, RZ, RZ, -0x800000 ;  /* 0xff800000ff077424 */ /* 0x000fca00078e00ff */
[----:B------:R0:W-:Y:S03]  /*22750*/  STG.E desc[UR60][R4.64], R7 ;  /* 0x0000000704007986 */ /* 0x0001e6000c10193c */
.L_x_1846:
[----:B------:R-:W-:Y:S05]  /*22760*/  BSYNC B1 ;  /* 0x0000000000017941 */ /* 0x000fea0003800000 */
.L_x_1845:
[----:B------:R-:W-:Y:S05]  /*22770*/  @P2 BRA `(.L_x_1841) ;  /* 0x0000000400a02947 */ /* 0x000fea0003800000 */
[----:B------:R-:W2:Y:S01]  /*22780*/  LDC R11, c[0x0][0xbe8] ;  /* 0x0002fa00ff0b7b82 */ /* 0x000ea20000000800 */
        /* <DEDUP_REMOVED lines=11> */
[----:B------:R-:W-:Y:S02]  /*22840*/  IMAD.IADD R9, R188, 0x1, R3 ;  /* 0x00000001bc097824 */ /* 0x000fe400078e0203 */
[----:B------:R-:W-:-:S04]  /*22850*/  IMAD.WIDE.U32 R4, R169, UR4, R4 ;  /* 0x00000004a9047c25 */ /* 0x000fc8000f8e0004 */
[----:B------:R-:W-:Y:S01]  /*22860*/  IMAD.MOV.U32 R3, RZ, RZ, R9 ;  /* 0x000000ffff037224 */ /* 0x000fe200078e0009 */
[----:B--2---:R-:W-:Y:S01]  /*22870*/  ISETP.NE.AND P0, PT, R11, 0x1, PT ;  /* 0x000000010b00780c */ /* 0x004fe20003f05270 */
[----:B------:R-:W-:Y:S02]  /*22880*/  IMAD R7, R28, UR6, RZ ;  /* 0x000000061c077c24 */ /* 0x000fe4000f8e02ff */
[----:B------:R-:W-:Y:S01]  /*22890*/  IMAD R5, R169, UR5, R5 ;  /* 0x00000005a9057c24 */ /* 0x000fe2000f8e0205 */
[----:B------:R-:W-:Y:S01]  /*228a0*/  ULDC.64 UR4, c[0x0][0xae0] ;  /* 0x0002b80000047ab9 */ /* 0x000fe20000000a00 */
[C---:B------:R-:W-:Y:S02]  /*228b0*/  IMAD R7, R27.reuse, UR7, R7 ;  /* 0x000000071b077c24 */ /* 0x040fe4000f8e0207 */
[----:B------:R-:W-:-:S04]  /*228c0*/  IMAD.WIDE.U32 R4, R27, UR6, R4 ;  /* 0x000000061b047c25 */ /* 0x000fc8000f8e0004 */
[----:B------:R-:W-:Y:S02]  /*228d0*/  IMAD.IADD R5, R5, 0x1, R7 ;  /* 0x0000000105057824 */ /* 0x000fe400078e0207 */
[----:B------:R-:W0:Y:S01]  /*228e0*/  @P0 LDC R6, c[0x0][0xbec] ;  /* 0x0002fb00ff060b82 */ /* 0x000e220000000800 */
[----:B------:R-:W-:-:S07]  /*228f0*/  IMAD.IADD R188, R226, 0x1, R188 ;  /* 0x00000001e2bc7824 */ /* 0x000fce00078e02bc */
[----:B------:R-:W2:Y:S01]  /*22900*/  @P0 LDC R13, c[0x0][0xbf0] ;  /* 0x0002fc00ff0d0b82 */ /* 0x000ea20000000800 */
[----:B0-----:R-:W-:-:S05]  /*22910*/  @P0 IMAD.HI.U32 R6, R9, R6, RZ ;  /* 0x0000000609060227 */ /* 0x001fca00078e00ff */
[----:B--2---:R-:W-:-:S04]  /*22920*/  @P0 SHF.R.U32.HI R3, RZ, R13, R6 ;  /* 0x0000000dff030219 */ /* 0x004fc80000011606 */
[--C-:B------:R-:W-:Y:S01]  /*22930*/  SHF.R.S32.HI R6, RZ, 0x1f, R3.reuse ;  /* 0x0000001fff067819 */ /* 0x100fe20000011403 */
[----:B------:R-:W-:Y:S02]  /*22940*/  IMAD.MOV R8, RZ, RZ, -R3 ;  /* 0x000000ffff087224 */ /* 0x000fe400078e0a03 */
[----:B------:R-:W-:-:S04]  /*22950*/  IMAD.WIDE.U32 R4, R3, UR4, R4 ;  /* 0x0000000403047c25 */ /* 0x000fc8000f8e0004 */
[----:B------:R-:W-:Y:S02]  /*22960*/  IMAD R6, R6, UR4, RZ ;  /* 0x0000000406067c24 */ /* 0x000fe4000f8e02ff */
[----:B------:R-:W-:Y:S02]  /*22970*/  IMAD R7, R11, R8, R9 ;  /* 0x000000080b077224 */ /* 0x000fe400078e0209 */
        /* <DEDUP_REMOVED lines=17> */
[----:B------:R0:W2:Y:S04]  /*22a90*/  SHFL.IDX PT, R4, R6, RZ, 0x181f ;  /* 0x00181fff06047589 */ /* 0x0000a800000e0000 */
[----:B------:R0:W3:Y:S01]  /*22aa0*/  SHFL.IDX PT, R0, R3, RZ, 0x181f ;  /* 0x00181fff03007589 */ /* 0x0000e200000e0000 */
[----:B------:R-:W-:Y:S05]  /*22ab0*/  @P2 BRA `(.L_x_1848) ;  /* 0x0000000000242947 */ /* 0x000fea0003800000 */
[----:B------:R-:W-:Y:S02]  /*22ac0*/  ULDC UR4, c[0x0][0xac8] ;  /* 0x0002b20000047ab9 */ /* 0x000fe40000000800 */
[----:B------:R-:W-:Y:S02]  /*22ad0*/  ISETP.GE.AND P4, PT, R204, UR4, PT ;  /* 0x00000004cc007c0c */ /* 0x000fe4000bf86270 */
[----:B------:R-:W-:-:S11]  /*22ae0*/  ISETP.GE.AND P5, PT, R205, UR4, PT ;  /* 0x00000004cd007c0c */ /* 0x000fd6000bfa6270 */
[CC--:B--2---:R-:W-:Y:S02]  /*22af0*/  @!P4 LEA R8, P2, R204.reuse, R4.reuse, 0x1 ;  /* 0x00000004cc08c211 */ /* 0x0c4fe400078408ff */
[C---:B------:R-:W-:Y:S02]  /*22b00*/  @!P5 LEA R4, P3, R205.reuse, R4, 0x1 ;  /* 0x00000004cd04d211 */ /* 0x040fe400078608ff */
[-C--:B---3--:R-:W-:Y:S02]  /*22b10*/  @!P4 LEA.HI.X R9, R204, R0.reuse, R12, 0x1, P2 ;  /* 0x00000000cc09c211 */ /* 0x088fe400010f0c0c */
[----:B------:R-:W-:-:S03]  /*22b20*/  @!P5 LEA.HI.X R5, R205, R0, R10, 0x1, P3 ;  /* 0x00000000cd05d211 */ /* 0x000fc600018f0c0a */
[----:B------:R4:W-:Y:S04]  /*22b30*/  @!P4 ST.E.128 desc[UR60][R8.64], RZ ;  /* 0x000000ff0800c985 */ /* 0x0009e8000c101d3c */
[----:B------:R4:W-:Y:S02]  /*22b40*/  @!P5 ST.E.128 desc[UR60][R4.64], RZ ;  /* 0x000000ff0400d985 */ /* 0x0009e4000c101d3c */
.L_x_1848:
[----:B------:R-:W-:Y:S05]  /*22b50*/  BSYNC B1 ;  /* 0x0000000000017941 */ /* 0x000fea0003800000 */
.L_x_1847:
[----:B---3--:R3:W0:Y:S01]  /*22b60*/  SHFL.IDX PT, R0, R3, 0x1, 0x181f ;  /* 0x00381f0003007f89 */ /* 0x00862200000e0000 */
[----:B------:R-:W-:Y:S03]  /*22b70*/  BSSY B1, `(.L_x_1849) ;  /* 0x000000c000017945 */ /* 0x000fe60003800000 */
[----:B--2-4-:R3:W2:Y:S01]  /*22b80*/  SHFL.IDX PT, R4, R6, 0x1, 0x181f ;  /* 0x00381f0006047f89 */ /* 0x0146a200000e0000 */
[----:B------:R-:W-:Y:S05]  /*22b90*/  @P1 BRA `(.L_x_1850) ;  /* 0x0000000000241947 */ /* 0x000fea0003800000 */
[----:B------:R-:W-:Y:S02]  /*22ba0*/  ULDC UR4, c[0x0][0xac8] ;  /* 0x0002b20000047ab9 */ /* 0x000fe40000000800 */
[----:B------:R-:W-:Y:S02]  /*22bb0*/  ISETP.GE.AND P3, PT, R204, UR4, PT ;  /* 0x00000004cc007c0c */ /* 0x000fe4000bf66270 */
[----:B------:R-:W-:-:S11]  /*22bc0*/  ISETP.GE.AND P4, PT, R205, UR4, PT ;  /* 0x00000004cd007c0c */ /* 0x000fd6000bf86270 */
[CC--:B--2---:R-:W-:Y:S02]  /*22bd0*/  @!P3 LEA R8, P1, R204.reuse, R4.reuse, 0x1 ;  /* 0x00000004cc08b211 */ /* 0x0c4fe400078208ff */
[C---:B------:R-:W-:Y:S02]  /*22be0*/  @!P4 LEA R4, P2, R205.reuse, R4, 0x1 ;  /* 0x00000004cd04c211 */ /* 0x040fe400078408ff */
[-C--:B0-----:R-:W-:Y:S02]  /*22bf0*/  @!P3 LEA.HI.X R9, R204, R0.reuse, R12, 0x1, P1 ;  /* 0x00000000cc09b211 */ /* 0x081fe400008f0c0c */
[----:B------:R-:W-:-:S03]  /*22c00*/  @!P4 LEA.HI.X R5, R205, R0, R10, 0x1, P2 ;  /* 0x00000000cd05c211 */ /* 0x000fc600010f0c0a */
[----:B------:R4:W-:Y:S04]  /*22c10*/  @!P3 ST.E.128 desc[UR60][R8.64], RZ ;  /* 0x000000ff0800b985 */ /* 0x0009e8000c101d3c */
[----:B------:R4:W-:Y:S02]  /*22c20*/  @!P4 ST.E.128 desc[UR60][R4.64], RZ ;  /* 0x000000ff0400c985 */ /* 0x0009e4000c101d3c */
.L_x_1850:
[----:B------:R-:W-:Y:S05]  /*22c30*/  BSYNC B1 ;  /* 0x0000000000017941 */ /* 0x000fea0003800000 */
.L_x_1849:
[----:B0-----:R0:W0:Y:S01]  /*22c40*/  SHFL.IDX PT, R0, R3, 0x2, 0x181f ;  /* 0x00581f0003007f89 */ /* 0x00102200000e0000 */
[----:B------:R-:W-:Y:S03]  /*22c50*/  BSSY B1, `(.L_x_1851) ;  /* 0x000000c000017945 */ /* 0x000fe60003800000 */
[----:B--2-4-:R2:W4:Y:S01]  /*22c60*/  SHFL.IDX PT, R4, R6, 0x2, 0x181f ;  /* 0x00581f0006047f89 */ /* 0x01452200000e0000 */
[----:B------:R-:W-:Y:S05]  /*22c70*/  @P0 BRA `(.L_x_1852) ;  /* 0x0000000000240947 */ /* 0x000fea0003800000 */
[----:B------:R-:W-:Y:S02]  /*22c80*/  ULDC UR4, c[0x0][0xac8] ;  /* 0x0002b20000047ab9 */ /* 0x000fe40000000800 */
[----:B------:R-:W-:Y:S02]  /*22c90*/  ISETP.GE.AND P2, PT, R204, UR4, PT ;  /* 0x00000004cc007c0c */ /* 0x000fe4000bf46270 */
[----:B------:R-:W-:-:S11]  /*22ca0*/  ISETP.GE.AND P3, PT, R205, UR4, PT ;  /* 0x00000004cd007c0c */ /* 0x000fd6000bf66270 */
[CC--:B----4-:R-:W-:Y:S02]  /*22cb0*/  @!P2 LEA R8, P0, R204.reuse, R4.reuse, 0x1 ;  /* 0x00000004cc08a211 */ /* 0x0d0fe400078008ff */
[C---:B------:R-:W-:Y:S02]  /*22cc0*/  @!P3 LEA R4, P1, R205.reuse, R4, 0x1 ;  /* 0x00000004cd04b211 */ /* 0x040fe400078208ff */
[-C--:B0-----:R-:W-:Y:S02]  /*22cd0*/  @!P2 LEA.HI.X R9, R204, R0.reuse, R12, 0x1, P0 ;  /* 0x00000000cc09a211 */ /* 0x081fe400000f0c0c */
[----:B------:R-:W-:-:S03]  /*22ce0*/  @!P3 LEA.HI.X R5, R205, R0, R10, 0x1, P1 ;  /* 0x00000000cd05b211 */ /* 0x000fc600008f0c0a */
[----:B------:R0:W-:Y:S04]  /*22cf0*/  @!P2 ST.E.128 desc[UR60][R8.64], RZ ;  /* 0x000000ff0800a985 */ /* 0x0001e8000c101d3c */
[----:B------:R0:W-:Y:S02]  /*22d00*/  @!P3 ST.E.128 desc[UR60][R4.64], RZ ;  /* 0x000000ff0400b985 */ /* 0x0001e4000c101d3c */
.L_x_1852:
[----:B------:R-:W-:Y:S05]  /*22d10*/  BSYNC B1 ;  /* 0x0000000000017941 */ /* 0x000fea0003800000 */
.L_x_1851:
[----:B0-----:R-:W-:Y:S01]  /*22d20*/  VIADD R0, R188, 0x60 ;  /* 0x00000060bc007836 */ /* 0x001fe20000000000 */
[----:B---3--:R-:W0:Y:S04]  /*22d30*/  SHFL.IDX PT, R3, R3, 0x3, 0x181f ;  /* 0x00781f0003037f89 */ /* 0x008e2800000e0000 */
[----:B------:R-:W-:Y:S01]  /*22d40*/  ISETP.GE.AND P0, PT, R0, R11, PT ;  /* 0x0000000b0000720c */ /* 0x000fe20003f06270 */
[----:B----4-:R3:W4:-:S12]  /*22d50*/  SHFL.IDX PT, R4, R6, 0x3, 0x181f ;  /* 0x00781f0006047f89 */ /* 0x01071800000e0000 */
[----:B---3--:R-:W-:Y:S05]  /*22d60*/  @P0 BRA `(.L_x_1841) ;  /* 0x0000000000240947 */ /* 0x008fea0003800000 */
[----:B------:R-:W-:Y:S02]  /*22d70*/  ULDC UR4, c[0x0][0xac8] ;  /* 0x0002b20000047ab9 */ /* 0x000fe40000000800 */
[----:B------:R-:W-:Y:S02]  /*22d80*/  ISETP.GE.AND P2, PT, R204, UR4, PT ;  /* 0x00000004cc007c0c */ /* 0x000fe4000bf46270 */
[----:B------:R-:W-:-:S11]  /*22d90*/  ISETP.GE.AND P3, PT, R205, UR4, PT ;  /* 0x00000004cd007c0c */ /* 0x000fd6000bf66270 */
[CC--:B--2-4-:R-:W-:Y:S02]  /*22da0*/  @!P2 LEA R6, P0, R204.reuse, R4.reuse, 0x1 ;  /* 0x00000004cc06a211 */ /* 0x0d4fe400078008ff */
[C---:B------:R-:W-:Y:S02]  /*22db0*/  @!P3 LEA R4, P1, R205.reuse, R4, 0x1 ;  /* 0x00000004cd04b211 */ /* 0x040fe400078208ff */
[-C--:B0-----:R-:W-:Y:S02]  /*22dc0*/  @!P2 LEA.HI.X R7, R204, R3.reuse, R12, 0x1, P0 ;  /* 0x00000003cc07a211 */ /* 0x081fe400000f0c0c */
[----:B------:R-:W-:-:S03]  /*22dd0*/  @!P3 LEA.HI.X R5, R205, R3, R10, 0x1, P1 ;  /* 0x00000003cd05b211 */ /* 0x000fc600008f0c0a */
[----:B------:R0:W-:Y:S04]  /*22de0*/  @!P2 ST.E.128 desc[UR60][R6.64], RZ ;  /* 0x000000ff0600a985 */ /* 0x0001e8000c101d3c */
[----:B------:R0:W-:Y:S02]  /*22df0*/  @!P3 ST.E.128 desc[UR60][R4.64], RZ ;  /* 0x000000ff0400b985 */ /* 0x0001e4000c101d3c */
.L_x_1841:
[----:B------:R-:W-:Y:S05]  /*22e00*/  BSYNC B0 ;  /* 0x0000000000007941 */ /* 0x000fea0003800000 */
.L_x_1831:
[----:B------:R-:W-:Y:S02]  /*22e10*/  ULDC UR4, c[0x0][0xc3c] ;  /* 0x00030f0000047ab9 */ /* 0x000fe40000000800 */
[----:B------:R-:W-:-:S13]  /*22e20*/  ISETP.GE.AND P0, PT, R31, UR4, PT ;  /* 0x000000041f007c0c */ /* 0x000fda000bf06270 */
[----:B------:R-:W-:Y:S05]  /*22e30*/  @!P0 BRA `(.L_x_1853) ;  /* 0xfffffde4009c8947 */ /* 0x000fea000383ffff */
[----:B------:R-:W-:Y:S05]  /*22e40*/  BRA `(.L_x_1546) ;  /* 0x0000008000207947 */ /* 0x000fea0003800000 */
.L_x_1544:
        /* <DEDUP_REMOVED lines=16> */
.L_x_1854:
        /* <DEDUP_REMOVED lines=43> */
.L_x_1858:
[----:B------:R-:W0:Y:S01]  /*23200*/  LDC R2, c[0x0][0xc3c] ;  /* 0x00030f00ff027b82 */ /* 0x000e220000000800 */
[----:B------:R-:W-:Y:S01]  /*23210*/  UIADD3 UR4, UR4, 0x1f, URZ ;  /* 0x0000001f04047890 */ /* 0x000fe2000fffe03f */
[----:B------:R-:W-:Y:S02]  /*23220*/  ULDC UR7, c[0x0][0xc3c] ;  /* 0x00030f0000077ab9 */ /* 0x000fe40000000800 */
[----:B------:R-:W-:-:S03]  /*23230*/  IMAD.U32 R27, RZ, RZ, UR7 ;  /* 0x00000007ff1b7e24 */ /* 0x000fc6000f8e00ff */
[----:B0-----:R-:W-:-:S13]  /*23240*/  ISETP.LE.AND P6, PT, R2, UR4, PT ;  /* 0x0000000402007c0c */ /* 0x001fda000bfc3270 */
[----:B------:R-:W-:Y:S05]  /*23250*/  @P6 BRA `(.L_x_1857) ;  /* 0x0000000800a86947 */ /* 0x000fea0003800000 */
[----:B------:R-:W-:Y:S02]  /*23260*/  VIADD R11, R6, UR4 ;  /* 0x00000004060b7c36 */ /* 0x000fe40008000000 */
[----:B------:R-:W-:Y:S02]  /*23270*/  IMAD.MOV.U32 R7, RZ, RZ, RZ ;  /* 0x000000ffff077224 */ /* 0x000fe400078e00ff */
[----:B------:R-:W-:Y:S01]  /*23280*/  IMAD.MOV.U32 R8, RZ, RZ, RZ ;  /* 0x000000ffff087224 */ /* 0x000fe200078e00ff */
[----:B------:R-:W-:-:S13]  /*23290*/  ISETP.GE.OR P6, PT, R11, R2, !P0 ;  /* 0x000000020b00720c */ /* 0x000fda00047c6670 */
[----:B------:R-:W0:Y:S08]  /*232a0*/  @!P6 LDC.64 R4, c[0x0][0xc80] ;  /* 0x00032000ff04eb82 */ /* 0x000e300000000a00 */
[----:B------:R-:W1:Y:S01]  /*232b0*/  @!P6 LDC.64 R2, c[0x0][0xc78] ;  /* 0x00031e00ff02eb82 */ /* 0x000e620000000a00 */
[----:B0-----:R-:W-:-:S05]  /*232c0*/  @!P6 IMAD.WIDE R4, R11, 0x4, R4 ;  /* 0x000000040b04e825 */ /* 0x001fca00078e0204 */
[----:B------:R-:W2:Y:S01]  /*232d0*/  @!P6 LDG.E R7, desc[UR60][R4.64] ;  /* 0x0000003c0407e981 */ /* 0x000ea2000c1e1900 */
[----:B-1----:R-:W-:-:S05]  /*232e0*/  @!P6 IMAD.WIDE R2, R11, 0x4, R2 ;  /* 0x000000040b02e825 */ /* 0x002fca00078e0202 */
        /* <DEDUP_REMOVED lines=22> */
.L_x_1856:
        /* <DEDUP_REMOVED lines=11> */
[----:B------:R-:W-:-:S05]  /*23500*/  VIADD R3, R27, 0xffffffff ;  /* 0xffffffff1b037836 */ /* 0x000fca0000000000 */
[----:B------:R0:W1:Y:S02]  /*23510*/  SHFL.IDX PT, R24, R2, R3, 0x1f ;  /* 0x00001f0302187589 */ /* 0x00006400000e0000 */
.L_x_1859:
[----:B-1----:R-:W-:Y:S02]  /*23520*/  IMAD R24, R24, UR5, R5 ;  /* 0x0000000518187c24 */ /* 0x002fe4000f8e0205 */
[----:B------:R-:W-:-:S03]  /*23530*/  VIADD R27, R27, UR4 ;  /* 0x000000041b1b7c36 */ /* 0x000fc60008000000 */
[----:B------:R-:W-:Y:S01]  /*23540*/  IADD3 R4, -R24, UR6, RZ ;  /* 0x0000000618047c10 */ /* 0x000fe2000fffe1ff */
[----:B------:R-:W-:Y:S06]  /*23550*/  @!P1 BRA `(.L_x_1860) ;  /* 0x0000000000e89947 */ /* 0x000fec0003800000 */
[-C--:B--2---:R-:W-:Y:S02]  /*23560*/  IABS R12, R7.reuse ;  /* 0x00000007000c7213 */ /* 0x084fe40000000000 */
[----:B------:R-:W-:Y:S02]  /*23570*/  IABS R5, R8 ;  /* 0x0000000800057213 */ /* 0x000fe40000000000 */
[----:B------:R-:W1:Y:S01]  /*23580*/  I2F.RP R9, R12 ;  /* 0x0000000c00097306 */ /* 0x000e620000209400 */
[----:B------:R-:W-:-:S07]  /*23590*/  IABS R13, R7 ;  /* 0x00000007000d7213 */ /* 0x000fce0000000000 */
[----:B------:R-:W2:Y:S08]  /*235a0*/  I2F.RP R10, R5 ;  /* 0x00000005000a7306 */ /* 0x000eb00000209400 */
[----:B-1----:R-:W0:Y:S08]  /*235b0*/  MUFU.RCP R9, R9 ;  /* 0x0000000900097308 */ /* 0x002e300000001000 */
[----:B--2---:R-:W-:Y:S01]  /*235c0*/  MUFU.RCP R10, R10 ;  /* 0x0000000a000a7308 */ /* 0x004fe20000001000 */
        /* <DEDUP_REMOVED lines=18> */
[----:B------:R-:W0:Y:S01]  /*236f0*/  F2I.FTZ.U32.TRUNC.NTZ R3, R11 ;  /* 0x0000000b00037305 */ /* 0x000e22000021f000 */
[----:B------:R-:W-:-:S05]  /*23700*/  IABS R12, R8 ;  /* 0x00000008000c7213 */ /* 0x000fca0000000000 */
[----:B------:R-:W-:-:S05]  /*23710*/  IMAD.MOV R12, RZ, RZ, -R12 ;  /* 0x000000ffff0c7224 */ /* 0x000fca00078e0a0c */
[----:B------:R-:W-:-:S04]  /*23720*/  @P0 VIADD R2, R2, 0x1 ;  /* 0x0000000102020836 */ /* 0x000fc80000000000 */
[----:B------:R-:W-:Y:S02]  /*23730*/  IMAD.MOV.U32 R13, RZ, RZ, R2 ;  /* 0x000000ffff0d7224 */ /* 0x000fe400078e0002 */
[----:B0-----:R-:W-:Y:S02]  /*23740*/  IMAD.MOV R2, RZ, RZ, -R3 ;  /* 0x000000ffff027224 */ /* 0x001fe400078e0a03 */
[----:B------:R-:W-:Y:S01]  /*23750*/  @!P2 IMAD.MOV R13, RZ, RZ, -R13 ;  /* 0x000000ffff0da224 */ /* 0x000fe200078e0a0d */
[----:B------:R-:W-:Y:S01]  /*23760*/  @!P1 LOP3.LUT R13, RZ, R7, RZ, 0x33, !PT ;  /* 0x00000007ff0d9212 */ /* 0x000fe200078e33ff */
[----:B------:R-:W-:Y:S02]  /*23770*/  IMAD R9, R2, R5, RZ ;  /* 0x0000000502097224 */ /* 0x000fe400078e02ff */
[----:B------:R-:W-:Y:S01]  /*23780*/  IMAD.MOV.U32 R2, RZ, RZ, RZ ;  /* 0x000000ffff027224 */ /* 0x000fe200078e00ff */
[----:B------:R-:W-:-:S03]  /*23790*/  IABS R10, R13 ;  /* 0x0000000d000a7213 */ /* 0x000fc60000000000 */
[----:B------:R-:W-:-:S04]  /*237a0*/  IMAD.HI.U32 R2, R3, R9, R2 ;  /* 0x0000000903027227 */ /* 0x000fc800078e0002 */
[----:B------:R-:W-:Y:S02]  /*237b0*/  IMAD.MOV.U32 R3, RZ, RZ, R10 ;  /* 0x000000ffff037224 */ /* 0x000fe400078e000a */
[----:B------:R-:W-:Y:S02]  /*237c0*/  IMAD.MOV.U32 R10, RZ, RZ, R12 ;  /* 0x000000ffff0a7224 */ /* 0x000fe400078e000c */
[----:B------:R-:W-:-:S04]  /*237d0*/  IMAD.HI.U32 R2, R2, R3, RZ ;  /* 0x0000000302027227 */ /* 0x000fc800078e00ff */
[----:B------:R-:W-:Y:S01]  /*237e0*/  IMAD R10, R2, R10, R3 ;  /* 0x0000000a020a7224 */ /* 0x000fe200078e0203 */
[----:B------:R-:W-:-:S04]  /*237f0*/  LOP3.LUT R3, R13, R8, RZ, 0x3c, !PT ;  /* 0x000000080d037212 */ /* 0x000fc800078e3cff */
[----:B------:R-:W-:Y:S02]  /*23800*/  ISETP.GT.U32.AND P1, PT, R5, R10, PT ;  /* 0x0000000a0500720c */ /* 0x000fe40003f24070 */
[----:B------:R-:W-:-:S11]  /*23810*/  ISETP.GE.AND P2, PT, R3, RZ, PT ;  /* 0x000000ff0300720c */ /* 0x000fd60003f46270 */
[----:B------:R-:W-:Y:S02]  /*23820*/  @!P1 IMAD.IADD R10, R10, 0x1, -R5 ;  /* 0x000000010a0a9824 */ /* 0x000fe400078e0a05 */
[----:B------:R-:W-:Y:S01]  /*23830*/  @!P1 VIADD R2, R2, 0x1 ;  /* 0x0000000102029836 */ /* 0x000fe20000000000 */
[----:B------:R-:W-:Y:S02]  /*23840*/  ISETP.NE.AND P1, PT, R8, RZ, PT ;  /* 0x000000ff0800720c */ /* 0x000fe40003f25270 */
[----:B------:R-:W-:Y:S01]  /*23850*/  ISETP.GE.U32.AND P0, PT, R10, R5, PT ;  /* 0x000000050a00720c */ /* 0x000fe20003f06070 */
[----:B------:R-:W-:-:S12]  /*23860*/  IMAD.MOV R5, RZ, RZ, -R13 ;  /* 0x000000ffff057224 */ /* 0x000fd800078e0a0d */
[----:B------:R-:W-:-:S04]  /*23870*/  @P0 VIADD R2, R2, 0x1 ;  /* 0x0000000102020836 */ /* 0x000fc80000000000 */
        /* <DEDUP_REMOVED lines=8> */
.L_x_1860:
[----:B0-----:R-:W0:Y:S02]  /*23900*/  LDC.64 R2, c[0x0][0xc90] ;  /* 0x00032400ff027b82 */ /* 0x001e240000000a00 */
        /* <DEDUP_REMOVED lines=32> */
[----:B------:R-:W-:Y:S02]  /*23b10*/  VIADDMNMX R8, R8, UR5, R13, PT ;  /* 0x0000000508087c46 */ /* 0x000fe4000b80010d */
[----:B------:R-:W-:-:S02]  /*23b20*/  IADD3 R9, R9, 0x1000000, R4 ;  /* 0x0100000009097810 */ /* 0x000fc40007ffe004 */
        /* <DEDUP_REMOVED lines=25> */
[----:B------:R-:W-:-:S07]  /*23cc0*/  IMAD R26, R2, R26, R9 ;  /* 0x0000001a021a7224 */ /* 0x000fce00078e0209 */
.L_x_1861:
[----:B------:R-:W-:-:S05]  /*23cd0*/  LOP3.LUT R2, RZ, R2, RZ, 0x33, !PT ;  /* 0x00000002ff027212 */ /* 0x000fca00078e33ff */
[----:B------:R-:W-:Y:S01]  /*23ce0*/  IMAD.IADD R25, R7, 0x1, R2 ;  /* 0x0000000107197824 */ /* 0x000fe200078e0202 */
[----:B------:R-:W-:Y:S06]  /*23cf0*/  BRA `(.L_x_1862) ;  /* 0x00000000000c7947 */ /* 0x000fec0003800000 */
.L_x_1857:
[----:B------:R-:W-:Y:S02]  /*23d00*/  IMAD.MOV.U32 R25, RZ, RZ, RZ ;  /* 0x000000ffff197224 */ /* 0x000fe400078e00ff */
[----:B------:R-:W-:Y:S02]  /*23d10*/  IMAD.U32 R24, RZ, RZ, UR6 ;  /* 0x00000006ff187e24 */ /* 0x000fe4000f8e00ff */
[----:B------:R-:W-:-:S07]  /*23d20*/  IMAD.MOV.U32 R26, RZ, RZ, RZ ;  /* 0x000000ffff1a7224 */ /* 0x000fce00078e00ff */
.L_x_1862:
[----:B------:R-:W-:-:S13]  /*23d30*/  ISETP.NE.AND P0, PT, R6, RZ, PT ;  /* 0x000000ff0600720c */ /* 0x000fda0003f05270 */
[----:B------:R-:W0:Y:S01]  /*23d40*/  @!P0 S2R R3, SR_CgaCtaId ;  /* 0x0000000000038919 */ /* 0x000e220000008800 */
[----:B------:R-:W-:-:S04]  /*23d50*/  @!P0 MOV R2, 0x400 ;  /* 0x0000040000028802 */ /* 0x000fc80000000f00 */
[----:B0-----:R-:W-:-:S05]  /*23d60*/  @!P0 LEA R2, R3, R2, 0x18 ;  /* 0x0000000203028211 */ /* 0x001fca00078ec0ff */
[----:B------:R0:W-:Y:S01]  /*23d70*/  @!P0 STS.128 [R2+0x2a8d0], R24 ;  /* 0x02a8d01802008388 */ /* 0x0001e20000000c00 */
[----:B------:R-:W-:Y:S06]  /*23d80*/  BAR.ARV 0x5, 0x180 ;  /* 0x0146000000007b1d */ /* 0x000fec0000002000 */
.L_x_1855:
        /* <DEDUP_REMOVED lines=12> */
[----:B------:R-:W-:Y:S01]  /*23e50*/  ULDC.64 UR36, c[0x0][0x198] ;  /* 0x0000660000247ab9 */ /* 0x000fe20000000a00 */
[----:B------:R-:W-:Y:S01]  /*23e60*/  IMAD.SHL.U32 R34, R4, 0x8, RZ ;  /* 0x0000000804227824 */ /* 0x000fe200078e00ff */
[----:B------:R-:W-:Y:S01]  /*23e70*/  ULDC UR38, c[0x0][0xc] ;  /* 0x0000030000267ab9 */ /* 0x000fe20000000800 */
[----:B------:R-:W-:Y:S02]  /*23e80*/  IMAD.MOV.U32 R22, RZ, RZ, RZ ;  /* 0x000000ffff167224 */ /* 0x000fe400078e00ff */
[----:B------:R-:W-:-:S02]  /*23e90*/  IMAD.MOV.U32 R28, RZ, RZ, RZ ;  /* 0x000000ffff1c7224 */ /* 0x000fc400078e00ff */
[----:B------:R-:W-:Y:S01]  /*23ea0*/  IMAD.MOV.U32 R30, RZ, RZ, 0x1 ;  /* 0x00000001ff1e7424 */ /* 0x000fe200078e00ff */
        /* <DEDUP_REMOVED lines=9> */
[----:B------:R-:W-:Y:S01]  /*23f40*/  SHF.R.U32.HI R3, RZ, 0x3, R4 ;  /* 0x00000003ff037819 */ /* 0x000fe20000011604 */
[----:B0-----:R-:W-:-:S03]  /*23f50*/  ULEA UR4, UR5, UR4, 0x18 ;  /* 0x0000000405047291 */ /* 0x001fc6000f8ec03f */
[----:B------:R-:W-:Y:S02]  /*23f60*/  LOP3.LUT R4, R3, 0x70, R0, 0xf8, !PT ;  /* 0x0000007003047812 */ /* 0x000fe400078ef800 */
[C---:B------:R-:W-:Y:S01]  /*23f70*/  LOP3.LUT R3, R2.reuse, 0x40, RZ, 0xfc, !PT ;  /* 0x0000004002037812 */ /* 0x040fe200078efcff */
[----:B------:R-:W-:Y:S01]  /*23f80*/  IMAD.U32 R17, RZ, RZ, UR4 ;  /* 0x00000004ff117e24 */ /* 0x000fe2000f8e00ff */
[----:B------:R-:W-:-:S03]  /*23f90*/  LOP3.LUT R0, R2, 0x80, RZ, 0xfc, !PT ;  /* 0x0000008002007812 */ /* 0x000fc600078efcff */
[----:B-1----:R-:W-:-:S07]  /*23fa0*/  IMAD R36, R34, 0x2, R17 ;  /* 0x0000000222247824 */ /* 0x002fce00078e0211 */
.L_x_1984:
[----:B------:R-:W-:Y:S05]  /*23fb0*/  YIELD ;  /* 0x0000000000007946 */ /* 0x000fea0003800000 */
[----:B------:R-:W-:Y:S01]  /*23fc0*/  ULDC.64 UR4, c[0x0][0xa28] ;  /* 0x00028a0000047ab9 */ /* 0x000fe20000000a00 */
[----:B------:R-:W-:Y:S01]  /*23fd0*/  IMAD.MOV.U32 R11, RZ, RZ, RZ ;  /* 0x000000ffff0b7224 */ /* 0x000fe200078e00ff */
[----:B------:R-:W-:Y:S01]  /*23fe0*/  ISETP.NE.U32.AND P0, PT, RZ, UR4, PT ;  /* 0x00000004ff007c0c */ /* 0x000fe2000bf05070 */
[----:B0-----:R-:W0:Y:S01]  /*23ff0*/  LDC.64 R4, c[0x0][0xa00] ;  /* 0x00028000ff047b82 */ /* 0x001e220000000a00 */
[----:B------:R-:W-:Y:S02]  /*24000*/  ULDC.64 UR6, c[0x0][0xa10] ;  /* 0x0002840000067ab9 */ /* 0x000fe40000000a00 */
[----:B------:R-:W-:Y:S01]  /*24010*/  ISETP.NE.AND.EX P0, PT, RZ, UR5, PT, P0 ;  /* 0x00000005ff007c0c */ /* 0x000fe2000bf05300 */
[----:B------:R-:W-:-:S12]  /*24020*/  ULDC.64 UR4, c[0x0][0xa18] ;  /* 0x0002860000047ab9 */ /* 0x000fd80000000a00 */
[----:B-1----:R-:W1:Y:S01]  /*24030*/  @P0 LDC.64 R2, c[0x0][0xa28] ;  /* 0x00028a00ff020b82 */ /* 0x002e620000000a00 */
[----:B------:R-:W-:Y:S01]  /*24040*/  ISETP.NE.U32.AND P1, PT, RZ, UR6, PT ;  /* 0x00000006ff007c0c */ /* 0x000fe2000bf25070 */
[----:B-1----:R-:W-:-:S05]  /*24050*/  @P0 IMAD.WIDE R2, R27, 0x4, R2 ;  /* 0x000000041b020825 */ /* 0x002fca00078e0202 */
[----:B------:R1:W2:Y:S01]  /*24060*/  @P0 LDG.E R11, desc[UR60][R2.64] ;  /* 0x0000003c020b0981 */ /* 0x0002a2000c1e1900 */
[----:B------:R-:W-:Y:S01]  /*24070*/  ISETP.NE.U32.AND P0, PT, RZ, UR4, PT ;  /* 0x00000004ff007c0c */ /* 0x000fe2000bf05070 */
[----:B------:R-:W-:Y:S01]  /*24080*/  IMAD.MOV.U32 R35, RZ, RZ, RZ ;  /* 0x000000ffff237224 */ /* 0x000fe200078e00ff */
[----:B------:R-:W-:Y:S01]  /*24090*/  ISETP.NE.AND.EX P1, PT, RZ, UR7, PT, P1 ;  /* 0x00000007ff007c0c */ /* 0x000fe2000bf25310 */
[----:B------:R-:W-:Y:S01]  /*240a0*/  IMAD.MOV.U32 R0, RZ, RZ, RZ ;  /* 0x000000ffff007224 */ /* 0x000fe200078e00ff */
[----:B------:R-:W-:Y:S01]  /*240b0*/  ISETP.NE.AND.EX P2, PT, RZ, UR5, PT, P0 ;  /* 0x00000005ff007c0c */ /* 0x000fe2000bf45300 */
[----:B------:R-:W-:Y:S01]  /*240c0*/  ULDC.64 UR4, c[0x0][0xa00] ;  /* 0x0002800000047ab9 */ /* 0x000fe20000000a00 */
[----:B0-----:R-:W-:Y:S01]  /*240d0*/  IMAD.WIDE R4, R27, 0x4, R4 ;  /* 0x000000041b047825 */ /* 0x001fe200078e0204 */
[----:B------:R-:W-:Y:S01]  /*240e0*/  ISETP.NE.U32.AND P0, PT, RZ, UR4, PT ;  /* 0x00000004ff007c0c */ /* 0x000fe2000bf05070 */
[----:B-1----:R-:W0:Y:S03]  /*240f0*/  LDC.64 R2, c[0x0][0xa10] ;  /* 0x00028400ff027b82 */ /* 0x002e260000000a00 */
[----:B------:R-:W-:-:S06]  /*24100*/  ISETP.NE.AND.EX P0, PT, RZ, UR5, PT, P0 ;  /* 0x00000005ff007c0c */ /* 0x000fcc000bf05300 */
[----:B------:R-:W1:Y:S07]  /*24110*/  @P2 LDC.64 R6, c[0x0][0xa18] ;  /* 0x00028600ff062b82 */ /* 0x000e6e0000000a00 */
[----:B------:R-:W5:Y:S01]  /*24120*/  @P0 LDG.E R35, desc[UR60][R4.64] ;  /* 0x0000003c04230981 */ /* 0x000f62000c1e1900 */
[----:B0-----:R-:W-:-:S05]  /*24130*/  IMAD.WIDE R2, R27, 0x4, R2 ;  /* 0x000000041b027825 */ /* 0x001fca00078e0202 */
[----:B------:R-:W5:Y:S01]  /*24140*/  @P1 LDG.E R0, desc[UR60][R2.64] ;  /* 0x0000003c02001981 */ /* 0x000f62000c1e1900 */
[----:B------:R-:W-:Y:S02]  /*24150*/  ULDC UR4, c[0x0][0x288] ;  /* 0x0000a20000047ab9 */ /* 0x000fe40000000800 */
[----:B------:R-:W-:Y:S01]  /*24160*/  IMAD.U32 R32, RZ, RZ, UR4 ;  /* 0x00000004ff207e24 */ /* 0x000fe2000f8e00ff */
[----:B------:R-:W-:Y:S02]  /*24170*/  ULDC.64 UR4, c[0x0][0x418] ;  /* 0x0001060000047ab9 */ /* 0x000fe40000000a00 */
[----:B------:R-:W-:-:S03]  /*24180*/  UISETP.NE.U32.AND UP0, UPT, UR4, URZ, UPT ;  /* 0x0000003f0400728c */ /* 0x000fc6000bf05070 */
[----:B------:R-:W-:Y:S01]  /*24190*/  ULDC UR4, c[0x0][0x424] ;  /* 0x0001090000047ab9 */ /* 0x000fe20000000800 */
[----:B------:R-:W-:Y:S01]  /*241a0*/  UISETP.NE.AND.EX UP0, UPT, UR5, URZ, UPT, UP0 ;  /* 0x0000003f0500728c */ /* 0x000fe2000bf05300 */
[----:B-1----:R-:W-:Y:S02]  /*241b0*/  @P2 IMAD.WIDE R6, R27, 0x4, R6 ;  /* 0x000000041b062825 */ /* 0x002fe400078e0206 */
[----:B------:R-:W-:Y:S01]  /*241c0*/  ULDC UR5, c[0x0][0x2f0] ;  /* 0x0000bc0000057ab9 */ /* 0x000fe20000000800 */
[----:B------:R-:W-:Y:S02]  /*241d0*/  USEL UR4, UR4, 0x1, UP0 ;  /* 0x0000000104047887 */ /* 0x000fe40008000000 */
[----:B------:R0:W5:Y:S02]  /*241e0*/  @P2 LDG.E R32, desc[UR60][R6.64] ;  /* 0x0000003c06202981 */ /* 0x000164000c1e1900 */
[----:B------:R-:W-:-:S03]  /*241f0*/  UIMAD UR4, UR4, UR5, URZ ;  /* 0x00000005040472a4 */ /* 0x000fc6000f8e023f */
[----:B------:R-:W-:-:S03]  /*24200*/  ULDC UR5, c[0x0][0x348] ;  /* 0x0000d20000057ab9 */ /* 0x000fc60000000800 */
[----:B------:R-:W-:Y:S02]  /*24210*/  IMAD.U32 R10, RZ, RZ, UR4 ;  /* 0x00000004ff0a7e24 */ /* 0x000fe4000f8e00ff */
[----:B0-----:R-:W-:Y:S01]  /*24220*/  IMAD.U32 R7, RZ, RZ, UR5 ;  /* 0x00000005ff077e24 */ /* 0x001fe2000f8e00ff */
[----:B--2---:R0:W-:Y:S01]  /*24230*/  STL [R1+0x4], R11 ;  /* 0x0000040b01007387 */ /* 0x0041e20000100800 */
[----:B---3--:R-:W-:Y:S05]  /*24240*/  @P2 BRA `(.L_x_1864) ;  /* 0x0000000000102947 */ /* 0x008fea0003800000 */
[----:B------:R-:W-:Y:S05]  /*24250*/  @!P0 BRA `(.L_x_1864) ;  /* 0x00000000000c8947 */ /* 0x000fea0003800000 */
[----:B------:R-:W2:Y:S04]  /*24260*/  LDG.E R9, desc[UR60][R4.64] ;  /* 0x0000003c04097981 */ /* 0x000ea8000c1e1900 */
[----:B-----5:R-:W2:Y:S02]  /*24270*/  LDG.E R32, desc[UR60][R4.64+0x4] ;  /* 0x0000043c04207981 */ /* 0x020ea4000c1e1900 */
[----:B--2---:R-:W-:-:S07]  /*24280*/  IMAD.IADD R32, R32, 0x1, -R9 ;  /* 0x0000000120207824 */ /* 0x004fce00078e0a09 */
.L_x_1864:
[----:B------:R-:W-:Y:S01]  /*24290*/  ULDC.64 UR4, c[0x0][0xa20] ;  /* 0x0002880000047ab9 */ /* 0x000fe20000000a00 */
[C---:B------:R-:W-:Y:S02]  /*242a0*/  LOP3.LUT R4, R26.reuse, 0xff000000, RZ, 0xc0, !PT ;  /* 0xff0000001a047812 */ /* 0x040fe400078ec0ff */
[----:B------:R-:W-:Y:S02]  /*242b0*/  ISETP.NE.U32.AND P0, PT, RZ, UR4, PT ;  /* 0x00000004ff007c0c */ /* 0x000fe4000bf05070 */
[----:B------:R-:W-:Y:S02]  /*242c0*/  SHF.R.U32.HI R5, RZ, 0x8, R4 ;  /* 0x00000008ff057819 */ /* 0x000fe40000011604 */
[----:B------:R-:W-:Y:S02]  /*242d0*/  ISETP.NE.AND.EX P0, PT, RZ, UR5, PT, P0 ;  /* 0x00000005ff007c0c */ /* 0x000fe4000bf05300 */
[C---:B------:R-:W-:Y:S02]  /*242e0*/  LOP3.LUT R6, R26.reuse, 0xff0000, RZ, 0xc0, !PT ;  /* 0x00ff00001a067812 */ /* 0x040fe400078ec0ff */
[----:B------:R-:W-:-:S02]  /*242f0*/  LOP3.LUT R26, R26, 0xffff, RZ, 0xc0, !PT ;  /* 0x0000ffff1a1a7812 */ /* 0x000fc400078ec0ff */
[----:B------:R-:W-:-:S07]  /*24300*/  LEA.HI R6, R6, R5, RZ, 0x10 ;  /* 0x0000000506067211 */ /* 0x000fce00078f80ff */
[----:B------:R-:W-:Y:S05]  /*24310*/  @!P0 BRA `(.L_x_1865) ;  /* 0x0000000000108947 */ /* 0x000fea0003800000 */
[----:B------:R-:W1:Y:S02]  /*24320*/  LDC.64 R4, c[0x0][0xa20] ;  /* 0x00028800ff047b82 */ /* 0x000e640000000a00 */
[----:B-1----:R-:W-:-:S05]  /*24330*/  IMAD.WIDE R4, R27, 0x4, R4 ;  /* 0x000000041b047825 */ /* 0x002fca00078e0204 */
[----:B------:R1:W5:Y:S01]  /*24340*/  LDG.E R10, desc[UR60][R4.64] ;  /* 0x0000003c040a7981 */ /* 0x000362000c1e1900 */
[----:B------:R-:W-:Y:S05]  /*24350*/  BRA `(.L_x_1866) ;  /* 0x0000000000247947 */ /* 0x000fea0003800000 */
.L_x_1865:
[----:B------:R-:W-:Y:S02]  /*24360*/  ULDC.64 UR4, c[0x0][0xa08] ;  /* 0x0002820000047ab9 */ /* 0x000fe40000000a00 */
[----:B------:R-:W-:-:S04]  /*24370*/  ISETP.NE.U32.AND P0, PT, RZ, UR4, PT ;  /* 0x00000004ff007c0c */ /* 0x000fc8000bf05070 */
[----:B------:R-:W-:-:S13]  /*24380*/  ISETP.NE.AND.EX P0, PT, RZ, UR5, PT, P0 ;  /* 0x00000005ff007c0c */ /* 0x000fda000bf05300 */
[----:B------:R-:W-:Y:S05]  /*24390*/  @!P0 BRA `(.L_x_1866) ;  /* 0x0000000000148947 */ /* 0x000fea0003800000 */
[----:B------:R-:W1:Y:S02]  /*243a0*/  LDC.64 R4, c[0x0][0xa08] ;  /* 0x00028200ff047b82 */ /* 0x000e640000000a00 */
[----:B-1----:R-:W-:-:S05]  /*243b0*/  IMAD.WIDE R4, R27, 0x4, R4 ;  /* 0x000000041b047825 */ /* 0x002fca00078e0204 */
[----:B------:R-:W2:Y:S04]  /*243c0*/  LDG.E R10, desc[UR60][R4.64] ;  /* 0x0000003c040a7981 */ /* 0x000ea8000c1e1900 */
[----:B------:R-:W2:Y:S02]  /*243d0*/  LDG.E R9, desc[UR60][R4.64+0x4] ;  /* 0x0000043c04097981 */ /* 0x000ea4000c1e1900 */
[----:B--2---:R-:W-:-:S07]  /*243e0*/  IMAD.IADD R10, R9, 0x1, -R10 ;  /* 0x00000001090a7824 */ /* 0x004fce00078e0a0a */
.L_x_1866:
[----:B-1----:R-:W2:Y:S01]  /*243f0*/  @P1 LDG.E R5, desc[UR60][R2.64] ;  /* 0x0000003c02051981 */ /* 0x002ea2000c1e1900 */
[----:B------:R-:W1:Y:S03]  /*24400*/  LDC R8, c[0x0][0x448] ;  /* 0x00011200ff087b82 */ /* 0x000e660000000800 */
[----:B------:R3:W2:Y:S01]  /*24410*/  @P1 LDG.E R4, desc[UR60][R2.64+0x4] ;  /* 0x0000043c02041981 */ /* 0x0006a2000c1e1900 */
[----:B------:R-:W-:Y:S02]  /*24420*/  IMAD.SHL.U32 R25, R25, 0x80, RZ ;  /* 0x0000008019197824 */ /* 0x000fe400078e00ff */
[----:B-----5:R-:W-:Y:S02]  /*24430*/  IMAD.IADD R10, R10, 0x1, -R11 ;  /* 0x000000010a0a7824 */ /* 0x020fe400078e0a0b */
[----:B---3--:R-:W3:Y:S01]  /*24440*/  LDC.64 R2, c[0x0][0x9e0] ;  /* 0x00027800ff027b82 */ /* 0x008ee20000000a00 */
[----:B-1----:R-:W-:-:S13]  /*24450*/  ISETP.NE.AND P2, PT, R8, 0x1, PT ;  /* 0x000000010800780c */ /* 0x002fda0003f45270 */
[----:B------:R-:W1:Y:S01]  /*24460*/  @P2 LDC R8, c[0x0][0x44c] ;  /* 0x00011300ff082b82 */ /* 0x000e620000000800 */
[----:B---3--:R-:W-:-:S07]  /*24470*/  ISETP.GE.AND P3, PT, R3, 0x1, PT ;  /* 0x000000010300780c */ /* 0x008fce0003f66270 */
[----:B------:R-:W3:Y:S01]  /*24480*/  @P2 LDC R9, c[0x0][0x450] ;  /* 0x00011400ff092b82 */ /* 0x000ee20000000800 */
[----:B--2---:R-:W-:Y:S02]  /*24490*/  @P1 IMAD.IADD R7, R4, 0x1, -R5 ;  /* 0x0000000104071824 */ /* 0x004fe400078e0a05 */
[----:B------:R-:W-:Y:S02]  /*244a0*/  VIADD R5, R25, 0x7f ;  /* 0x0000007f19057836 */ /* 0x000fe40000000000 */
[----:B------:R-:W-:Y:S02]  /*244b0*/  IMAD.IADD R37, R10, 0x1, R7 ;  /* 0x000000010a257824 */ /* 0x000fe400078e0207 */
[----:B-1----:R-:W-:-:S03]  /*244c0*/  @P2 IMAD.HI.U32 R4, R5, R8, RZ ;  /* 0x0000000805042227 */ /* 0x002fc600078e00ff */
[C---:B------:R-:W-:Y:S02]  /*244d0*/  IADD3 R18, R37.reuse, 0x1, -R32 ;  /* 0x0000000125127810 */ /* 0x040fe40007ffe820 */
[----:B---3--:R-:W-:Y:S01]  /*244e0*/  @P2 SHF.R.U32.HI R5, RZ, R9, R4 ;  /* 0x00000009ff052219 */ /* 0x008fe20000011604 */
[----:B------:R-:W-:-:S04]  /*244f0*/  VIADD R4, R37, 0x5f ;  /* 0x0000005f25047836 */ /* 0x000fc80000000000 */
[----:B------:R-:W-:-:S04]  /*24500*/  IMAD.HI R4, R4, 0x2aaaaaab, RZ ;  /* 0x2aaaaaab04047827 */ /* 0x000fc800078e02ff */
[----:B------:R-:W-:Y:S01]  /*24510*/  IMAD.IADD R8, R18, 0x1, R5 ;  /* 0x0000000112087824 */ /* 0x000fe200078e0205 */
[----:B------:R-:W-:-:S03]  /*24520*/  SHF.R.U32.HI R19, RZ, 0x1f, R4 ;  /* 0x0000001fff137819 */ /* 0x000fc60000011604 */
[----:B------:R-:W-:Y:S01]  /*24530*/  IMAD.IADD R2, R8, 0x1, R2 ;  /* 0x0000000108027824 */ /* 0x000fe200078e0202 */
[----:B------:R-:W-:Y:S01]  /*24540*/  LEA.HI.SX32 R19, R4, R19, 0x1c ;  /* 0x0000001304137211 */ /* 0x000fe200078fe2ff */
[----:B------:R-:W-:Y:S06]  /*24550*/  @!P3 BRA `(.L_x_1867) ;  /* 0x000000000048b947 */ /* 0x000fec0003800000 */
[C---:B------:R-:W-:Y:S01]  /*24560*/  ISETP.GT.AND P0, PT, R8.reuse, RZ, PT ;  /* 0x000000ff0800720c */ /* 0x040fe20003f04270 */
[----:B------:R-:W-:Y:S01]  /*24570*/  BSSY B0, `(.L_x_1868) ;  /* 0x000000e000007945 */ /* 0x000fe20003800000 */
[----:B------:R-:W-:-:S11]  /*24580*/  VIADD R9, R8, 0xffffffff ;  /* 0xffffffff08097836 */ /* 0x000fd60000000000 */
[----:B------:R-:W-:Y:S05]  /*24590*/  @P0 BRA `(.L_x_1869) ;  /* 0x00000000001c0947 */ /* 0x000fea0003800000 */
[----:B------:R-:W-:Y:S01]  /*245a0*/  ISETP.NE.AND P0, PT, R3, 0x1, PT ;  /* 0x000000010300780c */ /* 0x000fe20003f05270 */
[----:B------:R-:W-:-:S12]  /*245b0*/  IMAD.MOV R9, RZ, RZ, -R8 ;  /* 0x000000ffff097224 */ /* 0x000fd800078e0a08 */
[----:B------:R-:W1:Y:S02]  /*245c0*/  @P0 LDC.64 R4, c[0x0][0x9e8] ;  /* 0x00027a00ff040b82 */ /* 0x000e640000000a00 */
[----:B-1----:R-:W-:-:S05]  /*245d0*/  @P0 IMAD.HI.U32 R4, R9, R4, RZ ;  /* 0x0000000409040227 */ /* 0x002fca00078e00ff */
[----:B------:R-:W-:-:S04]  /*245e0*/  @P0 SHF.R.U32.HI R9, RZ, R5, R4 ;  /* 0x00000005ff090219 */ /* 0x000fc80000011604 */
[----:B------:R-:W-:Y:S01]  /*245f0*/  LOP3.LUT R9, RZ, R9, RZ, 0x33, !PT ;  /* 0x00000009ff097212 */ /* 0x000fe200078e33ff */
[----:B------:R-:W-:Y:S06]  /*24600*/  BRA `(.L_x_1870) ;  /* 0x0000000000107947 */ /* 0x000fec0003800000 */
.L_x_1869:
[----:B------:R-:W-:-:S13]  /*24610*/  ISETP.NE.AND P0, PT, R3, 0x1, PT ;  /* 0x000000010300780c */ /* 0x000fda0003f05270 */
[----:B------:R-:W1:Y:S02]  /*24620*/  @P0 LDC.64 R4, c[0x0][0x9e8] ;  /* 0x00027a00ff040b82 */ /* 0x000e640000000a00 */
[----:B-1----:R-:W-:-:S05]  /*24630*/  @P0 IMAD.HI.U32 R4, R9, R4, RZ ;  /* 0x0000000409040227 */ /* 0x002fca00078e00ff */
[----:B------:R-:W-:-:S07]  /*24640*/  @P0 SHF.R.U32.HI R9, RZ, R5, R4 ;  /* 0x00000005ff090219 */ /* 0x000fce0000011604 */
.L_x_1870:
[----:B------:R-:W-:Y:S05]  /*24650*/  BSYNC B0 ;  /* 0x0000000000007941 */ /* 0x000fea0003800000 */
.L_x_1868:
[----:B------:R-:W-:-:S05]  /*24660*/  IMAD R9, R9, R3, R3 ;  /* 0x0000000309097224 */ /* 0x000fca00078e0203 */
[----:B------:R-:W-:-:S07]  /*24670*/  VIMNMX R2, R2, R9, PT ;  /* 0x0000000902027248 */ /* 0x000fce0003fe0100 */
.L_x_1867:
[----:B------:R-:W1:Y:S01]  /*24680*/  @P2 LDC R8, c[0x0][0x44c] ;  /* 0x00011300ff082b82 */ /* 0x000e620000000800 */
[----:B------:R-:W-:Y:S01]  /*24690*/  VIADD R2, R2, 0x5f ;  /* 0x0000005f02027836 */ /* 0x000fe20000000000 */
[----:B------:R-:W-:Y:S01]  /*246a0*/  ULDC UR4, c[0x0][0x9dc] ;  /* 0x0002770000047ab9 */ /* 0x000fe20000000800 */
[----:B------:R-:W-:Y:S02]  /*246b0*/  IMAD.MOV.U32 R5, RZ, RZ, R25 ;  /* 0x000000ffff057224 */ /* 0x000fe400078e0019 */
[----:B------:R-:W-:-:S03]  /*246c0*/  IMAD.HI R2, R2, 0x2aaaaaab, RZ ;  /* 0x2aaaaaab02027827 */ /* 0x000fc600078e02ff */
[----:B------:R-:W2:Y:S01]  /*246d0*/  @P2 LDC R4, c[0x0][0x450] ;  /* 0x00011400ff042b82 */ /* 0x000ea20000000800 */
[----:B-1----:R-:W-:-:S04]  /*246e0*/  @P2 IMAD.HI.U32 R9, R25, R8, RZ ;  /* 0x0000000819092227 */ /* 0x002fc800078e00ff */
[----:B------:R-:W-:Y:S01]  /*246f0*/  IMAD.IADD R8, R37, 0x1, -R32 ;  /* 0x0000000125087824 */ /* 0x000fe200078e0a20 */
[----:B--2---:R-:W-:Y:S02]  /*24700*/  @P2 SHF.R.U32.HI R5, RZ, R4, R9 ;  /* 0x00000004ff052219 */ /* 0x004fe40000011609 */
[----:B------:R-:W-:-:S04]  /*24710*/  SHF.R.U32.HI R9, RZ, 0x1f, R2 ;  /* 0x0000001fff097819 */ /* 0x000fc80000011602 */
[----:B------:R-:W-:Y:S01]  /*24720*/  LEA.HI.SX32 R2, R2, R9, 0x1c ;  /* 0x0000000902027211 */ /* 0x000fe200078fe2ff */
[----:B------:R-:W-:-:S03]  /*24730*/  IMAD.IADD R9, R8, 0x1, R5 ;  /* 0x0000000108097824 */ /* 0x000fc600078e0205 */
[----:B0-----:R-:W-:Y:S01]  /*24740*/  VIMNMX R11, R19, R2, PT ;  /* 0x00000002130b7248 */ /* 0x001fe20003fe0100 */
        /* <DEDUP_REMOVED lines=12> */
.L_x_1873:
[----:B------:R-:W-:-:S13]  /*24810*/  ISETP.NE.AND P0, PT, R3, 0x1, PT ;  /* 0x000000010300780c */ /* 0x000fda0003f05270 */
[----:B------:R-:W0:Y:S02]  /*24820*/  @P0 LDC.64 R4, c[0x0][0x9e8] ;  /* 0x00027a00ff040b82 */ /* 0x000e240000000a00 */
[----:B0-----:R-:W-:-:S05]  /*24830*/  @P0 IMAD.HI.U32 R4, R9, R4, RZ ;  /* 0x0000000409040227 */ /* 0x001fca00078e00ff */
[----:B------:R-:W-:-:S07]  /*24840*/  @P0 SHF.R.U32.HI R9, RZ, R5, R4 ;  /* 0x00000005ff090219 */ /* 0x000fce0000011604 */
.L_x_1874:
[----:B------:R-:W-:Y:S05]  /*24850*/  BSYNC B0 ;  /* 0x0000000000007941 */ /* 0x000fea0003800000 */
.L_x_1872:
[----:B------:R-:W-:-:S05]  /*24860*/  IMAD R3, R9, R3, RZ ;  /* 0x0000000309037224 */ /* 0x000fca00078e02ff */
[----:B------:R-:W-:-:S07]  /*24870*/  VIMNMX R2, R2, R3, !PT ;  /* 0x0000000302027248 */ /* 0x000fce0007fe0100 */
.L_x_1871:
[----:B------:R-:W-:Y:S01]  /*24880*/  IMAD.HI R2, R2, 0x2aaaaaab, RZ ;  /* 0x2aaaaaab02027827 */ /* 0x000fe200078e02ff */
[----:B------:R-:W-:Y:S01]  /*24890*/  BSSY B0, `(.L_x_1875) ;  /* 0x0000026000007945 */ /* 0x000fe20003800000 */
[----:B------:R-:W-:Y:S02]  /*248a0*/  LOP3.LUT R9, R6, 0xff, RZ, 0xc0, !PT ;  /* 0x000000ff06097812 */ /* 0x000fe400078ec0ff */
[----:B------:R-:W-:Y:S01]  /*248b0*/  SHF.R.U32.HI R6, RZ, 0x10, R6 ;  /* 0x00000010ff067819 */ /* 0x000fe20000011606 */
        /* <DEDUP_REMOVED lines=9> */
[----:B------:R-:W-:Y:S02]  /*24950*/  IABS R13, R5 ;  /* 0x00000005000d7213 */ /* 0x000fe40000000000 */
[----:B------:R-:W-:Y:S02]  /*24960*/  IADD3 R12, R5, -0x1, R11 ;  /* 0xffffffff050c7810 */ /* 0x000fe40007ffe00b */
[----:B------:R-:W0:Y:S03]  /*24970*/  I2F.RP R2, R13 ;  /* 0x0000000d00027306 */ /* 0x000e260000209400 */
[----:B------:R-:W-:-:S05]  /*24980*/  IMAD.IADD R12, R12, 0x1, -R4 ;  /* 0x000000010c0c7824 */ /* 0x000fca00078e0a04 */
[----:B0-----:R-:W0:Y:S02]  /*24990*/  MUFU.RCP R2, R2 ;  /* 0x0000000200027308 */ /* 0x001e240000001000 */
[----:B0-----:R-:W-:-:S06]  /*249a0*/  VIADD R2, R2, 0xffffffe ;  /* 0x0ffffffe02027836 */ /* 0x001fcc0000000000 */
[----:B------:R0:W1:Y:S02]  /*249b0*/  F2I.FTZ.U32.TRUNC.NTZ R3, R2 ;  /* 0x0000000200037305 */ /* 0x000064000021f000 */
[----:B0-----:R-:W-:-:S04]  /*249c0*/  LOP3.LUT R2, R12, R5, RZ, 0x3c, !PT ;  /* 0x000000050c027212 */ /* 0x001fc800078e3cff */
[----:B------:R-:W-:Y:S01]  /*249d0*/  ISETP.GE.AND P3, PT, R2, RZ, PT ;  /* 0x000000ff0200720c */ /* 0x000fe20003f66270 */
[----:B-1----:R-:W-:-:S04]  /*249e0*/  IMAD.MOV R2, RZ, RZ, -R3 ;  /* 0x000000ffff027224 */ /* 0x002fc800078e0a03 */
[----:B------:R-:W-:Y:S02]  /*249f0*/  IMAD R14, R2, R13, RZ ;  /* 0x0000000d020e7224 */ /* 0x000fe400078e02ff */
[----:B------:R-:W-:-:S04]  /*24a00*/  IMAD.MOV.U32 R2, RZ, RZ, RZ ;  /* 0x000000ffff027224 */ /* 0x000fc800078e00ff */
        /* <DEDUP_REMOVED lines=13> */
[----:B------:R-:W-:-:S07]  /*24ae0*/  @!P2 LOP3.LUT R14, RZ, R5, RZ, 0x33, !PT ;  /* 0x00000005ff0ea212 */ /* 0x000fce00078e33ff */
.L_x_1876:
[----:B------:R-:W-:Y:S05]  /*24af0*/  BSYNC B0 ;  /* 0x0000000000007941 */ /* 0x000fea0003800000 */
.L_x_1875:
[-C--:B------:R-:W-:Y:S01]  /*24b00*/  IMAD R3, R9, R14.reuse, R4 ;  /* 0x0000000e09037224 */ /* 0x080fe200078e0204 */
        /* <DEDUP_REMOVED lines=24> */
.L_x_2052:
[----:B-1----:R-:W-:Y:S02]  /*24c90*/  ISETP.NE.AND P0, PT, R14, RZ, PT ;  /* 0x000000ff0e00720c */ /* 0x002fe40003f05270 */
[----:B------:R-:W-:-:S11]  /*24ca0*/  PLOP3.LUT P6, PT, PT, PT, PT, 0x8, 0x0 ;  /* 0x000000000000781c */ /* 0x000fd60003fce170 */
[----:B------:R-:W-:Y:S05]  /*24cb0*/  @P0 BRA `(.L_x_1880) ;  /* 0x00000000000c0947 */ /* 0x000fea0003800000 */
[----:B------:R-:W-:-:S03]  /*24cc0*/  UMOV UR4, 0xffffffff ;  /* 0xffffffff00047882 */ /* 0x000fc60000000000 */
[----:B------:R-:W-:Y:S05]  /*24cd0*/  BRA.DIV UR4, `(.L_x_1881) ;  /* 0x0000007604647947 */ /* 0x000fea000b800000 */
[----:B------:R-:W-:-:S13]  /*24ce0*/  ELECT P6, URZ, PT ;  /* 0x00000000003f782f */ /* 0x000fda00038c0000 */
.L_x_1880:
        /* <DEDUP_REMOVED lines=9> */
.L_x_2055:
[----:B------:R-:W-:Y:S05]  /*24d80*/  BSYNC B1 ;  /* 0x0000000000017941 */ /* 0x000fea0003800000 */
.L_x_1882:
        /* <DEDUP_REMOVED lines=10> */
.L_x_2056:
[----:B------:R-:W-:Y:S05]  /*24e30*/  BSYNC B2 ;  /* 0x0000000000027941 */ /* 0x000fea0003800000 */
.L_x_1886:
[----:B------:R-:W-:Y:S04]  /*24e40*/  BSSY B2, `(.L_x_1888) ;  /* 0x0000009000027945 */ /* 0x000fe80003800000 */
[----:B------:R-:W-:Y:S05]  /*24e50*/  @P1 BRA `(.L_x_1889) ;  /* 0x00000000001c1947 */ /* 0x000fea0003800000 */
[----:B------:R-:W2:Y:S01]  /*24e60*/  S2R R7, SR_TID.X ;  /* 0x0000000000077919 */ /* 0x000ea20000002100 */
[----:B------:R-:W-:-:S04]  /*24e70*/  IMAD.MOV.U32 R3, RZ, RZ, 0x9000 ;  /* 0x00009000ff037424 */ /* 0x000fc800078e00ff */
[----:B------:R3:W-:Y:S01]  /*24e80*/  SYNCS.ARRIVE.TRANS64 RZ, [R12+URZ+0x2a890], R3 ;  /* 0x02a890030cff79a7 */ /* 0x0007e2000800003f */
[----:B--2---:R-:W-:-:S04]  /*24e90*/  LOP3.LUT R7, R7, 0x1f, RZ, 0xc0, !PT ;  /* 0x0000001f07077812 */ /* 0x004fc800078ec0ff */
[----:B------:R-:W-:-:S13]  /*24ea0*/  ISETP.NE.AND P0, PT, R7, RZ, PT ;  /* 0x000000ff0700720c */ /* 0x000fda0003f05270 */
[----:B---3--:R-:W-:Y:S05]  /*24eb0*/  @!P0 BRA `(.L_x_1889) ;  /* 0x0000000000048947 */ /* 0x008fea0003800000 */
[----:B------:R-:W-:Y:S01]  /*24ec0*/  BPT.TRAP 0x1 ;  /* 0x000000040000795c */ /* 0x000fe20000300000 */
.L_x_1889:
[----:B------:R-:W-:Y:S05]  /*24ed0*/  BSYNC B2 ;  /* 0x0000000000027941 */ /* 0x000fea0003800000 */
.L_x_1888:
        /* <DEDUP_REMOVED lines=10> */
[----:B------:R-:W-:Y:S01]  /*24f80*/  VIADD R13, R10, 0x18400 ;  /* 0x000184000a0d7836 */ /* 0x000fe20000000000 */
[----:B------:R-:W-:-:S09]  /*24f90*/  UMOV UR7, 0x12f00000 ;  /* 0x12f0000000077882 */ /* 0x000fd20000000000 */
.L_x_1890:
        /* <DEDUP_REMOVED lines=12> */
[----:B------:R-:W-:Y:S01]  /*25060*/  VIADD R13, R10, 0x1b400 ;  /* 0x0001b4000a0d7836 */ /* 0x000fe20000000000 */
[----:B------:R-:W-:Y:S01]  /*25070*/  UMOV UR6, 0x0 ;  /* 0x0000000000067882 */ /* 0x000fe20000000000 */
[----:B------:R-:W-:Y:S01]  /*25080*/  UMOV UR7, 0x12f00000 ;  /* 0x12f0000000077882 */ /* 0x000fe20000000000 */
[----:B------:R-:W-:-:S15]  /*25090*/  R2UR UR10, R21 ;  /* 0x00000000150a72ca */ /* 0x000fde00000e0000 */
.L_x_1891:
        /* <DEDUP_REMOVED lines=15> */
.L_x_1892:
        /* <DEDUP_REMOVED lines=13> */
.L_x_2057:
[----:B------:R-:W-:Y:S05]  /*25260*/  BSYNC B2 ;  /* 0x0000000000027941 */ /* 0x000fea0003800000 */
.L_x_1893:
        /* <DEDUP_REMOVED lines=11> */
.L_x_1896:
[----:B------:R-:W-:Y:S05]  /*25320*/  BSYNC B2 ;  /* 0x0000000000027941 */ /* 0x000fea0003800000 */
.L_x_1895:
        /* <DEDUP_REMOVED lines=9> */
.L_x_1897:
        /* <DEDUP_REMOVED lines=15> */
.L_x_1898:
        /* <DEDUP_REMOVED lines=10> */
.L_x_1885:
[----:B------:R-:W-:Y:S05]  /*25550*/  BSYNC B1 ;  /* 0x0000000000017941 */ /* 0x000fea0003800000 */
.L_x_1884:
        /* <DEDUP_REMOVED lines=9> */
.L_x_1914:
[----:B------:R-:W-:Y:S05]  /*255f0*/  YIELD ;  /* 0x0000000000007946 */ /* 0x000fea0003800000 */
[----:B------:R-:W-:Y:S04]  /*25600*/  BSSY B1, `(.L_x_1899) ;  /* 0x000007b000017945 */ /* 0x000fe80003800000 */
[----:B------:R-:W-:Y:S05]  /*25610*/  @!P6 BRA `(.L_x_1900) ;  /* 0x0000000400e4e947 */ /* 0x000fea0003800000 */
[----:B0-----:R-:W-:Y:S01]  /*25620*/  IMAD R10, R22, 0x8, R17 ;  /* 0x00000008160a7824 */ /* 0x001fe200078e0211 */
[----:B------:R-:W-:Y:S01]  /*25630*/  SHF.L.U32 R2, R31, 0x1f, RZ ;  /* 0x0000001f1f027819 */ /* 0x000fe200000006ff */
[----:B------:R-:W0:Y:S01]  /*25640*/  S2R R3, SR_TID.X ;  /* 0x0000000000037919 */ /* 0x000e220000002100 */
[----:B------:R-:W-:Y:S02]  /*25650*/  BSSY B2, `(.L_x_1901) ;  /* 0x0000005000027945 */ /* 0x000fe40003800000 */
[----:B------:R-:W1:Y:S01]  /*25660*/  SYNCS.PHASECHK.TRANS64.TRYWAIT P1, [R10+URZ+0x2a8a0], R2 ;  /* 0x02a8a0020a0075a7 */ /* 0x000e62000802017f */
[----:B0-----:R-:W-:-:S04]  /*25670*/  LOP3.LUT R3, R3, 0x7f, RZ, 0xc0, !PT ;  /* 0x0000007f03037812 */ /* 0x001fc800078ec0ff */
[----:B------:R-:W-:Y:S01]  /*25680*/  ISETP.NE.AND P2, PT, R3, RZ, PT ;  /* 0x000000ff0300720c */ /* 0x000fe20003f45270 */
[----:B-1----:R-:W-:-:S12]  /*25690*/  @!P1 BRA `(.L_x_1902) ;  /* 0x0000006c00509947 */ /* 0x002fd80003800000 */
.L_x_2058:
[----:B------:R-:W-:Y:S05]  /*256a0*/  BSYNC B2 ;  /* 0x0000000000027941 */ /* 0x000fea0003800000 */
.L_x_1901:
[----:B------:R-:W-:Y:S04]  /*256b0*/  BSSY B2, `(.L_x_1903) ;  /* 0x0000009000027945 */ /* 0x000fe80003800000 */
[----:B------:R-:W-:Y:S05]  /*256c0*/  @P2 BRA `(.L_x_1904) ;  /* 0x00000000001c2947 */ /* 0x000fea0003800000 */
[----:B------:R-:W1:Y:S01]  /*256d0*/  S2R R7, SR_TID.X ;  /* 0x0000000000077919 */ /* 0x000e620000002100 */
[----:B------:R-:W-:-:S04]  /*256e0*/  IMAD.MOV.U32 R3, RZ, RZ, 0x9000 ;  /* 0x00009000ff037424 */ /* 0x000fc800078e00ff */
[----:B------:R2:W-:Y:S01]  /*256f0*/  SYNCS.ARRIVE.TRANS64 RZ, [R10+URZ+0x2a890], R3 ;  /* 0x02a890030aff79a7 */ /* 0x0005e2000800003f */
[----:B-1----:R-:W-:-:S04]  /*25700*/  LOP3.LUT R7, R7, 0x1f, RZ, 0xc0, !PT ;  /* 0x0000001f07077812 */ /* 0x002fc800078ec0ff */
[----:B------:R-:W-:-:S13]  /*25710*/  ISETP.NE.AND P1, PT, R7, RZ, PT ;  /* 0x000000ff0700720c */ /* 0x000fda0003f25270 */
[----:B--2---:R-:W-:Y:S05]  /*25720*/  @!P1 BRA `(.L_x_1904) ;  /* 0x0000000000049947 */ /* 0x004fea0003800000 */
[----:B------:R-:W-:Y:S01]  /*25730*/  BPT.TRAP 0x1 ;  /* 0x000000040000795c */ /* 0x000fe20000300000 */
.L_x_1904:
[----:B------:R-:W-:Y:S05]  /*25740*/  BSYNC B2 ;  /* 0x0000000000027941 */ /* 0x000fea0003800000 */
.L_x_1903:
        /* <DEDUP_REMOVED lines=8> */
[----:B------:R-:W-:Y:S01]  /*257d0*/  VIADD R12, R3, 0x18400 ;  /* 0x00018400030c7836 */ /* 0x000fe20000000000 */
[----:B------:R-:W-:Y:S01]  /*257e0*/  UMOV UR6, 0x0 ;  /* 0x0000000000067882 */ /* 0x000fe20000000000 */
[----:B------:R-:W-:-:S10]  /*257f0*/  UMOV UR7, 0x12f00000 ;  /* 0x12f0000000077882 */ /* 0x000fd40000000000 */
.L_x_1905:
        /* <DEDUP_REMOVED lines=10> */
[----:B------:R-:W-:Y:S01]  /*258a0*/  IMAD.MOV.U32 R12, RZ, RZ, 0x40 ;  /* 0x00000040ff0c7424 */ /* 0x000fe200078e00ff */
[----:B------:R-:W-:Y:S01]  /*258b0*/  PLOP3.LUT P1, PT, PT, PT, PT, 0x80, 0x0 ;  /* 0x000000000000781c */ /* 0x000fe20003f2f070 */
[----:B------:R-:W-:Y:S01]  /*258c0*/  VIADD R14, R3, 0x1b400 ;  /* 0x0001b400030e7836 */ /* 0x000fe20000000000 */
[----:B------:R-:W-:Y:S01]  /*258d0*/  UMOV UR6, 0x0 ;  /* 0x0000000000067882 */ /* 0x000fe20000000000 */
[----:B------:R-:W-:Y:S01]  /*258e0*/  UMOV UR7, 0x12f00000 ;  /* 0x12f0000000077882 */ /* 0x000fe20000000000 */
[----:B------:R-:W-:-:S15]  /*258f0*/  R2UR UR10, R12 ;  /* 0x000000000c0a72ca */ /* 0x000fde00000e0000 */
.L_x_1906:
        /* <DEDUP_REMOVED lines=10> */
[----:B------:R-:W-:Y:S01]  /*259a0*/  PLOP3.LUT P1, PT, PT, PT, PT, 0x80, 0x0 ;  /* 0x000000000000781c */ /* 0x000fe20003f2f070 */
[----:B------:R-:W-:Y:S01]  /*259b0*/  VIADD R3, R3, 0x1e400 ;  /* 0x0001e40003037836 */ /* 0x000fe20000000000 */
[----:B------:R-:W-:Y:S01]  /*259c0*/  UMOV UR6, 0x0 ;  /* 0x0000000000067882 */ /* 0x000fe20000000000 */
[----:B------:R-:W-:Y:S01]  /*259d0*/  UMOV UR7, 0x12f00000 ;  /* 0x12f0000000077882 */ /* 0x000fe20000000000 */
[----:B------:R-:W-:-:S09]  /*259e0*/  UMOV UR10, 0x80 ;  /* 0x00000080000a7882 */ /* 0x000fd20000000000 */
.L_x_1907:
        /* <DEDUP_REMOVED lines=10> */
[----:B------:R-:W1:Y:S01]  /*25a90*/  SYNCS.PHASECHK.TRANS64.TRYWAIT P1, [R10+URZ+0x2a8c0], R2 ;  /* 0x02a8c0020a0075a7 */ /* 0x000e62000802017f */
[----:B------:R-:W-:Y:S04]  /*25aa0*/  BSSY B2, `(.L_x_1908) ;  /* 0x0000002000027945 */ /* 0x000fe80003800000 */
[----:B-1----:R-:W-:Y:S05]  /*25ab0*/  @!P1 BRA `(.L_x_1909) ;  /* 0x00000068005c9947 */ /* 0x002fea0003800000 */
.L_x_2059:
[----:B------:R-:W-:Y:S05]  /*25ac0*/  BSYNC B2 ;  /* 0x0000000000027941 */ /* 0x000fea0003800000 */
.L_x_1908:
[----:B------:R-:W-:Y:S01]  /*25ad0*/  BSSY B2, `(.L_x_1910) ;  /* 0x000000b000027945 */ /* 0x000fe20003800000 */
[----:B01----:R-:W-:Y:S02]  /*25ae0*/  IMAD.MOV.U32 R2, RZ, RZ, 0x0 ;  /* 0x00000000ff027424 */ /* 0x003fe400078e00ff */
[----:B------:R-:W-:Y:S01]  /*25af0*/  IMAD.MOV.U32 R3, RZ, RZ, 0x12f00000 ;  /* 0x12f00000ff037424 */ /* 0x000fe200078e00ff */
[----:B------:R-:W-:Y:S06]  /*25b00*/  @P2 BRA `(.L_x_1911) ;  /* 0x00000000001c2947 */ /* 0x000fec0003800000 */
[----:B------:R-:W0:Y:S01]  /*25b10*/  S2R R14, SR_TID.X ;  /* 0x00000000000e7919 */ /* 0x000e220000002100 */
[----:B------:R-:W-:-:S04]  /*25b20*/  IMAD.MOV.U32 R13, RZ, RZ, 0x6000 ;  /* 0x00006000ff0d7424 */ /* 0x000fc800078e00ff */
[----:B------:R1:W-:Y:S01]  /*25b30*/  SYNCS.ARRIVE.TRANS64 RZ, [R10+URZ+0x2a8b0], R13 ;  /* 0x02a8b00d0aff79a7 */ /* 0x0003e2000800003f */
[----:B0-----:R-:W-:-:S04]  /*25b40*/  LOP3.LUT R14, R14, 0x1f, RZ, 0xc0, !PT ;  /* 0x0000001f0e0e7812 */ /* 0x001fc800078ec0ff */
[----:B------:R-:W-:-:S13]  /*25b50*/  ISETP.NE.AND P1, PT, R14, RZ, PT ;  /* 0x000000ff0e00720c */ /* 0x000fda0003f25270 */
[----:B-1----:R-:W-:Y:S05]  /*25b60*/  @!P1 BRA `(.L_x_1911) ;  /* 0x0000000000049947 */ /* 0x002fea0003800000 */
[----:B------:R-:W-:Y:S01]  /*25b70*/  BPT.TRAP 0x1 ;  /* 0x000000040000795c */ /* 0x000fe20000300000 */
.L_x_1911:
[----:B------:R-:W-:Y:S05]  /*25b80*/  BSYNC B2 ;  /* 0x0000000000027941 */ /* 0x000fea0003800000 */
.L_x_1910:
[----:B------:R-:W-:Y:S01]  /*25b90*/  R2UR UR10, R15 ;  /* 0x000000000f0a72ca */ /* 0x000fe200000e0000 */
[----:B------:R-:W-:Y:S01]  /*25ba0*/  IMAD R13, R22, 0x6000, R17 ;  /* 0x00006000160d7824 */ /* 0x000fe200078e0211 */
[----:B------:R-:W-:Y:S01]  /*25bb0*/  R2UR UR6, R2 ;  /* 0x00000000020672ca */ /* 0x000fe200000e0000 */
[----:B------:R-:W-:Y:S01]  /*25bc0*/  UIADD3 UR4, UP0, UR36, 0x670, URZ ;  /* 0x0000067024047890 */ /* 0x000fe2000ff1e03f */
[----:B------:R-:W-:Y:S01]  /*25bd0*/  R2UR UR7, R3 ;  /* 0x00000000030772ca */ /* 0x000fe200000e0000 */
[----:B------:R-:W-:Y:S01]  /*25be0*/  VIADD R10, R10, 0x2a8b0 ;  /* 0x0002a8b00a0a7836 */ /* 0x000fe20000000000 */
[----:B------:R-:W-:Y:S01]  /*25bf0*/  PLOP3.LUT P1, PT, PT, PT, PT, 0x80, 0x0 ;  /* 0x000000000000781c */ /* 0x000fe20003f2f070 */
[----:B------:R-:W-:Y:S01]  /*25c00*/  VIADD R14, R13, 0x400 ;  /* 0x000004000d0e7836 */ /* 0x000fe20000000000 */
[----:B------:R-:W-:-:S12]  /*25c10*/  UIADD3.X UR5, URZ, UR37, URZ, UP0, !UPT ;  /* 0x000000253f057290 */ /* 0x000fd800087fe43f */
.L_x_1912:
        /* <DEDUP_REMOVED lines=15> */
.L_x_1913:
        /* <DEDUP_REMOVED lines=10> */
.L_x_1900:
[----:B------:R-:W-:Y:S05]  /*25db0*/  BSYNC B1 ;  /* 0x0000000000017941 */ /* 0x000fea0003800000 */
.L_x_1899:
[C---:B------:R-:W-:Y:S01]  /*25dc0*/  ISETP.GT.AND P2, PT, R11.reuse, R5, PT ;  /* 0x000000050b00720c */ /* 0x040fe20003f44270 */
[----:B------:R-:W-:Y:S02]  /*25dd0*/  VIADD R22, R22, 0x1 ;  /* 0x0000000116167836 */ /* 0x000fe40000000000 */
[----:B------:R-:W-:-:S03]  /*25de0*/  VIADD R11, R11, 0xffffffff ;  /* 0xffffffff0b0b7836 */ /* 0x000fc60000000000 */
[----:B------:R-:W-:-:S04]  /*25df0*/  ISETP.NE.AND P1, PT, R22, 0x2, PT ;  /* 0x000000021600780c */ /* 0x000fc80003f25270 */
[----:B------:R-:W-:Y:S02]  /*25e00*/  SEL R2, RZ, 0x1, P1 ;  /* 0x00000001ff027807 */ /* 0x000fe40000800000 */
[----:B------:R-:W-:Y:S02]  /*25e10*/  SEL R22, R22, RZ, P1 ;  /* 0x000000ff16167207 */ /* 0x000fe40000800000 */
[----:B------:R-:W-:Y:S01]  /*25e20*/  LOP3.LUT R31, R31, R2, RZ, 0x3c, !PT ;  /* 0x000000021f1f7212 */ /* 0x000fe200078e3cff */
[----:B------:R-:W-:Y:S06]  /*25e30*/  @P2 BRA `(.L_x_1914) ;  /* 0xfffffff400ec2947 */ /* 0x000fec000383ffff */
.L_x_1878:
[----:B------:R-:W-:Y:S05]  /*25e40*/  BSYNC B0 ;  /* 0x0000000000007941 */ /* 0x000fea0003800000 */
.L_x_1877:
[----:B------:R-:W1:Y:S01]  /*25e50*/  LDC R0, c[0x0][0x448] ;  /* 0x00011200ff007b82 */ /* 0x000e620000000800 */
[----:B------:R-:W-:Y:S01]  /*25e60*/  VIADD R5, R25, 0x7f ;  /* 0x0000007f19057836 */ /* 0x000fe20000000000 */
[----:B------:R-:W-:Y:S06]  /*25e70*/  @!P0 WARPSYNC.ALL ;  /* 0x0000000000008948 */ /* 0x000fec0003800000 */
[----:B------:R-:W2:Y:S08]  /*25e80*/  LDC.64 R2, c[0x0][0x9e0] ;  /* 0x00027800ff027b82 */ /* 0x000eb00000000a00 */
[----:B------:R-:W-:Y:S01]  /*25e90*/  @!P0 BAR.SYNC.DEFER_BLOCKING 0xc, 0x180 ;  /* 0x0306000000008b1d */ /* 0x000fe20000010000 */
[----:B-1----:R-:W-:-:S02]  /*25ea0*/  ISETP.NE.AND P1, PT, R0, 0x1, PT ;  /* 0x000000010000780c */ /* 0x002fc40003f25270 */
[----:B--2---:R-:W-:-:S11]  /*25eb0*/  ISETP.GE.AND P2, PT, R3, 0x1, PT ;  /* 0x000000010300780c */ /* 0x004fd60003f46270 */
[----:B------:R-:W1:Y:S08]  /*25ec0*/  @P1 LDC R4, c[0x0][0x44c] ;  /* 0x00011300ff041b82 */ /* 0x000e700000000800 */
[----:B------:R-:W2:Y:S01]  /*25ed0*/  @P1 LDC R0, c[0x0][0x450] ;  /* 0x00011400ff001b82 */ /* 0x000ea20000000800 */
[----:B-1----:R-:W-:-:S05]  /*25ee0*/  @P1 IMAD.HI.U32 R7, R5, R4, RZ ;  /* 0x0000000405071227 */ /* 0x002fca00078e00ff */
[----:B--2---:R-:W-:-:S05]  /*25ef0*/  @P1 SHF.R.U32.HI R5, RZ, R0, R7 ;  /* 0x00000000ff051219 */ /* 0x004fca0000011607 */
        /* <DEDUP_REMOVED lines=14> */
.L_x_1917:
[----:B------:R-:W-:-:S13]  /*25fe0*/  ISETP.NE.AND P0, PT, R3, 0x1, PT ;  /* 0x000000010300780c */ /* 0x000fda0003f05270 */
[----:B------:R-:W1:Y:S02]  /*25ff0*/  @P0 LDC.64 R4, c[0x0][0x9e8] ;  /* 0x00027a00ff040b82 */ /* 0x000e640000000a00 */
[----:B-1----:R-:W-:-:S05]  /*26000*/  @P0 IMAD.HI.U32 R4, R0, R4, RZ ;  /* 0x0000000400040227 */ /* 0x002fca00078e00ff */
[----:B------:R-:W-:-:S07]  /*26010*/  @P0 SHF.R.U32.HI R0, RZ, R5, R4 ;  /* 0x00000005ff000219 */ /* 0x000fce0000011604 */
.L_x_1918:
[----:B------:R-:W-:Y:S05]  /*26020*/  BSYNC B0 ;  /* 0x0000000000007941 */ /* 0x000fea0003800000 */
.L_x_1916:
[----:B------:R-:W-:-:S05]  /*26030*/  IMAD R5, R0, R3, R3 ;  /* 0x0000000300057224 */ /* 0x000fca00078e0203 */
[----:B------:R-:W-:-:S07]  /*26040*/  VIMNMX R2, R2, R5, PT ;  /* 0x0000000502027248 */ /* 0x000fce0003fe0100 */
.L_x_1915:
[----:B------:R-:W1:Y:S01]  /*26050*/  @P1 LDC R0, c[0x0][0x44c] ;  /* 0x00011300ff001b82 */ /* 0x000e620000000800 */
[----:B------:R-:W-:Y:S01]  /*26060*/  VIADD R2, R2, 0x5f ;  /* 0x0000005f02027836 */ /* 0x000fe20000000000 */
[----:B------:R-:W-:Y:S01]  /*26070*/  ULDC UR4, c[0x0][0x9dc] ;  /* 0x0002770000047ab9 */ /* 0x000fe20000000800 */
[----:B------:R-:W-:Y:S02]  /*26080*/  IMAD.MOV.U32 R5, RZ, RZ, R25 ;  /* 0x000000ffff057224 */ /* 0x000fe400078e0019 */
[----:B------:R-:W-:-:S03]  /*26090*/  IMAD.HI R2, R2, 0x2aaaaaab, RZ ;  /* 0x2aaaaaab02027827 */ /* 0x000fc600078e02ff */
[----:B------:R-:W2:Y:S01]  /*260a0*/  @P1 LDC R7, c[0x0][0x450] ;  /* 0x00011400ff071b82 */ /* 0x000ea20000000800 */
[----:B-1----:R-:W-:-:S05]  /*260b0*/  @P1 IMAD.HI.U32 R0, R25, R0, RZ ;  /* 0x0000000019001227 */ /* 0x002fca00078e00ff */
[----:B--2---:R-:W-:Y:S02]  /*260c0*/  @P1 SHF.R.U32.HI R5, RZ, R7, R0 ;  /* 0x00000007ff051219 */ /* 0x004fe40000011600 */
[----:B------:R-:W-:-:S03]  /*260d0*/  SHF.R.U32.HI R7, RZ, 0x1f, R2 ;  /* 0x0000001fff077819 */ /* 0x000fc60000011602 */
[----:B------:R-:W-:Y:S01]  /*260e0*/  IMAD.IADD R8, R8, 0x1, R5 ;  /* 0x0000000108087824 */ /* 0x000fe200078e0205 */
[----:B------:R-:W-:-:S03]  /*260f0*/  LEA.HI.SX32 R2, R2, R7, 0x1c ;  /* 0x0000000702027211 */ /* 0x000fc600078fe2ff */
[----:B------:R-:W-:Y:S01]  /*26100*/  VIADD R0, R8, -UR4 ;  /* 0x8000000408007c36 */ /* 0x000fe20008000000 */
[----:B------:R-:W-:Y:S01]  /*26110*/  VIMNMX R19, R19, R2, PT ;  /* 0x0000000213137248 */ /* 0x000fe20003fe0100 */
[----:B------:R-:W-:Y:S06]  /*26120*/  @!P2 BRA `(.L_x_1919) ;  /* 0x000000000044a947 */ /* 0x000fec0003800000 */
[----:B------:R-:W-:Y:S01]  /*26130*/  ISETP.GT.AND P0, PT, R8, -0x1, PT ;  /* 0xffffffff0800780c */ /* 0x000fe20003f04270 */
[----:B------:R-:W-:-:S12]  /*26140*/  BSSY B0, `(.L_x_1920) ;  /* 0x000000d000007945 */ /* 0x000fd80003800000 */
[----:B------:R-:W-:Y:S05]  /*26150*/  @P0 BRA `(.L_x_1921) ;  /* 0x00000000001c0947 */ /* 0x000fea0003800000 */
[----:B------:R-:W-:Y:S02]  /*26160*/  ISETP.NE.AND P0, PT, R3, 0x1, PT ;  /* 0x000000010300780c */ /* 0x000fe40003f05270 */
[----:B------:R-:W-:-:S11]  /*26170*/  LOP3.LUT R7, RZ, R8, RZ, 0x33, !PT ;  /* 0x00000008ff077212 */ /* 0x000fd600078e33ff */
[----:B------:R-:W1:Y:S02]  /*26180*/  @P0 LDC.64 R4, c[0x0][0x9e8] ;  /* 0x00027a00ff040b82 */ /* 0x000e640000000a00 */
[----:B-1----:R-:W-:-:S05]  /*26190*/  @P0 IMAD.HI.U32 R4, R7, R4, RZ ;  /* 0x0000000407040227 */ /* 0x002fca00078e00ff */
[----:B------:R-:W-:-:S04]  /*261a0*/  @P0 SHF.R.U32.HI R7, RZ, R5, R4 ;  /* 0x00000005ff070219 */ /* 0x000fc80000011604 */
[----:B------:R-:W-:Y:S01]  /*261b0*/  LOP3.LUT R8, RZ, R7, RZ, 0x33, !PT ;  /* 0x00000007ff087212 */ /* 0x000fe200078e33ff */
[----:B------:R-:W-:Y:S06]  /*261c0*/  BRA `(.L_x_1922) ;  /* 0x0000000000107947 */ /* 0x000fec0003800000 */
.L_x_1921:
[----:B------:R-:W-:-:S13]  /*261d0*/  ISETP.NE.AND P0, PT, R3, 0x1, PT ;  /* 0x000000010300780c */ /* 0x000fda0003f05270 */
[----:B------:R-:W1:Y:S02]  /*261e0*/  @P0 LDC.64 R4, c[0x0][0x9e8] ;  /* 0x00027a00ff040b82 */ /* 0x000e640000000a00 */
[----:B-1----:R-:W-:-:S05]  /*261f0*/  @P0 IMAD.HI.U32 R4, R8, R4, RZ ;  /* 0x0000000408040227 */ /* 0x002fca00078e00ff */
[----:B------:R-:W-:-:S07]  /*26200*/  @P0 SHF.R.U32.HI R8, RZ, R5, R4 ;  /* 0x00000005ff080219 */ /* 0x000fce0000011604 */
.L_x_1922:
[----:B------:R-:W-:Y:S05]  /*26210*/  BSYNC B0 ;  /* 0x0000000000007941 */ /* 0x000fea0003800000 */
.L_x_1920:
[----:B------:R-:W-:-:S05]  /*26220*/  IMAD R3, R8, R3, RZ ;  /* 0x0000000308037224 */ /* 0x000fca00078e02ff */
[----:B------:R-:W-:-:S07]  /*26230*/  VIMNMX R0, R0, R3, !PT ;  /* 0x0000000300007248 */ /* 0x000fce0007fe0100 */
.L_x_1919:
[----:B------:R-:W-:Y:S01]  /*26240*/  ISETP.NE.AND P1, PT, R6, RZ, PT ;  /* 0x000000ff0600720c */ /* 0x000fe20003f25270 */
[----:B------:R-:W-:Y:S01]  /*26250*/  IMAD.HI R0, R0, 0x2aaaaaab, RZ ;  /* 0x2aaaaaab00007827 */ /* 0x000fe200078e02ff */
[----:B------:R-:W-:Y:S03]  /*26260*/  BSSY B0, `(.L_x_1923) ;  /* 0x0000022000007945 */ /* 0x000fe60003800000 */
[----:B------:R-:W-:Y:S01]  /*26270*/  IMAD.MOV.U32 R2, RZ, RZ, RZ ;  /* 0x000000ffff027224 */ /* 0x000fe200078e00ff */
[----:B------:R-:W-:-:S04]  /*26280*/  SHF.R.U32.HI R3, RZ, 0x1f, R0 ;  /* 0x0000001fff037819 */ /* 0x000fc80000011600 */
[----:B------:R-:W-:-:S03]  /*26290*/  LEA.HI.SX32 R0, R0, R3, 0x1c ;  /* 0x0000000300007211 */ /* 0x000fc600078fe2ff */
[----:B------:R-:W1:Y:S01]  /*262a0*/  @!P1 LDC R6, c[0x0][0x9f0] ;  /* 0x00027c00ff069b82 */ /* 0x000e620000000800 */
[----:B------:R-:W-:-:S04]  /*262b0*/  VIMNMX R0, RZ, R0, !PT ;  /* 0x00000000ff007248 */ /* 0x000fc80007fe0100 */
[----:B------:R-:W-:-:S13]  /*262c0*/  ISETP.GT.AND P0, PT, R19, R0, PT ;  /* 0x000000001300720c */ /* 0x000fda0003f04270 */
[----:B------:R-:W-:Y:S05]  /*262d0*/  @!P0 BRA `(.L_x_1924) ;  /* 0x0000000000688947 */ /* 0x000fea0003800000 */
[-C--:B-1----:R-:W-:Y:S01]  /*262e0*/  IABS R4, R6.reuse ;  /* 0x0000000600047213 */ /* 0x082fe20000000000 */
[----:B------:R-:W-:Y:S01]  /*262f0*/  IMAD.MOV.U32 R2, RZ, RZ, RZ ;  /* 0x000000ffff027224 */ /* 0x000fe200078e00ff */
[----:B------:R-:W-:Y:S02]  /*26300*/  IABS R8, R6 ;  /* 0x0000000600087213 */ /* 0x000fe40000000000 */
[----:B------:R-:W1:Y:S08]  /*26310*/  I2F.RP R5, R4 ;  /* 0x0000000400057306 */ /* 0x000e700000209400 */
[----:B-1----:R-:W1:Y:S02]  /*26320*/  MUFU.RCP R5, R5 ;  /* 0x0000000500057308 */ /* 0x002e640000001000 */
[----:B-1----:R-:W-:-:S06]  /*26330*/  VIADD R7, R5, 0xffffffe ;  /* 0x0ffffffe05077836 */ /* 0x002fcc0000000000 */
[----:B------:R1:W2:Y:S02]  /*26340*/  F2I.FTZ.U32.TRUNC.NTZ R3, R7 ;  /* 0x0000000700037305 */ /* 0x0002a4000021f000 */
[----:B-1----:R-:W-:Y:S02]  /*26350*/  IMAD.MOV R7, RZ, RZ, -R8 ;  /* 0x000000ffff077224 */ /* 0x002fe400078e0a08 */
[----:B--2---:R-:W-:-:S04]  /*26360*/  IMAD.MOV R11, RZ, RZ, -R3 ;  /* 0x000000ffff0b7224 */ /* 0x004fc800078e0a03 */
        /* <DEDUP_REMOVED lines=17> */
.L_x_1924:
[----:B------:R-:W-:Y:S05]  /*26480*/  BSYNC B0 ;  /* 0x0000000000007941 */ /* 0x000fea0003800000 */
.L_x_1923:
[-C--:B------:R-:W-:Y:S01]  /*26490*/  IMAD R0, R9, R2.reuse, R0 ;  /* 0x0000000209007224 */ /* 0x080fe200078e0200 */
[----:B------:R-:W-:Y:S04]  /*264a0*/  BSSY B7, `(.L_x_1925) ;  /* 0x0000365000077945 */ /* 0x000fe80003800000 */
[----:B------:R-:W-:Y:S01]  /*264b0*/  VIADDMNMX R19, R0, R2, R19, PT ;  /* 0x0000000200137246 */ /* 0x000fe20003800113 */
[----:B------:R2:W-:Y:S03]  /*264c0*/  STL [R1], R0 ;  /* 0x0000000001007387 */ /* 0x0005e60000100800 */
[----:B------:R-:W-:Y:S01]  /*264d0*/  ISETP.GT.AND P0, PT, R19, R0, PT ;  /* 0x000000001300720c */ /* 0x000fe20003f04270 */
[----:B------:R2:W-:-:S12]  /*264e0*/  STL [R1+0x20], R19 ;  /* 0x0000201301007387 */ /* 0x0005d80000100800 */
[----:B--2---:R-:W-:Y:S05]  /*264f0*/  @P0 BRA `(.L_x_1926) ;  /* 0x0000000000440947 */ /* 0x004fea0003800000 */
[----:B------:R-:W2:Y:S02]  /*26500*/  S2R R3, SR_TID.X ;  /* 0x0000000000037919 */ /* 0x000ea40000002100 */
[----:B--2---:R-:W-:-:S04]  /*26510*/  LOP3.LUT R3, R3, 0x7f, RZ, 0xc0, !PT ;  /* 0x0000007f03037812 */ /* 0x004fc800078ec0ff */
[----:B------:R-:W-:-:S13]  /*26520*/  ISETP.NE.AND P0, PT, R3, RZ, PT ;  /* 0x000000ff0300720c */ /* 0x000fda0003f05270 */
[----:B------:R-:W-:Y:S05]  /*26530*/  @P0 BRA `(.L_x_1927) ;  /* 0x00000034006c0947 */ /* 0x000fea0003800000 */
[----:B------:R-:W2:Y:S01]  /*26540*/  S2R R5, SR_LANEID ;  /* 0x0000000000057919 */ /* 0x000ea20000000000 */
[----:B------:R-:W-:Y:S01]  /*26550*/  VOTEU.ANY UR4, UPT, PT ;  /* 0x0000000000047886 */ /* 0x000fe200038e0100 */
[----:B------:R-:W3:Y:S01]  /*26560*/  LDC.64 R2, c[0x0][0xc60] ;  /* 0x00031800ff027b82 */ /* 0x000ee20000000a00 */
[----:B------:R-:W2:Y:S02]  /*26570*/  FLO.U32 R0, UR4 ;  /* 0x0000000400007d00 */ /* 0x000ea400080e0000 */
[----:B--2---:R-:W-:-:S06]  /*26580*/  ISETP.EQ.U32.AND P0, PT, R0, R5, PT ;  /* 0x000000050000720c */ /* 0x004fcc0003f02070 */
[----:B------:R-:W3:Y:S07]  /*26590*/  POPC R5, UR4 ;  /* 0x0000000400057d09 */ /* 0x000eee0008000000 */
[----:B---3--:R-:W2:Y:S01]  /*265a0*/  @P0 ATOMG.E.ADD.STRONG.GPU PT, R3, desc[UR60][R2.64], R5 ;  /* 0x00000005020309a8 */ /* 0x008ea200081ee1fc */
[----:B------:R-:W3:Y:S02]  /*265b0*/  S2R R4, SR_LTMASK ;  /* 0x0000000000047919 */ /* 0x000ee40000003900 */
[----:B---3--:R-:W-:-:S04]  /*265c0*/  LOP3.LUT R4, R4, UR4, RZ, 0xc0, !PT ;  /* 0x0000000404047c12 */ /* 0x008fc8000f8ec0ff */
[----:B------:R-:W3:Y:S01]  /*265d0*/  POPC R7, R4 ;  /* 0x0000000400077309 */ /* 0x000ee20000000000 */
[----:B--2---:R-:W3:Y:S02]  /*265e0*/  SHFL.IDX PT, R0, R3, R0, 0x1f ;  /* 0x00001f0003007589 */ /* 0x004ee400000e0000 */
[----:B---3--:R-:W-:Y:S01]  /*265f0*/  IADD3 R24, R0, UR38, R7 ;  /* 0x0000002600187c10 */ /* 0x008fe2000fffe007 */
[----:B------:R-:W-:Y:S06]  /*26600*/  BRA `(.L_x_1927) ;  /* 0x0000003400387947 */ /* 0x000fec0003800000 */
.L_x_1926:
        /* <DEDUP_REMOVED lines=9> */
[----:B------:R-:W2:Y:S01]  /*266a0*/  LDC.64 R2, c[0x4][R2] ;  /* 0x0100000002027b82 */ /* 0x000ea20000000a00 */
[----:B------:R-:W-:Y:S02]  /*266b0*/  IMAD.U32 R5, RZ, RZ, UR7 ;  /* 0x00000007ff057e24 */ /* 0x000fe4000f8e00ff */
[----:B-1----:R-:W-:Y:S02]  /*266c0*/  IMAD.U32 R6, RZ, RZ, UR8 ;  /* 0x00000008ff067e24 */ /* 0x002fe4000f8e00ff */
[----:B------:R-:W-:-:S02]  /*266d0*/  IMAD.U32 R7, RZ, RZ, UR9 ;  /* 0x00000009ff077e24 */ /* 0x000fc4000f8e00ff */
[----:B0-----:R-:W-:Y:S02]  /*266e0*/  IMAD.U32 R10, RZ, RZ, UR4 ;  /* 0x00000004ff0a7e24 */ /* 0x001fe4000f8e00ff */
[----:B------:R-:W-:Y:S02]  /*266f0*/  IMAD.U32 R11, RZ, RZ, UR5 ;  /* 0x00000005ff0b7e24 */ /* 0x000fe4000f8e00ff */
[----:B------:R-:W-:Y:S02]  /*26700*/  IMAD.MOV.U32 R8, RZ, RZ, 0x70 ;  /* 0x00000070ff087424 */ /* 0x000fe400078e00ff */
[----:B------:R-:W-:Y:S02]  /*26710*/  IMAD.MOV.U32 R12, RZ, RZ, 0x1 ;  /* 0x00000001ff0c7424 */ /* 0x000fe400078e00ff */
[----:B------:R-:W-:-:S07]  /*26720*/  IMAD.MOV.U32 R13, RZ, RZ, RZ ;  /* 0x000000ffff0d7224 */ /* 0x000fce00078e00ff */
[----:B------:R-:W-:-:S07]  /*26730*/  LEPC R20, `(.L_x_1929) ;  /* 0x000000001014794e */ /* 0x000fce0000000000 */
[----:B--2---:R-:W-:Y:S05]  /*26740*/  CALL.ABS.NOINC R2 ;  /* 0x0000000002007343 */ /* 0x004fea0003c00000 */
.L_x_1929:
[----:B------:R-:W-:Y:S05]  /*26750*/  BSYNC B6 ;  /* 0x0000000000067941 */ /* 0x000fea0003800000 */
.L_x_1928:
        /* <DEDUP_REMOVED lines=8> */
[----:B------:R2:W3:Y:S01]  /*267e0*/  LDC.64 R2, c[0x4][R18] ;  /* 0x0100000012027b82 */ /* 0x0004e20000000a00 */
[----:B------:R-:W-:Y:S02]  /*267f0*/  IMAD.U32 R4, RZ, RZ, UR6 ;  /* 0x00000006ff047e24 */ /* 0x000fe4000f8e00ff */
[----:B------:R-:W-:Y:S02]  /*26800*/  IMAD.U32 R5, RZ, RZ, UR7 ;  /* 0x00000007ff057e24 */ /* 0x000fe4000f8e00ff */
[----:B-1----:R-:W-:Y:S02]  /*26810*/  IMAD.U32 R6, RZ, RZ, UR8 ;  /* 0x00000008ff067e24 */ /* 0x002fe4000f8e00ff */
[----:B------:R-:W-:-:S02]  /*26820*/  IMAD.U32 R7, RZ, RZ, UR9 ;  /* 0x00000009ff077e24 */ /* 0x000fc4000f8e00ff */
[----:B0-----:R-:W-:Y:S02]  /*26830*/  IMAD.U32 R10, RZ, RZ, UR4 ;  /* 0x00000004ff0a7e24 */ /* 0x001fe4000f8e00ff */
[----:B------:R-:W-:Y:S02]  /*26840*/  IMAD.U32 R11, RZ, RZ, UR5 ;  /* 0x00000005ff0b7e24 */ /* 0x000fe4000f8e00ff */
[----:B------:R-:W-:Y:S02]  /*26850*/  IMAD.MOV.U32 R8, RZ, RZ, 0x70 ;  /* 0x00000070ff087424 */ /* 0x000fe400078e00ff */
[----:B------:R-:W-:Y:S02]  /*26860*/  IMAD.MOV.U32 R12, RZ, RZ, 0x1 ;  /* 0x00000001ff0c7424 */ /* 0x000fe400078e00ff */
[----:B--2---:R-:W-:-:S07]  /*26870*/  IMAD.MOV.U32 R13, RZ, RZ, RZ ;  /* 0x000000ffff0d7224 */ /* 0x004fce00078e00ff */
[----:B------:R-:W-:-:S07]  /*26880*/  LEPC R20, `(.L_x_1932) ;  /* 0x000000001014794e */ /* 0x000fce0000000000 */
[----:B---3--:R-:W-:Y:S05]  /*26890*/  CALL.ABS.NOINC R2 ;  /* 0x0000000002007343 */ /* 0x008fea0003c00000 */
.L_x_1932:
        /* <DEDUP_REMOVED lines=15> */
.L_x_1931:
[----:B------:R-:W-:Y:S05]  /*26990*/  BSYNC B6 ;  /* 0x0000000000067941 */ /* 0x000fea0003800000 */
.L_x_1930:
[----:B------:R-:W-:Y:S01]  /*269a0*/  ULDC.64 UR4, c[0x0][0x9f8] ;  /* 0x00027e0000047ab9 */ /* 0x000fe20000000a00 */
[----:B------:R-:W2:Y:S01]  /*269b0*/  LDL R18, [R1+0x4] ;  /* 0x0000040001127983 */ /* 0x000ea20000100800 */
[----:B------:R-:W-:Y:S01]  /*269c0*/  ISETP.NE.U32.AND P0, PT, RZ, UR4, PT ;  /* 0x00000004ff007c0c */ /* 0x000fe2000bf05070 */
[----:B------:R-:W-:Y:S01]  /*269d0*/  IMAD.MOV.U32 R33, RZ, RZ, R27 ;  /* 0x000000ffff217224 */ /* 0x000fe200078e001b */
[----:B------:R-:W3:Y:S01]  /*269e0*/  LDC R0, c[0x0][0x430] ;  /* 0x00010c00ff007b82 */ /* 0x000ee20000000800 */
[----:B------:R-:W4:Y:S01]  /*269f0*/  S2R R20, SR_TID.X ;  /* 0x0000000000147919 */ /* 0x000f220000002100 */
[----:B------:R-:W-:Y:S01]  /*26a00*/  ISETP.NE.AND.EX P0, PT, RZ, UR5, PT, P0 ;  /* 0x00000005ff007c0c */ /* 0x000fe2000bf05300 */
[----:B------:R-:W-:Y:S01]  /*26a10*/  VIADD R23, R19, 0xffffffff ;  /* 0xffffffff13177836 */ /* 0x000fe20000000000 */
[----:B------:R-:W-:-:S11]  /*26a20*/  ULDC UR4, c[0x0][0x320] ;  /* 0x0000c80000047ab9 */ /* 0x000fd60000000800 */
[----:B------:R-:W0:Y:S01]  /*26a30*/  @P0 LDC.64 R2, c[0x0][0x9f8] ;  /* 0x00027e00ff020b82 */ /* 0x000e220000000a00 */
[----:B----4-:R-:W-:Y:S01]  /*26a40*/  LOP3.LUT R20, R20, 0x7f, RZ, 0xc0, !PT ;  /* 0x0000007f14147812 */ /* 0x010fe200078ec0ff */
[----:B0-----:R-:W-:-:S05]  /*26a50*/  @P0 IMAD.WIDE R2, R27, 0x4, R2 ;  /* 0x000000041b020825 */ /* 0x001fca00078e0202 */
[----:B------:R0:W4:Y:S01]  /*26a60*/  @P0 LDG.E R33, desc[UR60][R2.64] ;  /* 0x0000003c02210981 */ /* 0x000122000c1e1900 */
[----:B------:R-:W-:Y:S02]  /*26a70*/  SHF.R.U32.HI R21, RZ, 0x3, R20 ;  /* 0x00000003ff157819 */ /* 0x000fe40000011614 */
[----:B---3--:R-:W-:Y:S01]  /*26a80*/  ISETP.NE.AND P1, PT, R0, 0x1, PT ;  /* 0x000000010000780c */ /* 0x008fe20003f25270 */
[----:B------:R-:W3:Y:S01]  /*26a90*/  S2R R20, SR_TID.X ;  /* 0x0000000000147919 */ /* 0x000ee20000002100 */
[----:B------:R-:W0:Y:S11]  /*26aa0*/  S2R R19, SR_TID.X ;  /* 0x0000000000137919 */ /* 0x000e360000002100 */
[----:B-1----:R-:W1:Y:S08]  /*26ab0*/  @P1 LDC R6, c[0x0][0x434] ;  /* 0x00010d00ff061b82 */ /* 0x002e700000000800 */
[----:B------:R-:W1:Y:S01]  /*26ac0*/  @P1 LDC R7, c[0x0][0x438] ;  /* 0x00010e00ff071b82 */ /* 0x000e620000000800 */
[----:B---3--:R-:W-:-:S02]  /*26ad0*/  IMAD.SHL.U32 R20, R20, 0x10, RZ ;  /* 0x0000001014147824 */ /* 0x008fc400078e00ff */
[----:B0-----:R-:W-:-:S03]  /*26ae0*/  IMAD.SHL.U32 R19, R19, 0x8, RZ ;  /* 0x0000000813137824 */ /* 0x001fc600078e00ff */
[----:B------:R-:W-:Y:S02]  /*26af0*/  LOP3.LUT R20, R21, 0x70, R20, 0xf8, !PT ;  /* 0x0000007015147812 */ /* 0x000fe400078ef814 */
[----:B------:R-:W-:-:S03]  /*26b00*/  LOP3.LUT R19, R19, 0x38, RZ, 0xc0, !PT ;  /* 0x0000003813137812 */ /* 0x000fc600078ec0ff */
[----:B------:R-:W-:-:S05]  /*26b10*/  IMAD R4, R23, 0x60, R20 ;  /* 0x0000006017047824 */ /* 0x000fca00078e0214 */
[----:B------:R-:W-:-:S04]  /*26b20*/  ISETP.GE.AND P0, PT, R4, R37, PT ;  /* 0x000000250400720c */ /* 0x000fc80003f06270 */
[----:B------:R-:W-:Y:S02]  /*26b30*/  ISETP.GT.U32.OR P0, PT, R20, 0x5f, P0 ;  /* 0x0000005f1400780c */ /* 0x000fe40000704470 */
[----:B------:R-:W-:Y:S01]  /*26b40*/  LOP3.LUT R16, R16, 0xfffffff7, RZ, 0xc0, !PT ;  /* 0xfffffff710107812 */ /* 0x000fe200078ec0ff */
[----:B------:R-:W-:Y:S01]  /*26b50*/  UMOV UR5, 0xffffffff ;  /* 0xffffffff00057882 */ /* 0x000fe20000000000 */
[----:B--2---:R-:W-:Y:S01]  /*26b60*/  IMAD.IADD R5, R4, 0x1, R18 ;  /* 0x0000000104057824 */ /* 0x004fe200078e0212 */
[----:B------:R-:W-:-:S03]  /*26b70*/  LOP3.LUT R18, R19, 0x40, RZ, 0xfc, !PT ;  /* 0x0000004013127812 */ /* 0x000fc600078efcff */
[----:B-1----:R-:W-:Y:S01]  /*26b80*/  @P1 IMAD.HI.U32 R6, R5, R6, RZ ;  /* 0x0000000605061227 */ /* 0x002fe200078e00ff */
[----:B------:R-:W-:-:S03]  /*26b90*/  ISETP.GE.AND P2, PT, R18, UR4, PT ;  /* 0x0000000412007c0c */ /* 0x000fc6000bf46270 */
[----:B------:R-:W-:Y:S01]  /*26ba0*/  IMAD.MOV.U32 R4, RZ, RZ, R5 ;  /* 0x000000ffff047224 */ /* 0x000fe200078e0005 */
[----:B------:R-:W-:Y:S02]  /*26bb0*/  @P1 SHF.R.U32.HI R4, RZ, R7, R6 ;  /* 0x00000007ff041219 */ /* 0x000fe40000011606 */
[----:B------:R-:W-:Y:S01]  /*26bc0*/  ISETP.GE.AND P1, PT, R19, UR4, PT ;  /* 0x0000000413007c0c */ /* 0x000fe2000bf26270 */
[----:B------:R-:W-:Y:S02]  /*26bd0*/  ULDC UR4, c[0x0][0x2f4] ;  /* 0x0000bd0000047ab9 */ /* 0x000fe40000000800 */
[----:B------:R-:W-:Y:S01]  /*26be0*/  IMAD.MOV R2, RZ, RZ, -R4 ;  /* 0x000000ffff027224 */ /* 0x000fe200078e0a04 */
[----:B------:R-:W-:-:S03]  /*26bf0*/  SEL R29, RZ, 0x1, P1 ;  /* 0x00000001ff1d7807 */ /* 0x000fc60000800000 */
[----:B------:R-:W-:Y:S01]  /*26c00*/  IMAD R0, R0, R2, R5 ;  /* 0x0000000200007224 */ /* 0x000fe200078e0205 */
[----:B------:R-:W-:Y:S01]  /*26c10*/  SEL R5, RZ, 0xffffffff, P2 ;  /* 0xffffffffff057807 */ /* 0x000fe20001000000 */
[----:B------:R-:W0:Y:S04]  /*26c20*/  @!P0 LDC.64 R2, c[0x0][0x428] ;  /* 0x00010a00ff028b82 */ /* 0x000e280000000a00 */
[----:B------:R-:W-:Y:S01]  /*26c30*/  IMAD.SHL.U32 R6, R5, 0x2, RZ ;  /* 0x0000000205067824 */ /* 0x000fe200078e00ff */
[----:B------:R-:W-:-:S04]  /*26c40*/  @!P0 SHF.R.S32.HI R5, RZ, 0x1f, R4 ;  /* 0x0000001fff058819 */ /* 0x000fc80000011404 */
[----:B------:R-:W-:Y:S02]  /*26c50*/  LOP3.LUT R29, R6, 0x2, R29, 0xe2, !PT ;  /* 0x00000002061d7812 */ /* 0x000fe400078ee21d */
[----:B----4-:R-:W-:Y:S01]  /*26c60*/  SHF.R.S32.HI R8, RZ, 0x1f, R33 ;  /* 0x0000001fff087819 */ /* 0x010fe20000011421 */
[----:B0-----:R-:W-:-:S04]  /*26c70*/  @!P0 IMAD.WIDE.U32 R4, R33, R2, R4 ;  /* 0x0000000221048225 */ /* 0x001fc800078e0004 */
[----:B------:R-:W-:Y:S01]  /*26c80*/  @!P0 IMAD R6, R8, R2, RZ ;  /* 0x0000000208068224 */ /* 0x000fe200078e02ff */
[----:B------:R-:W-:Y:S01]  /*26c90*/  ISETP.GE.AND P2, PT, R19, UR4, PT ;  /* 0x0000000413007c0c */ /* 0x000fe2000bf46270 */
[----:B------:R0:W-:Y:S02]  /*26ca0*/  STL [R1+0x8], R8 ;  /* 0x0000080801007387 */ /* 0x0001e40000100800 */
[----:B------:R-:W-:Y:S02]  /*26cb0*/  @!P0 IMAD R6, R33, R3, R6 ;  /* 0x0000000321068224 */ /* 0x000fe400078e0206 */
[----:B------:R-:W1:Y:S02]  /*26cc0*/  @!P0 LDC.64 R2, c[0x0][0x418] ;  /* 0x00010600ff028b82 */ /* 0x000e640000000a00 */
[----:B------:R-:W-:Y:S02]  /*26cd0*/  @!P0 IMAD.IADD R6, R5, 0x1, R6 ;  /* 0x0000000105068824 */ /* 0x000fe400078e0206 */
[----:B------:R-:W-:Y:S01]  /*26ce0*/  IMAD.U32 R5, RZ, RZ, UR39 ;  /* 0x00000027ff057e24 */ /* 0x000fe2000f8e00ff */
[----:B-1----:R-:W-:-:S04]  /*26cf0*/  @!P0 LEA R2, P1, R4, R2, 0x2 ;  /* 0x0000000204028211 */ /* 0x002fc800078210ff */
[----:B------:R-:W-:Y:S01]  /*26d00*/  @!P0 LEA.HI.X R3, R4, R3, R6, 0x2, P1 ;  /* 0x0000000304038211 */ /* 0x000fe200008f1406 */
[----:B------:R-:W-:-:S06]  /*26d10*/  IMAD.MOV.U32 R4, RZ, RZ, RZ ;  /* 0x000000ffff047224 */ /* 0x000fcc00078e00ff */
[----:B------:R1:W5:Y:S01]  /*26d20*/  @!P0 LDG.E R4, desc[UR60][R2.64] ;  /* 0x0000003c02048981 */ /* 0x000362000c1e1900 */
[----:B------:R-:W-:Y:S02]  /*26d30*/  ISETP.GT.U32.AND P0, PT, R20, 0x5f, PT ;  /* 0x0000005f1400780c */ /* 0x000fe40003f04070 */
[----:B------:R-:W-:Y:S02]  /*26d40*/  ISETP.NE.AND P3, PT, R5, 0x3, PT ;  /* 0x000000030500780c */ /* 0x000fe40003f65270 */
[----:B0-----:R-:W-:Y:S02]  /*26d50*/  LOP3.LUT R8, R19, 0x80, RZ, 0xfc, !PT ;  /* 0x0000008013087812 */ /* 0x001fe400078efcff */
[----:B------:R-:W-:-:S07]  /*26d60*/  ISETP.GE.AND P1, PT, R18, UR4, PT ;  /* 0x0000000412007c0c */ /* 0x000fce000bf26270 */
[----:B------:R-:W-:Y:S02]  /*26d70*/  @P0 LOP3.LUT R16, R16, 0x8, RZ, 0xfc, !PT ;  /* 0x0000000810100812 */ /* 0x000fe400078efcff */
[----:B------:R-:W-:Y:S02]  /*26d80*/  ISETP.GE.AND P0, PT, R8, UR4, PT ;  /* 0x0000000408007c0c */ /* 0x000fe4000bf06270 */
[----:B------:R-:W-:-:S04]  /*26d90*/  LOP3.LUT R16, R16, 0xffffffef, RZ, 0xc0, !PT ;  /* 0xffffffef10107812 */ /* 0x000fc800078ec0ff */
[----:B------:R-:W-:-:S04]  /*26da0*/  @P3 LOP3.LUT R16, R16, 0x10, RZ, 0xfc, !PT ;  /* 0x0000001010103812 */ /* 0x000fc800078efcff */
[----:B------:R-:W-:-:S04]  /*26db0*/  LOP3.LUT R16, R16, 0xfffffffb, RZ, 0xc0, !PT ;  /* 0xfffffffb10107812 */ /* 0x000fc800078ec0ff */
[----:B------:R-:W-:-:S04]  /*26dc0*/  @P2 LOP3.LUT R16, R16, 0x4, RZ, 0xfc, !PT ;  /* 0x0000000410102812 */ /* 0x000fc800078efcff */
[----:B------:R-:W-:-:S04]  /*26dd0*/  LOP3.LUT R16, R16, 0xfffffffe, RZ, 0xc0, !PT ;  /* 0xfffffffe10107812 */ /* 0x000fc800078ec0ff */
[----:B------:R-:W-:-:S04]  /*26de0*/  LOP3.LUT R16, R16, 0xfffffffd, RZ, 0xc0, !PT ;  /* 0xfffffffd10107812 */ /* 0x000fc800078ec0ff */
[----:B------:R-:W-:-:S04]  /*26df0*/  @P1 LOP3.LUT R16, R16, 0x2, RZ, 0xfc, !PT ;  /* 0x0000000210101812 */ /* 0x000fc800078efcff */
[----:B------:R-:W-:Y:S01]  /*26e00*/  @P0 LOP3.LUT R16, R16, 0x1, RZ, 0xfc, !PT ;  /* 0x0000000110100812 */ /* 0x000fe200078efcff */
[----:B-1----:R-:W-:Y:S06]  /*26e10*/  BRA.DIV UR5, `(.L_x_1933) ;  /* 0x0000005605987947 */ /* 0x002fec000b800000 */
.L_x_2062:
[----:B------:R-:W-:Y:S05]  /*26e20*/  @!P3 BRA `(.L_x_1934) ;  /* 0x000000000004b947 */ /* 0x000fea0003800000 */
[----:B------:R-:W-:Y:S01]  /*26e30*/  BPT.TRAP 0x1 ;  /* 0x000000040000795c */ /* 0x000fe20000300000 */
.L_x_1934:
        /* <DEDUP_REMOVED lines=23> */
.L_x_2063:
[----:B------:R-:W-:Y:S05]  /*26fb0*/  BSYNC B0 ;  /* 0x0000000000007941 */ /* 0x000fea0003800000 */
.L_x_1935:
[----:B------:R-:W1:Y:S01]  /*26fc0*/  S2R R8, SR_TID.X ;  /* 0x0000000000087919 */ /* 0x000e620000002100 */
[----:B------:R-:W-:Y:S01]  /*26fd0*/  ULDC.64 UR4, c[0x0][0x300] ;  /* 0x0000c00000047ab9 */ /* 0x000fe20000000a00 */
[----:B------:R-:W-:Y:S01]  /*26fe0*/  ULDC.64 UR6, c[0x0][0x2e8] ;  /* 0x0000ba0000067ab9 */ /* 0x000fe20000000a00 */
[----:B------:R-:W-:Y:S01]  /*26ff0*/  IMAD R5, R5, UR4, RZ ;  /* 0x0000000405057c24 */ /* 0x000fe2000f8e02ff */
[----:B------:R-:W2:Y:S01]  /*27000*/  S2R R9, SR_TID.X ;  /* 0x0000000000097919 */ /* 0x000ea20000002100 */
[----:B0-----:R-:W-:Y:S01]  /*27010*/  IMAD.WIDE.U32 R2, R0, UR4, RZ ;  /* 0x0000000400027c25 */ /* 0x001fe2000f8e00ff */
[C---:B------:R-:W-:Y:S02]  /*27020*/  LOP3.LUT P4, RZ, R16.reuse, 0x4, RZ, 0xc0, !PT ;  /* 0x0000000410ff7812 */ /* 0x040fe4000788c0ff */
[----:B------:R-:W-:Y:S01]  /*27030*/  LOP3.LUT P3, RZ, R16, 0x2, RZ, 0xc0, !PT ;  /* 0x0000000210ff7812 */ /* 0x000fe2000786c0ff */
        /* <DEDUP_REMOVED lines=85> */
.L_x_2077:
        /* <DEDUP_REMOVED lines=12> */
.L_x_1938:
        /* <DEDUP_REMOVED lines=10> */
.L_x_1939:
[----:B------:R2:W-:Y:S02]  /*276f0*/  SYNCS.ARRIVE.TRANS64.A1T0 RZ, [R7+URZ+0x2a830], RZ ;  /* 0x02a830ff07ff79a7 */ /* 0x0005e4000810003f */
[----:B------:R-:W-:Y:S05]  /*27700*/  WARPSYNC.ALL ;  /* 0x0000000000007948 */ /* 0x000fea0003800000 */
[----:B------:R-:W-:Y:S01]  /*27710*/  ULDC.64 UR4, c[0x0][0xa00] ;  /* 0x0002800000047ab9 */ /* 0x000fe20000000a00 */
[----:B-1----:R-:W-:Y:S01]  /*27720*/  VIADD R2, R17, 0xc400 ;  /* 0x0000c40011027836 */ /* 0x002fe20000000000 */
[----:B------:R-:W-:Y:S01]  /*27730*/  BAR.SYNC.DEFER_BLOCKING 0x8, 0x180 ;  /* 0x0206000000007b1d */ /* 0x000fe20000010000 */
[----:B------:R-:W-:Y:S02]  /*27740*/  ISETP.NE.U32.AND P0, PT, RZ, UR4, PT ;  /* 0x00000004ff007c0c */ /* 0x000fe4000bf05070 */
[----:B------:R-:W-:-:S02]  /*27750*/  SHF.R.S32.HI R0, RZ, 0x1f, R27 ;  /* 0x0000001fff007819 */ /* 0x000fc4000001141b */
[----:B------:R-:W-:Y:S01]  /*27760*/  ISETP.NE.AND.EX P0, PT, RZ, UR5, PT, P0 ;  /* 0x00000005ff007c0c */ /* 0x000fe2000bf05300 */
[----:B------:R-:W-:Y:S01]  /*27770*/  ULDC.64 UR4, c[0x0][0x298] ;  /* 0x0000a60000047ab9 */ /* 0x000fe20000000a00 */
[----:B------:R-:W-:Y:S01]  /*27780*/  LOP3.LUT P1, RZ, R2, 0x3ff, RZ, 0xc0, !PT ;  /* 0x000003ff02ff7812 */ /* 0x000fe2000782c0ff */
[----:B------:R-:W-:Y:S01]  /*27790*/  BSSY B6, `(.L_x_1940) ;  /* 0x000001c000067945 */ /* 0x000fe20003800000 */
[----:B------:R-:W-:Y:S02]  /*277a0*/  SEL R0, R0, RZ, !P0 ;  /* 0x000000ff00007207 */ /* 0x000fe40004000000 */
[----:B------:R-:W-:-:S03]  /*277b0*/  SEL R2, R27, RZ, !P0 ;  /* 0x000000ff1b027207 */ /* 0x000fc60004000000 */
[----:B------:R1:W-:Y:S04]  /*277c0*/  STL [R1+0x28], R0 ;  /* 0x0000280001007387 */ /* 0x0003e80000100800 */
[----:B------:R3:W-:Y:S01]  /*277d0*/  STL [R1+0x14], R2 ;  /* 0x0000140201007387 */ /* 0x0007e20000100800 */
[----:B-1----:R-:W-:Y:S01]  /*277e0*/  SHF.R.S32.HI R0, RZ, 0x1f, R35 ;  /* 0x0000001fff007819 */ /* 0x002fe20000011423 */
[----:B---3--:R-:W-:-:S04]  /*277f0*/  IMAD.WIDE.U32 R2, R35, UR4, RZ ;  /* 0x0000000423027c25 */ /* 0x008fc8000f8e00ff */
[----:B------:R-:W-:Y:S01]  /*27800*/  IMAD R0, R0, UR4, RZ ;  /* 0x0000000400007c24 */ /* 0x000fe2000f8e02ff */
[----:B------:R1:W-:Y:S03]  /*27810*/  STL.64 [R1+0x18], R2 ;  /* 0x0000180201007387 */ /* 0x0003e60000100a00 */
[----:B------:R-:W-:-:S04]  /*27820*/  IMAD R0, R35, UR5, R0 ;  /* 0x0000000523007c24 */ /* 0x000fc8000f8e0200 */
[----:B------:R-:W-:Y:S01]  /*27830*/  IMAD.IADD R35, R3, 0x1, R0 ;  /* 0x0000000103237824 */ /* 0x000fe200078e0200 */
[----:B------:R-:W-:Y:S06]  /*27840*/  @!P1 BRA `(.L_x_1941) ;  /* 0x0000000000409947 */ /* 0x000fec0003800000 */
[----:B-1----:R-:W-:Y:S01]  /*27850*/  MOV R2, 0x0 ;  /* 0x0000000000027802 */ /* 0x002fe20000000f00 */
        /* <DEDUP_REMOVED lines=15> */
.L_x_1941:
[----:B------:R-:W-:Y:S05]  /*27950*/  BSYNC B6 ;  /* 0x0000000000067941 */ /* 0x000fea0003800000 */
.L_x_1940:
[----:B------:R-:W3:Y:S01]  /*27960*/  LDL.LU R20, [R1+0x28] ;  /* 0x0000280001147983 */ /* 0x000ee20000300800 */
[----:B------:R-:W-:Y:S01]  /*27970*/  ULDC.64 UR4, c[0x0][0x2d8] ;  /* 0x0000b60000047ab9 */ /* 0x000fe20000000a00 */
[----:B--2---:R-:W2:Y:S02]  /*27980*/  LDC R7, c[0x0][0x448] ;  /* 0x00011200ff077b82 */ /* 0x004ea40000000800 */
[----:B------:R-:W4:Y:S04]  /*27990*/  LDL.LU R21, [R1+0x14] ;  /* 0x0000140001157983 */ /* 0x000f280000300800 */
[----:B-1----:R-:W5:Y:S01]  /*279a0*/  LDL.LU.64 R2, [R1+0x18] ;  /* 0x0000180001027983 */ /* 0x002f620000300a00 */
[----:B------:R-:W1:Y:S01]  /*279b0*/  S2R R8, SR_TID.X ;  /* 0x0000000000087919 */ /* 0x000e620000002100 */
[----:B--2---:R-:W-:-:S13]  /*279c0*/  ISETP.NE.AND P0, PT, R7, 0x1, PT ;  /* 0x000000010700780c */ /* 0x004fda0003f05270 */
[----:B------:R-:W2:Y:S01]  /*279d0*/  @P0 LDC R6, c[0x0][0x44c] ;  /* 0x00011300ff060b82 */ /* 0x000ea20000000800 */
[----:B-1----:R-:W-:-:S05]  /*279e0*/  IMAD.SHL.U32 R8, R8, 0x8, RZ ;  /* 0x0000000808087824 */ /* 0x002fca00078e00ff */
[----:B------:R-:W-:Y:S01]  /*279f0*/  LOP3.LUT R8, R8, 0x38, RZ, 0xc0, !PT ;  /* 0x0000003808087812 */ /* 0x000fe200078ec0ff */
[----:B-----5:R-:W-:Y:S02]  /*27a00*/  IMAD.MOV.U32 R3, RZ, RZ, R35 ;  /* 0x000000ffff037224 */ /* 0x020fe400078e0023 */
[----:B------:R-:W-:-:S04]  /*27a10*/  IMAD.WIDE.U32 R2, R26, UR4, R2 ;  /* 0x000000041a027c25 */ /* 0x000fc8000f8e0002 */
[----:B------:R-:W-:Y:S01]  /*27a20*/  IMAD R3, R26, UR5, R3 ;  /* 0x000000051a037c24 */ /* 0x000fe2000f8e0203 */
[----:B------:R-:W-:Y:S02]  /*27a30*/  ULDC.64 UR4, c[0x0][0x2e0] ;  /* 0x0000b80000047ab9 */ /* 0x000fe40000000a00 */
[----:B---3--:R-:W-:Y:S02]  /*27a40*/  IMAD R0, R20, UR4, RZ ;  /* 0x0000000414007c24 */ /* 0x008fe4000f8e02ff */
[----:B------:R-:W1:Y:S01]  /*27a50*/  S2R R20, SR_TID.X ;  /* 0x0000000000147919 */ /* 0x000e620000002100 */
[----:B----4-:R-:W-:-:S04]  /*27a60*/  IMAD.WIDE.U32 R2, R21, UR4, R2 ;  /* 0x0000000415027c25 */ /* 0x010fc8000f8e0002 */
[----:B------:R-:W-:Y:S01]  /*27a70*/  IMAD R0, R21, UR5, R0 ;  /* 0x0000000515007c24 */ /* 0x000fe2000f8e0200 */
[----:B------:R-:W-:-:S03]  /*27a80*/  ULDC.64 UR4, c[0x0][0x2d0] ;  /* 0x0000b40000047ab9 */ /* 0x000fc60000000a00 */
[----:B------:R-:W-:Y:S02]  /*27a90*/  IMAD.IADD R3, R3, 0x1, R0 ;  /* 0x0000000103037824 */ /* 0x000fe400078e0200 */
[----:B------:R-:W3:Y:S01]  /*27aa0*/  @P0 LDC R0, c[0x0][0x450] ;  /* 0x00011400ff000b82 */ /* 0x000ee20000000800 */
[----:B-1----:R-:W-:-:S04]  /*27ab0*/  LOP3.LUT R20, R20, 0x7f, RZ, 0xc0, !PT ;  /* 0x0000007f14147812 */ /* 0x002fc800078ec0ff */
[----:B------:R-:W-:Y:S02]  /*27ac0*/  SHF.R.U32.HI R21, RZ, 0x3, R20 ;  /* 0x00000003ff157819 */ /* 0x000fe40000011614 */
[----:B------:R-:W1:Y:S02]  /*27ad0*/  S2R R20, SR_TID.X ;  /* 0x0000000000147919 */ /* 0x000e640000002100 */
[----:B-1----:R-:W-:-:S05]  /*27ae0*/  IMAD.SHL.U32 R20, R20, 0x10, RZ ;  /* 0x0000001014147824 */ /* 0x002fca00078e00ff */
[----:B------:R-:W-:Y:S02]  /*27af0*/  LOP3.LUT R20, R21, 0x70, R20, 0xf8, !PT ;  /* 0x0000007015147812 */ /* 0x000fe400078ef814 */
[----:B------:R-:W1:Y:S03]  /*27b00*/  S2R R21, SR_TID.X ;  /* 0x0000000000157919 */ /* 0x000e660000002100 */
[----:B------:R-:W-:Y:S02]  /*27b10*/  IMAD.IADD R5, R20, 0x1, R25 ;  /* 0x0000000114057824 */ /* 0x000fe400078e0219 */
[----:B------:R-:W4:Y:S02]  /*27b20*/  S2R R20, SR_TID.X ;  /* 0x0000000000147919 */ /* 0x000f240000002100 */
[----:B--2---:R-:W-:-:S04]  /*27b30*/  @P0 IMAD.HI.U32 R6, R5, R6, RZ ;  /* 0x0000000605060227 */ /* 0x004fc800078e00ff */
[----:B0-----:R-:W-:Y:S01]  /*27b40*/  IMAD.MOV.U32 R4, RZ, RZ, R5 ;  /* 0x000000ffff047224 */ /* 0x001fe200078e0005 */
[----:B---3--:R-:W-:-:S05]  /*27b50*/  @P0 SHF.R.U32.HI R4, RZ, R0, R6 ;  /* 0x00000000ff040219 */ /* 0x008fca0000011606 */
[----:B------:R-:W-:Y:S02]  /*27b60*/  IMAD.MOV R0, RZ, RZ, -R4 ;  /* 0x000000ffff007224 */ /* 0x000fe400078e0a04 */
[----:B------:R-:W-:-:S04]  /*27b70*/  IMAD.WIDE.U32 R2, R4, UR4, R2 ;  /* 0x0000000404027c25 */ /* 0x000fc8000f8e0002 */
[----:B------:R-:W-:Y:S01]  /*27b80*/  IMAD R0, R7, R0, R5 ;  /* 0x0000000007007224 */ /* 0x000fe200078e0205 */
[----:B------:R-:W-:-:S05]  /*27b90*/  SHF.R.S32.HI R5, RZ, 0x1f, R4 ;  /* 0x0000001fff057819 */ /* 0x000fca0000011404 */
[----:B------:R-:W-:Y:S02]  /*27ba0*/  IMAD R5, R5, UR4, RZ ;  /* 0x0000000405057c24 */ /* 0x000fe4000f8e02ff */
[----:B-1----:R-:W-:Y:S02]  /*27bb0*/  IMAD.SHL.U32 R21, R21, 0x8, RZ ;  /* 0x0000000815157824 */ /* 0x002fe400078e00ff */
[----:B------:R-:W-:Y:S01]  /*27bc0*/  IMAD R5, R4, UR5, R5 ;  /* 0x0000000504057c24 */ /* 0x000fe2000f8e0205 */
[----:B------:R-:W-:Y:S01]  /*27bd0*/  SHF.R.S32.HI R4, RZ, 0x1f, R0 ;  /* 0x0000001fff047819 */ /* 0x000fe20000011400 */
[----:B------:R-:W-:Y:S01]  /*27be0*/  ULDC.64 UR4, c[0x0][0x2c8] ;  /* 0x0000b20000047ab9 */ /* 0x000fe20000000a00 */
[----:B------:R-:W-:Y:S01]  /*27bf0*/  LOP3.LUT R21, R21, 0x38, RZ, 0xc0, !PT ;  /* 0x0000003815157812 */ /* 0x000fe200078ec0ff */
[----:B------:R-:W-:Y:S01]  /*27c00*/  IMAD.IADD R3, R3, 0x1, R5 ;  /* 0x0000000103037824 */ /* 0x000fe200078e0205 */
[----:B----4-:R-:W-:Y:S01]  /*27c10*/  LOP3.LUT R20, R20, 0x7f, RZ, 0xc0, !PT ;  /* 0x0000007f14147812 */ /* 0x010fe200078ec0ff */
[----:B------:R-:W-:Y:S01]  /*27c20*/  IMAD R4, R4, UR4, RZ ;  /* 0x0000000404047c24 */ /* 0x000fe2000f8e02ff */
[C---:B------:R-:W-:Y:S01]  /*27c30*/  LOP3.LUT R9, R21.reuse, 0x40, RZ, 0xfc, !PT ;  /* 0x0000004015097812 */ /* 0x040fe200078efcff */
[----:B------:R-:W-:Y:S01]  /*27c40*/  IMAD.WIDE.U32 R2, R0, UR4, R2 ;  /* 0x0000000400027c25 */ /* 0x000fe2000f8e0002 */
[----:B------:R-:W-:-:S03]  /*27c50*/  LOP3.LUT R10, R21, 0x80, RZ, 0xfc, !PT ;  /* 0x00000080150a7812 */ /* 0x000fc600078efcff */
        /* <DEDUP_REMOVED lines=9> */
[----:B------:R-:W-:Y:S02]  /*27cf0*/  ISETP.GE.AND P0, PT, R10, UR4, PT ;  /* 0x000000040a007c0c */ /* 0x000fe4000bf06270 */
[----:B------:R-:W-:Y:S01]  /*27d00*/  SHF.R.U32.HI R9, RZ, 0x3, R20 ;  /* 0x00000003ff097819 */ /* 0x000fe20000011614 */
[----:B------:R-:W-:Y:S10]  /*27d10*/  BRA.DIV UR5, `(.L_x_1942) ;  /* 0x0000005205487947 */ /* 0x000ff4000b800000 */
[----:B------:R-:W0:Y:S01]  /*27d20*/  SHFL.IDX PT, R3, R0, RZ, 0x181f ;  /* 0x00181fff00037589 */ /* 0x000e2200000e0000 */
[----:B------:R-:W-:Y:S02]  /*27d30*/  IMAD R32, R32, R7, RZ ;  /* 0x0000000720207224 */ /* 0x000fe400078e02ff */
[----:B------:R-:W-:Y:S01]  /*27d40*/  IMAD.IADD R25, R9, 0x1, R25 ;  /* 0x0000000109197824 */ /* 0x000fe200078e0219 */
[----:B------:R-:W1:Y:S04]  /*27d50*/  SHFL.IDX PT, R2, R4, RZ, 0x181f ;  /* 0x00181fff04027589 */ /* 0x000e6800000e0000 */
[----:B------:R-:W-:Y:S01]  /*27d60*/  ISETP.GE.AND P1, PT, R25, R32, PT ;  /* 0x000000201900720c */ /* 0x000fe20003f26270 */
[----:B------:R-:W-:-:S12]  /*27d70*/  SHFL.IDX PT, R14, R0, 0x7, 0x181f ;  /* 0x00f81f00000e7f89 */ /* 0x000fd800000e0000 */
[----:B0-----:R-:W-:-:S05]  /*27d80*/  @!P1 LEA R5, P4, R8, R3, 0x1 ;  /* 0x0000000308059211 */ /* 0x001fca00078808ff */
[----:B-1----:R-:W-:Y:S02]  /*27d90*/  @!P1 IMAD.X R3, RZ, RZ, R2, P4 ;  /* 0x000000ffff039224 */ /* 0x002fe400020e0602 */
        /* <DEDUP_REMOVED lines=71> */
.L_x_2094:
[----:B------:R-:W-:Y:S01]  /*28210*/  VIADD R25, R25, 0x70 ;  /* 0x0000007019197836 */ /* 0x000fe20000000000 */
[----:B------:R-:W-:Y:S04]  /*28220*/  BSSY B0, `(.L_x_1943) ;  /* 0x000000b000007945 */ /* 0x000fe80003800000 */
[----:B------:R-:W-:-:S13]  /*28230*/  ISETP.GE.AND P1, PT, R25, R32, PT ;  /* 0x000000201900720c */ /* 0x000fda0003f26270 */
[----:B------:R-:W-:Y:S05]  /*28240*/  @P1 BRA `(.L_x_1944) ;  /* 0x0000000000201947 */ /* 0x000fea0003800000 */
[----:B0-----:R-:W-:-:S05]  /*28250*/  LEA R2, P1, R8, R14, 0x1 ;  /* 0x0000000e08027211 */ /* 0x001fca00078208ff */
[----:B------:R-:W-:-:S05]  /*28260*/  IMAD.X R3, RZ, RZ, R4, P1 ;  /* 0x000000ffff037224 */ /* 0x000fca00008e0604 */
[----:B------:R-:W-:Y:S01]  /*28270*/  @!PT LDS RZ, [RZ] ;  /* 0x00000000fffff984 */ /* 0x000fe20000000800 */
[----:B------:R-:W-:Y:S01]  /*28280*/  @!PT LDS RZ, [RZ] ;  /* 0x00000000fffff984 */ /* 0x000fe20000000800 */
[----:B------:R-:W-:Y:S01]  /*28290*/  @!PT LDS RZ, [RZ] ;  /* 0x00000000fffff984 */ /* 0x000fe20000000800 */
[----:B------:R1:W-:Y:S04]  /*282a0*/  LDGSTS.E.BYPASS.LTC128B.128 [R36+0xfc00], desc[UR60][R2.64], !P3 ;  /* 0x0fc0000002247fae */ /* 0x0003e8000d901d7c */
[----:B------:R1:W-:Y:S04]  /*282b0*/  LDGSTS.E.BYPASS.LTC128B.128 [R36+0x13c00], desc[UR60][R2.64+0x80], !P2 ;  /* 0x13c0008002247fae */ /* 0x0003e8000d101d7c */
[----:B------:R1:W-:Y:S02]  /*282c0*/  LDGSTS.E.BYPASS.LTC128B.128 [R36+0x17c00], desc[UR60][R2.64+0x100], !P0 ;  /* 0x17c0010002247fae */ /* 0x0003e4000c101d7c */
.L_x_1944:
[----:B------:R-:W-:Y:S05]  /*282d0*/  BSYNC B0 ;  /* 0x0000000000007941 */ /* 0x000fea0003800000 */
.L_x_1943:
[----:B------:R-:W-:Y:S01]  /*282e0*/  NOP ;  /* 0x0000000000007918 */ /* 0x000fe20000000000 */
[----:B------:R-:W-:-:S13]  /*282f0*/  PLOP3.LUT P0, PT, PT, PT, PT, 0x80, 0x0 ;  /* 0x000000000000781c */ /* 0x000fda0003f0f070 */
.L_x_1945:
[----:B------:R-:W-:Y:S02]  /*28300*/  PLOP3.LUT P1, PT, P1, P0, PT, 0xa2, 0x0 ;  /* 0x000000000000781c */ /* 0x000fe40000f21472 */
[----:B------:R-:W-:-:S08]  /*28310*/  @P0 R2UR P1, UR4, R17 ;  /* 0x00000000110402ca */ /* 0x000fd00000020000 */
[----:B------:R-:W-:-:S05]  /*28320*/  @P0 PLOP3.LUT P0, PT, P1, PT, PT, 0x80, 0x0 ;  /* 0x000000000000081c */ /* 0x000fca0000f0f070 */
[----:B------:R-:W-:Y:S01]  /*28330*/  @!P1 SYNCS.ARRIVE.TRANS64.RED.A0T1 RZ, [UR4+0x2a800], RZ ;  /* 0x02a800ffffff99a7 */ /* 0x000fe20008200404 */
[----:B------:R-:W-:Y:S07]  /*28340*/  @!P1 ARRIVES.LDGSTSBAR.64.TRANSCNT [UR4+0x2a800] ;  /* 0x02a80000ff0099b0 */ /* 0x000fee0008000a84 */
[----:B------:R-:W-:Y:S05]  /*28350*/  @P0 BRA.U.ANY `(.L_x_1945) ;  /* 0xfffffffd00e80947 */ /* 0x000fea000393ffff */
[----:B01----:R-:W2:Y:S02]  /*28360*/  LDL.LU R2, [R1+0x24] ;  /* 0x0000240001027983 */ /* 0x003ea40000300800 */
[----:B--2---:R-:W-:-:S05]  /*28370*/  VIADD R2, R2, 0x1 ;  /* 0x0000000102027836 */ /* 0x004fca0000000000 */
[----:B------:R-:W-:Y:S01]  /*28380*/  LEA.HI R0, R2, R2, RZ, 0x1 ;  /* 0x0000000202007211 */ /* 0x000fe200078f08ff */
[----:B------:R0:W-:Y:S03]  /*28390*/  STL [R1+0x24], R2 ;  /* 0x0000240201007387 */ /* 0x0001e60000100800 */
[----:B------:R-:W-:-:S05]  /*283a0*/  LOP3.LUT R0, R0, 0xfffffffe, RZ, 0xc0, !PT ;  /* 0xfffffffe00007812 */ /* 0x000fca00078ec0ff */
[----:B------:R-:W-:-:S05]  /*283b0*/  IMAD.IADD R0, R2, 0x1, -R0 ;  /* 0x0000000102007824 */ /* 0x000fca00078e0a00 */
[----:B0-----:R-:W-:Y:S01]  /*283c0*/  SHF.L.U32 R2, R0, 0x1f, RZ ;  /* 0x0000001f00027819 */ /* 0x001fe200000006ff */
[----:B------:R-:W-:Y:S01]  /*283d0*/  NOP ;  /* 0x0000000000007918 */ /* 0x000fe20000000000 */
[----:B------:R-:W2:Y:S01]  /*283e0*/  LDL.LU R3, [R1+0x20] ;  /* 0x0000200001037983 */ /* 0x000ea20000300800 */
[----:B------:R0:W-:Y:S01]  /*283f0*/  SYNCS.ARRIVE.TRANS64.A1T0 RZ, [R17+URZ+0x2a800], RZ ;  /* 0x02a800ff11ff79a7 */ /* 0x0001e2000810003f */
[----:B------:R-:W-:Y:S01]  /*28400*/  BSSY B0, `(.L_x_1946) ;  /* 0x0000004000007945 */ /* 0x000fe20003800000 */
[----:B------:R-:W1:Y:S01]  /*28410*/  SYNCS.PHASECHK.TRANS64.TRYWAIT P0, [R17+URZ+0x2a820], R2 ;  /* 0x02a82002110075a7 */ /* 0x000e62000800017f */
[----:B--2---:R-:W-:Y:S02]  /*28420*/  VIADD R0, R3, 0xfffffffe ;  /* 0xfffffffe03007836 */ /* 0x004fe40000000000 */
[----:B01----:R-:W-:Y:S05]  /*28430*/  @!P0 BRA `(.L_x_1947) ;  /* 0x0000005400388947 */ /* 0x003fea0003800000 */
.L_x_2095:
[----:B------:R-:W-:Y:S05]  /*28440*/  BSYNC B0 ;  /* 0x0000000000007941 */ /* 0x000fea0003800000 */
.L_x_1946:
[----:B------:R-:W2:Y:S01]  /*28450*/  LDL R3, [R1] ;  /* 0x0000000001037983 */ /* 0x000ea20000100800 */
[----:B------:R-:W-:Y:S01]  /*28460*/  BSSY B0, `(.L_x_1948) ;  /* 0x00000f8000007945 */ /* 0x000fe20003800000 */
[----:B--2---:R-:W-:-:S13]  /*28470*/  ISETP.GE.AND P0, PT, R0, R3, PT ;  /* 0x000000030000720c */ /* 0x004fda0003f06270 */
[----:B------:R-:W-:Y:S05]  /*28480*/  @!P0 BRA `(.L_x_1949) ;  /* 0x0000000c00d48947 */ /* 0x000fea0003800000 */
[----:B------:R-:W-:Y:S02]  /*28490*/  IMAD.MOV.U32 R10, RZ, RZ, R28 ;  /* 0x000000ffff0a7224 */ /* 0x000fe400078e001c */
[----:B------:R-:W-:Y:S02]  /*284a0*/  IMAD.MOV.U32 R20, RZ, RZ, R30 ;  /* 0x000000ffff147224 */ /* 0x000fe400078e001e */
[----:B------:R-:W-:-:S07]  /*284b0*/  IMAD.MOV.U32 R32, RZ, RZ, R23 ;  /* 0x000000ffff207224 */ /* 0x000fce00078e0017 */
.L_x_1962:
[----:B0-----:R-:W2:Y:S01]  /*284c0*/  LDL R2, [R1+0x4] ;  /* 0x0000040001027983 */ /* 0x001ea20000100800 */
[----:B------:R-:W0:Y:S03]  /*284d0*/  LDC R7, c[0x0][0x430] ;  /* 0x00010c00ff077b82 */ /* 0x000e260000000800 */
[----:B------:R-:W3:Y:S01]  /*284e0*/  LDL R8, [R1+0x8] ;  /* 0x0000080001087983 */ /* 0x000ee20000100800 */
[----:B------:R-:W1:Y:S01]  /*284f0*/  S2R R3, SR_TID.X ;  /* 0x0000000000037919 */ /* 0x000e620000002100 */
[----:B------:R-:W4:Y:S01]  /*28500*/  S2R R9, SR_TID.X ;  /* 0x0000000000097919 */ /* 0x000f220000002100 */
[----:B0-----:R-:W-:-:S13]  /*28510*/  ISETP.NE.AND P0, PT, R7, 0x1, PT ;  /* 0x000000010700780c */ /* 0x001fda0003f05270 */
[----:B------:R-:W0:Y:S01]  /*28520*/  @P0 LDC R5, c[0x0][0x434] ;  /* 0x00010d00ff050b82 */ /* 0x000e220000000800 */
[----:B-1----:R-:W-:-:S04]  /*28530*/  LOP3.LUT R3, R3, 0x7f, RZ, 0xc0, !PT ;  /* 0x0000007f03037812 */ /* 0x002fc800078ec0ff */
[----:B------:R-:W-:Y:S01]  /*28540*/  SHF.R.U32.HI R3, RZ, 0x3, R3 ;  /* 0x00000003ff037819 */ /* 0x000fe20000011603 */
[----:B----4-:R-:W-:-:S05]  /*28550*/  IMAD.SHL.U32 R9, R9, 0x10, RZ ;  /* 0x0000001009097824 */ /* 0x010fca00078e00ff */
[----:B------:R-:W-:Y:S02]  /*28560*/  LOP3.LUT R9, R3, 0x70, R9, 0xf8, !PT ;  /* 0x0000007003097812 */ /* 0x000fe400078ef809 */
[----:B------:R-:W1:Y:S02]  /*28570*/  @P0 LDC R3, c[0x0][0x438] ;  /* 0x00010e00ff030b82 */ /* 0x000e640000000800 */
[----:B------:R-:W-:Y:S01]  /*28580*/  ISETP.GT.U32.AND P2, PT, R9, 0x5f, PT ;  /* 0x0000005f0900780c */ /* 0x000fe20003f44070 */
[----:B--2---:R-:W-:-:S04]  /*28590*/  IMAD R4, R0, 0x60, R2 ;  /* 0x0000006000047824 */ /* 0x004fc800078e0202 */
[----:B------:R-:W-:-:S04]  /*285a0*/  IMAD.IADD R4, R9, 0x1, R4 ;  /* 0x0000000109047824 */ /* 0x000fc800078e0204 */
[----:B0-----:R-:W-:-:S04]  /*285b0*/  @P0 IMAD.HI.U32 R6, R4, R5, RZ ;  /* 0x0000000504060227 */ /* 0x001fc800078e00ff */
[----:B------:R-:W-:Y:S01]  /*285c0*/  IMAD.MOV.U32 R2, RZ, RZ, R4 ;  /* 0x000000ffff027224 */ /* 0x000fe200078e0004 */
[----:B-1----:R-:W-:-:S05]  /*285d0*/  @P0 SHF.R.U32.HI R2, RZ, R3, R6 ;  /* 0x00000003ff020219 */ /* 0x002fca0000011606 */
        /* <DEDUP_REMOVED lines=13> */
[----:B------:R-:W-:Y:S01]  /*286b0*/  LOP3.LUT P1, RZ, R16, 0x10, RZ, 0xc0, !PT ;  /* 0x0000001010ff7812 */ /* 0x000fe2000782c0ff */
[----:B------:R-:W-:-:S05]  /*286c0*/  VIADD R28, R10, 0x1 ;  /* 0x000000010a1c7836 */ /* 0x000fca0000000000 */
[C---:B------:R-:W-:Y:S01]  /*286d0*/  ISETP.NE.AND P0, PT, R28.reuse, 0x2, PT ;  /* 0x000000021c00780c */ /* 0x040fe20003f05270 */
[----:B------:R-:W-:Y:S05]  /*286e0*/  YIELD ;  /* 0x0000000000007946 */ /* 0x000fea0003800000 */
[----:B------:R-:W-:Y:S01]  /*286f0*/  SEL R3, RZ, 0x1, P0 ;  /* 0x00000001ff037807 */ /* 0x000fe20000000000 */
[----:B------:R-:W-:Y:S01]  /*28700*/  IMAD.MOV.U32 R23, RZ, RZ, R0 ;  /* 0x000000ffff177224 */ /* 0x000fe200078e0000 */
[----:B------:R-:W-:Y:S02]  /*28710*/  SEL R28, R28, RZ, P0 ;  /* 0x000000ff1c1c7207 */ /* 0x000fe40000000000 */
[----:B------:R-:W-:Y:S01]  /*28720*/  LOP3.LUT R30, R20, R3, RZ, 0x3c, !PT ;  /* 0x00000003141e7212 */ /* 0x000fe200078e3cff */
[----:B0-----:R-:W-:Y:S06]  /*28730*/  @!P1 BRA `(.L_x_1950) ;  /* 0x0000000000049947 */ /* 0x001fec0003800000 */
[----:B------:R-:W-:Y:S01]  /*28740*/  BPT.TRAP 0x1 ;  /* 0x000000040000795c */ /* 0x000fe20000300000 */
.L_x_1950:
[----:B------:R-:W-:Y:S01]  /*28750*/  IMAD R5, R28, 0x8, R17 ;  /* 0x000000081c057824 */ /* 0x000fe200078e0211 */
[----:B------:R-:W-:Y:S01]  /*28760*/  SHF.L.U32 R0, R30, 0x1f, RZ ;  /* 0x0000001f1e007819 */ /* 0x000fe200000006ff */
[----:B------:R-:W-:Y:S03]  /*28770*/  BSSY B1, `(.L_x_1951) ;  /* 0x0000003000017945 */ /* 0x000fe60003800000 */
[----:B------:R-:W0:Y:S02]  /*28780*/  SYNCS.PHASECHK.TRANS64.TRYWAIT P0, [R5+URZ+0x2a840], R0 ;  /* 0x02a84000050075a7 */ /* 0x000e24000800017f */
[----:B0-----:R-:W-:Y:S05]  /*28790*/  @!P0 BRA `(.L_x_1952) ;  /* 0x0000005000748947 */ /* 0x001fea0003800000 */
.L_x_2096:
[----:B------:R-:W-:Y:S05]  /*287a0*/  BSYNC B1 ;  /* 0x0000000000017941 */ /* 0x000fea0003800000 */
.L_x_1951:
[----:B------:R-:W-:Y:S01]  /*287b0*/  SHF.R.S32.HI R21, RZ, 0x1f, R7 ;  /* 0x0000001fff157819 */ /* 0x000fe20000011407 */
[----:B------:R-:W-:Y:S01]  /*287c0*/  ULDC.64 UR4, c[0x0][0x300] ;  /* 0x0000c00000047ab9 */ /* 0x000fe20000000a00 */
[----:B-----5:R-:W-:Y:S01]  /*287d0*/  SHF.R.S32.HI R25, RZ, 0x1f, R6 ;  /* 0x0000001fff197819 */ /* 0x020fe20000011406 */
[----:B------:R-:W-:Y:S01]  /*287e0*/  IMAD.WIDE.U32 R2, R7, UR4, RZ ;  /* 0x0000000407027c25 */ /* 0x000fe2000f8e00ff */
[----:B------:R-:W-:Y:S01]  /*287f0*/  ULDC.64 UR6, c[0x0][0x2e8] ;  /* 0x0000ba0000067ab9 */ /* 0x000fe20000000a00 */
[C---:B------:R-:W-:Y:S02]  /*28800*/  LOP3.LUT P3, RZ, R16.reuse, 0x4, RZ, 0xc0, !PT ;  /* 0x0000000410ff7812 */ /* 0x040fe4000786c0ff */
[----:B0-----:R-:W-:Y:S01]  /*28810*/  IMAD R0, R21, UR4, RZ ;  /* 0x0000000415007c24 */ /* 0x001fe2000f8e02ff */
        /* <DEDUP_REMOVED lines=59> */
.L_x_2110:
[----:B--2---:R-:W-:-:S05]  /*28bd0*/  IADD3 R2, P0, R2, R0, RZ ;  /* 0x0000000002027210 */ /* 0x004fca0007f1e0ff */
        /* <DEDUP_REMOVED lines=9> */
.L_x_1954:
        /* <DEDUP_REMOVED lines=10> */
.L_x_1955:
[----:B------:R2:W-:Y:S01]  /*28d10*/  SYNCS.ARRIVE.TRANS64.A1T0 RZ, [R5+URZ+0x2a830], RZ ;  /* 0x02a830ff05ff79a7 */ /* 0x0005e2000810003f */
[----:B------:R-:W-:Y:S05]  /*28d20*/  @!P2 BRA `(.L_x_1956) ;  /* 0x000000000004a947 */ /* 0x000fea0003800000 */
[----:B------:R-:W-:Y:S01]  /*28d30*/  BPT.TRAP 0x1 ;  /* 0x000000040000795c */ /* 0x000fe20000300000 */
.L_x_1956:
[----:B-1----:R-:W-:Y:S01]  /*28d40*/  SHF.L.U32 R2, R20, 0x1f, RZ ;  /* 0x0000001f14027819 */ /* 0x002fe200000006ff */
[----:B--2---:R-:W-:Y:S01]  /*28d50*/  IMAD R5, R10, 0x8, R17 ;  /* 0x000000080a057824 */ /* 0x004fe200078e0211 */
[----:B------:R-:W-:Y:S03]  /*28d60*/  BSSY B1, `(.L_x_1957) ;  /* 0x0000003000017945 */ /* 0x000fe60003800000 */
[----:B------:R-:W1:Y:S02]  /*28d70*/  SYNCS.PHASECHK.TRANS64.TRYWAIT P0, [R5+URZ+0x2a860], R2 ;  /* 0x02a86002050075a7 */ /* 0x000e64000800017f */
[----:B-1----:R-:W-:Y:S05]  /*28d80*/  @!P0 BRA `(.L_x_1958) ;  /* 0x0000005000e88947 */ /* 0x002fea0003800000 */
.L_x_2111:
[----:B------:R-:W-:Y:S05]  /*28d90*/  BSYNC B1 ;  /* 0x0000000000017941 */ /* 0x000fea0003800000 */
.L_x_1957:
[----:B------:R-:W2:Y:S01]  /*28da0*/  S2R R3, SR_TID.X ;  /* 0x0000000000037919 */ /* 0x000ea20000002100 */
[----:B------:R-:W-:Y:S01]  /*28db0*/  UMOV UR4, 0xffffffff ;  /* 0xffffffff00047882 */ /* 0x000fe20000000000 */
[----:B0-----:R-:W-:Y:S01]  /*28dc0*/  IMAD R8, R32, -0x60, R37 ;  /* 0xffffffa020087824 */ /* 0x001fe200078e0225 */
[----:B------:R-:W-:Y:S01]  /*28dd0*/  LOP3.LUT P0, RZ, R29, 0x2, RZ, 0xc0, !PT ;  /* 0x000000021dff7812 */ /* 0x000fe2000780c0ff */
[----:B------:R-:W-:Y:S01]  /*28de0*/  IMAD R4, R10, 0x3000, R34 ;  /* 0x000030000a047824 */ /* 0x000fe200078e0222 */
[----:B--2---:R-:W-:-:S04]  /*28df0*/  LOP3.LUT R3, R3, 0x7f, RZ, 0xc0, !PT ;  /* 0x0000007f03037812 */ /* 0x004fc800078ec0ff */
[----:B------:R-:W-:-:S05]  /*28e00*/  SHF.R.U32.HI R3, RZ, 0x3, R3 ;  /* 0x00000003ff037819 */ /* 0x000fca0000011603 */
[----:B------:R-:W-:Y:S01]  /*28e10*/  IMAD.IADD R8, R8, 0x1, -R3 ;  /* 0x0000000108087824 */ /* 0x000fe200078e0a03 */
[----:B------:R-:W-:Y:S06]  /*28e20*/  BRA.DIV UR4, `(.L_x_1959) ;  /* 0x0000005204d47947 */ /* 0x000fec000b800000 */
[----:B-1----:R-:W0:Y:S01]  /*28e30*/  SHFL.IDX PT, R2, R18, RZ, 0x181f ;  /* 0x00181fff12027589 */ /* 0x002e2200000e0000 */
        /* <DEDUP_REMOVED lines=44> */
.L_x_2125:
[C---:B------:R-:W-:Y:S01]  /*29100*/  ISETP.LT.OR P1, PT, R8.reuse, 0x51, !P1 ;  /* 0x000000510800780c */ /* 0x040fe20004f21670 */
[----:B------:R-:W-:Y:S01]  /*29110*/  ULDC.64 UR4, c[0x0][0x328] ;  /* 0x0000ca0000047ab9 */ /* 0x000fe20000000a00 */
[----:B------:R-:W-:Y:S02]  /*29120*/  ISETP.LT.OR P0, PT, R8, 0x51, !P0 ;  /* 0x000000510800780c */ /* 0x000fe40004701670 */
[----:B-1----:R-:W-:Y:S01]  /*29130*/  IADD3 R2, P2, R2, R0, RZ ;  /* 0x0000000002027210 */ /* 0x002fe20007f5e0ff */
        /* <DEDUP_REMOVED lines=17> */
.L_x_1960:
        /* <DEDUP_REMOVED lines=10> */
.L_x_1961:
[----:B------:R-:W2:Y:S01]  /*292f0*/  LDL R0, [R1] ;  /* 0x0000000001007983 */ /* 0x000ea20000100800 */
[----:B------:R-:W-:Y:S01]  /*29300*/  IMAD.MOV.U32 R3, RZ, RZ, R25 ;  /* 0x000000ffff037224 */ /* 0x000fe200078e0019 */
[----:B------:R-:W-:Y:S01]  /*29310*/  ULDC.64 UR4, c[0x0][0x330] ;  /* 0x0000cc0000047ab9 */ /* 0x000fe20000000a00 */
[----:B------:R-:W-:Y:S01]  /*29320*/  ULDC.64 UR6, c[0x0][0x318] ;  /* 0x0000c60000067ab9 */ /* 0x000fe20000000a00 */
[----:B------:R1:W-:Y:S01]  /*29330*/  SYNCS.ARRIVE.TRANS64.A1T0 RZ, [R5+URZ+0x2a850], RZ ;  /* 0x02a850ff05ff79a7 */ /* 0x0003e2000810003f */
[----:B------:R-:W-:-:S04]  /*29340*/  IMAD.WIDE.U32 R2, R26, UR4, R2 ;  /* 0x000000041a027c25 */ /* 0x000fc8000f8e0002 */
[----:B------:R-:W-:Y:S01]  /*29350*/  IMAD R19, R26, UR5, R3 ;  /* 0x000000051a137c24 */ /* 0x000fe2000f8e0203 */
[C---:B0-----:R-:W-:Y:S01]  /*29360*/  LEA R18, P0, R2.reuse, UR6, 0x1 ;  /* 0x0000000602127c11 */ /* 0x041fe2000f8008ff */
[----:B------:R-:W-:Y:S02]  /*29370*/  IMAD.MOV.U32 R10, RZ, RZ, R28 ;  /* 0x000000ffff0a7224 */ /* 0x000fe400078e001c */
[----:B------:R-:W-:Y:S01]  /*29380*/  IMAD.MOV.U32 R20, RZ, RZ, R30 ;  /* 0x000000ffff147224 */ /* 0x000fe200078e001e */
[----:B------:R-:W-:Y:S01]  /*29390*/  LEA.HI.X R19, R2, UR7, R19, 0x1, P0 ;  /* 0x0000000702137c11 */ /* 0x000fe200080f0c13 */
[----:B------:R-:W-:Y:S01]  /*293a0*/  IMAD.MOV.U32 R32, RZ, RZ, R23 ;  /* 0x000000ffff207224 */ /* 0x000fe200078e0017 */
[C---:B--2---:R-:W-:Y:S01]  /*293b0*/  ISETP.GT.AND P0, PT, R23.reuse, R0, PT ;  /* 0x000000001700720c */ /* 0x044fe20003f04270 */
[----:B------:R-:W-:-:S12]  /*293c0*/  VIADD R0, R23, 0xffffffff ;  /* 0xffffffff17007836 */ /* 0x000fd80000000000 */
[----:B-1----:R-:W-:Y:S05]  /*293d0*/  @P0 BRA `(.L_x_1962) ;  /* 0xfffffff000380947 */ /* 0x002fea000383ffff */
.L_x_1949:
[----:B------:R-:W-:Y:S05]  /*293e0*/  BSYNC B0 ;  /* 0x0000000000007941 */ /* 0x000fea0003800000 */
.L_x_1948:
[----:B0-----:R-:W0:Y:S01]  /*293f0*/  S2R R2, SR_TID.X ;  /* 0x0000000000027919 */ /* 0x001e220000002100 */
[----:B------:R-:W-:Y:S01]  /*29400*/  BSSY B0, `(.L_x_1963) ;  /* 0x0000010000007945 */ /* 0x000fe20003800000 */
[----:B0-----:R-:W-:-:S04]  /*29410*/  LOP3.LUT R2, R2, 0x7f, RZ, 0xc0, !PT ;  /* 0x0000007f02027812 */ /* 0x001fc800078ec0ff */
[----:B------:R-:W-:-:S13]  /*29420*/  ISETP.NE.AND P0, PT, R2, RZ, PT ;  /* 0x000000ff0200720c */ /* 0x000fda0003f05270 */
[----:B------:R-:W-:Y:S05]  /*29430*/  @P0 BRA `(.L_x_1964) ;  /* 0x0000000000300947 */ /* 0x000fea0003800000 */
[----:B------:R-:W0:Y:S01]  /*29440*/  S2R R5, SR_LANEID ;  /* 0x0000000000057919 */ /* 0x000e220000000000 */
[----:B------:R-:W-:Y:S01]  /*29450*/  VOTEU.ANY UR4, UPT, PT ;  /* 0x0000000000047886 */ /* 0x000fe200038e0100 */
[----:B------:R-:W1:Y:S01]  /*29460*/  LDC.64 R2, c[0x0][0xc60] ;  /* 0x00031800ff027b82 */ /* 0x000e620000000a00 */
[----:B------:R-:W0:Y:S02]  /*29470*/  FLO.U32 R0, UR4 ;  /* 0x0000000400007d00 */ /* 0x000e2400080e0000 */
[----:B0-----:R-:W-:-:S06]  /*29480*/  ISETP.EQ.U32.AND P0, PT, R0, R5, PT ;  /* 0x000000050000720c */ /* 0x001fcc0003f02070 */
[----:B------:R-:W1:Y:S07]  /*29490*/  POPC R5, UR4 ;  /* 0x0000000400057d09 */ /* 0x000e6e0008000000 */
[----:B-1----:R-:W2:Y:S01]  /*294a0*/  @P0 ATOMG.E.ADD.STRONG.GPU PT, R3, desc[UR60][R2.64], R5 ;  /* 0x00000005020309a8 */ /* 0x002ea200081ee1fc */
[----:B------:R-:W0:Y:S02]  /*294b0*/  S2R R4, SR_LTMASK ;  /* 0x0000000000047919 */ /* 0x000e240000003900 */
[----:B0-----:R-:W-:-:S04]  /*294c0*/  LOP3.LUT R4, R4, UR4, RZ, 0xc0, !PT ;  /* 0x0000000404047c12 */ /* 0x001fc8000f8ec0ff */
[----:B------:R-:W0:Y:S01]  /*294d0*/  POPC R7, R4 ;  /* 0x0000000400077309 */ /* 0x000e220000000000 */
[----:B--2---:R-:W0:Y:S02]  /*294e0*/  SHFL.IDX PT, R0, R3, R0, 0x1f ;  /* 0x00001f0003007589 */ /* 0x004e2400000e0000 */
[----:B0-----:R-:W-:-:S07]  /*294f0*/  IADD3 R24, R0, UR38, R7 ;  /* 0x0000002600187c10 */ /* 0x001fce000fffe007 */
.L_x_1964:
[----:B------:R-:W-:Y:S05]  /*29500*/  BSYNC B0 ;  /* 0x0000000000007941 */ /* 0x000fea0003800000 */
.L_x_1963:
[----:B------:R-:W-:-:S13]  /*29510*/  LOP3.LUT P0, RZ, R16, 0x10, RZ, 0xc0, !PT ;  /* 0x0000001010ff7812 */ /* 0x000fda000780c0ff */
[----:B------:R-:W-:Y:S05]  /*29520*/  @!P0 BRA `(.L_x_1965) ;  /* 0x0000000000048947 */ /* 0x000fea0003800000 */
[----:B------:R-:W-:Y:S01]  /*29530*/  BPT.TRAP 0x1 ;  /* 0x000000040000795c */ /* 0x000fe20000300000 */
.L_x_1965:
[----:B------:R-:W-:Y:S01]  /*29540*/  IMAD R0, R28, 0x8, R17 ;  /* 0x000000081c007824 */ /* 0x000fe200078e0211 */
[----:B------:R-:W-:Y:S01]  /*29550*/  SHF.L.U32 R3, R30, 0x1f, RZ ;  /* 0x0000001f1e037819 */ /* 0x000fe200000006ff */
[----:B------:R-:W-:Y:S01]  /*29560*/  BSSY B0, `(.L_x_1966) ;  /* 0x0000004000007945 */ /* 0x000fe20003800000 */
[----:B------:R-:W-:Y:S02]  /*29570*/  IMAD R6, R23, -0x60, R37 ;  /* 0xffffffa017067824 */ /* 0x000fe400078e0225 */
[----:B------:R-:W0:Y:S02]  /*29580*/  SYNCS.PHASECHK.TRANS64.TRYWAIT P0, [R0+URZ+0x2a860], R3 ;  /* 0x02a86003000075a7 */ /* 0x000e24000800017f */
[----:B0-----:R-:W-:Y:S05]  /*29590*/  @!P0 BRA `(.L_x_1967) ;  /* 0x0000005000e88947 */ /* 0x001fea0003800000 */
.L_x_2126:
[----:B------:R-:W-:Y:S05]  /*295a0*/  BSYNC B0 ;  /* 0x0000000000007941 */ /* 0x000fea0003800000 */
.L_x_1966:
        /* <DEDUP_REMOVED lines=57> */
.L_x_2140:
        /* <DEDUP_REMOVED lines=11> */
.L_x_1969:
        /* <DEDUP_REMOVED lines=10> */
.L_x_1970:
[----:B------:R2:W-:Y:S01]  /*29a90*/  SYNCS.ARRIVE.TRANS64.A1T0 RZ, [R0+URZ+0x2a850], RZ ;  /* 0x02a850ff00ff79a7 */ /* 0x0005e2000810003f */
[----:B------:R-:W-:-:S05]  /*29aa0*/  VIADD R28, R28, 0x1 ;  /* 0x000000011c1c7836 */ /* 0x000fca0000000000 */
[----:B------:R-:W-:-:S04]  /*29ab0*/  ISETP.NE.AND P0, PT, R28, 0x2, PT ;  /* 0x000000021c00780c */ /* 0x000fc80003f05270 */
[----:B0-----:R-:W-:Y:S02]  /*29ac0*/  SEL R3, RZ, 0x1, P0 ;  /* 0x00000001ff037807 */ /* 0x001fe40000000000 */
[----:B------:R-:W-:Y:S02]  /*29ad0*/  SEL R28, R28, RZ, P0 ;  /* 0x000000ff1c1c7207 */ /* 0x000fe40000000000 */
[----:B--2---:R-:W-:-:S07]  /*29ae0*/  LOP3.LUT R30, R30, R3, RZ, 0x3c, !PT ;  /* 0x000000031e1e7212 */ /* 0x004fce00078e3cff */
.L_x_1927:
[----:B------:R-:W-:Y:S05]  /*29af0*/  BSYNC B7 ;  /* 0x0000000000077941 */ /* 0x000fea0003800000 */
.L_x_1925:
[----:B------:R-:W-:-:S13]  /*29b00*/  LOP3.LUT P0, RZ, R16, 0x20, RZ, 0xc0, !PT ;  /* 0x0000002010ff7812 */ /* 0x000fda000780c0ff */
[----:B------:R-:W-:Y:S05]  /*29b10*/  @!P0 BRA `(.L_x_1971) ;  /* 0x0000000000248947 */ /* 0x000fea0003800000 */
[----:B------:R-:W-:Y:S05]  /*29b20*/  WARPSYNC.ALL ;  /* 0x0000000000007948 */ /* 0x000fea0003800000 */
[----:B------:R-:W2:Y:S08]  /*29b30*/  S2UR UR5, SR_CgaCtaId ;  /* 0x00000000000579c3 */ /* 0x000eb00000008800 */
[----:B------:R-:W-:Y:S06]  /*29b40*/  BAR.SYNC.DEFER_BLOCKING 0x5, 0x180 ;  /* 0x0146000000007b1d */ /* 0x000fec0000010000 */
[----:B------:R-:W-:-:S02]  /*29b50*/  UMOV UR4, 0x400 ;  /* 0x0000040000047882 */ /* 0x000fc40000000000 */
[----:B--2---:R-:W-:-:S06]  /*29b60*/  ULEA UR4, UR5, UR4, 0x18 ;  /* 0x0000000405047291 */ /* 0x004fcc000f8ec03f */
[----:B0-----:R-:W-:-:S05]  /*29b70*/  IMAD.U32 R17, RZ, RZ, UR4 ;  /* 0x00000004ff117e24 */ /* 0x001fca000f8e00ff */
[----:B------:R0:W2:Y:S01]  /*29b80*/  LDS.128 R24, [R17+0x2a8d0] ;  /* 0x02a8d00011187984 */ /* 0x0000a20000000c00 */
[----:B------:R-:W-:Y:S06]  /*29b90*/  BAR.ARV 0x4, 0x180 ;  /* 0x0106000000007b1d */ /* 0x000fec0000002000 */
[----:B------:R-:W-:Y:S05]  /*29ba0*/  BRA `(.L_x_1972) ;  /* 0x0000000c00d47947 */ /* 0x000fea0003800000 */
.L_x_1971:
[----:B------:R-:W2:Y:S01]  /*29bb0*/  S2R R8, SR_TID.X ;  /* 0x0000000000087919 */ /* 0x000ea20000002100 */
[----:B------:R-:W-:Y:S01]  /*29bc0*/  UMOV UR4, 0xffffffff ;  /* 0xffffffff00047882 */ /* 0x000fe20000000000 */
[----:B--2---:R-:W-:-:S04]  /*29bd0*/  LOP3.LUT R8, R8, 0x1f, RZ, 0xc0, !PT ;  /* 0x0000001f08087812 */ /* 0x004fc800078ec0ff */
[----:B------:R-:W-:Y:S01]  /*29be0*/  ISETP.NE.AND P0, PT, R8, 0x1f, PT ;  /* 0x0000001f0800780c */ /* 0x000fe20003f05270 */
[----:B------:R-:W-:-:S12]  /*29bf0*/  BRA.DIV UR4, `(.L_x_1973) ;  /* 0x0000005604507947 */ /* 0x000fd8000b800000 */
[----:B------:R-:W-:Y:S01]  /*29c00*/  IMAD.IADD R7, R27, 0x1, R8 ;  /* 0x000000011b077824 */ /* 0x000fe200078e0208 */
[----:B------:R-:W-:-:S04]  /*29c10*/  ULDC UR4, c[0x0][0xc3c] ;  /* 0x00030f0000047ab9 */ /* 0x000fc80000000800 */
[----:B------:R-:W-:-:S13]  /*29c20*/  ISETP.GE.OR P1, PT, R7, UR4, !P0 ;  /* 0x0000000407007c0c */ /* 0x000fda000c726670 */
[----:B------:R-:W2:Y:S08]  /*29c30*/  @!P1 LDC.64 R2, c[0x0][0xc80] ;  /* 0x00032000ff029b82 */ /* 0x000eb00000000a00 */
[----:B------:R-:W3:Y:S01]  /*29c40*/  @!P1 LDC.64 R4, c[0x0][0xc78] ;  /* 0x00031e00ff049b82 */ /* 0x000ee20000000a00 */
[----:B--2---:R-:W-:-:S05]  /*29c50*/  @!P1 IMAD.WIDE R2, R7, 0x4, R2 ;  /* 0x0000000407029825 */ /* 0x004fca00078e0202 */
[----:B-1----:R3:W2:Y:S02]  /*29c60*/  @!P1 LDG.E R6, desc[UR60][R2.64] ;  /* 0x0000003c02069981 */ /* 0x0026a4000c1e1900 */
[----:B---3--:R-:W-:-:S05]  /*29c70*/  @!P1 IMAD.WIDE R2, R7, 0x4, R4 ;  /* 0x0000000407029825 */ /* 0x008fca00078e0204 */
        /* <DEDUP_REMOVED lines=10> */
[----:B------:R-:W-:Y:S02]  /*29d20*/  IMAD.MOV.U32 R6, RZ, RZ, RZ ;  /* 0x000000ffff067224 */ /* 0x000fe400078e00ff */
[----:B---3--:R-:W-:Y:S01]  /*29d30*/  @!P1 IMAD.MOV.U32 R4, RZ, RZ, R5 ;  /* 0x000000ffff049224 */ /* 0x008fe200078e0005 */
[----:B------:R-:W-:-:S03]  /*29d40*/  ISETP.NE.AND P1, PT, R8, RZ, PT ;  /* 0x000000ff0800720c */ /* 0x000fc60003f25270 */
[----:B------:R-:W-:-:S05]  /*29d50*/  IMAD R13, R4, R25, RZ ;  /* 0x00000019040d7224 */ /* 0x000fca00078e02ff */
        /* <DEDUP_REMOVED lines=15> */
[----:B------:R1:W2:Y:S02]  /*29e50*/  SHFL.IDX PT, R14, R2, 0x1f, 0x1f ;  /* 0x03e01f00020e7f89 */ /* 0x0002a400000e0000 */
.L_x_2150:
[----:B------:R-:W-:Y:S02]  /*29e60*/  ULDC UR4, c[0x0][0xc38] ;  /* 0x00030e0000047ab9 */ /* 0x000fe40000000800 */
[----:B------:R-:W-:-:S04]  /*29e70*/  IMAD.U32 R5, RZ, RZ, UR4 ;  /* 0x00000004ff057e24 */ /* 0x000fc8000f8e00ff */
[----:B--2---:R-:W-:-:S04]  /*29e80*/  IMAD R14, R14, R5, RZ ;  /* 0x000000050e0e7224 */ /* 0x004fc800078e02ff */
[----:B------:R-:W-:-:S05]  /*29e90*/  IMAD.IADD R7, R7, 0x1, R14 ;  /* 0x0000000107077824 */ /* 0x000fca00078e020e */
[----:B------:R-:W-:-:S13]  /*29ea0*/  ISETP.GT.AND P6, PT, R7, R0, PT ;  /* 0x000000000700720c */ /* 0x000fda0003fc4270 */
[----:B------:R-:W-:Y:S05]  /*29eb0*/  @P6 BRA `(.L_x_1974) ;  /* 0x0000000000a46947 */ /* 0x000fea0003800000 */
.L_x_1977:
[----:B-1----:R-:W1:Y:S01]  /*29ec0*/  LDC R2, c[0x0][0xc3c] ;  /* 0x00030f00ff027b82 */ /* 0x002e620000000800 */
[----:B------:R-:W-:-:S05]  /*29ed0*/  VIADD R27, R27, 0x1f ;  /* 0x0000001f1b1b7836 */ /* 0x000fca0000000000 */
[----:B-1----:R-:W-:-:S13]  /*29ee0*/  ISETP.GE.AND P6, PT, R27, R2, PT ;  /* 0x000000021b00720c */ /* 0x002fda0003fc6270 */
[----:B------:R-:W-:Y:S05]  /*29ef0*/  @P6 BRA `(.L_x_1975) ;  /* 0x0000000800bc6947 */ /* 0x000fea0003800000 */
[----:B------:R-:W1:Y:S01]  /*29f00*/  S2R R3, SR_TID.X ;  /* 0x0000000000037919 */ /* 0x000e620000002100 */
[----:B------:R-:W-:Y:S01]  /*29f10*/  IMAD.MOV.U32 R25, RZ, RZ, RZ ;  /* 0x000000ffff197224 */ /* 0x000fe200078e00ff */
[----:B-1----:R-:W-:-:S05]  /*29f20*/  LOP3.LUT R3, R3, 0x1f, RZ, 0xc0, !PT ;  /* 0x0000001f03037812 */ /* 0x002fca00078ec0ff */
[----:B------:R-:W-:-:S05]  /*29f30*/  IMAD.IADD R9, R27, 0x1, R3 ;  /* 0x000000011b097824 */ /* 0x000fca00078e0203 */
[----:B------:R-:W-:-:S13]  /*29f40*/  ISETP.GE.OR P6, PT, R9, R2, !P0 ;  /* 0x000000020900720c */ /* 0x000fda00047c6670 */
[----:B------:R-:W1:Y:S08]  /*29f50*/  @!P6 LDC.64 R2, c[0x0][0xc80] ;  /* 0x00032000ff02eb82 */ /* 0x000e700000000a00 */
[----:B------:R-:W2:Y:S01]  /*29f60*/  @!P6 LDC.64 R4, c[0x0][0xc78] ;  /* 0x00031e00ff04eb82 */ /* 0x000ea20000000a00 */
[----:B-1----:R-:W-:-:S05]  /*29f70*/  @!P6 IMAD.WIDE R2, R9, 0x4, R2 ;  /* 0x000000040902e825 */ /* 0x002fca00078e0202 */
[----:B------:R2:W3:Y:S02]  /*29f80*/  @!P6 LDG.E R25, desc[UR60][R2.64] ;  /* 0x0000003c0219e981 */ /* 0x0004e4000c1e1900 */
[----:B--2---:R-:W-:-:S04]  /*29f90*/  @!P6 IMAD.WIDE R2, R9, 0x4, R4 ;  /* 0x000000040902e825 */ /* 0x004fc800078e0204 */
[----:B------:R-:W-:-:S06]  /*29fa0*/  IMAD.MOV.U32 R4, RZ, RZ, RZ ;  /* 0x000000ffff047224 */ /* 0x000fcc00078e00ff */
[----:B------:R-:W3:Y:S01]  /*29fb0*/  @!P6 LDG.E R4, desc[UR60][R2.64] ;  /* 0x0000003c0204e981 */ /* 0x000ee2000c1e1900 */
[----:B------:R-:W-:Y:S01]  /*29fc0*/  UMOV UR4, 0xffffffff ;  /* 0xffffffff00047882 */ /* 0x000fe20000000000 */
[----:B---3--:R-:W-:Y:S02]  /*29fd0*/  IMAD R13, R4, R25, RZ ;  /* 0x00000019040d7224 */ /* 0x008fe400078e02ff */
[----:B------:R-:W-:Y:S05]  /*29fe0*/  BRA.DIV UR4, `(.L_x_1976) ;  /* 0x0000005604907947 */ /* 0x000fea000b800000 */
        /* <DEDUP_REMOVED lines=16> */
.L_x_2158:
[----:B------:R-:W-:Y:S02]  /*2a0f0*/  ULDC UR4, c[0x0][0xc38] ;  /* 0x00030e0000047ab9 */ /* 0x000fe40000000800 */
[----:B------:R-:W-:-:S04]  /*2a100*/  IMAD.U32 R5, RZ, RZ, UR4 ;  /* 0x00000004ff057e24 */ /* 0x000fc8000f8e00ff */
[----:B--2---:R-:W-:-:S04]  /*2a110*/  IMAD R14, R14, R5, RZ ;  /* 0x000000050e0e7224 */ /* 0x004fc800078e02ff */
[----:B------:R-:W-:-:S05]  /*2a120*/  IMAD.IADD R7, R14, 0x1, R7 ;  /* 0x000000010e077824 */ /* 0x000fca00078e0207 */
[----:B------:R-:W-:-:S13]  /*2a130*/  ISETP.GT.AND P6, PT, R7, R0, PT ;  /* 0x000000000700720c */ /* 0x000fda0003fc4270 */
[----:B------:R-:W-:Y:S05]  /*2a140*/  @!P6 BRA `(.L_x_1977) ;  /* 0xfffffffc005ce947 */ /* 0x000fea000383ffff */
.L_x_1974:
[----:B------:R-:W-:Y:S01]  /*2a150*/  IMAD.IADD R7, R7, 0x1, -R14 ;  /* 0x0000000107077824 */ /* 0x000fe200078e0a0e */
[----:B------:R-:W-:-:S03]  /*2a160*/  UMOV UR4, 0xffffffff ;  /* 0xffffffff00047882 */ /* 0x000fc60000000000 */
[----:B------:R-:W-:-:S05]  /*2a170*/  IMAD R3, R2, R5, R7 ;  /* 0x0000000502037224 */ /* 0x000fca00078e0207 */
[----:B------:R-:W-:Y:S01]  /*2a180*/  ISETP.GT.AND P6, PT, R3, R0, PT ;  /* 0x000000000300720c */ /* 0x000fe20003fc4270 */
[----:B------:R-:W-:-:S12]  /*2a190*/  BRA.DIV UR4, `(.L_x_1978) ;  /* 0x0000005604dc7947 */ /* 0x000fd8000b800000 */
[----:B------:R-:W-:-:S04]  /*2a1a0*/  VOTE.ANY R3, PT, !P6 ;  /* 0x0000000000037806 */ /* 0x000fc800070e0100 */
[----:B------:R-:W2:Y:S02]  /*2a1b0*/  POPC R12, R3 ;  /* 0x00000003000c7309 */ /* 0x000ea40000000000 */
[----:B--2---:R2:W3:Y:S01]  /*2a1c0*/  SHFL.IDX PT, R25, R25, R12, 0x1f ;  /* 0x00001f0c19197589 */ /* 0x0044e200000e0000 */
[----:B------:R-:W-:-:S03]  /*2a1d0*/  IMAD.IADD R27, R12, 0x1, R27 ;  /* 0x000000010c1b7824 */ /* 0x000fc600078e021b */
[----:B------:R2:W4:Y:S04]  /*2a1e0*/  SHFL.IDX PT, R4, R4, R12, 0x1f ;  /* 0x00001f0c04047589 */ /* 0x00052800000e0000 */
.L_x_2163:
[----:B------:R-:W-:-:S13]  /*2a1f0*/  ISETP.NE.AND P0, PT, R3, RZ, PT ;  /* 0x000000ff0300720c */ /* 0x000fda0003f05270 */
[----:B------:R-:W-:Y:S05]  /*2a200*/  @!P0 BRA `(.L_x_1979) ;  /* 0x0000000000108947 */ /* 0x000fea0003800000 */
[----:B------:R-:W-:Y:S01]  /*2a210*/  UMOV UR4, 0xffffffff ;  /* 0xffffffff00047882 */ /* 0x000fe20000000000 */
[----:B--2---:R-:W-:Y:S02]  /*2a220*/  VIADD R12, R12, 0xffffffff ;  /* 0xffffffff0c0c7836 */ /* 0x004fe40000000000 */
[----:B------:R-:W-:Y:S05]  /*2a230*/  BRA.DIV UR4, `(.L_x_1980) ;  /* 0x0000005a04107947 */ /* 0x000fea000b800000 */
[----:B------:R2:W0:Y:S02]  /*2a240*/  SHFL.IDX PT, R6, R2, R12, 0x1f ;  /* 0x00001f0c02067589 */ /* 0x00042400000e0000 */
.L_x_1979:
[----:B----4-:R-:W-:Y:S01]  /*2a250*/  ISETP.NE.AND P0, PT, R4, 0x1, PT ;  /* 0x000000010400780c */ /* 0x010fe20003f05270 */
[----:B0-----:R-:W-:-:S04]  /*2a260*/  IMAD R24, R6, R5, R7 ;  /* 0x0000000506187224 */ /* 0x001fc800078e0207 */
[----:B------:R-:W-:-:S08]  /*2a270*/  IMAD.IADD R0, R0, 0x1, -R24 ;  /* 0x0000000100007824 */ /* 0x000fd000078e0a18 */
[----:B------:R-:W-:Y:S05]  /*2a280*/  @!P0 BRA `(.L_x_1981) ;  /* 0x0000000000dc8947 */ /* 0x000fea0003800000 */
[-C--:B---3--:R-:W-:Y:S02]  /*2a290*/  IABS R5, R25.reuse ;  /* 0x0000001900057213 */ /* 0x088fe40000000000 */
[----:B------:R-:W-:Y:S02]  /*2a2a0*/  IABS R6, R4 ;  /* 0x0000000400067213 */ /* 0x000fe40000000000 */
[----:B------:R-:W0:Y:S08]  /*2a2b0*/  I2F.RP R7, R5 ;  /* 0x0000000500077306 */ /* 0x000e300000209400 */
[----:B------:R-:W3:Y:S08]  /*2a2c0*/  I2F.RP R8, R6 ;  /* 0x0000000600087306 */ /* 0x000ef00000209400 */
[----:B0-----:R-:W1:Y:S08]  /*2a2d0*/  MUFU.RCP R7, R7 ;  /* 0x0000000700077308 */ /* 0x001e700000001000 */
[----:B---3--:R-:W-:Y:S01]  /*2a2e0*/  MUFU.RCP R8, R8 ;  /* 0x0000000800087308 */ /* 0x008fe20000001000 */
[----:B-12---:R-:W-:Y:S01]  /*2a2f0*/  VIADD R2, R7, 0xffffffe ;  /* 0x0ffffffe07027836 */ /* 0x006fe20000000000 */
        /* <DEDUP_REMOVED lines=43> */
[--C-:B------:R-:W-:Y:S02]  /*2a5b0*/  IMAD R4, R4, R2, R7.reuse ;  /* 0x0000000204047224 */ /* 0x100fe400078e0207 */
[----:B------:R-:W-:Y:S02]  /*2a5c0*/  IMAD.MOV R2, RZ, RZ, -R7 ;  /* 0x000000ffff027224 */ /* 0x000fe400078e0a07 */
[----:B------:R-:W-:Y:S02]  /*2a5d0*/  IMAD R26, R4, 0x10000, R5 ;  /* 0x00010000041a7824 */ /* 0x000fe400078e0205 */
[----:B------:R-:W-:Y:S01]  /*2a5e0*/  IMAD R2, R25, R2, R0 ;  /* 0x0000000219027224 */ /* 0x000fe200078e0200 */
[----:B------:R-:W-:Y:S06]  /*2a5f0*/  BRA `(.L_x_1982) ;  /* 0x0000000000f07947 */ /* 0x000fec0003800000 */
.L_x_1981:
[----:B-12---:R-:W0:Y:S02]  /*2a600*/  LDC.64 R2, c[0x0][0xc90] ;  /* 0x00032400ff027b82 */ /* 0x006e240000000a00 */
[----:B0-----:R-:W-:-:S05]  /*2a610*/  IMAD.WIDE R2, R27, 0x4, R2 ;  /* 0x000000041b027825 */ /* 0x001fca00078e0202 */
[----:B------:R0:W3:Y:S02]  /*2a620*/  LDG.E R6, desc[UR60][R2.64] ;  /* 0x0000003c02067981 */ /* 0x0000e4000c1e1900 */
[----:B0-----:R-:W-:Y:S02]  /*2a630*/  IMAD.MOV.U32 R2, RZ, RZ, RZ ;  /* 0x000000ffff027224 */ /* 0x001fe400078e00ff */
[----:B---3--:R-:W-:-:S05]  /*2a640*/  IMAD R7, R25, R6, RZ ;  /* 0x0000000619077224 */ /* 0x008fca00078e02ff */
        /* <DEDUP_REMOVED lines=55> */
.L_x_1982:
[----:B------:R-:W-:-:S05]  /*2a9c0*/  LOP3.LUT R2, RZ, R2, RZ, 0x33, !PT ;  /* 0x00000002ff027212 */ /* 0x000fca00078e33ff */
[----:B------:R-:W-:Y:S01]  /*2a9d0*/  IMAD.IADD R25, R25, 0x1, R2 ;  /* 0x0000000119197824 */ /* 0x000fe200078e0202 */
[----:B------:R-:W-:Y:S06]  /*2a9e0*/  BRA `(.L_x_1983) ;  /* 0x00000000001c7947 */ /* 0x000fec0003800000 */
.L_x_1975:
[----:B------:R-:W-:Y:S01]  /*2a9f0*/  UMOV UR4, URZ ;  /* 0x0000003f00047c82 */ /* 0x000fe20008000000 */
[----:B------:R-:W-:Y:S01]  /*2aa00*/  UMOV UR5, URZ ;  /* 0x0000003f00057c82 */ /* 0x000fe20008000000 */
[----:B------:R-:W-:Y:S01]  /*2aa10*/  ULDC UR6, c[0x0][0xc3c] ;  /* 0x00030f0000067ab9 */ /* 0x000fe20000000800 */
[----:B------:R-:W-:Y:S02]  /*2aa20*/  IMAD.MOV.U32 R24, RZ, RZ, R0 ;  /* 0x000000ffff187224 */ /* 0x000fe400078e0000 */
[----:B------:R-:W-:Y:S02]  /*2aa30*/  IMAD.U32 R25, RZ, RZ, UR4 ;  /* 0x00000004ff197e24 */ /* 0x000fe4000f8e00ff */
[----:B------:R-:W-:Y:S02]  /*2aa40*/  IMAD.U32 R26, RZ, RZ, UR5 ;  /* 0x00000005ff1a7e24 */ /* 0x000fe4000f8e00ff */
[----:B------:R-:W-:-:S07]  /*2aa50*/  IMAD.U32 R27, RZ, RZ, UR6 ;  /* 0x00000006ff1b7e24 */ /* 0x000fce000f8e00ff */
.L_x_1983:
[----:B------:R-:W1:Y:S01]  /*2aa60*/  S2R R0, SR_TID.X ;  /* 0x0000000000007919 */ /* 0x000e620000002100 */
[----:B------:R-:W-:Y:S05]  /*2aa70*/  WARPSYNC.ALL ;  /* 0x0000000000007948 */ /* 0x000fea0003800000 */
[----:B------:R-:W-:Y:S01]  /*2aa80*/  BAR.SYNC.DEFER_BLOCKING 0x4, 0x180 ;  /* 0x0106000000007b1d */ /* 0x000fe20000010000 */
[----:B-1----:R-:W-:-:S04]  /*2aa90*/  LOP3.LUT R0, R0, 0x1f, RZ, 0xc0, !PT ;  /* 0x0000001f00007812 */ /* 0x002fc800078ec0ff */
[----:B------:R-:W-:-:S13]  /*2aaa0*/  ISETP.NE.AND P0, PT, R0, RZ, PT ;  /* 0x000000ff0000720c */ /* 0x000fda0003f05270 */
[----:B------:R-:W0:Y:S01]  /*2aab0*/  @!P0 S2R R3, SR_CgaCtaId ;  /* 0x0000000000038919 */ /* 0x000e220000008800 */
[----:B------:R-:W-:-:S04]  /*2aac0*/  @!P0 MOV R0, 0x400 ;  /* 0x0000040000008802 */ /* 0x000fc80000000f00 */
[----:B0-----:R-:W-:-:S05]  /*2aad0*/  @!P0 LEA R17, R3, R0, 0x18 ;  /* 0x0000000003118211 */ /* 0x001fca00078ec0ff */
[----:B------:R3:W-:Y:S01]  /*2aae0*/  @!P0 STS.128 [R17+0x2a8d0], R24 ;  /* 0x02a8d01811008388 */ /* 0x0007e20000000c00 */
[----:B------:R-:W-:Y:S06]  /*2aaf0*/  BAR.ARV 0x5, 0x180 ;  /* 0x0146000000007b1d */ /* 0x000fec0000002000 */
.L_x_1972:
[----:B------:R-:W-:Y:S02]  /*2ab00*/  ULDC UR4, c[0x0][0xc3c] ;  /* 0x00030f0000047ab9 */ /* 0x000fe40000000800 */
[----:B--2---:R-:W-:-:S13]  /*2ab10*/  ISETP.GE.AND P0, PT, R27, UR4, PT ;  /* 0x000000041b007c0c */ /* 0x004fda000bf06270 */
[----:B------:R-:W-:Y:S05]  /*2ab20*/  @!P0 BRA `(.L_x_1984) ;  /* 0xffffff9400208947 */ /* 0x000fea000383ffff */
[----:B------:R-:W-:Y:S05]  /*2ab30*/  BSYNC B8 ;  /* 0x0000000000087941 */ /* 0x000fea0003800000 */
.L_x_1863:
[----:B------:R-:W2:Y:S01]  /*2ab40*/  LDL.LU R0, [R1+0x24] ;  /* 0x0000240001007983 */ /* 0x000ea20000300800 */
[----:B------:R-:W-:Y:S01]  /*2ab50*/  BSSY B0, `(.L_x_1985) ;  /* 0x000000b000007945 */ /* 0x000fe20003800000 */
[----:B------:R-:W4:Y:S01]  /*2ab60*/  S2R R5, SR_CgaCtaId ;  /* 0x0000000000057919 */ /* 0x000f220000008800 */
[----:B--2---:R-:W-:-:S05]  /*2ab70*/  VIADD R0, R0, 0x1 ;  /* 0x0000000100007836 */ /* 0x004fca0000000000 */
        /* <DEDUP_REMOVED lines=8> */
.L_x_2166:
[----:B------:R-:W-:Y:S05]  /*2ac00*/  BSYNC B0 ;  /* 0x0000000000007941 */ /* 0x000fea0003800000 */
.L_x_1985:
[----:B------:R-:W-:-:S03]  /*2ac10*/  UMOV UR4, 0xffffffff ;  /* 0xffffffff00047882 */ /* 0x000fc60000000000 */
[----:B------:R-:W-:Y:S05]  /*2ac20*/  BRA.DIV UR4, `(.L_x_1987) ;  /* 0x0000004e04d07947 */ /* 0x000fea000b800000 */
[----:B0-----:R-:W0:Y:S02]  /*2ac30*/  S2R R0, SR_TID.X ;  /* 0x0000000000007919 */ /* 0x001e240000002100 */
[----:B0-----:R-:W-:-:S04]  /*2ac40*/  SHF.R.U32.HI R0, RZ, 0x5, R0 ;  /* 0x00000005ff007819 */ /* 0x001fc80000011600 */
[----:B------:R-:W-:-:S05]  /*2ac50*/  LOP3.LUT R0, R0, 0x3, RZ, 0xc0, !PT ;  /* 0x0000000300007812 */ /* 0x000fca00078ec0ff */
[----:B------:R0:W2:Y:S02]  /*2ac60*/  SHFL.IDX PT, R14, R0, RZ, 0x1f ;  /* 0x00001fff000e7589 */ /* 0x0000a400000e0000 */
.L_x_2169:
[----:B--2---:R-:W-:-:S13]  /*2ac70*/  ISETP.NE.AND P0, PT, R14, RZ, PT ;  /* 0x000000ff0e00720c */ /* 0x004fda0003f05270 */
[----:B------:R-:W-:Y:S05]  /*2ac80*/  @P0 BRA `(.L_x_1546) ;  /* 0x0000000000900947 */ /* 0x000fea0003800000 */
[----:B------:R-:W-:-:S03]  /*2ac90*/  UMOV UR4, 0xffffffff ;  /* 0xffffffff00047882 */ /* 0x000fc60000000000 */
[----:B------:R-:W-:Y:S05]  /*2aca0*/  BRA.DIV UR4, `(.L_x_1988) ;  /* 0x0000004e04e47947 */ /* 0x000fea000b800000 */
[----:B------:R-:W-:-:S13]  /*2acb0*/  ELECT P6, URZ, PT ;  /* 0x00000000003f782f */ /* 0x000fda00038c0000 */
.L_x_2172:
[----:B------:R-:W-:Y:S05]  /*2acc0*/  @!P6 BRA `(.L_x_1546) ;  /* 0x000000000080e947 */ /* 0x000fea0003800000 */
[----:B0-----:R-:W2:Y:S02]  /*2acd0*/  LDL R0, [R1+0x58] ;  /* 0x0000580001007983 */ /* 0x001ea40000100800 */
[----:B--2---:R-:W-:-:S13]  /*2ace0*/  R2UR UR4, R0 ;  /* 0x00000000000472ca */ /* 0x004fda00000e0000 */
[----:B------:R-:W-:-:S06]  /*2acf0*/  ULOP3.LUT UR4, UR4, 0x2, URZ, 0xfc, !UPT ;  /* 0x0000000204047892 */ /* 0x000fcc000f8efc3f */
[----:B------:R-:W-:-:S05]  /*2ad00*/  IMAD.U32 R0, RZ, RZ, UR4 ;  /* 0x00000004ff007e24 */ /* 0x000fca000f8e00ff */
[----:B------:R-:W-:-:S13]  /*2ad10*/  ISETP.NE.AND P0, PT, R0, 0x3, PT ;  /* 0x000000030000780c */ /* 0x000fda0003f05270 */
[----:B------:R-:W-:Y:S05]  /*2ad20*/  @!P0 BRA `(.L_x_1989) ;  /* 0x0000000000048947 */ /* 0x000fea0003800000 */
[----:B------:R-:W-:Y:S01]  /*2ad30*/  BPT.TRAP 0x1 ;  /* 0x000000040000795c */ /* 0x000fe20000300000 */
.L_x_1989:
[----:B------:R-:W-:Y:S01]  /*2ad40*/  IMAD R5, R28, 0x8, R7 ;  /* 0x000000081c057824 */ /* 0x000fe200078e0207 */
[----:B------:R-:W-:Y:S01]  /*2ad50*/  SHF.L.U32 R0, R30, 0x1f, RZ ;  /* 0x0000001f1e007819 */ /* 0x000fe200000006ff */
[----:B------:R-:W-:-:S03]  /*2ad60*/  VIADD R28, R28, 0x1 ;  /* 0x000000011c1c7836 */ /* 0x000fc60000000000 */
[----:B------:R-:W0:Y:S02]  /*2ad70*/  SYNCS.PHASECHK.TRANS64.TRYWAIT P1, [R5+URZ+0x2a840], R0 ;  /* 0x02a84000050075a7 */ /* 0x000e24000802017f */
[----:B------:R-:W-:-:S04]  /*2ad80*/  ISETP.NE.AND P2, PT, R28, 0x2, PT ;  /* 0x000000021c00780c */ /* 0x000fc80003f45270 */
[----:B------:R-:W-:Y:S01]  /*2ad90*/  SEL R3, RZ, 0x1, P2 ;  /* 0x00000001ff037807 */ /* 0x000fe20001000000 */
[----:B0-----:R-:W-:Y:S08]  /*2ada0*/  @!P1 BRA `(.L_x_1990) ;  /* 0x0000004c00c49947 */ /* 0x001ff00003800000 */
.L_x_2173:
[----:B------:R-:W-:Y:S02]  /*2adb0*/  SEL R28, R28, RZ, P2 ;  /* 0x000000ff1c1c7207 */ /* 0x000fe40001000000 */
[----:B------:R-:W-:Y:S01]  /*2adc0*/  LOP3.LUT R2, R30, R3, RZ, 0x3c, !PT ;  /* 0x000000031e027212 */ /* 0x000fe200078e3cff */
[----:B------:R-:W-:Y:S06]  /*2add0*/  @!P0 BRA `(.L_x_1991) ;  /* 0x0000000000048947 */ /* 0x000fec0003800000 */
[----:B------:R-:W-:Y:S01]  /*2ade0*/  BPT.TRAP 0x1 ;  /* 0x000000040000795c */ /* 0x000fe20000300000 */
.L_x_1991:
[----:B------:R-:W-:Y:S01]  /*2adf0*/  IMAD R3, R28, 0x8, R7 ;  /* 0x000000081c037824 */ /* 0x000fe200078e0207 */
[----:B------:R-:W-:-:S04]  /*2ae00*/  SHF.L.U32 R2, R2, 0x1f, RZ ;  /* 0x0000001f02027819 */ /* 0x000fc800000006ff */
[----:B------:R-:W2:Y:S02]  /*2ae10*/  SYNCS.PHASECHK.TRANS64.TRYWAIT P1, [R3+URZ+0x2a840], R2 ;  /* 0x02a84002030075a7 */ /* 0x000ea4000802017f */
[----:B--2---:R-:W-:Y:S05]  /*2ae20*/  @!P1 BRA `(.L_x_1992) ;  /* 0x0000004c00b89947 */ /* 0x004fea0003800000 */
.L_x_2174:
[----:B------:R-:W-:Y:S05]  /*2ae30*/  @!P0 BRA `(.L_x_1993) ;  /* 0x0000000000048947 */ /* 0x000fea0003800000 */
[----:B------:R-:W-:Y:S01]  /*2ae40*/  BPT.TRAP 0x1 ;  /* 0x000000040000795c */ /* 0x000fe20000300000 */
.L_x_1993:
[----:B------:R-:W4:Y:S02]  /*2ae50*/  SYNCS.PHASECHK.TRANS64.TRYWAIT P1, [R5+URZ+0x2a860], R0 ;  /* 0x02a86000050075a7 */ /* 0x000f24000802017f */
[----:B----4-:R-:W-:Y:S05]  /*2ae60*/  @!P1 BRA `(.L_x_1994) ;  /* 0x0000004c00bc9947 */ /* 0x010fea0003800000 */
.L_x_2175:
[----:B------:R-:W-:Y:S05]  /*2ae70*/  @!P0 BRA `(.L_x_1995) ;  /* 0x0000000000048947 */ /* 0x000fea0003800000 */
[----:B------:R-:W-:Y:S01]  /*2ae80*/  BPT.TRAP 0x1 ;  /* 0x000000040000795c */ /* 0x000fe20000300000 */
.L_x_1995:
[----:B------:R0:W0:Y:S02]  /*2ae90*/  SYNCS.PHASECHK.TRANS64.TRYWAIT P0, [R3+URZ+0x2a860], R2 ;  /* 0x02a86002030075a7 */ /* 0x000024000800017f */
[----:B0-----:R-:W-:Y:S05]  /*2aea0*/  @!P0 NANOSLEEP.SYNCS 0x989680 ;  /* 0x009896800000895d */ /* 0x001fea0003900000 */
[----:B------:R-:W0:Y:S02]  /*2aeb0*/  @!P0 SYNCS.PHASECHK.TRANS64 P0, [R3+URZ+0x2a860], R2 ;  /* 0x02a86002030085a7 */ /* 0x000e24000800007f */
[----:B0-----:R-:W-:Y:S05]  /*2aec0*/  @!P0 BRA `(.L_x_1995) ;  /* 0xfffffffc00f08947 */ /* 0x001fea000383ffff */
.L_x_1546:
[----:B------:R-:W-:Y:S05]  /*2aed0*/  BSYNC B9 ;  /* 0x0000000000097941 */ /* 0x000fea0003800000 */
.L_x_1543:
[----:B------:R-:W-:Y:S05]  /*2aee0*/  EXIT ;  /* 0x000000000000794d */ /* 0x000fea0003800000 */
.L_x_1574:
[----:B0-----:R0:W1:Y:S02]  /*2aef0*/  SYNCS.PHASECHK.TRANS64.TRYWAIT P6, [R86+URZ+0x2a890], R87 ;  /* 0x02a89057560075a7 */ /* 0x00106400080c017f */
[----:B-1----:R-:W-:Y:S05]  /*2af00*/  @!P6 NANOSLEEP.SYNCS 0x989680 ;  /* 0x009896800000e95d */ /* 0x002fea0003900000 */
[----:B------:R-:W1:Y:S02]  /*2af10*/  @!P6 SYNCS.PHASECHK.TRANS64 P6, [R86+URZ+0x2a890], R87 ;  /* 0x02a890575600e5a7 */ /* 0x000e6400080c007f */
[----:B-1----:R-:W-:Y:S05]  /*2af20*/  @!P6 BRA `(.L_x_1574) ;  /* 0xfffffffc00f0e947 */ /* 0x002fea000383ffff */
[----:B------:R-:W-:Y:S05]  /*2af30*/  BRA `(.L_x_1996) ;  /* 0xfffffd8c00f07947 */ /* 0x000fea000383ffff */
.L_x_1575:
        /* <DEDUP_REMOVED lines=8> */
.L_x_1998:
[----:B------:R-:W-:Y:S05]  /*2afc0*/  BSYNC B1 ;  /* 0x0000000000017941 */ /* 0x000fea0003800000 */
.L_x_1997:
        /* <DEDUP_REMOVED lines=8> */
.L_x_1999:
[----:B------:R-:W-:Y:S01]  /*2b050*/  IMAD.MOV.U32 R11, RZ, RZ, R14 ;  /* 0x000000ffff0b7224 */ /* 0x000fe200078e000e */
[----:B------:R-:W-:Y:S06]  /*2b060*/  BRA `(.L_x_2000) ;  /* 0xfffffd8c00b87947 */ /* 0x000fec000383ffff */
.L_x_1600:
        /* <DEDUP_REMOVED lines=8> */
.L_x_2002:
[----:B------:R-:W-:Y:S05]  /*2b0f0*/  BSYNC B1 ;  /* 0x0000000000017941 */ /* 0x000fea0003800000 */
.L_x_2001:
        /* <DEDUP_REMOVED lines=8> */
.L_x_2003:
[----:B------:R-:W-:Y:S01]  /*2b180*/  IMAD.MOV.U32 R117, RZ, RZ, R14 ;  /* 0x000000ffff757224 */ /* 0x000fe200078e000e */
[----:B------:R-:W-:Y:S06]  /*2b190*/  BRA `(.L_x_2004) ;  /* 0xfffffda4001c7947 */ /* 0x000fec000383ffff */
.L_x_1630:
[----:B0-----:R0:W1:Y:S02]  /*2b1a0*/  SYNCS.PHASECHK.TRANS64.TRYWAIT P6, [R86+URZ+0x2a890], R87 ;  /* 0x02a89057560075a7 */ /* 0x00106400080c017f */
[----:B-1----:R-:W-:Y:S05]  /*2b1b0*/  @!P6 NANOSLEEP.SYNCS 0x989680 ;  /* 0x009896800000e95d */ /* 0x002fea0003900000 */
[----:B------:R-:W1:Y:S02]  /*2b1c0*/  @!P6 SYNCS.PHASECHK.TRANS64 P6, [R86+URZ+0x2a890], R87 ;  /* 0x02a890575600e5a7 */ /* 0x000e6400080c007f */
[----:B-1----:R-:W-:Y:S05]  /*2b1d0*/  @!P6 BRA `(.L_x_1630) ;  /* 0xfffffffc00f0e947 */ /* 0x002fea000383ffff */
[----:B------:R-:W-:Y:S05]  /*2b1e0*/  BRA `(.L_x_2005) ;  /* 0xfffffdc4004c7947 */ /* 0x000fea000383ffff */
.L_x_1631:
        /* <DEDUP_REMOVED lines=8> */
.L_x_2007:
[----:B------:R-:W-:Y:S05]  /*2b270*/  BSYNC B1 ;  /* 0x0000000000017941 */ /* 0x000fea0003800000 */
.L_x_2006:
        /* <DEDUP_REMOVED lines=8> */
.L_x_2008:
[----:B------:R-:W-:Y:S01]  /*2b300*/  IMAD.MOV.U32 R11, RZ, RZ, R14 ;  /* 0x000000ffff0b7224 */ /* 0x000fe200078e000e */
[----:B------:R-:W-:Y:S06]  /*2b310*/  BRA `(.L_x_2009) ;  /* 0xfffffdc4001c7947 */ /* 0x000fec000383ffff */
.L_x_1644:
[----:B------:R-:W-:Y:S01]  /*2b320*/  BSSY B1, `(.L_x_2010) ;  /* 0x0000008000017945 */ /* 0x000fe20003800000 */
[----:B--234-:R-:W-:Y:S02]  /*2b330*/  IMAD.MOV.U32 R13, RZ, RZ, R116 ;  /* 0x000000ffff0d7224 */ /* 0x01cfe400078e0074 */
[----:B------:R-:W-:Y:S02]  /*2b340*/  IMAD.MOV.U32 R12, RZ, RZ, 0x1 ;  /* 0x00000001ff0c7424 */ /* 0x000fe400078e00ff */
[----:B------:R-:W-:Y:S02]  /*2b350*/  IMAD.MOV.U32 R11, RZ, RZ, 0x1c1f ;  /* 0x00001c1fff0b7424 */ /* 0x000fe400078e00ff */
[----:B------:R-:W-:-:S07]  /*2b360*/  IMAD.MOV.U32 R15, RZ, RZ, -0x1 ;  /* 0xffffffffff0f7424 */ /* 0x000fce00078e00ff */
[----:B01----:R-:W-:Y:S05]  /*2b370*/  WARPSYNC.COLLECTIVE R15, `(.L_x_2011) ;  /* 0x000000000f087348 */ /* 0x003fea0003c00000 */
[----:B------:R2:W3:Y:S02]  /*2b380*/  SHFL.IDX P6, R14, R13, R12, R11 ;  /* 0x0000000c0d0e7389 */ /* 0x0004e400000c000b */
[----:B0123--:R-:W-:Y:S01]  /*2b390*/  ENDCOLLECTIVE ;  /* 0x000000000000791b */ /* 0x00ffe20003800000 */
.L_x_2011:
[----:B------:R-:W-:Y:S05]  /*2b3a0*/  BSYNC B1 ;  /* 0x0000000000017941 */ /* 0x000fea0003800000 */
.L_x_2010:
        /* <DEDUP_REMOVED lines=8> */
.L_x_2012:
[----:B------:R-:W-:Y:S01]  /*2b430*/  IMAD.MOV.U32 R117, RZ, RZ, R14 ;  /* 0x000000ffff757224 */ /* 0x000fe200078e000e */
[----:B------:R-:W-:Y:S06]  /*2b440*/  BRA `(.L_x_2013) ;  /* 0xfffffdd800cc7947 */ /* 0x000fec000383ffff */
.L_x_1657:
[----:B0-----:R0:W1:Y:S02]  /*2b450*/  SYNCS.PHASECHK.TRANS64.TRYWAIT P4, [R86+URZ+0x2a890], R87 ;  /* 0x02a89057560075a7 */ /* 0x001064000808017f */
[----:B-1----:R-:W-:Y:S05]  /*2b460*/  @!P4 NANOSLEEP.SYNCS 0x989680 ;  /* 0x009896800000c95d */ /* 0x002fea0003900000 */
[----:B------:R-:W1:Y:S02]  /*2b470*/  @!P4 SYNCS.PHASECHK.TRANS64 P4, [R86+URZ+0x2a890], R87 ;  /* 0x02a890575600c5a7 */ /* 0x000e64000808007f */
[----:B-1----:R-:W-:Y:S05]  /*2b480*/  @!P4 BRA `(.L_x_1657) ;  /* 0xfffffffc00f0c947 */ /* 0x002fea000383ffff */
[----:B------:R-:W-:Y:S05]  /*2b490*/  BRA `(.L_x_2014) ;  /* 0xfffffdf000dc7947 */ /* 0x000fea000383ffff */
.L_x_1658:
        /* <DEDUP_REMOVED lines=8> */
.L_x_2016:
[----:B------:R-:W-:Y:S05]  /*2b520*/  BSYNC B1 ;  /* 0x0000000000017941 */ /* 0x000fea0003800000 */
.L_x_2015:
        /* <DEDUP_REMOVED lines=8> */
.L_x_2017:
[----:B------:R-:W-:Y:S01]  /*2b5b0*/  IMAD.MOV.U32 R34, RZ, RZ, R14 ;  /* 0x000000ffff227224 */ /* 0x000fe200078e000e */
[----:B------:R-:W-:Y:S06]  /*2b5c0*/  BRA `(.L_x_2018) ;  /* 0xfffffdf000f87947 */ /* 0x000fec000383ffff */
.L_x_1661:
        /* <DEDUP_REMOVED lines=8> */
.L_x_2020:
[----:B------:R-:W-:Y:S05]  /*2b650*/  BSYNC B1 ;  /* 0x0000000000017941 */ /* 0x000fea0003800000 */
.L_x_2019:
        /* <DEDUP_REMOVED lines=8> */
.L_x_2021:
[----:B------:R-:W-:Y:S01]  /*2b6e0*/  IMAD.MOV.U32 R32, RZ, RZ, R14 ;  /* 0x000000ffff207224 */ /* 0x000fe200078e000e */
[----:B------:R-:W-:Y:S06]  /*2b6f0*/  BRA `(.L_x_2022) ;  /* 0xfffffdf400547947 */ /* 0x000fec000383ffff */
.L_x_1665:
[----:B---3--:R3:W0:Y:S02]  /*2b700*/  SYNCS.PHASECHK.TRANS64.TRYWAIT P0, [R86+URZ+0x2a8b0], R87 ;  /* 0x02a8b057560075a7 */ /* 0x008624000800017f */
[----:B0-----:R-:W-:Y:S05]  /*2b710*/  @!P0 NANOSLEEP.SYNCS 0x989680 ;  /* 0x009896800000895d */ /* 0x001fea0003900000 */
[----:B------:R-:W0:Y:S02]  /*2b720*/  @!P0 SYNCS.PHASECHK.TRANS64 P0, [R86+URZ+0x2a8b0], R87 ;  /* 0x02a8b057560085a7 */ /* 0x000e24000800007f */
[----:B0-----:R-:W-:Y:S05]  /*2b730*/  @!P0 BRA `(.L_x_1665) ;  /* 0xfffffffc00f08947 */ /* 0x001fea000383ffff */
[----:B------:R-:W-:Y:S05]  /*2b740*/  BRA `(.L_x_2023) ;  /* 0xfffffdf8002c7947 */ /* 0x000fea000383ffff */
.L_x_1693:
        /* <DEDUP_REMOVED lines=8> */
.L_x_2025:
[----:B------:R-:W-:Y:S05]  /*2b7d0*/  BSYNC B1 ;  /* 0x0000000000017941 */ /* 0x000fea0003800000 */
.L_x_2024:
        /* <DEDUP_REMOVED lines=8> */
.L_x_2026:
[----:B------:R-:W-:Y:S02]  /*2b860*/  IMAD.MOV.U32 R13, RZ, RZ, R0 ;  /* 0x000000ffff0d7224 */ /* 0x000fe400078e0000 */
[----:B------:R-:W-:-:S07]  /*2b870*/  IMAD.MOV.U32 R6, RZ, RZ, R14 ;  /* 0x000000ffff067224 */ /* 0x000fce00078e000e */
[----:B------:R-:W-:Y:S05]  /*2b880*/  WARPSYNC.COLLECTIVE R15, `(.L_x_2027) ;  /* 0x000000000f087348 */ /* 0x000fea0003c00000 */
[----:B------:R0:W1:Y:S02]  /*2b890*/  SHFL.IDX P6, R14, R13, R12, R11 ;  /* 0x0000000c0d0e7389 */ /* 0x00006400000c000b */
[----:B01----:R-:W-:Y:S01]  /*2b8a0*/  ENDCOLLECTIVE ;  /* 0x000000000000791b */ /* 0x003fe20003800000 */
.L_x_2027:
[----:B------:R-:W-:Y:S02]  /*2b8b0*/  IMAD.MOV.U32 R13, RZ, RZ, R65 ;  /* 0x000000ffff0d7224 */ /* 0x000fe400078e0041 */
[----:B------:R-:W-:-:S07]  /*2b8c0*/  IMAD.MOV.U32 R9, RZ, RZ, R14 ;  /* 0x000000ffff097224 */ /* 0x000fce00078e000e */
[----:B------:R-:W-:Y:S05]  /*2b8d0*/  WARPSYNC.COLLECTIVE R15, `(.L_x_2028) ;  /* 0x000000000f087348 */ /* 0x000fea0003c00000 */
[----:B------:R0:W1:Y:S02]  /*2b8e0*/  SHFL.IDX P6, R14, R13, R12, R11 ;  /* 0x0000000c0d0e7389 */ /* 0x00006400000c000b */
[----:B01----:R-:W-:Y:S01]  /*2b8f0*/  ENDCOLLECTIVE ;  /* 0x000000000000791b */ /* 0x003fe20003800000 */
.L_x_2028:
[----:B------:R-:W-:Y:S01]  /*2b900*/  IMAD.MOV.U32 R8, RZ, RZ, R14 ;  /* 0x000000ffff087224 */ /* 0x000fe200078e000e */
[----:B------:R-:W-:Y:S06]  /*2b910*/  BRA `(.L_x_2029) ;  /* 0xfffffe0c00587947 */ /* 0x000fec000383ffff */
.L_x_1696:
[----:B------:R-:W-:Y:S01]  /*2b920*/  BSSY B1, `(.L_x_2030) ;  /* 0x0000008000017945 */ /* 0x000fe20003800000 */
[----:B------:R-:W-:Y:S02]  /*2b930*/  IMAD.MOV.U32 R13, RZ, RZ, R62 ;  /* 0x000000ffff0d7224 */ /* 0x000fe400078e003e */
[----:B------:R-:W-:Y:S02]  /*2b940*/  IMAD.MOV.U32 R12, RZ, RZ, 0x1 ;  /* 0x00000001ff0c7424 */ /* 0x000fe400078e00ff */
[----:B------:R-:W-:Y:S02]  /*2b950*/  IMAD.MOV.U32 R11, RZ, RZ, 0x1c1f ;  /* 0x00001c1fff0b7424 */ /* 0x000fe400078e00ff */
[----:B------:R-:W-:-:S07]  /*2b960*/  IMAD.MOV.U32 R15, RZ, RZ, -0x1 ;  /* 0xffffffffff0f7424 */ /* 0x000fce00078e00ff */
[----:B-12---:R-:W-:Y:S05]  /*2b970*/  WARPSYNC.COLLECTIVE R15, `(.L_x_2031) ;  /* 0x000000000f087348 */ /* 0x006fea0003c00000 */
[----:B------:R0:W3:Y:S02]  /*2b980*/  SHFL.IDX P6, R14, R13, R12, R11 ;  /* 0x0000000c0d0e7389 */ /* 0x0000e400000c000b */
[----:B0123--:R-:W-:Y:S01]  /*2b990*/  ENDCOLLECTIVE ;  /* 0x000000000000791b */ /* 0x00ffe20003800000 */
.L_x_2031:
[----:B------:R-:W-:Y:S05]  /*2b9a0*/  BSYNC B1 ;  /* 0x0000000000017941 */ /* 0x000fea0003800000 */
.L_x_2030:
        /* <DEDUP_REMOVED lines=8> */
.L_x_2032:
[----:B------:R-:W-:Y:S02]  /*2ba30*/  IMAD.MOV.U32 R13, RZ, RZ, R0 ;  /* 0x000000ffff0d7224 */ /* 0x000fe400078e0000 */
[----:B------:R-:W-:-:S07]  /*2ba40*/  IMAD.MOV.U32 R63, RZ, RZ, R14 ;  /* 0x000000ffff3f7224 */ /* 0x000fce00078e000e */
[----:B------:R-:W-:Y:S05]  /*2ba50*/  WARPSYNC.COLLECTIVE R15, `(.L_x_2033) ;  /* 0x000000000f087348 */ /* 0x000fea0003c00000 */
[----:B------:R0:W1:Y:S02]  /*2ba60*/  SHFL.IDX P6, R14, R13, R12, R11 ;  /* 0x0000000c0d0e7389 */ /* 0x00006400000c000b */
[----:B01----:R-:W-:Y:S01]  /*2ba70*/  ENDCOLLECTIVE ;  /* 0x000000000000791b */ /* 0x003fe20003800000 */
.L_x_2033:
[----:B------:R-:W-:Y:S02]  /*2ba80*/  IMAD.MOV.U32 R13, RZ, RZ, R65 ;  /* 0x000000ffff0d7224 */ /* 0x000fe400078e0041 */
[----:B------:R-:W-:-:S07]  /*2ba90*/  IMAD.MOV.U32 R0, RZ, RZ, R14 ;  /* 0x000000ffff007224 */ /* 0x000fce00078e000e */
[----:B------:R-:W-:Y:S05]  /*2baa0*/  WARPSYNC.COLLECTIVE R15, `(.L_x_2034) ;  /* 0x000000000f087348 */ /* 0x000fea0003c00000 */
[----:B------:R0:W1:Y:S02]  /*2bab0*/  SHFL.IDX P6, R14, R13, R12, R11 ;  /* 0x0000000c0d0e7389 */ /* 0x00006400000c000b */
[----:B01----:R-:W-:Y:S01]  /*2bac0*/  ENDCOLLECTIVE ;  /* 0x000000000000791b */ /* 0x003fe20003800000 */
.L_x_2034:
[----:B------:R-:W-:Y:S01]  /*2bad0*/  IMAD.MOV.U32 R65, RZ, RZ, R14 ;  /* 0x000000ffff417224 */ /* 0x000fe200078e000e */
[----:B------:R-:W-:Y:S06]  /*2bae0*/  BRA `(.L_x_2035) ;  /* 0xfffffe14000c7947 */ /* 0x000fec000383ffff */
.L_x_1700:
[----:B0-----:R0:W1:Y:S02]  /*2baf0*/  SYNCS.PHASECHK.TRANS64.TRYWAIT P0, [R2+URZ+0x2a800], R5 ;  /* 0x02a80005020075a7 */ /* 0x001064000800017f */
[----:B-1----:R-:W-:Y:S05]  /*2bb00*/  @!P0 NANOSLEEP.SYNCS 0x989680 ;  /* 0x009896800000895d */ /* 0x002fea0003900000 */
[----:B------:R-:W1:Y:S02]  /*2bb10*/  @!P0 SYNCS.PHASECHK.TRANS64 P0, [R2+URZ+0x2a800], R5 ;  /* 0x02a80005020085a7 */ /* 0x000e64000800007f */
[----:B-1----:R-:W-:Y:S05]  /*2bb20*/  @!P0 BRA `(.L_x_1700) ;  /* 0xfffffffc00f08947 */ /* 0x002fea000383ffff */
[----:B------:R-:W-:Y:S05]  /*2bb30*/  BRA `(.L_x_2036) ;  /* 0xfffffe1c003c7947 */ /* 0x000fea000383ffff */
.L_x_1724:
        /* <DEDUP_REMOVED lines=8> */
.L_x_2038:
[----:B------:R-:W-:Y:S05]  /*2bbc0*/  BSYNC B1 ;  /* 0x0000000000017941 */ /* 0x000fea0003800000 */
.L_x_2037:
        /* <DEDUP_REMOVED lines=8> */
.L_x_2039:
[----:B------:R-:W-:Y:S02]  /*2bc50*/  IMAD.MOV.U32 R13, RZ, RZ, R61 ;  /* 0x000000ffff0d7224 */ /* 0x000fe400078e003d */
[----:B------:R-:W-:-:S07]  /*2bc60*/  IMAD.MOV.U32 R0, RZ, RZ, R14 ;  /* 0x000000ffff007224 */ /* 0x000fce00078e000e */
[----:B------:R-:W-:Y:S05]  /*2bc70*/  WARPSYNC.COLLECTIVE R15, `(.L_x_2040) ;  /* 0x000000000f087348 */ /* 0x000fea0003c00000 */
[----:B------:R0:W1:Y:S02]  /*2bc80*/  SHFL.IDX P6, R14, R13, R12, R11 ;  /* 0x0000000c0d0e7389 */ /* 0x00006400000c000b */
[----:B01----:R-:W-:Y:S01]  /*2bc90*/  ENDCOLLECTIVE ;  /* 0x000000000000791b */ /* 0x003fe20003800000 */
.L_x_2040:
[----:B------:R-:W-:Y:S02]  /*2bca0*/  IMAD.MOV.U32 R13, RZ, RZ, R62 ;  /* 0x000000ffff0d7224 */ /* 0x000fe400078e003e */
[----:B------:R-:W-:-:S07]  /*2bcb0*/  IMAD.MOV.U32 R7, RZ, RZ, R14 ;  /* 0x000000ffff077224 */ /* 0x000fce00078e000e */
[----:B------:R-:W-:Y:S05]  /*2bcc0*/  WARPSYNC.COLLECTIVE R15, `(.L_x_2041) ;  /* 0x000000000f087348 */ /* 0x000fea0003c00000 */
[----:B------:R0:W1:Y:S02]  /*2bcd0*/  SHFL.IDX P6, R14, R13, R12, R11 ;  /* 0x0000000c0d0e7389 */ /* 0x00006400000c000b */
[----:B01----:R-:W-:Y:S01]  /*2bce0*/  ENDCOLLECTIVE ;  /* 0x000000000000791b */ /* 0x003fe20003800000 */
.L_x_2041:
[----:B------:R-:W-:Y:S05]  /*2bcf0*/  BRA `(.L_x_2042) ;  /* 0xfffffe4000d47947 */ /* 0x000fea000383ffff */
.L_x_1727:
[----:B------:R-:W-:Y:S01]  /*2bd00*/  BSSY B1, `(.L_x_2043) ;  /* 0x0000008000017945 */ /* 0x000fe20003800000 */
[----:B------:R-:W-:Y:S02]  /*2bd10*/  IMAD.MOV.U32 R13, RZ, RZ, R21 ;  /* 0x000000ffff0d7224 */ /* 0x000fe400078e0015 */
[----:B------:R-:W-:Y:S02]  /*2bd20*/  IMAD.MOV.U32 R12, RZ, RZ, 0x1 ;  /* 0x00000001ff0c7424 */ /* 0x000fe400078e00ff */
[----:B------:R-:W-:Y:S02]  /*2bd30*/  IMAD.MOV.U32 R11, RZ, RZ, 0x1c1f ;  /* 0x00001c1fff0b7424 */ /* 0x000fe400078e00ff */
[----:B------:R-:W-:-:S07]  /*2bd40*/  IMAD.MOV.U32 R15, RZ, RZ, -0x1 ;  /* 0xffffffffff0f7424 */ /* 0x000fce00078e00ff */
[----:B--2---:R-:W-:Y:S05]  /*2bd50*/  WARPSYNC.COLLECTIVE R15, `(.L_x_2044) ;  /* 0x000000000f087348 */ /* 0x004fea0003c00000 */
[----:B------:R0:W1:Y:S02]  /*2bd60*/  SHFL.IDX P6, R14, R13, R12, R11 ;  /* 0x0000000c0d0e7389 */ /* 0x00006400000c000b */
[----:B012---:R-:W-:Y:S01]  /*2bd70*/  ENDCOLLECTIVE ;  /* 0x000000000000791b */ /* 0x007fe20003800000 */
.L_x_2044:
[----:B------:R-:W-:Y:S05]  /*2bd80*/  BSYNC B1 ;  /* 0x0000000000017941 */ /* 0x000fea0003800000 */
.L_x_2043:
        /* <DEDUP_REMOVED lines=8> */
.L_x_2045:
[----:B------:R-:W-:Y:S02]  /*2be10*/  IMAD.MOV.U32 R13, RZ, RZ, R61 ;  /* 0x000000ffff0d7224 */ /* 0x000fe400078e003d */
[----:B------:R-:W-:-:S07]  /*2be20*/  IMAD.MOV.U32 R3, RZ, RZ, R14 ;  /* 0x000000ffff037224 */ /* 0x000fce00078e000e */
[----:B------:R-:W-:Y:S05]  /*2be30*/  WARPSYNC.COLLECTIVE R15, `(.L_x_2046) ;  /* 0x000000000f087348 */ /* 0x000fea0003c00000 */
[----:B------:R0:W1:Y:S02]  /*2be40*/  SHFL.IDX P6, R14, R13, R12, R11 ;  /* 0x0000000c0d0e7389 */ /* 0x00006400000c000b */
[----:B01----:R-:W-:Y:S01]  /*2be50*/  ENDCOLLECTIVE ;  /* 0x000000000000791b */ /* 0x003fe20003800000 */
.L_x_2046:
[----:B------:R-:W-:Y:S02]  /*2be60*/  IMAD.MOV.U32 R13, RZ, RZ, R62 ;  /* 0x000000ffff0d7224 */ /* 0x000fe400078e003e */
[----:B------:R-:W-:-:S07]  /*2be70*/  IMAD.MOV.U32 R61, RZ, RZ, R14 ;  /* 0x000000ffff3d7224 */ /* 0x000fce00078e000e */
[----:B------:R-:W-:Y:S05]  /*2be80*/  WARPSYNC.COLLECTIVE R15, `(.L_x_2047) ;  /* 0x000000000f087348 */ /* 0x000fea0003c00000 */
[----:B------:R0:W1:Y:S02]  /*2be90*/  SHFL.IDX P6, R14, R13, R12, R11 ;  /* 0x0000000c0d0e7389 */ /* 0x00006400000c000b */
[----:B01----:R-:W-:Y:S01]  /*2bea0*/  ENDCOLLECTIVE ;  /* 0x000000000000791b */ /* 0x003fe20003800000 */
.L_x_2047:
[----:B------:R-:W-:Y:S01]  /*2beb0*/  IMAD.MOV.U32 R62, RZ, RZ, R14 ;  /* 0x000000ffff3e7224 */ /* 0x000fe200078e000e */
[----:B------:R-:W-:Y:S06]  /*2bec0*/  BRA `(.L_x_2048) ;  /* 0xfffffe4800187947 */ /* 0x000fec000383ffff */
.L_x_1731:
[----:B0-----:R0:W1:Y:S02]  /*2bed0*/  SYNCS.PHASECHK.TRANS64.TRYWAIT P0, [R2+URZ+0x2a800], R61 ;  /* 0x02a8003d020075a7 */ /* 0x001064000800017f */
[----:B-1----:R-:W-:Y:S05]  /*2bee0*/  @!P0 NANOSLEEP.SYNCS 0x989680 ;  /* 0x009896800000895d */ /* 0x002fea0003900000 */
[----:B------:R-:W1:Y:S02]  /*2bef0*/  @!P0 SYNCS.PHASECHK.TRANS64 P0, [R2+URZ+0x2a800], R61 ;  /* 0x02a8003d020085a7 */ /* 0x000e64000800007f */
[----:B-1----:R-:W-:Y:S05]  /*2bf00*/  @!P0 BRA `(.L_x_1731) ;  /* 0xfffffffc00f08947 */ /* 0x002fea000383ffff */
[----:B------:R-:W-:Y:S05]  /*2bf10*/  BRA `(.L_x_2049) ;  /* 0xfffffe4c00b47947 */ /* 0x000fea000383ffff */
.L_x_1745:
[----:B-1----:R1:W2:Y:S02]  /*2bf20*/  SYNCS.PHASECHK.TRANS64.TRYWAIT P1, [R9+URZ+0x2a830], R0 ;  /* 0x02a83000090075a7 */ /* 0x0022a4000802017f */
[----:B--2---:R-:W-:Y:S05]  /*2bf30*/  @!P1 NANOSLEEP.SYNCS 0x989680 ;  /* 0x009896800000995d */ /* 0x004fea0003900000 */
[----:B------:R-:W2:Y:S02]  /*2bf40*/  @!P1 SYNCS.PHASECHK.TRANS64 P1, [R9+URZ+0x2a830], R0 ;  /* 0x02a83000090095a7 */ /* 0x000ea4000802007f */
[----:B--2---:R-:W-:Y:S05]  /*2bf50*/  @!P1 BRA `(.L_x_1745) ;  /* 0xfffffffc00f09947 */ /* 0x004fea000383ffff */
[----:B------:R-:W-:Y:S05]  /*2bf60*/  BRA `(.L_x_1744) ;  /* 0xfffffe7800307947 */ /* 0x000fea000383ffff */
.L_x_1766:
[----:B-1----:R1:W2:Y:S02]  /*2bf70*/  SYNCS.PHASECHK.TRANS64.TRYWAIT P1, [R9+URZ+0x2a830], R4 ;  /* 0x02a83004090075a7 */ /* 0x0022a4000802017f */
[----:B--2---:R-:W-:Y:S05]  /*2bf80*/  @!P1 NANOSLEEP.SYNCS 0x989680 ;  /* 0x009896800000995d */ /* 0x004fea0003900000 */
[----:B------:R-:W2:Y:S02]  /*2bf90*/  @!P1 SYNCS.PHASECHK.TRANS64 P1, [R9+URZ+0x2a830], R4 ;  /* 0x02a83004090095a7 */ /* 0x000ea4000802007f */
[----:B--2---:R-:W-:Y:S05]  /*2bfa0*/  @!P1 BRA `(.L_x_1766) ;  /* 0xfffffffc00f09947 */ /* 0x004fea000383ffff */
[----:B------:R-:W-:Y:S05]  /*2bfb0*/  BRA `(.L_x_1765) ;  /* 0xfffffea400d87947 */ /* 0x000fea000383ffff */
.L_x_1771:
[----:B-1----:R1:W2:Y:S02]  /*2bfc0*/  SYNCS.PHASECHK.TRANS64.TRYWAIT P1, [R21+URZ+0x2a850], R4 ;  /* 0x02a85004150075a7 */ /* 0x0022a4000802017f */
[----:B--2---:R-:W-:Y:S05]  /*2bfd0*/  @!P1 NANOSLEEP.SYNCS 0x989680 ;  /* 0x009896800000995d */ /* 0x004fea0003900000 */
[----:B------:R-:W2:Y:S02]  /*2bfe0*/  @!P1 SYNCS.PHASECHK.TRANS64 P1, [R21+URZ+0x2a850], R4 ;  /* 0x02a85004150095a7 */ /* 0x000ea4000802007f */
[----:B--2---:R-:W-:Y:S05]  /*2bff0*/  @!P1 BRA `(.L_x_1771) ;  /* 0xfffffffc00f09947 */ /* 0x004fea000383ffff */
[----:B------:R-:W-:Y:S05]  /*2c000*/  BRA `(.L_x_1770) ;  /* 0xfffffeb400147947 */ /* 0x000fea000383ffff */
.L_x_1793:
[----:B-1----:R1:W2:Y:S02]  /*2c010*/  SYNCS.PHASECHK.TRANS64.TRYWAIT P1, [R20+URZ+0x2a830], R3 ;  /* 0x02a83003140075a7 */ /* 0x0022a4000802017f */
[----:B--2---:R-:W-:Y:S05]  /*2c020*/  @!P1 NANOSLEEP.SYNCS 0x989680 ;  /* 0x009896800000995d */ /* 0x004fea0003900000 */
[----:B------:R-:W2:Y:S02]  /*2c030*/  @!P1 SYNCS.PHASECHK.TRANS64 P1, [R20+URZ+0x2a830], R3 ;  /* 0x02a83003140095a7 */ /* 0x000ea4000802007f */
[----:B--2---:R-:W-:Y:S05]  /*2c040*/  @!P1 BRA `(.L_x_1793) ;  /* 0xfffffffc00f09947 */ /* 0x004fea000383ffff */
[----:B------:R-:W-:Y:S05]  /*2c050*/  BRA `(.L_x_1792) ;  /* 0xfffffedc00707947 */ /* 0x000fea000383ffff */
.L_x_1798:
[----:B-1----:R1:W2:Y:S02]  /*2c060*/  SYNCS.PHASECHK.TRANS64.TRYWAIT P1, [R21+URZ+0x2a850], R0 ;  /* 0x02a85000150075a7 */ /* 0x0022a4000802017f */
[----:B--2---:R-:W-:Y:S05]  /*2c070*/  @!P1 NANOSLEEP.SYNCS 0x989680 ;  /* 0x009896800000995d */ /* 0x004fea0003900000 */
[----:B------:R-:W2:Y:S02]  /*2c080*/  @!P1 SYNCS.PHASECHK.TRANS64 P1, [R21+URZ+0x2a850], R0 ;  /* 0x02a85000150095a7 */ /* 0x000ea4000802007f */
[----:B--2---:R-:W-:Y:S05]  /*2c090*/  @!P1 BRA `(.L_x_1798) ;  /* 0xfffffffc00f09947 */ /* 0x004fea000383ffff */
[----:B------:R-:W-:Y:S05]  /*2c0a0*/  BRA `(.L_x_1797) ;  /* 0xfffffee800ac7947 */ /* 0x000fea000383ffff */
.L_x_1808:
[----:B-1----:R1:W2:Y:S02]  /*2c0b0*/  SYNCS.PHASECHK.TRANS64.TRYWAIT P1, [R0+URZ+0x2a830], R3 ;  /* 0x02a83003000075a7 */ /* 0x0022a4000802017f */
[----:B--2---:R-:W-:Y:S05]  /*2c0c0*/  @!P1 NANOSLEEP.SYNCS 0x989680 ;  /* 0x009896800000995d */ /* 0x004fea0003900000 */
[----:B------:R-:W2:Y:S02]  /*2c0d0*/  @!P1 SYNCS.PHASECHK.TRANS64 P1, [R0+URZ+0x2a830], R3 ;  /* 0x02a83003000095a7 */ /* 0x000ea4000802007f */
[----:B--2---:R-:W-:Y:S05]  /*2c0e0*/  @!P1 BRA `(.L_x_1808) ;  /* 0xfffffffc00f09947 */ /* 0x004fea000383ffff */
[----:B------:R-:W-:Y:S05]  /*2c0f0*/  BRA `(.L_x_1807) ;  /* 0xfffffefc00b07947 */ /* 0x000fea000383ffff */
.L_x_1813:
[----:B-1----:R1:W2:Y:S02]  /*2c100*/  SYNCS.PHASECHK.TRANS64.TRYWAIT P1, [R15+URZ+0x2a850], R3 ;  /* 0x02a850030f0075a7 */ /* 0x0022a4000802017f */
[----:B--2---:R-:W-:Y:S05]  /*2c110*/  @!P1 NANOSLEEP.SYNCS 0x989680 ;  /* 0x009896800000995d */ /* 0x004fea0003900000 */
[----:B------:R-:W2:Y:S02]  /*2c120*/  @!P1 SYNCS.PHASECHK.TRANS64 P1, [R15+URZ+0x2a850], R3 ;  /* 0x02a850030f0095a7 */ /* 0x000ea4000802007f */
[----:B--2---:R-:W-:Y:S05]  /*2c130*/  @!P1 BRA `(.L_x_1813) ;  /* 0xfffffffc00f09947 */ /* 0x004fea000383ffff */
[----:B------:R-:W-:Y:S05]  /*2c140*/  BRA `(.L_x_1812) ;  /* 0xffffff0800ec7947 */ /* 0x000fea000383ffff */
.L_x_1829:
[----:B-1----:R1:W2:Y:S02]  /*2c150*/  SYNCS.PHASECHK.TRANS64.TRYWAIT P1, [R5+URZ+0x2a850], R8 ;  /* 0x02a85008050075a7 */ /* 0x0022a4000802017f */
[----:B--2---:R-:W-:Y:S05]  /*2c160*/  @!P1 NANOSLEEP.SYNCS 0x989680 ;  /* 0x009896800000995d */ /* 0x004fea0003900000 */
[----:B------:R-:W2:Y:S02]  /*2c170*/  @!P1 SYNCS.PHASECHK.TRANS64 P1, [R5+URZ+0x2a850], R8 ;  /* 0x02a85008050095a7 */ /* 0x000ea4000802007f */
[----:B--2---:R-:W-:Y:S05]  /*2c180*/  @!P1 BRA `(.L_x_1829) ;  /* 0xfffffffc00f09947 */ /* 0x004fea000383ffff */
[----:B------:R-:W-:Y:S05]  /*2c190*/  BRA `(.L_x_1828) ;  /* 0xffffff3400647947 */ /* 0x000fea000383ffff */
.L_x_1879:
[----:B------:R-:W0:Y:S01]  /*2c1a0*/  S2R R12, SR_TID.X ;  /* 0x00000000000c7919 */ /* 0x000e220000002100 */
[----:B------:R-:W-:Y:S01]  /*2c1b0*/  BSSY B1, `(.L_x_2050) ;  /* 0x000000a000017945 */ /* 0x000fe20003800000 */
[----:B------:R-:W-:Y:S02]  /*2c1c0*/  IMAD.MOV.U32 R11, RZ, RZ, 0x1f ;  /* 0x0000001fff0b7424 */ /* 0x000fe400078e00ff */
[----:B------:R-:W-:Y:S01]  /*2c1d0*/  IMAD.MOV.U32 R15, RZ, RZ, -0x1 ;  /* 0xffffffffff0f7424 */ /* 0x000fe200078e00ff */
[----:B0-----:R-:W-:-:S04]  /*2c1e0*/  SHF.R.U32.HI R12, RZ, 0x5, R12 ;  /* 0x00000005ff0c7819 */ /* 0x001fc8000001160c */
[----:B------:R-:W-:-:S05]  /*2c1f0*/  LOP3.LUT R12, R12, 0x3, RZ, 0xc0, !PT ;  /* 0x000000030c0c7812 */ /* 0x000fca00078ec0ff */
[----:B------:R-:W-:Y:S02]  /*2c200*/  IMAD.MOV.U32 R13, RZ, RZ, R12 ;  /* 0x000000ffff0d7224 */ /* 0x000fe400078e000c */
[----:B------:R-:W-:-:S07]  /*2c210*/  IMAD.MOV.U32 R12, RZ, RZ, RZ ;  /* 0x000000ffff0c7224 */ /* 0x000fce00078e00ff */
[----:B------:R-:W-:Y:S05]  /*2c220*/  WARPSYNC.COLLECTIVE R15, `(.L_x_2051) ;  /* 0x000000000f087348 */ /* 0x000fea0003c00000 */
[----:B------:R0:W1:Y:S02]  /*2c230*/  SHFL.IDX P6, R14, R13, R12, R11 ;  /* 0x0000000c0d0e7389 */ /* 0x00006400000c000b */
[----:B01----:R-:W-:Y:S01]  /*2c240*/  ENDCOLLECTIVE ;  /* 0x000000000000791b */ /* 0x003fe20003800000 */
.L_x_2051:
[----:B------:R-:W-:Y:S05]  /*2c250*/  BSYNC B1 ;  /* 0x0000000000017941 */ /* 0x000fea0003800000 */
.L_x_2050:
[----:B------:R-:W-:Y:S05]  /*2c260*/  BRA `(.L_x_2052) ;  /* 0xffffff8800887947 */ /* 0x000fea000383ffff */
.L_x_1881:
[----:B------:R-:W-:Y:S01]  /*2c270*/  BSSY B1, `(.L_x_2053) ;  /* 0x0000006000017945 */ /* 0x000fe20003800000 */
[----:B------:R-:W-:-:S07]  /*2c280*/  IMAD.MOV.U32 R15, RZ, RZ, -0x1 ;  /* 0xffffffffff0f7424 */ /* 0x000fce00078e00ff */
[----:B0-----:R-:W-:Y:S05]  /*2c290*/  WARPSYNC.COLLECTIVE R15, `(.L_x_2054) ;  /* 0x000000000f0c7348 */ /* 0x001fea0003c00000 */
[----:B------:R-:W-:Y:S02]  /*2c2a0*/  ELECT P6, UR62, PT ;  /* 0x00000000003e782f */ /* 0x000fe400038c0000 */
[----:B------:R-:W-:Y:S01]  /*2c2b0*/  MOV R14, UR62 ;  /* 0x0000003e000e7c02 */ /* 0x000fe20008000f00 */
[----:B0-----:R-:W-:Y:S10]  /*2c2c0*/  ENDCOLLECTIVE ;  /* 0x000000000000791b */ /* 0x001ff40003800000 */
.L_x_2054:
[----:B------:R-:W-:Y:S05]  /*2c2d0*/  BSYNC B1 ;  /* 0x0000000000017941 */ /* 0x000fea0003800000 */
.L_x_2053:
[----:B------:R-:W-:Y:S05]  /*2c2e0*/  BRA `(.L_x_1880) ;  /* 0xffffff8800807947 */ /* 0x000fea000383ffff */
.L_x_1883:
[----:B0-----:R0:W1:Y:S02]  /*2c2f0*/  SYNCS.PHASECHK.TRANS64.TRYWAIT P0, [R17+URZ+0x2a820], R10 ;  /* 0x02a8200a110075a7 */ /* 0x001064000800017f */
[----:B-1----:R-:W-:Y:S05]  /*2c300*/  @!P0 NANOSLEEP.SYNCS 0x989680 ;  /* 0x009896800000895d */ /* 0x002fea0003900000 */
[----:B------:R-:W1:Y:S02]  /*2c310*/  @!P0 SYNCS.PHASECHK.TRANS64 P0, [R17+URZ+0x2a820], R10 ;  /* 0x02a8200a110085a7 */ /* 0x000e64000800007f */
[----:B-1----:R-:W-:Y:S05]  /*2c320*/  @!P0 BRA `(.L_x_1883) ;  /* 0xfffffffc00f08947 */ /* 0x002fea000383ffff */
[----:B------:R-:W-:Y:S05]  /*2c330*/  BRA `(.L_x_2055) ;  /* 0xffffff8800907947 */ /* 0x000fea000383ffff */
.L_x_1887:
[----:B-1----:R1:W2:Y:S02]  /*2c340*/  SYNCS.PHASECHK.TRANS64.TRYWAIT P0, [R12+URZ+0x2a8a0], R11 ;  /* 0x02a8a00b0c0075a7 */ /* 0x0022a4000800017f */
[----:B--2---:R-:W-:Y:S05]  /*2c350*/  @!P0 NANOSLEEP.SYNCS 0x989680 ;  /* 0x009896800000895d */ /* 0x004fea0003900000 */
[----:B------:R-:W2:Y:S02]  /*2c360*/  @!P0 SYNCS.PHASECHK.TRANS64 P0, [R12+URZ+0x2a8a0], R11 ;  /* 0x02a8a00b0c0085a7 */ /* 0x000ea4000800007f */
[----:B--2---:R-:W-:Y:S05]  /*2c370*/  @!P0 BRA `(.L_x_1887) ;  /* 0xfffffffc00f08947 */ /* 0x004fea000383ffff */
[----:B------:R-:W-:Y:S05]  /*2c380*/  BRA `(.L_x_2056) ;  /* 0xffffff8800a87947 */ /* 0x000fea000383ffff */
.L_x_1894:
[----:B0-----:R0:W2:Y:S02]  /*2c390*/  SYNCS.PHASECHK.TRANS64.TRYWAIT P0, [R12+URZ+0x2a8c0], R11 ;  /* 0x02a8c00b0c0075a7 */ /* 0x0010a4000800017f */
[----:B--2---:R-:W-:Y:S05]  /*2c3a0*/  @!P0 NANOSLEEP.SYNCS 0x989680 ;  /* 0x009896800000895d */ /* 0x004fea0003900000 */
[----:B------:R-:W2:Y:S02]  /*2c3b0*/  @!P0 SYNCS.PHASECHK.TRANS64 P0, [R12+URZ+0x2a8c0], R11 ;  /* 0x02a8c00b0c0085a7 */ /* 0x000ea4000800007f */
[----:B--2---:R-:W-:Y:S05]  /*2c3c0*/  @!P0 BRA `(.L_x_1894) ;  /* 0xfffffffc00f08947 */ /* 0x004fea000383ffff */
[----:B------:R-:W-:Y:S05]  /*2c3d0*/  BRA `(.L_x_2057) ;  /* 0xffffff8c00a07947 */ /* 0x000fea000383ffff */
.L_x_1902:
[----:B0-----:R0:W1:Y:S02]  /*2c3e0*/  SYNCS.PHASECHK.TRANS64.TRYWAIT P1, [R10+URZ+0x2a8a0], R2 ;  /* 0x02a8a0020a0075a7 */ /* 0x001064000802017f */
[----:B-1----:R-:W-:Y:S05]  /*2c3f0*/  @!P1 NANOSLEEP.SYNCS 0x989680 ;  /* 0x009896800000995d */ /* 0x002fea0003900000 */
[----:B------:R-:W1:Y:S02]  /*2c400*/  @!P1 SYNCS.PHASECHK.TRANS64 P1, [R10+URZ+0x2a8a0], R2 ;  /* 0x02a8a0020a0095a7 */ /* 0x000e64000802007f */
[----:B-1----:R-:W-:Y:S05]  /*2c410*/  @!P1 BRA `(.L_x_1902) ;  /* 0xfffffffc00f09947 */ /* 0x002fea000383ffff */
[----:B------:R-:W-:Y:S05]  /*2c420*/  BRA `(.L_x_2058) ;  /* 0xffffff90009c7947 */ /* 0x000fea000383ffff */
.L_x_1909:
[----:B-1----:R1:W2:Y:S02]  /*2c430*/  SYNCS.PHASECHK.TRANS64.TRYWAIT P1, [R10+URZ+0x2a8c0], R2 ;  /* 0x02a8c0020a0075a7 */ /* 0x0022a4000802017f */
[----:B--2---:R-:W-:Y:S05]  /*2c440*/  @!P1 NANOSLEEP.SYNCS 0x989680 ;  /* 0x009896800000995d */ /* 0x004fea0003900000 */
[----:B------:R-:W2:Y:S02]  /*2c450*/  @!P1 SYNCS.PHASECHK.TRANS64 P1, [R10+URZ+0x2a8c0], R2 ;  /* 0x02a8c0020a0095a7 */ /* 0x000ea4000802007f */
[----:B--2---:R-:W-:Y:S05]  /*2c460*/  @!P1 BRA `(.L_x_1909) ;  /* 0xfffffffc00f09947 */ /* 0x004fea000383ffff */
[----:B------:R-:W-:Y:S05]  /*2c470*/  BRA `(.L_x_2059) ;  /* 0xffffff9400907947 */ /* 0x000fea000383ffff */
.L_x_1933:
        /* <DEDUP_REMOVED lines=11> */
.L_x_2061:
[----:B------:R-:W-:Y:S05]  /*2c530*/  BSYNC B0 ;  /* 0x0000000000007941 */ /* 0x000fea0003800000 */
.L_x_2060:
[----:B------:R-:W-:Y:S05]  /*2c540*/  BRA `(.L_x_2062) ;  /* 0xffffffa800347947 */ /* 0x000fea000383ffff */
.L_x_1936:
[----:B0-----:R0:W1:Y:S02]  /*2c550*/  SYNCS.PHASECHK.TRANS64.TRYWAIT P0, [R7+URZ+0x2a840], R2 ;  /* 0x02a84002070075a7 */ /* 0x001064000800017f */
[----:B-1----:R-:W-:Y:S05]  /*2c560*/  @!P0 NANOSLEEP.SYNCS 0x989680 ;  /* 0x009896800000895d */ /* 0x002fea0003900000 */
[----:B------:R-:W1:Y:S02]  /*2c570*/  @!P0 SYNCS.PHASECHK.TRANS64 P0, [R7+URZ+0x2a840], R2 ;  /* 0x02a84002070085a7 */ /* 0x000e64000800007f */
[----:B-1----:R-:W-:Y:S05]  /*2c580*/  @!P0 BRA `(.L_x_1936) ;  /* 0xfffffffc00f08947 */ /* 0x002fea000383ffff */
[----:B------:R-:W-:Y:S05]  /*2c590*/  BRA `(.L_x_2063) ;  /* 0xffffffa800847947 */ /* 0x000fea000383ffff */
.L_x_1937:
        /* <DEDUP_REMOVED lines=8> */
.L_x_2065:
[----:B------:R-:W-:Y:S05]  /*2c620*/  BSYNC B0 ;  /* 0x0000000000007941 */ /* 0x000fea0003800000 */
.L_x_2064:
        /* <DEDUP_REMOVED lines=9> */
.L_x_2066:
[----:B------:R-:W-:Y:S02]  /*2c6c0*/  IMAD.MOV.U32 R13, RZ, RZ, R0 ;  /* 0x000000ffff0d7224 */ /* 0x000fe400078e0000 */
[----:B------:R-:W-:Y:S02]  /*2c6d0*/  IMAD.MOV.U32 R12, RZ, RZ, 0x1 ;  /* 0x00000001ff0c7424 */ /* 0x000fe400078e00ff */
[----:B------:R-:W-:-:S07]  /*2c6e0*/  IMAD.MOV.U32 R3, RZ, RZ, R14 ;  /* 0x000000ffff037224 */ /* 0x000fce00078e000e */
[----:B------:R-:W-:Y:S05]  /*2c6f0*/  WARPSYNC.COLLECTIVE R15, `(.L_x_2067) ;  /* 0x000000000f087348 */ /* 0x000fea0003c00000 */
[----:B------:R0:W1:Y:S02]  /*2c700*/  SHFL.IDX P6, R14, R13, R12, R11 ;  /* 0x0000000c0d0e7389 */ /* 0x00006400000c000b */
[----:B01----:R-:W-:Y:S01]  /*2c710*/  ENDCOLLECTIVE ;  /* 0x000000000000791b */ /* 0x003fe20003800000 */
.L_x_2067:
        /* <DEDUP_REMOVED lines=17> */
.L_x_2068:
[----:B------:R-:W-:Y:S02]  /*2c830*/  @P1 IMAD R8, R5, 0x2, R17 ;  /* 0x0000000205081824 */ /* 0x000fe400078e0211 */
[----:B------:R-:W-:Y:S02]  /*2c840*/  IMAD.MOV.U32 R13, RZ, RZ, R0 ;  /* 0x000000ffff0d7224 */ /* 0x000fe400078e0000 */
[----:B------:R-:W-:Y:S02]  /*2c850*/  IMAD.MOV.U32 R12, RZ, RZ, 0x2 ;  /* 0x00000002ff0c7424 */ /* 0x000fe400078e00ff */
[----:B------:R-:W-:-:S07]  /*2c860*/  IMAD.MOV.U32 R3, RZ, RZ, R14 ;  /* 0x000000ffff037224 */ /* 0x000fce00078e000e */
[----:B------:R-:W-:Y:S05]  /*2c870*/  WARPSYNC.COLLECTIVE R15, `(.L_x_2069) ;  /* 0x000000000f087348 */ /* 0x000fea0003c00000 */
[----:B------:R0:W1:Y:S02]  /*2c880*/  SHFL.IDX P6, R14, R13, R12, R11 ;  /* 0x0000000c0d0e7389 */ /* 0x00006400000c000b */
[----:B01----:R-:W-:Y:S01]  /*2c890*/  ENDCOLLECTIVE ;  /* 0x000000000000791b */ /* 0x003fe20003800000 */
.L_x_2069:
        /* <DEDUP_REMOVED lines=17> */
.L_x_2070:
[----:B------:R-:W-:Y:S02]  /*2c9b0*/  @P1 IMAD R8, R5, 0x2, R17 ;  /* 0x0000000205081824 */ /* 0x000fe400078e0211 */
[----:B------:R-:W-:Y:S02]  /*2c9c0*/  IMAD.MOV.U32 R13, RZ, RZ, R0 ;  /* 0x000000ffff0d7224 */ /* 0x000fe400078e0000 */
[----:B------:R-:W-:Y:S02]  /*2c9d0*/  IMAD.MOV.U32 R12, RZ, RZ, 0x3 ;  /* 0x00000003ff0c7424 */ /* 0x000fe400078e00ff */
[----:B------:R-:W-:-:S07]  /*2c9e0*/  IMAD.MOV.U32 R3, RZ, RZ, R14 ;  /* 0x000000ffff037224 */ /* 0x000fce00078e000e */
[----:B------:R-:W-:Y:S05]  /*2c9f0*/  WARPSYNC.COLLECTIVE R15, `(.L_x_2071) ;  /* 0x000000000f087348 */ /* 0x000fea0003c00000 */
[----:B------:R0:W1:Y:S02]  /*2ca00*/  SHFL.IDX P6, R14, R13, R12, R11 ;  /* 0x0000000c0d0e7389 */ /* 0x00006400000c000b */
[----:B01----:R-:W-:Y:S01]  /*2ca10*/  ENDCOLLECTIVE ;  /* 0x000000000000791b */ /* 0x003fe20003800000 */
.L_x_2071:
        /* <DEDUP_REMOVED lines=17> */
.L_x_2072:
[----:B------:R-:W-:Y:S02]  /*2cb30*/  @P1 IMAD R8, R5, 0x2, R17 ;  /* 0x0000000205081824 */ /* 0x000fe400078e0211 */
[----:B------:R-:W-:Y:S02]  /*2cb40*/  IMAD.MOV.U32 R13, RZ, RZ, R0 ;  /* 0x000000ffff0d7224 */ /* 0x000fe400078e0000 */
[----:B------:R-:W-:Y:S02]  /*2cb50*/  IMAD.MOV.U32 R12, RZ, RZ, 0x4 ;  /* 0x00000004ff0c7424 */ /* 0x000fe400078e00ff */
[----:B------:R-:W-:-:S07]  /*2cb60*/  IMAD.MOV.U32 R3, RZ, RZ, R14 ;  /* 0x000000ffff037224 */ /* 0x000fce00078e000e */
[----:B------:R-:W-:Y:S05]  /*2cb70*/  WARPSYNC.COLLECTIVE R15, `(.L_x_2073) ;  /* 0x000000000f087348 */ /* 0x000fea0003c00000 */
[----:B------:R0:W1:Y:S02]  /*2cb80*/  SHFL.IDX P6, R14, R13, R12, R11 ;  /* 0x0000000c0d0e7389 */ /* 0x00006400000c000b */
[----:B01----:R-:W-:Y:S01]  /*2cb90*/  ENDCOLLECTIVE ;  /* 0x000000000000791b */ /* 0x003fe20003800000 */
.L_x_2073:
        /* <DEDUP_REMOVED lines=17> */
.L_x_2074:
[----:B------:R-:W-:Y:S02]  /*2ccb0*/  @P1 IMAD R8, R5, 0x2, R17 ;  /* 0x0000000205081824 */ /* 0x000fe400078e0211 */
[----:B------:R-:W-:Y:S02]  /*2ccc0*/  IMAD.MOV.U32 R13, RZ, RZ, R0 ;  /* 0x000000ffff0d7224 */ /* 0x000fe400078e0000 */
[----:B------:R-:W-:Y:S02]  /*2ccd0*/  IMAD.MOV.U32 R12, RZ, RZ, 0x5 ;  /* 0x00000005ff0c7424 */ /* 0x000fe400078e00ff */
[----:B------:R-:W-:-:S07]  /*2cce0*/  IMAD.MOV.U32 R3, RZ, RZ, R14 ;  /* 0x000000ffff037224 */ /* 0x000fce00078e000e */
[----:B------:R-:W-:Y:S05]  /*2ccf0*/  WARPSYNC.COLLECTIVE R15, `(.L_x_2075) ;  /* 0x000000000f087348 */ /* 0x000fea0003c00000 */
[----:B------:R0:W1:Y:S02]  /*2cd00*/  SHFL.IDX P6, R14, R13, R12, R11 ;  /* 0x0000000c0d0e7389 */ /* 0x00006400000c000b */
[----:B01----:R-:W-:Y:S01]  /*2cd10*/  ENDCOLLECTIVE ;  /* 0x000000000000791b */ /* 0x003fe20003800000 */
.L_x_2075:
        /* <DEDUP_REMOVED lines=10> */
.L_x_2076:
        /* <DEDUP_REMOVED lines=8> */
.L_x_1942:
        /* <DEDUP_REMOVED lines=9> */
.L_x_2078:
[----:B------:R-:W-:Y:S01]  /*2ced0*/  ISETP.GE.AND P1, PT, R25, R32, PT ;  /* 0x000000201900720c */ /* 0x000fe20003f26270 */
[----:B------:R-:W-:Y:S02]  /*2cee0*/  IMAD.MOV.U32 R13, RZ, RZ, R0 ;  /* 0x000000ffff0d7224 */ /* 0x000fe400078e0000 */
[----:B------:R-:W-:-:S10]  /*2cef0*/  IMAD.MOV.U32 R2, RZ, RZ, R14 ;  /* 0x000000ffff027224 */ /* 0x000fd400078e000e */
[----:B------:R-:W-:Y:S05]  /*2cf00*/  WARPSYNC.COLLECTIVE R15, `(.L_x_2079) ;  /* 0x000000000f087348 */ /* 0x000fea0003c00000 */
[----:B------:R0:W1:Y:S02]  /*2cf10*/  SHFL.IDX P6, R14, R13, R12, R11 ;  /* 0x0000000c0d0e7389 */ /* 0x00006400000c000b */
[----:B01----:R-:W-:Y:S01]  /*2cf20*/  ENDCOLLECTIVE ;  /* 0x000000000000791b */ /* 0x003fe20003800000 */
.L_x_2079:
[----:B------:R-:W-:Y:S02]  /*2cf30*/  IMAD.MOV.U32 R13, RZ, RZ, R4 ;  /* 0x000000ffff0d7224 */ /* 0x000fe400078e0004 */
[----:B------:R-:W-:Y:S02]  /*2cf40*/  IMAD.MOV.U32 R12, RZ, RZ, 0x1 ;  /* 0x00000001ff0c7424 */ /* 0x000fe400078e00ff */
[----:B------:R-:W-:-:S07]  /*2cf50*/  IMAD.MOV.U32 R3, RZ, RZ, R14 ;  /* 0x000000ffff037224 */ /* 0x000fce00078e000e */
[----:B------:R-:W-:Y:S05]  /*2cf60*/  WARPSYNC.COLLECTIVE R15, `(.L_x_2080) ;  /* 0x000000000f087348 */ /* 0x000fea0003c00000 */
[----:B------:R0:W1:Y:S02]  /*2cf70*/  SHFL.IDX P6, R14, R13, R12, R11 ;  /* 0x0000000c0d0e7389 */ /* 0x00006400000c000b */
[----:B01----:R-:W-:Y:S01]  /*2cf80*/  ENDCOLLECTIVE ;  /* 0x000000000000791b */ /* 0x003fe20003800000 */
.L_x_2080:
[----:B------:R-:W-:-:S05]  /*2cf90*/  @!P1 LEA R5, P4, R8, R3, 0x1 ;  /* 0x0000000308059211 */ /* 0x000fca00078808ff */
[----:B------:R-:W-:Y:S02]  /*2cfa0*/  @!P1 IMAD.X R3, RZ, RZ, R2, P4 ;  /* 0x000000ffff039224 */ /* 0x000fe400020e0602 */
        /* <DEDUP_REMOVED lines=14> */
.L_x_2081:
[----:B------:R-:W-:Y:S02]  /*2d090*/  IMAD.MOV.U32 R13, RZ, RZ, R4 ;  /* 0x000000ffff0d7224 */ /* 0x000fe400078e0004 */
[----:B------:R-:W-:Y:S02]  /*2d0a0*/  IMAD.MOV.U32 R12, RZ, RZ, 0x2 ;  /* 0x00000002ff0c7424 */ /* 0x000fe400078e00ff */
[----:B------:R-:W-:-:S07]  /*2d0b0*/  IMAD.MOV.U32 R3, RZ, RZ, R14 ;  /* 0x000000ffff037224 */ /* 0x000fce00078e000e */
[----:B------:R-:W-:Y:S05]  /*2d0c0*/  WARPSYNC.COLLECTIVE R15, `(.L_x_2082) ;  /* 0x000000000f087348 */ /* 0x000fea0003c00000 */
[----:B------:R0:W1:Y:S02]  /*2d0d0*/  SHFL.IDX P6, R14, R13, R12, R11 ;  /* 0x0000000c0d0e7389 */ /* 0x00006400000c000b */
[----:B01----:R-:W-:Y:S01]  /*2d0e0*/  ENDCOLLECTIVE ;  /* 0x000000000000791b */ /* 0x003fe20003800000 */
.L_x_2082:
        /* <DEDUP_REMOVED lines=17> */
.L_x_2083:
[----:B------:R-:W-:Y:S02]  /*2d200*/  IMAD.MOV.U32 R13, RZ, RZ, R4 ;  /* 0x000000ffff0d7224 */ /* 0x000fe400078e0004 */
[----:B------:R-:W-:Y:S02]  /*2d210*/  IMAD.MOV.U32 R12, RZ, RZ, 0x3 ;  /* 0x00000003ff0c7424 */ /* 0x000fe400078e00ff */
[----:B------:R-:W-:-:S07]  /*2d220*/  IMAD.MOV.U32 R3, RZ, RZ, R14 ;  /* 0x000000ffff037224 */ /* 0x000fce00078e000e */
[----:B------:R-:W-:Y:S05]  /*2d230*/  WARPSYNC.COLLECTIVE R15, `(.L_x_2084) ;  /* 0x000000000f087348 */ /* 0x000fea0003c00000 */
[----:B------:R0:W1:Y:S02]  /*2d240*/  SHFL.IDX P6, R14, R13, R12, R11 ;  /* 0x0000000c0d0e7389 */ /* 0x00006400000c000b */
[----:B01----:R-:W-:Y:S01]  /*2d250*/  ENDCOLLECTIVE ;  /* 0x000000000000791b */ /* 0x003fe20003800000 */
.L_x_2084:
        /* <DEDUP_REMOVED lines=17> */
.L_x_2085:
[----:B------:R-:W-:Y:S02]  /*2d370*/  IMAD.MOV.U32 R13, RZ, RZ, R4 ;  /* 0x000000ffff0d7224 */ /* 0x000fe400078e0004 */
[----:B------:R-:W-:Y:S02]  /*2d380*/  IMAD.MOV.U32 R12, RZ, RZ, 0x4 ;  /* 0x00000004ff0c7424 */ /* 0x000fe400078e00ff */
[----:B------:R-:W-:-:S07]  /*2d390*/  IMAD.MOV.U32 R3, RZ, RZ, R14 ;  /* 0x000000ffff037224 */ /* 0x000fce00078e000e */
[----:B------:R-:W-:Y:S05]  /*2d3a0*/  WARPSYNC.COLLECTIVE R15, `(.L_x_2086) ;  /* 0x000000000f087348 */ /* 0x000fea0003c00000 */
[----:B------:R0:W1:Y:S02]  /*2d3b0*/  SHFL.IDX P6, R14, R13, R12, R11 ;  /* 0x0000000c0d0e7389 */ /* 0x00006400000c000b */
[----:B01----:R-:W-:Y:S01]  /*2d3c0*/  ENDCOLLECTIVE ;  /* 0x000000000000791b */ /* 0x003fe20003800000 */
.L_x_2086:
        /* <DEDUP_REMOVED lines=17> */
.L_x_2087:
[----:B------:R-:W-:Y:S02]  /*2d4e0*/  IMAD.MOV.U32 R13, RZ, RZ, R4 ;  /* 0x000000ffff0d7224 */ /* 0x000fe400078e0004 */
[----:B------:R-:W-:Y:S02]  /*2d4f0*/  IMAD.MOV.U32 R12, RZ, RZ, 0x5 ;  /* 0x00000005ff0c7424 */ /* 0x000fe400078e00ff */
[----:B------:R-:W-:-:S07]  /*2d500*/  IMAD.MOV.U32 R3, RZ, RZ, R14 ;  /* 0x000000ffff037224 */ /* 0x000fce00078e000e */
[----:B------:R-:W-:Y:S05]  /*2d510*/  WARPSYNC.COLLECTIVE R15, `(.L_x_2088) ;  /* 0x000000000f087348 */ /* 0x000fea0003c00000 */
[----:B------:R0:W1:Y:S02]  /*2d520*/  SHFL.IDX P6, R14, R13, R12, R11 ;  /* 0x0000000c0d0e7389 */ /* 0x00006400000c000b */
[----:B01----:R-:W-:Y:S01]  /*2d530*/  ENDCOLLECTIVE ;  /* 0x000000000000791b */ /* 0x003fe20003800000 */
.L_x_2088:
        /* <DEDUP_REMOVED lines=17> */
.L_x_2089:
[----:B------:R-:W-:Y:S02]  /*2d650*/  IMAD.MOV.U32 R13, RZ, RZ, R4 ;  /* 0x000000ffff0d7224 */ /* 0x000fe400078e0004 */
[----:B------:R-:W-:Y:S02]  /*2d660*/  IMAD.MOV.U32 R12, RZ, RZ, 0x6 ;  /* 0x00000006ff0c7424 */ /* 0x000fe400078e00ff */
[----:B------:R-:W-:-:S07]  /*2d670*/  IMAD.MOV.U32 R3, RZ, RZ, R14 ;  /* 0x000000ffff037224 */ /* 0x000fce00078e000e */
[----:B------:R-:W-:Y:S05]  /*2d680*/  WARPSYNC.COLLECTIVE R15, `(.L_x_2090) ;  /* 0x000000000f087348 */ /* 0x000fea0003c00000 */
[----:B------:R0:W1:Y:S02]  /*2d690*/  SHFL.IDX P6, R14, R13, R12, R11 ;  /* 0x0000000c0d0e7389 */ /* 0x00006400000c000b */
[----:B01----:R-:W-:Y:S01]  /*2d6a0*/  ENDCOLLECTIVE ;  /* 0x000000000000791b */ /* 0x003fe20003800000 */
.L_x_2090:
        /* <DEDUP_REMOVED lines=17> */
.L_x_2091:
[----:B------:R-:W-:Y:S02]  /*2d7c0*/  IMAD.MOV.U32 R13, RZ, RZ, R4 ;  /* 0x000000ffff0d7224 */ /* 0x000fe400078e0004 */
[----:B------:R-:W-:Y:S02]  /*2d7d0*/  IMAD.MOV.U32 R12, RZ, RZ, 0x7 ;  /* 0x00000007ff0c7424 */ /* 0x000fe400078e00ff */
[----:B------:R-:W-:-:S07]  /*2d7e0*/  IMAD.MOV.U32 R3, RZ, RZ, R14 ;  /* 0x000000ffff037224 */ /* 0x000fce00078e000e */
[----:B------:R-:W-:Y:S05]  /*2d7f0*/  WARPSYNC.COLLECTIVE R15, `(.L_x_2092) ;  /* 0x000000000f087348 */ /* 0x000fea0003c00000 */
[----:B------:R0:W1:Y:S02]  /*2d800*/  SHFL.IDX P6, R14, R13, R12, R11 ;  /* 0x0000000c0d0e7389 */ /* 0x00006400000c000b */
[----:B01----:R-:W-:Y:S01]  /*2d810*/  ENDCOLLECTIVE ;  /* 0x000000000000791b */ /* 0x003fe20003800000 */
.L_x_2092:
        /* <DEDUP_REMOVED lines=15> */
.L_x_2093:
[----:B------:R-:W-:Y:S05]  /*2d910*/  BRA `(.L_x_2094) ;  /* 0xffffffa8003c7947 */ /* 0x000fea000383ffff */
.L_x_1947:
[----:B0-----:R0:W1:Y:S02]  /*2d920*/  SYNCS.PHASECHK.TRANS64.TRYWAIT P0, [R17+URZ+0x2a820], R2 ;  /* 0x02a82002110075a7 */ /* 0x001064000800017f */
[----:B-1----:R-:W-:Y:S05]  /*2d930*/  @!P0 NANOSLEEP.SYNCS 0x989680 ;  /* 0x009896800000895d */ /* 0x002fea0003900000 */
[----:B------:R-:W1:Y:S02]  /*2d940*/  @!P0 SYNCS.PHASECHK.TRANS64 P0, [R17+URZ+0x2a820], R2 ;  /* 0x02a82002110085a7 */ /* 0x000e64000800007f */
[----:B-1----:R-:W-:Y:S05]  /*2d950*/  @!P0 BRA `(.L_x_1947) ;  /* 0xfffffffc00f08947 */ /* 0x002fea000383ffff */
[----:B------:R-:W-:Y:S05]  /*2d960*/  BRA `(.L_x_2095) ;  /* 0xffffffa800b47947 */ /* 0x000fea000383ffff */
.L_x_1952:
[----:B0-----:R0:W1:Y:S02]  /*2d970*/  SYNCS.PHASECHK.TRANS64.TRYWAIT P0, [R5+URZ+0x2a840], R0 ;  /* 0x02a84000050075a7 */ /* 0x001064000800017f */
[----:B-1----:R-:W-:Y:S05]  /*2d980*/  @!P0 NANOSLEEP.SYNCS 0x989680 ;  /* 0x009896800000895d */ /* 0x002fea0003900000 */
[----:B------:R-:W1:Y:S02]  /*2d990*/  @!P0 SYNCS.PHASECHK.TRANS64 P0, [R5+URZ+0x2a840], R0 ;  /* 0x02a84000050085a7 */ /* 0x000e64000800007f */
[----:B-1----:R-:W-:Y:S05]  /*2d9a0*/  @!P0 BRA `(.L_x_1952) ;  /* 0xfffffffc00f08947 */ /* 0x002fea000383ffff */
[----:B------:R-:W-:Y:S05]  /*2d9b0*/  BRA `(.L_x_2096) ;  /* 0xffffffac00787947 */ /* 0x000fea000383ffff */
.L_x_1953:
        /* <DEDUP_REMOVED lines=8> */
.L_x_2098:
[----:B------:R-:W-:Y:S05]  /*2da40*/  BSYNC B1 ;  /* 0x0000000000017941 */ /* 0x000fea0003800000 */
.L_x_2097:
        /* <DEDUP_REMOVED lines=10> */
.L_x_2099:
        /* <DEDUP_REMOVED lines=8> */
.L_x_2100:
        /* <DEDUP_REMOVED lines=14> */
.L_x_2101:
[----:B------:R-:W-:Y:S02]  /*2dc50*/  IMAD.MOV.U32 R13, RZ, RZ, R8 ;  /* 0x000000ffff0d7224 */ /* 0x000fe400078e0008 */
[----:B------:R-:W-:Y:S02]  /*2dc60*/  IMAD.MOV.U32 R12, RZ, RZ, 0x2 ;  /* 0x00000002ff0c7424 */ /* 0x000fe400078e00ff */
[----:B------:R-:W-:-:S07]  /*2dc70*/  IMAD.MOV.U32 R2, RZ, RZ, R14 ;  /* 0x000000ffff027224 */ /* 0x000fce00078e000e */
[----:B------:R-:W-:Y:S05]  /*2dc80*/  WARPSYNC.COLLECTIVE R15, `(.L_x_2102) ;  /* 0x000000000f087348 */ /* 0x000fea0003c00000 */
[----:B------:R0:W1:Y:S02]  /*2dc90*/  SHFL.IDX P6, R14, R13, R12, R11 ;  /* 0x0000000c0d0e7389 */ /* 0x00006400000c000b */
[----:B01----:R-:W-:Y:S01]  /*2dca0*/  ENDCOLLECTIVE ;  /* 0x000000000000791b */ /* 0x003fe20003800000 */
.L_x_2102:
        /* <DEDUP_REMOVED lines=13> */
.L_x_2103:
[----:B------:R-:W-:Y:S02]  /*2dd80*/  IMAD.MOV.U32 R13, RZ, RZ, R8 ;  /* 0x000000ffff0d7224 */ /* 0x000fe400078e0008 */
[----:B------:R-:W-:Y:S02]  /*2dd90*/  IMAD.MOV.U32 R12, RZ, RZ, 0x3 ;  /* 0x00000003ff0c7424 */ /* 0x000fe400078e00ff */
[----:B------:R-:W-:-:S07]  /*2dda0*/  IMAD.MOV.U32 R2, RZ, RZ, R14 ;  /* 0x000000ffff027224 */ /* 0x000fce00078e000e */
[----:B------:R-:W-:Y:S05]  /*2ddb0*/  WARPSYNC.COLLECTIVE R15, `(.L_x_2104) ;  /* 0x000000000f087348 */ /* 0x000fea0003c00000 */
[----:B------:R0:W1:Y:S02]  /*2ddc0*/  SHFL.IDX P6, R14, R13, R12, R11 ;  /* 0x0000000c0d0e7389 */ /* 0x00006400000c000b */
[----:B01----:R-:W-:Y:S01]  /*2ddd0*/  ENDCOLLECTIVE ;  /* 0x000000000000791b */ /* 0x003fe20003800000 */
.L_x_2104:
        /* <DEDUP_REMOVED lines=13> */
.L_x_2105:
[----:B------:R-:W-:Y:S02]  /*2deb0*/  IMAD.MOV.U32 R13, RZ, RZ, R8 ;  /* 0x000000ffff0d7224 */ /* 0x000fe400078e0008 */
[----:B------:R-:W-:Y:S02]  /*2dec0*/  IMAD.MOV.U32 R12, RZ, RZ, 0x4 ;  /* 0x00000004ff0c7424 */ /* 0x000fe400078e00ff */
[----:B------:R-:W-:-:S07]  /*2ded0*/  IMAD.MOV.U32 R2, RZ, RZ, R14 ;  /* 0x000000ffff027224 */ /* 0x000fce00078e000e */
[----:B------:R-:W-:Y:S05]  /*2dee0*/  WARPSYNC.COLLECTIVE R15, `(.L_x_2106) ;  /* 0x000000000f087348 */ /* 0x000fea0003c00000 */
[----:B------:R0:W1:Y:S02]  /*2def0*/  SHFL.IDX P6, R14, R13, R12, R11 ;  /* 0x0000000c0d0e7389 */ /* 0x00006400000c000b */
[----:B01----:R-:W-:Y:S01]  /*2df00*/  ENDCOLLECTIVE ;  /* 0x000000000000791b */ /* 0x003fe20003800000 */
.L_x_2106:
        /* <DEDUP_REMOVED lines=13> */
.L_x_2107:
[----:B------:R-:W-:Y:S02]  /*2dfe0*/  IMAD.MOV.U32 R13, RZ, RZ, R8 ;  /* 0x000000ffff0d7224 */ /* 0x000fe400078e0008 */
[----:B------:R-:W-:Y:S02]  /*2dff0*/  IMAD.MOV.U32 R12, RZ, RZ, 0x5 ;  /* 0x00000005ff0c7424 */ /* 0x000fe400078e00ff */
[----:B------:R-:W-:-:S07]  /*2e000*/  IMAD.MOV.U32 R2, RZ, RZ, R14 ;  /* 0x000000ffff027224 */ /* 0x000fce00078e000e */
[----:B------:R-:W-:Y:S05]  /*2e010*/  WARPSYNC.COLLECTIVE R15, `(.L_x_2108) ;  /* 0x000000000f087348 */ /* 0x000fea0003c00000 */
[----:B------:R0:W1:Y:S02]  /*2e020*/  SHFL.IDX P6, R14, R13, R12, R11 ;  /* 0x0000000c0d0e7389 */ /* 0x00006400000c000b */
[----:B01----:R-:W-:Y:S01]  /*2e030*/  ENDCOLLECTIVE ;  /* 0x000000000000791b */ /* 0x003fe20003800000 */
.L_x_2108:
        /* <DEDUP_REMOVED lines=13> */
.L_x_2109:
[----:B------:R-:W-:Y:S01]  /*2e110*/  IMAD.MOV.U32 R2, RZ, RZ, R14 ;  /* 0x000000ffff027224 */ /* 0x000fe200078e000e */
[----:B------:R-:W-:Y:S06]  /*2e120*/  BRA `(.L_x_2110) ;  /* 0xffffffa800a87947 */ /* 0x000fec000383ffff */
.L_x_1958:
[----:B-1----:R1:W2:Y:S02]  /*2e130*/  SYNCS.PHASECHK.TRANS64.TRYWAIT P0, [R5+URZ+0x2a860], R2 ;  /* 0x02a86002050075a7 */ /* 0x0022a4000800017f */
[----:B--2---:R-:W-:Y:S05]  /*2e140*/  @!P0 NANOSLEEP.SYNCS 0x989680 ;  /* 0x009896800000895d */ /* 0x004fea0003900000 */
[----:B------:R-:W2:Y:S02]  /*2e150*/  @!P0 SYNCS.PHASECHK.TRANS64 P0, [R5+URZ+0x2a860], R2 ;  /* 0x02a86002050085a7 */ /* 0x000ea4000800007f */
[----:B--2---:R-:W-:Y:S05]  /*2e160*/  @!P0 BRA `(.L_x_1958) ;  /* 0xfffffffc00f08947 */ /* 0x004fea000383ffff */
[----:B------:R-:W-:Y:S05]  /*2e170*/  BRA `(.L_x_2111) ;  /* 0xffffffac00047947 */ /* 0x000fea000383ffff */
.L_x_1959:
        /* <DEDUP_REMOVED lines=8> */
.L_x_2113:
[----:B------:R-:W-:Y:S05]  /*2e200*/  BSYNC B1 ;  /* 0x0000000000017941 */ /* 0x000fea0003800000 */
.L_x_2112:
        /* <DEDUP_REMOVED lines=9> */
.L_x_2114:
[----:B------:R-:W-:Y:S02]  /*2e2a0*/  IMAD.MOV.U32 R13, RZ, RZ, R19 ;  /* 0x000000ffff0d7224 */ /* 0x000fe400078e0013 */
[----:B------:R-:W-:Y:S02]  /*2e2b0*/  IMAD.MOV.U32 R12, RZ, RZ, 0x1 ;  /* 0x00000001ff0c7424 */ /* 0x000fe400078e00ff */
[----:B------:R-:W-:-:S07]  /*2e2c0*/  IMAD.MOV.U32 R2, RZ, RZ, R14 ;  /* 0x000000ffff027224 */ /* 0x000fce00078e000e */
[----:B------:R-:W-:Y:S05]  /*2e2d0*/  WARPSYNC.COLLECTIVE R15, `(.L_x_2115) ;  /* 0x000000000f087348 */ /* 0x000fea0003c00000 */
[----:B------:R0:W1:Y:S02]  /*2e2e0*/  SHFL.IDX P6, R14, R13, R12, R11 ;  /* 0x0000000c0d0e7389 */ /* 0x00006400000c000b */
[----:B01----:R-:W-:Y:S01]  /*2e2f0*/  ENDCOLLECTIVE ;  /* 0x000000000000791b */ /* 0x003fe20003800000 */
.L_x_2115:
        /* <DEDUP_REMOVED lines=15> */
.L_x_2116:
[----:B------:R-:W-:Y:S02]  /*2e3f0*/  IMAD.MOV.U32 R13, RZ, RZ, R19 ;  /* 0x000000ffff0d7224 */ /* 0x000fe400078e0013 */
[----:B------:R-:W-:Y:S02]  /*2e400*/  IMAD.MOV.U32 R12, RZ, RZ, 0x2 ;  /* 0x00000002ff0c7424 */ /* 0x000fe400078e00ff */
[----:B------:R-:W-:-:S07]  /*2e410*/  IMAD.MOV.U32 R2, RZ, RZ, R14 ;  /* 0x000000ffff027224 */ /* 0x000fce00078e000e */
[----:B------:R-:W-:Y:S05]  /*2e420*/  WARPSYNC.COLLECTIVE R15, `(.L_x_2117) ;  /* 0x000000000f087348 */ /* 0x000fea0003c00000 */
[----:B------:R0:W1:Y:S02]  /*2e430*/  SHFL.IDX P6, R14, R13, R12, R11 ;  /* 0x0000000c0d0e7389 */ /* 0x00006400000c000b */
[----:B01----:R-:W-:Y:S01]  /*2e440*/  ENDCOLLECTIVE ;  /* 0x000000000000791b */ /* 0x003fe20003800000 */
.L_x_2117:
        /* <DEDUP_REMOVED lines=14> */
.L_x_2118:
[----:B------:R-:W-:Y:S02]  /*2e530*/  IMAD.MOV.U32 R13, RZ, RZ, R19 ;  /* 0x000000ffff0d7224 */ /* 0x000fe400078e0013 */
[----:B------:R-:W-:Y:S02]  /*2e540*/  IMAD.MOV.U32 R12, RZ, RZ, 0x3 ;  /* 0x00000003ff0c7424 */ /* 0x000fe400078e00ff */
[----:B------:R-:W-:-:S07]  /*2e550*/  IMAD.MOV.U32 R2, RZ, RZ, R14 ;  /* 0x000000ffff027224 */ /* 0x000fce00078e000e */
[----:B------:R-:W-:Y:S05]  /*2e560*/  WARPSYNC.COLLECTIVE R15, `(.L_x_2119) ;  /* 0x000000000f087348 */ /* 0x000fea0003c00000 */
[----:B------:R0:W1:Y:S02]  /*2e570*/  SHFL.IDX P6, R14, R13, R12, R11 ;  /* 0x0000000c0d0e7389 */ /* 0x00006400000c000b */
[----:B01----:R-:W-:Y:S01]  /*2e580*/  ENDCOLLECTIVE ;  /* 0x000000000000791b */ /* 0x003fe20003800000 */
.L_x_2119:
        /* <DEDUP_REMOVED lines=14> */
.L_x_2120:
[----:B------:R-:W-:Y:S02]  /*2e670*/  IMAD.MOV.U32 R13, RZ, RZ, R19 ;  /* 0x000000ffff0d7224 */ /* 0x000fe400078e0013 */
[----:B------:R-:W-:Y:S02]  /*2e680*/  IMAD.MOV.U32 R12, RZ, RZ, 0x4 ;  /* 0x00000004ff0c7424 */ /* 0x000fe400078e00ff */
[----:B------:R-:W-:-:S07]  /*2e690*/  IMAD.MOV.U32 R2, RZ, RZ, R14 ;  /* 0x000000ffff027224 */ /* 0x000fce00078e000e */
[----:B------:R-:W-:Y:S05]  /*2e6a0*/  WARPSYNC.COLLECTIVE R15, `(.L_x_2121) ;  /* 0x000000000f087348 */ /* 0x000fea0003c00000 */
[----:B------:R0:W1:Y:S02]  /*2e6b0*/  SHFL.IDX P6, R14, R13, R12, R11 ;  /* 0x0000000c0d0e7389 */ /* 0x00006400000c000b */
[----:B01----:R-:W-:Y:S01]  /*2e6c0*/  ENDCOLLECTIVE ;  /* 0x000000000000791b */ /* 0x003fe20003800000 */
.L_x_2121:
        /* <DEDUP_REMOVED lines=14> */
.L_x_2122:
[----:B------:R-:W-:Y:S02]  /*2e7b0*/  IMAD.MOV.U32 R13, RZ, RZ, R19 ;  /* 0x000000ffff0d7224 */ /* 0x000fe400078e0013 */
[----:B------:R-:W-:Y:S02]  /*2e7c0*/  IMAD.MOV.U32 R12, RZ, RZ, 0x5 ;  /* 0x00000005ff0c7424 */ /* 0x000fe400078e00ff */
[----:B------:R-:W-:-:S07]  /*2e7d0*/  IMAD.MOV.U32 R2, RZ, RZ, R14 ;  /* 0x000000ffff027224 */ /* 0x000fce00078e000e */
[----:B------:R-:W-:Y:S05]  /*2e7e0*/  WARPSYNC.COLLECTIVE R15, `(.L_x_2123) ;  /* 0x000000000f087348 */ /* 0x000fea0003c00000 */
[----:B------:R0:W1:Y:S02]  /*2e7f0*/  SHFL.IDX P6, R14, R13, R12, R11 ;  /* 0x0000000c0d0e7389 */ /* 0x00006400000c000b */
[----:B01----:R-:W-:Y:S01]  /*2e800*/  ENDCOLLECTIVE ;  /* 0x000000000000791b */ /* 0x003fe20003800000 */
.L_x_2123:
        /* <DEDUP_REMOVED lines=13> */
.L_x_2124:
[----:B------:R-:W-:Y:S01]  /*2e8e0*/  @!PT LDS RZ, [RZ] ;  /* 0x00000000fffff984 */ /* 0x000fe20000000800 */
[----:B------:R-:W-:Y:S01]  /*2e8f0*/  @!PT LDS RZ, [RZ] ;  /* 0x00000000fffff984 */ /* 0x000fe20000000800 */
[----:B------:R-:W-:Y:S01]  /*2e900*/  @!PT LDS RZ, [RZ] ;  /* 0x00000000fffff984 */ /* 0x000fe20000000800 */
[----:B------:R0:W-:Y:S02]  /*2e910*/  LDGSTS.E.BYPASS.LTC128B.128 [R4+0x5400], desc[UR60][R2.64+0x80], !P2 ;  /* 0x0540008002047fae */ /* 0x0001e4000d101d7c */
[----:B0-----:R-:W-:Y:S01]  /*2e920*/  IMAD.MOV.U32 R2, RZ, RZ, R14 ;  /* 0x000000ffff027224 */ /* 0x001fe200078e000e */
[----:B------:R-:W-:Y:S06]  /*2e930*/  BRA `(.L_x_2125) ;  /* 0xffffffa400f07947 */ /* 0x000fec000383ffff */
.L_x_1967:
[----:B0-----:R0:W1:Y:S02]  /*2e940*/  SYNCS.PHASECHK.TRANS64.TRYWAIT P0, [R0+URZ+0x2a860], R3 ;  /* 0x02a86003000075a7 */ /* 0x001064000800017f */
[----:B-1----:R-:W-:Y:S05]  /*2e950*/  @!P0 NANOSLEEP.SYNCS 0x989680 ;  /* 0x009896800000895d */ /* 0x002fea0003900000 */
[----:B------:R-:W1:Y:S02]  /*2e960*/  @!P0 SYNCS.PHASECHK.TRANS64 P0, [R0+URZ+0x2a860], R3 ;  /* 0x02a86003000085a7 */ /* 0x000e64000800007f */
[----:B-1----:R-:W-:Y:S05]  /*2e970*/  @!P0 BRA `(.L_x_1967) ;  /* 0xfffffffc00f08947 */ /* 0x002fea000383ffff */
[----:B------:R-:W-:Y:S05]  /*2e980*/  BRA `(.L_x_2126) ;  /* 0xffffffac00047947 */ /* 0x000fea000383ffff */
.L_x_1968:
        /* <DEDUP_REMOVED lines=8> */
.L_x_2128:
[----:B------:R-:W-:Y:S05]  /*2ea10*/  BSYNC B0 ;  /* 0x0000000000007941 */ /* 0x000fea0003800000 */
.L_x_2127:
        /* <DEDUP_REMOVED lines=15> */
.L_x_2129:
[----:B------:R-:W-:Y:S02]  /*2eb10*/  IMAD.MOV.U32 R13, RZ, RZ, R19 ;  /* 0x000000ffff0d7224 */ /* 0x000fe400078e0013 */
[----:B------:R-:W-:Y:S02]  /*2eb20*/  IMAD.MOV.U32 R12, RZ, RZ, 0x1 ;  /* 0x00000001ff0c7424 */ /* 0x000fe400078e00ff */
[----:B------:R-:W-:-:S05]  /*2eb30*/  IMAD.SHL.U32 R5, R5, 0x8, RZ ;  /* 0x0000000805057824 */ /* 0x000fca00078e00ff */
[----:B------:R-:W-:-:S05]  /*2eb40*/  LOP3.LUT R5, R5, 0x38, RZ, 0xc0, !PT ;  /* 0x0000003805057812 */ /* 0x000fca00078ec0ff */
[----:B------:R-:W-:-:S05]  /*2eb50*/  IMAD.SHL.U32 R5, R5, 0x2, RZ ;  /* 0x0000000205057824 */ /* 0x000fca00078e00ff */
[----:B------:R-:W-:-:S13]  /*2eb60*/  IADD3 R2, P2, R14, R5, RZ ;  /* 0x000000050e027210 */ /* 0x000fda0007f5e0ff */
[----:B------:R-:W-:Y:S05]  /*2eb70*/  WARPSYNC.COLLECTIVE R15, `(.L_x_2130) ;  /* 0x000000000f087348 */ /* 0x000fea0003c00000 */
[----:B------:R0:W1:Y:S02]  /*2eb80*/  SHFL.IDX P6, R14, R13, R12, R11 ;  /* 0x0000000c0d0e7389 */ /* 0x00006400000c000b */
[----:B01----:R-:W-:Y:S01]  /*2eb90*/  ENDCOLLECTIVE ;  /* 0x000000000000791b */ /* 0x003fe20003800000 */
.L_x_2130:
        /* <DEDUP_REMOVED lines=13> */
.L_x_2131:
[----:B------:R-:W-:Y:S02]  /*2ec70*/  IMAD.MOV.U32 R13, RZ, RZ, R19 ;  /* 0x000000ffff0d7224 */ /* 0x000fe400078e0013 */
[----:B------:R-:W-:Y:S01]  /*2ec80*/  IMAD.MOV.U32 R12, RZ, RZ, 0x2 ;  /* 0x00000002ff0c7424 */ /* 0x000fe200078e00ff */
[----:B------:R-:W-:-:S13]  /*2ec90*/  IADD3 R2, P2, R14, R5, RZ ;  /* 0x000000050e027210 */ /* 0x000fda0007f5e0ff */
[----:B------:R-:W-:Y:S05]  /*2eca0*/  WARPSYNC.COLLECTIVE R15, `(.L_x_2132) ;  /* 0x000000000f087348 */ /* 0x000fea0003c00000 */
[----:B------:R0:W1:Y:S02]  /*2ecb0*/  SHFL.IDX P6, R14, R13, R12, R11 ;  /* 0x0000000c0d0e7389 */ /* 0x00006400000c000b */
[----:B01----:R-:W-:Y:S01]  /*2ecc0*/  ENDCOLLECTIVE ;  /* 0x000000000000791b */ /* 0x003fe20003800000 */
.L_x_2132:
        /* <DEDUP_REMOVED lines=13> */
.L_x_2133:
[----:B------:R-:W-:Y:S02]  /*2eda0*/  IMAD.MOV.U32 R13, RZ, RZ, R19 ;  /* 0x000000ffff0d7224 */ /* 0x000fe400078e0013 */
[----:B------:R-:W-:Y:S02]  /*2edb0*/  IMAD.MOV.U32 R12, RZ, RZ, 0x3 ;  /* 0x00000003ff0c7424 */ /* 0x000fe400078e00ff */
[----:B------:R-:W-:-:S07]  /*2edc0*/  IMAD.MOV.U32 R10, RZ, RZ, R14 ;  /* 0x000000ffff0a7224 */ /* 0x000fce00078e000e */
[----:B------:R-:W-:Y:S05]  /*2edd0*/  WARPSYNC.COLLECTIVE R15, `(.L_x_2134) ;  /* 0x000000000f087348 */ /* 0x000fea0003c00000 */
[----:B------:R0:W1:Y:S02]  /*2ede0*/  SHFL.IDX P6, R14, R13, R12, R11 ;  /* 0x0000000c0d0e7389 */ /* 0x00006400000c000b */
[----:B01----:R-:W-:Y:S01]  /*2edf0*/  ENDCOLLECTIVE ;  /* 0x000000000000791b */ /* 0x003fe20003800000 */
.L_x_2134:
        /* <DEDUP_REMOVED lines=14> */
.L_x_2135:
[----:B------:R-:W-:Y:S02]  /*2eee0*/  IMAD.MOV.U32 R13, RZ, RZ, R19 ;  /* 0x000000ffff0d7224 */ /* 0x000fe400078e0013 */
[----:B------:R-:W-:Y:S01]  /*2eef0*/  IMAD.MOV.U32 R12, RZ, RZ, 0x4 ;  /* 0x00000004ff0c7424 */ /* 0x000fe200078e00ff */
[----:B------:R-:W-:-:S13]  /*2ef00*/  IADD3 R2, P2, R14, R5, RZ ;  /* 0x000000050e027210 */ /* 0x000fda0007f5e0ff */
[----:B------:R-:W-:Y:S05]  /*2ef10*/  WARPSYNC.COLLECTIVE R15, `(.L_x_2136) ;  /* 0x000000000f087348 */ /* 0x000fea0003c00000 */
[----:B------:R0:W1:Y:S02]  /*2ef20*/  SHFL.IDX P6, R14, R13, R12, R11 ;  /* 0x0000000c0d0e7389 */ /* 0x00006400000c000b */
[----:B01----:R-:W-:Y:S01]  /*2ef30*/  ENDCOLLECTIVE ;  /* 0x000000000000791b */ /* 0x003fe20003800000 */
.L_x_2136:
        /* <DEDUP_REMOVED lines=13> */
.L_x_2137:
[----:B------:R-:W-:Y:S02]  /*2f010*/  IMAD.MOV.U32 R13, RZ, RZ, R19 ;  /* 0x000000ffff0d7224 */ /* 0x000fe400078e0013 */
[----:B------:R-:W-:Y:S02]  /*2f020*/  IMAD.MOV.U32 R12, RZ, RZ, 0x5 ;  /* 0x00000005ff0c7424 */ /* 0x000fe400078e00ff */
[----:B------:R-:W-:-:S07]  /*2f030*/  IMAD.MOV.U32 R10, RZ, RZ, R14 ;  /* 0x000000ffff0a7224 */ /* 0x000fce00078e000e */
[----:B------:R-:W-:Y:S05]  /*2f040*/  WARPSYNC.COLLECTIVE R15, `(.L_x_2138) ;  /* 0x000000000f087348 */ /* 0x000fea0003c00000 */
[----:B------:R0:W1:Y:S02]  /*2f050*/  SHFL.IDX P6, R14, R13, R12, R11 ;  /* 0x0000000c0d0e7389 */ /* 0x00006400000c000b */
[----:B01----:R-:W-:Y:S01]  /*2f060*/  ENDCOLLECTIVE ;  /* 0x000000000000791b */ /* 0x003fe20003800000 */
.L_x_2138:
        /* <DEDUP_REMOVED lines=12> */
.L_x_2139:
[----:B------:R-:W-:Y:S05]  /*2f130*/  BRA `(.L_x_2140) ;  /* 0xffffffa800007947 */ /* 0x000fea000383ffff */
.L_x_1973:
        /* <DEDUP_REMOVED lines=8> */
.L_x_2142:
[----:B------:R-:W-:Y:S05]  /*2f1c0*/  BSYNC B0 ;  /* 0x0000000000007941 */ /* 0x000fea0003800000 */
.L_x_2141:
        /* <DEDUP_REMOVED lines=9> */
.L_x_2143:
[----:B------:R-:W-:Y:S02]  /*2f260*/  ULDC UR4, c[0x0][0xc3c] ;  /* 0x00030f0000047ab9 */ /* 0x000fe40000000800 */
[----:B------:R-:W-:-:S13]  /*2f270*/  ISETP.GE.OR P1, PT, R9, UR4, !P0 ;  /* 0x0000000409007c0c */ /* 0x000fda000c726670 */
[----:B------:R-:W0:Y:S08]  /*2f280*/  @!P1 LDC.64 R2, c[0x0][0xc80] ;  /* 0x00032000ff029b82 */ /* 0x000e300000000a00 */
[----:B------:R-:W1:Y:S01]  /*2f290*/  @!P1 LDC.64 R4, c[0x0][0xc78] ;  /* 0x00031e00ff049b82 */ /* 0x000e620000000a00 */
[----:B------:R-:W-:Y:S02]  /*2f2a0*/  IMAD.MOV.U32 R25, RZ, RZ, RZ ;  /* 0x000000ffff197224 */ /* 0x000fe400078e00ff */
[----:B------:R-:W-:-:S02]  /*2f2b0*/  IMAD.MOV.U32 R11, RZ, RZ, RZ ;  /* 0x000000ffff0b7224 */ /* 0x000fc400078e00ff */
[----:B------:R-:W-:Y:S02]  /*2f2c0*/  IMAD.MOV.U32 R7, RZ, RZ, R14 ;  /* 0x000000ffff077224 */ /* 0x000fe400078e000e */
[----:B0-----:R-:W-:-:S05]  /*2f2d0*/  @!P1 IMAD.WIDE R2, R9, 0x4, R2 ;  /* 0x0000000409029825 */ /* 0x001fca00078e0202 */
[----:B------:R1:W2:Y:S02]  /*2f2e0*/  @!P1 LDG.E R6, desc[UR60][R2.64] ;  /* 0x0000003c02069981 */ /* 0x0002a4000c1e1900 */
[----:B-1----:R-:W-:-:S05]  /*2f2f0*/  @!P1 IMAD.WIDE R2, R9, 0x4, R4 ;  /* 0x0000000409029825 */ /* 0x002fca00078e0204 */
[----:B------:R-:W3:Y:S01]  /*2f300*/  @!P1 LDG.E R5, desc[UR60][R2.64] ;  /* 0x0000003c02059981 */ /* 0x000ee2000c1e1900 */
[----:B------:R-:W-:Y:S01]  /*2f310*/  IMAD.MOV.U32 R4, RZ, RZ, RZ ;  /* 0x000000ffff047224 */ /* 0x000fe200078e00ff */
[C---:B------:R-:W-:Y:S02]  /*2f320*/  ISETP.GE.U32.AND P2, PT, R8.reuse, 0x2, PT ;  /* 0x000000020800780c */ /* 0x040fe40003f46070 */
        /* <DEDUP_REMOVED lines=11> */
.L_x_2144:
[----:B------:R-:W-:Y:S01]  /*2f3e0*/  IMAD.MOV.U32 R12, RZ, RZ, 0x2 ;  /* 0x00000002ff0c7424 */ /* 0x000fe200078e00ff */
[----:B------:R-:W-:-:S05]  /*2f3f0*/  SEL R14, R14, RZ, P1 ;  /* 0x000000ff0e0e7207 */ /* 0x000fca0000800000 */
[----:B------:R-:W-:-:S04]  /*2f400*/  IMAD.IADD R5, R13, 0x1, R14 ;  /* 0x000000010d057824 */ /* 0x000fc800078e020e */
[----:B------:R-:W-:-:S07]  /*2f410*/  IMAD.MOV.U32 R13, RZ, RZ, R5 ;  /* 0x000000ffff0d7224 */ /* 0x000fce00078e0005 */
[----:B------:R-:W-:Y:S05]  /*2f420*/  WARPSYNC.COLLECTIVE R15, `(.L_x_2145) ;  /* 0x000000000f087348 */ /* 0x000fea0003c00000 */
[----:B------:R0:W1:Y:S02]  /*2f430*/  SHFL.UP P6, R14, R13, R12, R11 ;  /* 0x0400000c0d0e7389 */ /* 0x00006400000c000b */
[----:B01----:R-:W-:Y:S01]  /*2f440*/  ENDCOLLECTIVE ;  /* 0x000000000000791b */ /* 0x003fe20003800000 */
.L_x_2145:
[----:B------:R-:W-:Y:S01]  /*2f450*/  IMAD.MOV.U32 R12, RZ, RZ, 0x4 ;  /* 0x00000004ff0c7424 */ /* 0x000fe200078e00ff */
[----:B------:R-:W-:-:S05]  /*2f460*/  SEL R2, R14, RZ, P2 ;  /* 0x000000ff0e027207 */ /* 0x000fca0001000000 */
[----:B------:R-:W-:-:S04]  /*2f470*/  IMAD.IADD R2, R5, 0x1, R2 ;  /* 0x0000000105027824 */ /* 0x000fc800078e0202 */
[----:B------:R-:W-:-:S07]  /*2f480*/  IMAD.MOV.U32 R13, RZ, RZ, R2 ;  /* 0x000000ffff0d7224 */ /* 0x000fce00078e0002 */
[----:B------:R-:W-:Y:S05]  /*2f490*/  WARPSYNC.COLLECTIVE R15, `(.L_x_2146) ;  /* 0x000000000f087348 */ /* 0x000fea0003c00000 */
[----:B------:R0:W1:Y:S02]  /*2f4a0*/  SHFL.UP P6, R14, R13, R12, R11 ;  /* 0x0400000c0d0e7389 */ /* 0x00006400000c000b */
[----:B01----:R-:W-:Y:S01]  /*2f4b0*/  ENDCOLLECTIVE ;  /* 0x000000000000791b */ /* 0x003fe20003800000 */
.L_x_2146:
[----:B------:R-:W-:Y:S01]  /*2f4c0*/  IMAD.MOV.U32 R12, RZ, RZ, 0x8 ;  /* 0x00000008ff0c7424 */ /* 0x000fe200078e00ff */
[----:B------:R-:W-:-:S05]  /*2f4d0*/  SEL R3, R14, RZ, P3 ;  /* 0x000000ff0e037207 */ /* 0x000fca0001800000 */
[----:B------:R-:W-:-:S04]  /*2f4e0*/  IMAD.IADD R3, R2, 0x1, R3 ;  /* 0x0000000102037824 */ /* 0x000fc800078e0203 */
[----:B------:R-:W-:-:S07]  /*2f4f0*/  IMAD.MOV.U32 R13, RZ, RZ, R3 ;  /* 0x000000ffff0d7224 */ /* 0x000fce00078e0003 */
[----:B------:R-:W-:Y:S05]  /*2f500*/  WARPSYNC.COLLECTIVE R15, `(.L_x_2147) ;  /* 0x000000000f087348 */ /* 0x000fea0003c00000 */
[----:B------:R0:W1:Y:S02]  /*2f510*/  SHFL.UP P6, R14, R13, R12, R11 ;  /* 0x0400000c0d0e7389 */ /* 0x00006400000c000b */
[----:B01----:R-:W-:Y:S01]  /*2f520*/  ENDCOLLECTIVE ;  /* 0x000000000000791b */ /* 0x003fe20003800000 */
.L_x_2147:
[----:B------:R-:W-:Y:S01]  /*2f530*/  IMAD.MOV.U32 R12, RZ, RZ, 0x10 ;  /* 0x00000010ff0c7424 */ /* 0x000fe200078e00ff */
[----:B------:R-:W-:-:S05]  /*2f540*/  SEL R14, R14, RZ, P4 ;  /* 0x000000ff0e0e7207 */ /* 0x000fca0002000000 */
[----:B------:R-:W-:-:S04]  /*2f550*/  IMAD.IADD R5, R3, 0x1, R14 ;  /* 0x0000000103057824 */ /* 0x000fc800078e020e */
[----:B------:R-:W-:-:S07]  /*2f560*/  IMAD.MOV.U32 R13, RZ, RZ, R5 ;  /* 0x000000ffff0d7224 */ /* 0x000fce00078e0005 */
[----:B------:R-:W-:Y:S05]  /*2f570*/  WARPSYNC.COLLECTIVE R15, `(.L_x_2148) ;  /* 0x000000000f087348 */ /* 0x000fea0003c00000 */
[----:B------:R0:W1:Y:S02]  /*2f580*/  SHFL.UP P6, R14, R13, R12, R11 ;  /* 0x0400000c0d0e7389 */ /* 0x00006400000c000b */
[----:B01----:R-:W-:Y:S01]  /*2f590*/  ENDCOLLECTIVE ;  /* 0x000000000000791b */ /* 0x003fe20003800000 */
.L_x_2148:
        /* <DEDUP_REMOVED lines=8> */
.L_x_2149:
[----:B------:R-:W-:Y:S05]  /*2f620*/  BRA `(.L_x_2150) ;  /* 0xffffffa8000c7947 */ /* 0x000fea000383ffff */
.L_x_1976:
[----:B------:R-:W-:Y:S01]  /*2f630*/  BSSY B0, `(.L_x_2151) ;  /* 0x0000007000007945 */ /* 0x000fe20003800000 */
[----:B------:R-:W-:Y:S02]  /*2f640*/  IMAD.MOV.U32 R12, RZ, RZ, 0x1 ;  /* 0x00000001ff0c7424 */ /* 0x000fe400078e00ff */
[----:B------:R-:W-:Y:S02]  /*2f650*/  IMAD.MOV.U32 R11, RZ, RZ, RZ ;  /* 0x000000ffff0b7224 */ /* 0x000fe400078e00ff */
[----:B------:R-:W-:-:S07]  /*2f660*/  IMAD.MOV.U32 R15, RZ, RZ, -0x1 ;  /* 0xffffffffff0f7424 */ /* 0x000fce00078e00ff */
[----:B0-----:R-:W-:Y:S05]  /*2f670*/  WARPSYNC.COLLECTIVE R15, `(.L_x_2152) ;  /* 0x000000000f087348 */ /* 0x001fea0003c00000 */
[----:B------:R1:W2:Y:S02]  /*2f680*/  SHFL.UP P6, R14, R13, R12, R11 ;  /* 0x0400000c0d0e7389 */ /* 0x0002a400000c000b */
[----:B012---:R-:W-:Y:S01]  /*2f690*/  ENDCOLLECTIVE ;  /* 0x000000000000791b */ /* 0x007fe20003800000 */
.L_x_2152:
[----:B------:R-:W-:Y:S05]  /*2f6a0*/  BSYNC B0 ;  /* 0x0000000000007941 */ /* 0x000fea0003800000 */
.L_x_2151:
        /* <DEDUP_REMOVED lines=8> */
.L_x_2153:
[----:B------:R-:W-:Y:S01]  /*2f730*/  IMAD.MOV.U32 R12, RZ, RZ, 0x4 ;  /* 0x00000004ff0c7424 */ /* 0x000fe200078e00ff */
[----:B------:R-:W-:-:S05]  /*2f740*/  SEL R2, R14, RZ, P2 ;  /* 0x000000ff0e027207 */ /* 0x000fca0001000000 */
[----:B------:R-:W-:-:S04]  /*2f750*/  IMAD.IADD R2, R13, 0x1, R2 ;  /* 0x000000010d027824 */ /* 0x000fc800078e0202 */
[----:B------:R-:W-:-:S07]  /*2f760*/  IMAD.MOV.U32 R13, RZ, RZ, R2 ;  /* 0x000000ffff0d7224 */ /* 0x000fce00078e0002 */
[----:B------:R-:W-:Y:S05]  /*2f770*/  WARPSYNC.COLLECTIVE R15, `(.L_x_2154) ;  /* 0x000000000f087348 */ /* 0x000fea0003c00000 */
[----:B------:R0:W1:Y:S02]  /*2f780*/  SHFL.UP P6, R14, R13, R12, R11 ;  /* 0x0400000c0d0e7389 */ /* 0x00006400000c000b */
[----:B01----:R-:W-:Y:S01]  /*2f790*/  ENDCOLLECTIVE ;  /* 0x000000000000791b */ /* 0x003fe20003800000 */
.L_x_2154:
[----:B------:R-:W-:Y:S01]  /*2f7a0*/  IMAD.MOV.U32 R12, RZ, RZ, 0x8 ;  /* 0x00000008ff0c7424 */ /* 0x000fe200078e00ff */
[----:B------:R-:W-:-:S05]  /*2f7b0*/  SEL R3, R14, RZ, P3 ;  /* 0x000000ff0e037207 */ /* 0x000fca0001800000 */
[----:B------:R-:W-:-:S04]  /*2f7c0*/  IMAD.IADD R3, R2, 0x1, R3 ;  /* 0x0000000102037824 */ /* 0x000fc800078e0203 */
[----:B------:R-:W-:-:S07]  /*2f7d0*/  IMAD.MOV.U32 R13, RZ, RZ, R3 ;  /* 0x000000ffff0d7224 */ /* 0x000fce00078e0003 */
[----:B------:R-:W-:Y:S05]  /*2f7e0*/  WARPSYNC.COLLECTIVE R15, `(.L_x_2155) ;  /* 0x000000000f087348 */ /* 0x000fea0003c00000 */
[----:B------:R0:W1:Y:S02]  /*2f7f0*/  SHFL.UP P6, R14, R13, R12, R11 ;  /* 0x0400000c0d0e7389 */ /* 0x00006400000c000b */
[----:B01----:R-:W-:Y:S01]  /*2f800*/  ENDCOLLECTIVE ;  /* 0x000000000000791b */ /* 0x003fe20003800000 */
.L_x_2155:
[----:B------:R-:W-:Y:S01]  /*2f810*/  IMAD.MOV.U32 R12, RZ, RZ, 0x10 ;  /* 0x00000010ff0c7424 */ /* 0x000fe200078e00ff */
[----:B------:R-:W-:-:S05]  /*2f820*/  SEL R14, R14, RZ, P4 ;  /* 0x000000ff0e0e7207 */ /* 0x000fca0002000000 */
[----:B------:R-:W-:-:S04]  /*2f830*/  IMAD.IADD R5, R3, 0x1, R14 ;  /* 0x0000000103057824 */ /* 0x000fc800078e020e */
[----:B------:R-:W-:-:S07]  /*2f840*/  IMAD.MOV.U32 R13, RZ, RZ, R5 ;  /* 0x000000ffff0d7224 */ /* 0x000fce00078e0005 */
[----:B------:R-:W-:Y:S05]  /*2f850*/  WARPSYNC.COLLECTIVE R15, `(.L_x_2156) ;  /* 0x000000000f087348 */ /* 0x000fea0003c00000 */
[----:B------:R0:W1:Y:S02]  /*2f860*/  SHFL.UP P6, R14, R13, R12, R11 ;  /* 0x0400000c0d0e7389 */ /* 0x00006400000c000b */
[----:B01----:R-:W-:Y:S01]  /*2f870*/  ENDCOLLECTIVE ;  /* 0x000000000000791b */ /* 0x003fe20003800000 */
.L_x_2156:
        /* <DEDUP_REMOVED lines=8> */
.L_x_2157:
[----:B------:R-:W-:Y:S05]  /*2f900*/  BRA `(.L_x_2158) ;  /* 0xffffffa400f87947 */ /* 0x000fea000383ffff */
.L_x_1978:
[----:B------:R-:W-:Y:S01]  /*2f910*/  BSSY B0, `(.L_x_2159) ;  /* 0x0000006000007945 */ /* 0x000fe20003800000 */
[----:B------:R-:W-:Y:S01]  /*2f920*/  PLOP3.LUT P6, PT, P6, PT, PT, 0x8, 0x0 ;  /* 0x000000000000781c */ /* 0x000fe200037ce170 */
[----:B------:R-:W-:-:S12]  /*2f930*/  IMAD.MOV.U32 R15, RZ, RZ, -0x1 ;  /* 0xffffffffff0f7424 */ /* 0x000fd800078e00ff */
[----:B01----:R-:W-:Y:S05]  /*2f940*/  WARPSYNC.COLLECTIVE R15, `(.L_x_2160) ;  /* 0x000000000f087348 */ /* 0x003fea0003c00000 */
[----:B------:R-:W-:Y:S01]  /*2f950*/  VOTE.ANY R14, PT, P6 ;  /* 0x00000000000e7806 */ /* 0x000fe200030e0100 */
[----:B01----:R-:W-:Y:S06]  /*2f960*/  ENDCOLLECTIVE ;  /* 0x000000000000791b */ /* 0x003fec0003800000 */
.L_x_2160:
[----:B------:R-:W-:Y:S05]  /*2f970*/  BSYNC B0 ;  /* 0x0000000000007941 */ /* 0x000fea0003800000 */
.L_x_2159:
        /* <DEDUP_REMOVED lines=8> */
.L_x_2161:
[----:B------:R-:W-:Y:S02]  /*2fa00*/  IMAD.IADD R27, R12, 0x1, R27 ;  /* 0x000000010c1b7824 */ /* 0x000fe400078e021b */
[----:B------:R-:W-:Y:S02]  /*2fa10*/  IMAD.MOV.U32 R13, RZ, RZ, R4 ;  /* 0x000000ffff0d7224 */ /* 0x000fe400078e0004 */
[----:B------:R-:W-:-:S07]  /*2fa20*/  IMAD.MOV.U32 R25, RZ, RZ, R14 ;  /* 0x000000ffff197224 */ /* 0x000fce00078e000e */
[----:B------:R-:W-:Y:S05]  /*2fa30*/  WARPSYNC.COLLECTIVE R15, `(.L_x_2162) ;  /* 0x000000000f087348 */ /* 0x000fea0003c00000 */
[----:B------:R0:W1:Y:S02]  /*2fa40*/  SHFL.IDX P6, R14, R13, R12, R11 ;  /* 0x0000000c0d0e7389 */ /* 0x00006400000c000b */
[----:B01----:R-:W-:Y:S01]  /*2fa50*/  ENDCOLLECTIVE ;  /* 0x000000000000791b */ /* 0x003fe20003800000 */
.L_x_2162:
[----:B------:R-:W-:Y:S01]  /*2fa60*/  IMAD.MOV.U32 R4, RZ, RZ, R14 ;  /* 0x000000ffff047224 */ /* 0x000fe200078e000e */
[----:B------:R-:W-:Y:S06]  /*2fa70*/  BRA `(.L_x_2163) ;  /* 0xffffffa400dc7947 */ /* 0x000fec000383ffff */
.L_x_1980:
[----:B------:R-:W-:Y:S01]  /*2fa80*/  BSSY B0, `(.L_x_2164) ;  /* 0x0000007000007945 */ /* 0x000fe20003800000 */
[----:B------:R-:W-:Y:S02]  /*2fa90*/  IMAD.MOV.U32 R13, RZ, RZ, R2 ;  /* 0x000000ffff0d7224 */ /* 0x000fe400078e0002 */
[----:B------:R-:W-:Y:S02]  /*2faa0*/  IMAD.MOV.U32 R11, RZ, RZ, 0x1f ;  /* 0x0000001fff0b7424 */ /* 0x000fe400078e00ff */
[----:B------:R-:W-:-:S07]  /*2fab0*/  IMAD.MOV.U32 R15, RZ, RZ, -0x1 ;  /* 0xffffffffff0f7424 */ /* 0x000fce00078e00ff */
[----:B01-34-:R-:W-:Y:S05]  /*2fac0*/  WARPSYNC.COLLECTIVE R15, `(.L_x_2165) ;  /* 0x000000000f087348 */ /* 0x01bfea0003c00000 */
[----:B------:R2:W0:Y:S02]  /*2fad0*/  SHFL.IDX P6, R14, R13, R12, R11 ;  /* 0x0000000c0d0e7389 */ /* 0x00042400000c000b */
[----:B01234-:R-:W-:Y:S01]  /*2fae0*/  ENDCOLLECTIVE ;  /* 0x000000000000791b */ /* 0x01ffe20003800000 */
.L_x_2165:
[----:B------:R-:W-:Y:S05]  /*2faf0*/  BSYNC B0 ;  /* 0x0000000000007941 */ /* 0x000fea0003800000 */
.L_x_2164:
[----:B------:R-:W-:Y:S01]  /*2fb00*/  IMAD.MOV.U32 R6, RZ, RZ, R14 ;  /* 0x000000ffff067224 */ /* 0x000fe200078e000e */
[----:B------:R-:W-:Y:S06]  /*2fb10*/  BRA `(.L_x_1979) ;  /* 0xffffffa400cc7947 */ /* 0x000fec000383ffff */
.L_x_1986:
[----:B0-----:R0:W2:Y:S02]  /*2fb20*/  SYNCS.PHASECHK.TRANS64.TRYWAIT P0, [R7+URZ+0x2a820], R0 ;  /* 0x02a82000070075a7 */ /* 0x0010a4000800017f */
[----:B--2---:R-:W-:Y:S05]  /*2fb30*/  @!P0 NANOSLEEP.SYNCS 0x989680 ;  /* 0x009896800000895d */ /* 0x004fea0003900000 */
[----:B------:R-:W2:Y:S02]  /*2fb40*/  @!P0 SYNCS.PHASECHK.TRANS64 P0, [R7+URZ+0x2a820], R0 ;  /* 0x02a82000070085a7 */ /* 0x000ea4000800007f */
[----:B--2---:R-:W-:Y:S05]  /*2fb50*/  @!P0 BRA `(.L_x_1986) ;  /* 0xfffffffc00f08947 */ /* 0x004fea000383ffff */
[----:B------:R-:W-:Y:S05]  /*2fb60*/  BRA `(.L_x_2166) ;  /* 0xffffffb000247947 */ /* 0x000fea000383ffff */
.L_x_1987:
[----:B------:R-:W2:Y:S01]  /*2fb70*/  S2R R2, SR_TID.X ;  /* 0x0000000000027919 */ /* 0x000ea20000002100 */
[----:B------:R-:W-:Y:S01]  /*2fb80*/  BSSY B0, `(.L_x_2167) ;  /* 0x000000a000007945 */ /* 0x000fe20003800000 */
[----:B------:R-:W-:Y:S02]  /*2fb90*/  IMAD.MOV.U32 R12, RZ, RZ, RZ ;  /* 0x000000ffff0c7224 */ /* 0x000fe400078e00ff */
[----:B------:R-:W-:Y:S02]  /*2fba0*/  IMAD.MOV.U32 R11, RZ, RZ, 0x1f ;  /* 0x0000001fff0b7424 */ /* 0x000fe400078e00ff */
[----:B------:R-:W-:Y:S01]  /*2fbb0*/  IMAD.MOV.U32 R15, RZ, RZ, -0x1 ;  /* 0xffffffffff0f7424 */ /* 0x000fe200078e00ff */
[----:B--2---:R-:W-:-:S04]  /*2fbc0*/  SHF.R.U32.HI R2, RZ, 0x5, R2 ;  /* 0x00000005ff027819 */ /* 0x004fc80000011602 */
[----:B------:R-:W-:-:S05]  /*2fbd0*/  LOP3.LUT R2, R2, 0x3, RZ, 0xc0, !PT ;  /* 0x0000000302027812 */ /* 0x000fca00078ec0ff */
[----:B------:R-:W-:-:S07]  /*2fbe0*/  IMAD.MOV.U32 R13, RZ, RZ, R2 ;  /* 0x000000ffff0d7224 */ /* 0x000fce00078e0002 */
[----:B01-3--:R-:W-:Y:S05]  /*2fbf0*/  WARPSYNC.COLLECTIVE R15, `(.L_x_2168) ;  /* 0x000000000f087348 */ /* 0x00bfea0003c00000 */
[----:B------:R2:W4:Y:S02]  /*2fc00*/  SHFL.IDX P6, R14, R13, R12, R11 ;  /* 0x0000000c0d0e7389 */ /* 0x00052400000c000b */
[----:B01234-:R-:W-:Y:S01]  /*2fc10*/  ENDCOLLECTIVE ;  /* 0x000000000000791b */ /* 0x01ffe20003800000 */
.L_x_2168:
[----:B------:R-:W-:Y:S05]  /*2fc20*/  BSYNC B0 ;  /* 0x0000000000007941 */ /* 0x000fea0003800000 */
.L_x_2167:
[----:B------:R-:W-:Y:S05]  /*2fc30*/  BRA `(.L_x_2169) ;  /* 0xffffffb0000c7947 */ /* 0x000fea000383ffff */
.L_x_1988:
[----:B------:R-:W-:Y:S01]  /*2fc40*/  BSSY B0, `(.L_x_2170) ;  /* 0x0000006000007945 */ /* 0x000fe20003800000 */
[----:B------:R-:W-:-:S07]  /*2fc50*/  IMAD.MOV.U32 R15, RZ, RZ, -0x1 ;  /* 0xffffffffff0f7424 */ /* 0x000fce00078e00ff */
[----:B01-3--:R-:W-:Y:S05]  /*2fc60*/  WARPSYNC.COLLECTIVE R15, `(.L_x_2171) ;  /* 0x000000000f0c7348 */ /* 0x00bfea0003c00000 */
[----:B------:R-:W-:Y:S02]  /*2fc70*/  ELECT P6, UR62, PT ;  /* 0x00000000003e782f */ /* 0x000fe400038c0000 */
[----:B------:R-:W-:Y:S01]  /*2fc80*/  MOV R14, UR62 ;  /* 0x0000003e000e7c02 */ /* 0x000fe20008000f00 */
[----:B01-3--:R-:W-:Y:S10]  /*2fc90*/  ENDCOLLECTIVE ;  /* 0x000000000000791b */ /* 0x00bff40003800000 */
.L_x_2171:
[----:B------:R-:W-:Y:S05]  /*2fca0*/  BSYNC B0 ;  /* 0x0000000000007941 */ /* 0x000fea0003800000 */
.L_x_2170:
[----:B------:R-:W-:Y:S05]  /*2fcb0*/  BRA `(.L_x_2172) ;  /* 0xffffffb000007947 */ /* 0x000fea000383ffff */
.L_x_1990:
[----:B0-----:R0:W2:Y:S02]  /*2fcc0*/  SYNCS.PHASECHK.TRANS64.TRYWAIT P1, [R5+URZ+0x2a840], R0 ;  /* 0x02a84000050075a7 */ /* 0x0010a4000802017f */
[----:B--2---:R-:W-:Y:S05]  /*2fcd0*/  @!P1 NANOSLEEP.SYNCS 0x989680 ;  /* 0x009896800000995d */ /* 0x004fea0003900000 */
[----:B------:R-:W2:Y:S02]  /*2fce0*/  @!P1 SYNCS.PHASECHK.TRANS64 P1, [R5+URZ+0x2a840], R0 ;  /* 0x02a84000050095a7 */ /* 0x000ea4000802007f */
[----:B--2---:R-:W-:Y:S05]  /*2fcf0*/  @!P1 BRA `(.L_x_1990) ;  /* 0xfffffffc00f09947 */ /* 0x004fea000383ffff */
[----:B------:R-:W-:Y:S05]  /*2fd00*/  BRA `(.L_x_2173) ;  /* 0xffffffb000287947 */ /* 0x000fea000383ffff */
.L_x_1992:
[----:B--2---:R2:W4:Y:S02]  /*2fd10*/  SYNCS.PHASECHK.TRANS64.TRYWAIT P1, [R3+URZ+0x2a840], R2 ;  /* 0x02a84002030075a7 */ /* 0x004524000802017f */
[----:B----4-:R-:W-:Y:S05]  /*2fd20*/  @!P1 NANOSLEEP.SYNCS 0x989680 ;  /* 0x009896800000995d */ /* 0x010fea0003900000 */
[----:B------:R-:W4:Y:S02]  /*2fd30*/  @!P1 SYNCS.PHASECHK.TRANS64 P1, [R3+URZ+0x2a840], R2 ;  /* 0x02a84002030095a7 */ /* 0x000f24000802007f */
[----:B----4-:R-:W-:Y:S05]  /*2fd40*/  @!P1 BRA `(.L_x_1992) ;  /* 0xfffffffc00f09947 */ /* 0x010fea000383ffff */
[----:B------:R-:W-:Y:S05]  /*2fd50*/  BRA `(.L_x_2174) ;  /* 0xffffffb000347947 */ /* 0x000fea000383ffff */
.L_x_1994:
[----:B----4-:R4:W0:Y:S02]  /*2fd60*/  SYNCS.PHASECHK.TRANS64.TRYWAIT P1, [R5+URZ+0x2a860], R0 ;  /* 0x02a86000050075a7 */ /* 0x010824000802017f */
[----:B0-----:R-:W-:Y:S05]  /*2fd70*/  @!P1 NANOSLEEP.SYNCS 0x989680 ;  /* 0x009896800000995d */ /* 0x001fea0003900000 */
[----:B------:R-:W0:Y:S02]  /*2fd80*/  @!P1 SYNCS.PHASECHK.TRANS64 P1, [R5+URZ+0x2a860], R0 ;  /* 0x02a86000050095a7 */ /* 0x000e24000802007f */
[----:B0-----:R-:W-:Y:S05]  /*2fd90*/  @!P1 BRA `(.L_x_1994) ;  /* 0xfffffffc00f09947 */ /* 0x001fea000383ffff */
[----:B------:R-:W-:Y:S05]  /*2fda0*/  BRA `(.L_x_2175) ;  /* 0xffffffb000307947 */ /* 0x000fea000383ffff */
.L_x_2176:
        /* <DEDUP_REMOVED lines=13> */
.L_x_3209:


//--------------------- .text._ZN7cutlass13device_kernelIN5flash11enable_sm90INS1_16FlashAttnFwdSm90INS1_25CollectiveMainloopFwdSm90ILi2EN4cute5tupleIJNS5_1CILi1EEES8_S8_EEENS6_IJNS7_ILi128EEENS7_ILi96EEENS7_ILi192EEEEEELi128ENS_10bfloat16_tEfNS_4arch4Sm90ELb1ELb0ELb0ELb0ELb1ELb0ELb0ELb1ELb1ELb1ELb1ELb0EEENS1_21CollectiveEpilogueFwdINS6_IJSA_SA_SB_EEES9_SE_SG_Li256ELb0ELb1ELb1ELb0EEENS1_19SingleTileSchedulerILb0ELb1ELb1ELi128EEEEEEEEEvNT_6ParamsE --------------------------
	.section	.text._ZN7cutlass13device_kernelIN5flash11enable_sm90INS1_16FlashAttnFwdSm90INS1_25CollectiveMainloopFwdSm90ILi2EN4cute5tupleIJNS5_1CILi1EEES8_S8_EEENS6_IJNS7_ILi128EEENS7_ILi96EEENS7_ILi192EEEEEELi128ENS_10bfloat16_tEfNS_4arch4Sm90ELb1ELb0ELb0ELb0ELb1ELb0ELb0ELb1ELb1ELb1ELb1ELb0EEENS1_21CollectiveEpilogueFwdINS6_IJSA_SA_SB_EEES9_SE_SG_Li256ELb0ELb1ELb1ELb0EEENS1_19SingleTileSchedulerILb0ELb1ELb1ELi128EEEEEEEEEvNT_6ParamsE,"ax",@progbits
	.align	128
.text._ZN7cutlass13device_kernelIN5flash11enable_sm90INS1_16FlashAttnFwdSm90INS1_25CollectiveMainloopFwdSm90ILi2EN4cute5tupleIJNS5_1CILi1EEES8_S8_EEENS6_IJNS7_ILi128EEENS7_ILi96EEENS7_ILi192EEEEEELi128ENS_10bfloat16_tEfNS_4arch4Sm90ELb1ELb0ELb0ELb0ELb1ELb0ELb0ELb1ELb1ELb1ELb1ELb0EEENS1_21CollectiveEpilogueFwdINS6_IJSA_SA_SB_EEES9_SE_SG_Li256ELb0ELb1ELb1ELb0EEENS1_19SingleTileSchedulerILb0ELb1ELb1ELi128EEEEEEEEEvNT_6ParamsE:
        .type           _ZN7cutlass13device_kernelIN5flash11enable_sm90INS1_16FlashAttnFwdSm90INS1_25CollectiveMainloopFwdSm90ILi2EN4cute5tupleIJNS5_1CILi1EEES8_S8_EEENS6_IJNS7_ILi128EEENS7_ILi96EEENS7_ILi192EEEEEELi128ENS_10bfloat16_tEfNS_4arch4Sm90ELb1ELb0ELb0ELb0ELb1ELb0ELb0ELb1ELb1ELb1ELb1ELb0EEENS1_21CollectiveEpilogueFwdINS6_IJSA_SA_SB_EEES9_SE_SG_Li256ELb0ELb1ELb1ELb0EEENS1_19SingleTileSchedulerILb0ELb1ELb1ELi128EEEEEEEEEvNT_6ParamsE,@function
        .size           _ZN7cutlass13device_kernelIN5flash11enable_sm90INS1_16FlashAttnFwdSm90INS1_25CollectiveMainloopFwdSm90ILi2EN4cute5tupleIJNS5_1CILi1EEES8_S8_EEENS6_IJNS7_ILi128EEENS7_ILi96EEENS7_ILi192EEEEEELi128ENS_10bfloat16_tEfNS_4arch4Sm90ELb1ELb0ELb0ELb0ELb1ELb0ELb0ELb1ELb1ELb1ELb1ELb0EEENS1_21CollectiveEpilogueFwdINS6_IJSA_SA_SB_EEES9_SE_SG_Li256ELb0ELb1ELb1ELb0EEENS1_19SingleTileSchedulerILb0ELb1ELb1ELi128EEEEEEEEEvNT_6ParamsE,(.L_x_3210 - _ZN7cutlass13device_kernelIN5flash11enable_sm90INS1_16FlashAttnFwdSm90INS1_25CollectiveMainloopFwdSm90ILi2EN4cute5tupleIJNS5_1CILi1EEES8_S8_EEENS6_IJNS7_ILi128EEENS7_ILi96EEENS7_ILi192EEEEEELi128ENS_10bfloat16_tEfNS_4arch4Sm90ELb1ELb0ELb0ELb0ELb1ELb0ELb0ELb1ELb1ELb1ELb1ELb0EEENS1_21CollectiveEpilogueFwdINS6_IJSA_SA_SB_EEES9_SE_SG_Li256ELb0ELb1ELb1ELb0EEENS1_19SingleTileSchedulerILb0ELb1ELb1ELi128EEEEEEEEEvNT_6ParamsE)
        .other          _ZN7cutlass13device_kernelIN5flash11enable_sm90INS1_16FlashAttnFwdSm90INS1_25CollectiveMainloopFwdSm90ILi2EN4cute5tupleIJNS5_1CILi1EEES8_S8_EEENS6_IJNS7_ILi128EEENS7_ILi96EEENS7_ILi192EEEEEELi128ENS_10bfloat16_tEfNS_4arch4Sm90ELb1ELb0ELb0ELb0ELb1ELb0ELb0ELb1ELb1ELb1ELb1ELb0EEENS1_21CollectiveEpilogueFwdINS6_IJSA_SA_SB_EEES9_SE_SG_Li256ELb0ELb1ELb1ELb0EEENS1_19SingleTileSchedulerILb0ELb1ELb1ELi128EEEEEEEEEvNT_6ParamsE,@"STO_CUDA_ENTRY STV_DEFAULT"
_ZN7cutlass13device_kernelIN5flash11enable_sm90INS1_16FlashAttnFwdSm90INS1_25CollectiveMainloopFwdSm90ILi2EN4cute5tupleIJNS5_1CILi1EEES8_S8_EEENS6_IJNS7_ILi128EEENS7_ILi96EEENS7_ILi192EEEEEELi128ENS_10bfloat16_tEfNS_4arch4Sm90ELb1ELb0ELb0ELb0ELb1ELb0ELb0ELb1ELb1ELb1ELb1ELb0EEENS1_21CollectiveEpilogueFwdINS6_IJSA_SA_SB_EEES9_SE_SG_Li256ELb0ELb1ELb1ELb0EEENS1_19SingleTileSchedulerILb0ELb1ELb1ELi128EEEEEEEEEvNT_6ParamsE:
        /* <DEDUP_REMOVED lines=44> */
.L_x_2177:
        /* <DEDUP_REMOVED lines=22> */
.L_x_2178:
        /* <DEDUP_REMOVED lines=18> */
.L_x_2179:
        /* <DEDUP_REMOVED lines=22> */
.L_x_2180:
        /* <DEDUP_REMOVED lines=23> */
.L_x_2181:
        /* <DEDUP_REMOVED lines=8> */
[----:B------:R-:W-:-:S10]  /*0890*/  IMAD.U32 R2, RZ, RZ, UR4 ;  /* 0x00000004ff027e24 */ /* 0x000fd4000f8e00ff */
[----:B------:R-:W-:Y:S05]  /*08a0*/  @!P0 BRA `(.L_x_2183) ;  /* 0x0000008c00f08947 */ /* 0x000fea0003800000 */
.L_x_2184:
        /* <DEDUP_REMOVED lines=18> */
[----:B------:R-:W0:Y:S01]  /*09d0*/  S2UR UR42, SR_CTAID.X ;  /* 0x00000000002a79c3 */ /* 0x000e220000002500 */
[----:B------:R-:W-:Y:S01]  /*09e0*/  ULDC UR4, c[0x0][0x448] ;  /* 0x0001120000047ab9 */ /* 0x000fe20000000800 */
[----:B------:R-:W-:Y:S01]  /*09f0*/  SHF.R.U32.HI R6, RZ, 0x10, R17 ;  /* 0x00000010ff067819 */ /* 0x000fe20000011611 */
[----:B------:R-:W-:Y:S01]  /*0a00*/  UISETP.NE.AND UP0, UPT, UR4, 0x1, UPT ;  /* 0x000000010400788c */ /* 0x000fe2000bf05270 */
[----:B------:R-:W-:Y:S02]  /*0a10*/  LOP3.LUT R17, R17, 0xffff, RZ, 0xc0, !PT ;  /* 0x0000ffff11117812 */ /* 0x000fe400078ec0ff */
[----:B------:R-:W-:Y:S01]  /*0a20*/  MOV R22, RZ ;  /* 0x000000ff00167202 */ /* 0x000fe20000000f00 */
[----:B------:R-:W-:Y:S01]  /*0a30*/  UP2UR UR60, UPR, URZ, 0x1 ;  /* 0x000000013f3c7883 */ /* 0x000fe20008000000 */
[----:B------:R-:W1:Y:S06]  /*0a40*/  LDC.64 R4, c[0x0][0x418] ;  /* 0x00010600ff047b82 */ /* 0x000e6c0000000a00 */
[----:B------:R-:W-:Y:S01]  /*0a50*/  @UP0 ULDC UR5, c[0x0][0x44c] ;  /* 0x0001130000050ab9 */ /* 0x000fe20000000800 */
[----:B------:R-:W-:Y:S01]  /*0a60*/  @UP0 ULDC UR7, c[0x0][0x450] ;  /* 0x0001140000070ab9 */ /* 0x000fe20000000800 */
[----:B------:R-:W2:Y:S08]  /*0a70*/  LDC R3, c[0x0][0x288] ;  /* 0x0000a200ff037b82 */ /* 0x000eb00000000800 */
[----:B------:R-:W3:Y:S01]  /*0a80*/  LDC R18, c[0x0][0x424] ;  /* 0x00010900ff127b82 */ /* 0x000ee20000000800 */
[----:B0-----:R-:W-:-:S04]  /*0a90*/  USHF.L.U32 UR42, UR42, 0x7, URZ ;  /* 0x000000072a2a7899 */ /* 0x001fc8000800063f */
[----:B------:R-:W-:Y:S02]  /*0aa0*/  @UP0 UIADD3 UR4, UR42, 0x7f, URZ ;  /* 0x0000007f2a040890 */ /* 0x000fe4000fffe03f */
[----:B------:R-:W-:Y:S01]  /*0ab0*/  UIADD3 UR6, UR42, 0x7f, URZ ;  /* 0x0000007f2a067890 */ /* 0x000fe2000fffe03f */
[----:B------:R-:W0:Y:S01]  /*0ac0*/  LDC R7, c[0x0][0x2f0] ;  /* 0x0000bc00ff077b82 */ /* 0x000e220000000800 */
[----:B-1----:R-:W-:Y:S01]  /*0ad0*/  ISETP.NE.U32.AND P0, PT, R4, RZ, PT ;  /* 0x000000ff0400720c */ /* 0x002fe20003f05070 */
[----:B------:R-:W-:-:S03]  /*0ae0*/  UIMAD.WIDE.U32 UR4, UR4, UR5, URZ ;  /* 0x00000005040472a5 */ /* 0x000fc6000f8e003f */
[----:B------:R-:W-:Y:S01]  /*0af0*/  ISETP.NE.AND.EX P0, PT, R5, RZ, PT, P0 ;  /* 0x000000ff0500720c */ /* 0x000fe20003f05300 */
[----:B------:R-:W-:Y:S01]  /*0b00*/  @UP0 USHF.R.U32.HI UR6, URZ, UR7, UR5 ;  /* 0x000000073f060299 */ /* 0x000fe20008011605 */
[----:B--2---:R-:W-:Y:S02]  /*0b10*/  IADD3 R3, -R3, 0x60, RZ ;  /* 0x0000006003037810 */ /* 0x004fe40007ffe1ff */
[----:B---3--:R-:W-:Y:S02]  /*0b20*/  SEL R18, R18, 0x1, P0 ;  /* 0x0000000112127807 */ /* 0x008fe40000000000 */
[----:B------:R-:W-:-:S03]  /*0b30*/  ISETP.NE.AND P0, PT, R6, RZ, PT ;  /* 0x000000ff0600720c */ /* 0x000fc60003f05270 */
[CC--:B0-----:R-:W-:Y:S02]  /*0b40*/  IMAD R3, R18.reuse, R7.reuse, R3 ;  /* 0x0000000712037224 */ /* 0x0c1fe400078e0203 */
[----:B------:R-:W-:Y:S02]  /*0b50*/  IMAD R0, R18, R7, 0x5f ;  /* 0x0000005f12007424 */ /* 0x000fe400078e0207 */
[----:B------:R-:W-:Y:S02]  /*0b60*/  VIADD R3, R3, UR6 ;  /* 0x0000000603037c36 */ /* 0x000fe40008000000 */
[----:B------:R-:W-:-:S04]  /*0b70*/  IMAD.HI R0, R0, 0x2aaaaaab, RZ ;  /* 0x2aaaaaab00007827 */ /* 0x000fc800078e02ff */
[----:B------:R-:W0:Y:S01]  /*0b80*/  @!P0 LDC R6, c[0x0][0x9f0] ;  /* 0x00027c00ff068b82 */ /* 0x000e220000000800 */
[----:B------:R-:W-:Y:S01]  /*0b90*/  IMAD.HI R4, R3, 0x2aaaaaab, RZ ;  /* 0x2aaaaaab03047827 */ /* 0x000fe200078e02ff */
[----:B------:R-:W-:-:S04]  /*0ba0*/  SHF.R.U32.HI R3, RZ, 0x1f, R0 ;  /* 0x0000001fff037819 */ /* 0x000fc80000011600 */
[----:B------:R-:W-:Y:S02]  /*0bb0*/  SHF.R.U32.HI R5, RZ, 0x1f, R4 ;  /* 0x0000001fff057819 */ /* 0x000fe40000011604 */
[----:B------:R-:W-:Y:S02]  /*0bc0*/  LEA.HI.SX32 R3, R0, R3, 0x1c ;  /* 0x0000000300037211 */ /* 0x000fe400078fe2ff */
[----:B------:R-:W-:-:S04]  /*0bd0*/  LEA.HI.SX32 R4, R4, R5, 0x1c ;  /* 0x0000000504047211 */ /* 0x000fc800078fe2ff */
[----:B------:R-:W-:-:S04]  /*0be0*/  VIMNMX R13, R3, R4, PT ;  /* 0x00000004030d7248 */ /* 0x000fc80003fe0100 */
[----:B------:R-:W-:-:S13]  /*0bf0*/  ISETP.GE.AND P1, PT, R13, 0x1, PT ;  /* 0x000000010d00780c */ /* 0x000fda0003f26270 */
[----:B------:R-:W-:Y:S05]  /*0c00*/  @!P1 BRA `(.L_x_2186) ;  /* 0x00000000006c9947 */ /* 0x000fea0003800000 */
[-C--:B0-----:R-:W-:Y:S02]  /*0c10*/  IABS R9, R6.reuse ;  /* 0x0000000600097213 */ /* 0x081fe40000000000 */
[----:B------:R-:W-:Y:S02]  /*0c20*/  IABS R10, R6 ;  /* 0x00000006000a7213 */ /* 0x000fe40000000000 */
[----:B------:R-:W0:Y:S01]  /*0c30*/  I2F.RP R0, R9 ;  /* 0x0000000900007306 */ /* 0x000e220000209400 */
[----:B------:R-:W-:Y:S02]  /*0c40*/  IADD3 R3, R6, -0x1, R13 ;  /* 0xffffffff06037810 */ /* 0x000fe40007ffe00d */
[----:B------:R-:W-:-:S05]  /*0c50*/  IMAD.MOV R10, RZ, RZ, -R10 ;  /* 0x000000ffff0a7224 */ /* 0x000fca00078e0a0a */
[----:B0-----:R-:W0:Y:S02]  /*0c60*/  MUFU.RCP R0, R0 ;  /* 0x0000000000007308 */ /* 0x001e240000001000 */
[----:B0-----:R-:W-:Y:S01]  /*0c70*/  VIADD R4, R0, 0xffffffe ;  /* 0x0ffffffe00047836 */ /* 0x001fe20000000000 */
[----:B------:R-:W-:Y:S02]  /*0c80*/  IABS R0, R3 ;  /* 0x0000000300007213 */ /* 0x000fe40000000000 */
[----:B------:R-:W-:-:S03]  /*0c90*/  LOP3.LUT R3, R3, R6, RZ, 0x3c, !PT ;  /* 0x0000000603037212 */ /* 0x000fc600078e3cff */
[----:B------:R0:W1:Y:S01]  /*0ca0*/  F2I.FTZ.U32.TRUNC.NTZ R5, R4 ;  /* 0x0000000400057305 */ /* 0x000062000021f000 */
[----:B------:R-:W-:Y:S01]  /*0cb0*/  ISETP.GE.AND P2, PT, R3, RZ, PT ;  /* 0x000000ff0300720c */ /* 0x000fe20003f46270 */
[----:B0-----:R-:W-:Y:S02]  /*0cc0*/  IMAD.MOV.U32 R4, RZ, RZ, RZ ;  /* 0x000000ffff047224 */ /* 0x001fe400078e00ff */
[----:B-1----:R-:W-:-:S04]  /*0cd0*/  IMAD.MOV R8, RZ, RZ, -R5 ;  /* 0x000000ffff087224 */ /* 0x002fc800078e0a05 */
[----:B------:R-:W-:-:S04]  /*0ce0*/  IMAD R11, R8, R9, RZ ;  /* 0x00000009080b7224 */ /* 0x000fc800078e02ff */
[----:B------:R-:W-:Y:S01]  /*0cf0*/  IMAD.HI.U32 R5, R5, R11, R4 ;  /* 0x0000000b05057227 */ /* 0x000fe200078e0004 */
[----:B------:R-:W-:-:S05]  /*0d00*/  MOV R4, R10 ;  /* 0x0000000a00047202 */ /* 0x000fca0000000f00 */
        /* <DEDUP_REMOVED lines=9> */
[----:B------:R-:W-:-:S04]  /*0da0*/  @!P1 LOP3.LUT R5, RZ, R6, RZ, 0x33, !PT ;  /* 0x00000006ff059212 */ /* 0x000fc800078e33ff */
[----:B------:R-:W-:-:S07]  /*0db0*/  MOV R22, R5 ;  /* 0x0000000500167202 */ /* 0x000fce0000000f00 */
.L_x_2186:
[-C--:B------:R-:W-:Y:S01]  /*0dc0*/  IMAD R17, R17, R22.reuse, RZ ;  /* 0x0000001611117224 */ /* 0x080fe200078e02ff */
[----:B------:R-:W-:Y:S01]  /*0dd0*/  PLOP3.LUT P0, PT, PT, PT, PT, 0x80, 0x0 ;  /* 0x000000000000781c */ /* 0x000fe20003f0f070 */
[----:B------:R-:W-:Y:S01]  /*0de0*/  VIADD R23, R19, 0xffffff80 ;  /* 0xffffff8013177836 */ /* 0x000fe20000000000 */
[----:B------:R-:W-:Y:S01]  /*0df0*/  CS2R R86, SRZ ;  /* 0x0000000000567805 */ /* 0x000fe2000001ff00 */
[----:B------:R-:W-:Y:S01]  /*0e00*/  IMAD.MOV.U32 R0, RZ, RZ, RZ ;  /* 0x000000ffff007224 */ /* 0x000fe200078e00ff */
[----:B------:R-:W-:Y:S01]  /*0e10*/  VIADDMNMX R22, R17, R22, R13, PT ;  /* 0x0000001611167246 */ /* 0x000fe2000380010d */
[----:B------:R-:W-:Y:S01]  /*0e20*/  IMAD.MOV.U32 R3, RZ, RZ, RZ ;  /* 0x000000ffff037224 */ /* 0x000fe200078e00ff */
[----:B------:R-:W-:Y:S02]  /*0e30*/  CS2R R84, SRZ ;  /* 0x0000000000547805 */ /* 0x000fe4000001ff00 */
[----:B------:R-:W-:Y:S02]  /*0e40*/  CS2R R82, SRZ ;  /* 0x0000000000527805 */ /* 0x000fe4000001ff00 */
[----:B------:R-:W-:-:S02]  /*0e50*/  ISETP.GT.AND P1, PT, R22, R17, PT ;  /* 0x000000111600720c */ /* 0x000fc40003f24270 */
        /* <DEDUP_REMOVED lines=29> */
[----:B------:R-:W-:Y:S01]  /*1030*/  IMAD R19, R18, R7, RZ ;  /* 0x0000000712137224 */ /* 0x000fe200078e02ff */
[----:B------:R-:W-:Y:S06]  /*1040*/  @!P1 BRA `(.L_x_2187) ;  /* 0x0000006c00ec9947 */ /* 0x000fec0003800000 */
[----:B------:R-:W-:Y:S01]  /*1050*/  SHF.R.S32.HI R72, RZ, 0x1f, R23 ;  /* 0x0000001fff487819 */ /* 0x000fe20000011417 */
[----:B------:R-:W1:Y:S01]  /*1060*/  S2UR UR6, SR_CgaCtaId ;  /* 0x00000000000679c3 */ /* 0x000e620000008800 */
[----:B------:R-:W-:Y:S02]  /*1070*/  UMOV UR38, 0x400 ;  /* 0x0000040000267882 */ /* 0x000fe40000000000 */
[----:B------:R-:W-:-:S04]  /*1080*/  LEA.HI R73, R72, R23, RZ, 0x7 ;  /* 0x0000001748497211 */ /* 0x000fc800078f38ff */
[----:B------:R-:W-:-:S05]  /*1090*/  SHF.R.S32.HI R74, RZ, 0x7, R73 ;  /* 0x00000007ff4a7819 */ /* 0x000fca0000011449 */
[----:B------:R-:W2:Y:S01]  /*10a0*/  SHFL.IDX PT, R0, R74, RZ, 0x1f ;  /* 0x00001fff4a007589 */ /* 0x000ea200000e0000 */
[----:B-1----:R-:W-:-:S04]  /*10b0*/  ULEA UR38, UR6, UR38, 0x18 ;  /* 0x0000002606267291 */ /* 0x002fc8000f8ec03f */
[----:B------:R-:W-:-:S04]  /*10c0*/  UIADD3 UR6, UR38, 0xc400, URZ ;  /* 0x0000c40026067890 */ /* 0x000fc8000fffe03f */
[----:B------:R-:W-:Y:S01]  /*10d0*/  ULOP3.LUT UP0, URZ, UR6, 0x1bf, URZ, 0xc0, !UPT ;  /* 0x000001bf063f7892 */ /* 0x000fe2000f80c03f */
[----:B--2---:R-:W-:-:S05]  /*10e0*/  R2UR UR4, R0 ;  /* 0x00000000000472ca */ /* 0x004fca00000e0000 */
        /* <DEDUP_REMOVED lines=12> */
[----:B------:R1:W2:Y:S01]  /*11b0*/  LDC.64 R14, c[0x4][R0] ;  /* 0x01000000000e7b82 */ /* 0x0002a20000000a00 */
[----:B------:R-:W-:Y:S01]  /*11c0*/  MOV R5, UR5 ;  /* 0x0000000500057c02 */ /* 0x000fe20008000f00 */
[----:B------:R-:W-:Y:S01]  /*11d0*/  ULDC.64 UR4, c[0x4][0x98] ;  /* 0x0100260000047ab9 */ /* 0x000fe20000000a00 */
[----:B------:R-:W-:Y:S01]  /*11e0*/  IMAD.U32 R10, RZ, RZ, UR6 ;  /* 0x00000006ff0a7e24 */ /* 0x000fe2000f8e00ff */
[----:B------:R-:W-:Y:S01]  /*11f0*/  MOV R8, 0x70 ;  /* 0x0000007000087802 */ /* 0x000fe20000000f00 */
[----:B0-----:R-:W-:Y:S02]  /*1200*/  IMAD.U32 R6, RZ, RZ, UR4 ;  /* 0x00000004ff067e24 */ /* 0x001fe4000f8e00ff */
[----:B------:R-:W-:-:S02]  /*1210*/  IMAD.U32 R7, RZ, RZ, UR5 ;  /* 0x00000005ff077e24 */ /* 0x000fc4000f8e00ff */
[----:B------:R-:W-:Y:S02]  /*1220*/  IMAD.U32 R11, RZ, RZ, UR7 ;  /* 0x00000007ff0b7e24 */ /* 0x000fe4000f8e00ff */
[----:B------:R-:W-:Y:S02]  /*1230*/  IMAD.MOV.U32 R12, RZ, RZ, 0x1 ;  /* 0x00000001ff0c7424 */ /* 0x000fe400078e00ff */
[----:B-1----:R-:W-:-:S07]  /*1240*/  IMAD.MOV.U32 R13, RZ, RZ, RZ ;  /* 0x000000ffff0d7224 */ /* 0x002fce00078e00ff */
[----:B------:R-:W-:-:S07]  /*1250*/  LEPC R20, `(.L_x_2188) ;  /* 0x000000001014794e */ /* 0x000fce0000000000 */
[----:B--2---:R-:W-:Y:S05]  /*1260*/  CALL.ABS.NOINC R14 ;  /* 0x000000000e007343 */ /* 0x004fea0003c00000 */
.L_x_2188:
[----:B------:R-:W-:-:S04]  /*1270*/  SHF.L.U32 R0, RZ, 0x1f, RZ ;  /* 0x0000001fff007819 */ /* 0x000fc800000006ff */
[----:B------:R-:W1:Y:S02]  /*1280*/  SYNCS.PHASECHK.TRANS64.TRYWAIT P0, [UR38+0x2a800], R0 ;  /* 0x02a80000ff0075a7 */ /* 0x000e640008000166 */
[----:B-1----:R-:W-:Y:S05]  /*1290*/  @!P0 BRA `(.L_x_2189) ;  /* 0x000000c000288947 */ /* 0x002fea0003800000 */
.L_x_2274:
[----:B------:R-:W-:-:S13]  /*12a0*/  R2UR UR4, R2 ;  /* 0x00000000020472ca */ /* 0x000fda00000e0000 */
[----:B------:R-:W-:-:S06]  /*12b0*/  ULOP3.LUT UR4, UR4, 0x1, URZ, 0xfc, !UPT ;  /* 0x0000000104047892 */ /* 0x000fcc000f8efc3f */
[----:B-1----:R-:W-:-:S05]  /*12c0*/  IMAD.U32 R3, RZ, RZ, UR4 ;  /* 0x00000004ff037e24 */ /* 0x002fca000f8e00ff */
[----:B------:R-:W-:-:S13]  /*12d0*/  ISETP.NE.AND P0, PT, R3, 0x3, PT ;  /* 0x000000030300780c */ /* 0x000fda0003f05270 */
[----:B------:R-:W-:Y:S05]  /*12e0*/  @!P0 BRA `(.L_x_2190) ;  /* 0x0000000000048947 */ /* 0x000fea0003800000 */
[----:B------:R-:W-:Y:S01]  /*12f0*/  BPT.TRAP 0x1 ;  /* 0x000000040000795c */ /* 0x000fe20000300000 */
.L_x_2190:
[----:B------:R1:W2:Y:S01]  /*1300*/  SYNCS.PHASECHK.TRANS64.TRYWAIT P1, [UR38+0x2a830], R0 ;  /* 0x02a83000ff0075a7 */ /* 0x0002a20008020166 */
[----:B------:R-:W-:Y:S05]  /*1310*/  @!P0 BRA `(.L_x_2191) ;  /* 0x0000000000048947 */ /* 0x000fea0003800000 */
[----:B------:R-:W-:Y:S01]  /*1320*/  BPT.TRAP 0x1 ;  /* 0x000000040000795c */ /* 0x000fe20000300000 */
.L_x_2191:
[----:B------:R-:W-:-:S05]  /*1330*/  IMAD.U32 R12, RZ, RZ, UR39 ;  /* 0x00000027ff0c7e24 */ /* 0x000fca000f8e00ff */
[----:B------:R-:W-:Y:S01]  /*1340*/  LOP3.LUT R12, R12, 0x10000, RZ, 0xfc, !PT ;  /* 0x000100000c0c7812 */ /* 0x000fe200078efcff */
[----:B--2---:R-:W-:Y:S06]  /*1350*/  @P1 BRA `(.L_x_2192) ;  /* 0x0000000000081947 */ /* 0x004fec0003800000 */
[----:B------:R-:W2:Y:S02]  /*1360*/  SYNCS.PHASECHK.TRANS64.TRYWAIT P1, [UR38+0x2a830], R0 ;  /* 0x02a83000ff0075a7 */ /* 0x000ea40008020166 */
[----:B--2---:R-:W-:Y:S05]  /*1370*/  @!P1 BRA `(.L_x_2193) ;  /* 0x000000c000089947 */ /* 0x004fea0003800000 */
.L_x_2192:
[----:B------:R-:W-:Y:S05]  /*1380*/  WARPSYNC.ALL ;  /* 0x0000000000007948 */ /* 0x000fea0003800000 */
[----:B------:R-:W-:Y:S01]  /*1390*/  MOV R13, 0x40000040 ;  /* 0x40000040000d7802 */ /* 0x000fe20000000f00 */
[----:B------:R-:W-:Y:S01]  /*13a0*/  UIADD3 UR4, UR38, 0x18400, URZ ;  /* 0x0001840026047890 */ /* 0x000fe2000fffe03f */
[----:B------:R-:W-:Y:S01]  /*13b0*/  R2UR UR8, R12 ;  /* 0x000000000c0872ca */ /* 0x000fe200000e0000 */
[----:B------:R-:W-:Y:S01]  /*13c0*/  WARPGROUP.ARRIVE ;  /* 0x00000000000079c5 */ /* 0x000fe20000000000 */
[----:B------:R-:W-:Y:S01]  /*13d0*/  R2UR UR9, R13 ;  /* 0x000000000d0972ca */ /* 0x000fe200000e0000 */
[----:B------:R-:W-:-:S04]  /*13e0*/  USHF.R.U32.HI UR4, URZ, 0x4, UR4 ;  /* 0x000000043f047899 */ /* 0x000fc80008011604 */
[----:B------:R-:W3:Y:S01]  /*13f0*/  S2UR UR61, SR_CgaCtaId ;  /* 0x00000000003d79c3 */ /* 0x000ee20000008800 */
[----:B------:R-:W-:Y:S01]  /*1400*/  UMOV UR11, 0x40000040 ;  /* 0x40000040000b7882 */ /* 0x000fe20000000000 */
[----:B------:R-:W-:Y:S01]  /*1410*/  UMOV UR7, 0x40000040 ;  /* 0x4000004000077882 */ /* 0x000fe20000000000 */
[----:B------:R-:W-:Y:S01]  /*1420*/  ULOP3.LUT UR4, UR4, 0x3fff, URZ, 0xc0, !UPT ;  /* 0x00003fff04047892 */ /* 0x000fe2000f8ec03f */
[----:B------:R-:W-:Y:S01]  /*1430*/  UMOV UR13, 0x40000040 ;  /* 0x40000040000d7882 */ /* 0x000fe20000000000 */
[----:B------:R-:W-:Y:S02]  /*1440*/  UMOV UR15, 0x40000040 ;  /* 0x40000040000f7882 */ /* 0x000fe40000000000 */
[----:B------:R-:W-:Y:S01]  /*1450*/  ULOP3.LUT UR39, UR4, 0x10000, URZ, 0xfc, !UPT ;  /* 0x0001000004277892 */ /* 0x000fe2000f8efc3f */
[----:B------:R-:W-:Y:S01]  /*1460*/  UMOV UR17, 0x40000040 ;  /* 0x4000004000117882 */ /* 0x000fe20000000000 */
[----:B------:R-:W-:Y:S02]  /*1470*/  UMOV UR19, 0x40000040 ;  /* 0x4000004000137882 */ /* 0x000fe40000000000 */
[----:B------:R-:W-:-:S02]  /*1480*/  UIADD3 UR6, UR39, 0x2, URZ ;  /* 0x0000000227067890 */ /* 0x000fc4000fffe03f */
[----:B------:R-:W-:Y:S02]  /*1490*/  UIADD3 UR14, UR39, 0x4, URZ ;  /* 0x00000004270e7890 */ /* 0x000fe4000fffe03f */
[----:B------:R-:W-:Y:S01]  /*14a0*/  UMOV UR10, UR39 ;  /* 0x00000027000a7c82 */ /* 0x000fe20008000000 */
[----:B------:R-:W-:Y:S01]  /*14b0*/  UIADD3 UR18, UR39, 0x6, URZ ;  /* 0x0000000627127890 */ /* 0x000fe2000fffe03f */
[----:B------:R-:W-:Y:S01]  /*14c0*/  HGMMA.64x96x16.F32.BF16 R24, gdesc[UR8], RZ, !UPT, gsb0 ;  /* 0x01600000081879f0 */ /* 0x000fe2000c0018ff */
[----:B------:R-:W-:Y:S01]  /*14d0*/  R2UR UR10, R12 ;  /* 0x000000000c0a72ca */ /* 0x000fe200000e0000 */
[----:B------:R-:W-:Y:S01]  /*14e0*/  UMOV UR9, 0x40000040 ;  /* 0x4000004000097882 */ /* 0x000fe20000000000 */
[----:B------:R-:W-:Y:S01]  /*14f0*/  UIADD3 UR22, UR39, 0x300, URZ ;  /* 0x0000030027167890 */ /* 0x000fe2000fffe03f */
[----:B------:R-:W-:Y:S01]  /*1500*/  UMOV UR5, UR9 ;  /* 0x0000000900057c82 */ /* 0x000fe20008000000 */
[----:B------:R-:W-:Y:S01]  /*1510*/  UMOV UR21, 0x40000040 ;  /* 0x4000004000157882 */ /* 0x000fe20000000000 */
[----:B------:R-:W-:Y:S01]  /*1520*/  UMOV UR23, 0x40000040 ;  /* 0x4000004000177882 */ /* 0x000fe20000000000 */
[----:B------:R-:W-:Y:S01]  /*1530*/  UIADD3 UR26, UR39, 0x302, URZ ;  /* 0x00000302271a7890 */ /* 0x000fe2000fffe03f */
[----:B------:R-:W-:Y:S01]  /*1540*/  UMOV UR25, 0x40000040 ;  /* 0x4000004000197882 */ /* 0x000fe20000000000 */
[----:B------:R-:W-:Y:S01]  /*1550*/  UMOV UR27, 0x40000040 ;  /* 0x40000040001b7882 */ /* 0x000fe20000000000 */
[----:B------:R-:W-:-:S04]  /*1560*/  UIADD3 UR30, UR39, 0x304, URZ ;  /* 0x00000304271e7890 */ /* 0x000fc8000fffe03f */
[----:B------:R-:W-:Y:S02]  /*1570*/  UIADD3 UR8, UR10, 0x2, URZ ;  /* 0x000000020a087890 */ /* 0x000fe4000fffe03f */
[----:B------:R-:W-:Y:S02]  /*1580*/  UIADD3 UR12, UR10, 0x4, URZ ;  /* 0x000000040a0c7890 */ /* 0x000fe4000fffe03f */
[----:B------:R-:W-:Y:S02]  /*1590*/  UIADD3 UR16, UR10, 0x6, URZ ;  /* 0x000000060a107890 */ /* 0x000fe4000fffe03f */
[----:B------:R-:W-:Y:S01]  /*15a0*/  UIADD3 UR20, UR10, 0x400, URZ ;  /* 0x000004000a147890 */ /* 0x000fe2000fffe03f */
[----:B------:R-:W-:Y:S01]  /*15b0*/  UMOV UR4, UR8 ;  /* 0x0000000800047c82 */ /* 0x000fe20008000000 */
        /* <DEDUP_REMOVED lines=8> */
[----:B------:R-:W-:Y:S01]  /*1640*/  UIADD3 UR40, UR10, 0x800, URZ ;  /* 0x000008000a287890 */ /* 0x000fe2000fffe03f */
[----:B------:R-:W-:Y:S01]  /*1650*/  UMOV UR41, 0x40000040 ;  /* 0x4000004000297882 */ /* 0x000fe20000000000 */
[----:B------:R-:W-:Y:S01]  /*1660*/  UIADD3 UR44, UR10, 0x802, URZ ;  /* 0x000008020a2c7890 */ /* 0x000fe2000fffe03f */
[----:B------:R-:W-:Y:S01]  /*1670*/  UMOV UR45, 0x40000040 ;  /* 0x40000040002d7882 */ /* 0x000fe20000000000 */
[----:B------:R-:W-:Y:S01]  /*1680*/  UIADD3 UR48, UR10, 0x804, URZ ;  /* 0x000008040a307890 */ /* 0x000fe2000fffe03f */
[----:B------:R-:W-:Y:S01]  /*1690*/  UMOV UR49, 0x40000040 ;  /* 0x4000004000317882 */ /* 0x000fe20000000000 */
[----:B------:R-:W-:Y:S01]  /*16a0*/  UIADD3 UR52, UR10, 0x806, URZ ;  /* 0x000008060a347890 */ /* 0x000fe2000fffe03f */
[----:B------:R-:W-:Y:S01]  /*16b0*/  UMOV UR53, 0x40000040 ;  /* 0x4000004000357882 */ /* 0x000fe20000000000 */
        /* <DEDUP_REMOVED lines=50> */
[----:B---3--:R-:W-:Y:S05]  /*19e0*/  @!P0 BRA `(.L_x_2194) ;  /* 0x0000000000048947 */ /* 0x008fea0003800000 */
[----:B------:R-:W-:Y:S01]  /*19f0*/  BPT.TRAP 0x1 ;  /* 0x000000040000795c */ /* 0x000fe20000300000 */
.L_x_2194:
[----:B-12---:R-:W-:Y:S01]  /*1a00*/  LOP3.LUT R0, R73, 0xffffff80, RZ, 0xc0, !PT ;  /* 0xffffff8049007812 */ /* 0x006fe200078ec0ff */
[----:B------:R-:W-:Y:S01]  /*1a10*/  UISETP.NE.AND UP0, UPT, UR60, URZ, UPT ;  /* 0x0000003f3c00728c */ /* 0x000fe2000bf05270 */
[----:B------:R-:W-:Y:S01]  /*1a20*/  LEA.HI R72, R72, R23, RZ, 0x2 ;  /* 0x0000001748487211 */ /* 0x000fe200078f10ff */
[----:B------:R-:W-:Y:S01]  /*1a30*/  IMAD.MOV.U32 R15, RZ, RZ, -0x60 ;  /* 0xffffffa0ff0f7424 */ /* 0x000fe200078e00ff */
[----:B0-----:R-:W-:Y:S01]  /*1a40*/  LEA.HI R6, R74, R74, RZ, 0x1 ;  /* 0x0000004a4a067211 */ /* 0x001fe200078f08ff */
[C---:B------:R-:W-:Y:S01]  /*1a50*/  IMAD.IADD R11, R23.reuse, 0x1, -R0 ;  /* 0x00000001170b7824 */ /* 0x040fe200078e0a00 */
[----:B------:R-:W-:Y:S02]  /*1a60*/  LOP3.LUT R72, R72, 0xfffffffc, RZ, 0xc0, !PT ;  /* 0xfffffffc48487812 */ /* 0x000fe400078ec0ff */
[----:B------:R-:W-:Y:S02]  /*1a70*/  LOP3.LUT R7, R6, 0x3fffffe, RZ, 0xc0, !PT ;  /* 0x03fffffe06077812 */ /* 0x000fe400078ec0ff */
[----:B------:R-:W-:Y:S01]  /*1a80*/  SHF.R.S32.HI R0, RZ, 0x1f, R11 ;  /* 0x0000001fff007819 */ /* 0x000fe2000001140b */
[----:B------:R-:W-:Y:S01]  /*1a90*/  IMAD.IADD R72, R23, 0x1, -R72 ;  /* 0x0000000117487824 */ /* 0x000fe200078e0a48 */
[----:B------:R-:W-:Y:S01]  /*1aa0*/  PLOP3.LUT P1, PT, PT, PT, UP0, 0x80, 0x0 ;  /* 0x000000000000781c */ /* 0x000fe20003f2f008 */
[----:B------:R-:W-:Y:S01]  /*1ab0*/  IMAD.IADD R7, R74, 0x1, -R7 ;  /* 0x000000014a077824 */ /* 0x000fe200078e0a07 */
[CC--:B------:R-:W-:Y:S01]  /*1ac0*/  LEA.HI R3, R0.reuse, R11.reuse, RZ, 0x2 ;  /* 0x0000000b00037211 */ /* 0x0c0fe200078f10ff */
[----:B------:R-:W-:Y:S01]  /*1ad0*/  @UP0 ULDC UR4, c[0x0][0x44c] ;  /* 0x0001130000040ab9 */ /* 0x000fe20000000800 */
[----:B------:R-:W-:Y:S01]  /*1ae0*/  LEA.HI R4, R0, R11, RZ, 0x5 ;  /* 0x0000000b00047211 */ /* 0x000fe200078f28ff */
[----:B------:R-:W-:Y:S01]  /*1af0*/  @UP0 ULDC UR6, c[0x0][0x450] ;  /* 0x0001140000060ab9 */ /* 0x000fe20000000800 */
[----:B------:R-:W-:-:S02]  /*1b00*/  SHF.R.S32.HI R0, RZ, 0x2, R3 ;  /* 0x00000002ff007819 */ /* 0x000fc40000011403 */
[----:B------:R-:W-:Y:S02]  /*1b10*/  SHF.R.S32.HI R5, RZ, 0x1f, R3 ;  /* 0x0000001fff057819 */ /* 0x000fe40000011403 */
[----:B------:R-:W-:Y:S02]  /*1b20*/  SHF.R.S32.HI R4, RZ, 0x5, R4 ;  /* 0x00000005ff047819 */ /* 0x000fe40000011404 */
[----:B------:R-:W-:Y:S02]  /*1b30*/  LEA.HI R5, R5, R0, RZ, 0x3 ;  /* 0x0000000005057211 */ /* 0x000fe400078f18ff */
[----:B------:R-:W-:Y:S02]  /*1b40*/  LEA.HI R6, R72, R72, RZ, 0x1 ;  /* 0x0000004848067211 */ /* 0x000fe400078f08ff */
[----:B------:R-:W-:Y:S02]  /*1b50*/  LEA R4, R4, UR42, 0x4 ;  /* 0x0000002a04047c11 */ /* 0x000fe4000f8e20ff */
[----:B------:R-:W-:-:S02]  /*1b60*/  LOP3.LUT R5, R5, 0xfffffff8, RZ, 0xc0, !PT ;  /* 0xfffffff805057812 */ /* 0x000fc400078ec0ff */
[----:B------:R-:W-:Y:S01]  /*1b70*/  LOP3.LUT R9, R6, 0x1ffffffe, RZ, 0xc0, !PT ;  /* 0x1ffffffe06097812 */ /* 0x000fe200078ec0ff */
[----:B------:R-:W-:Y:S01]  /*1b80*/  IMAD R6, R22, R15, 0x61 ;  /* 0x0000006116067424 */ /* 0x000fe200078e020f */
[----:B------:R-:W-:Y:S02]  /*1b90*/  IADD3 R4, R4, R0, -R5 ;  /* 0x0000000004047210 */ /* 0x000fe40007ffe805 */
[----:B------:R-:W-:Y:S01]  /*1ba0*/  PLOP3.LUT P2, PT, PT, PT, UP0, 0x80, 0x0 ;  /* 0x000000000000781c */ /* 0x000fe20003f4f008 */
[----:B------:R-:W-:Y:S01]  /*1bb0*/  IMAD.IADD R9, R72, 0x1, -R9 ;  /* 0x0000000148097824 */ /* 0x000fe200078e0a09 */
[----:B------:R-:W-:-:S05]  /*1bc0*/  LEA R4, R7, R4, 0x6 ;  /* 0x0000000407047211 */ /* 0x000fca00078e30ff */
[----:B------:R-:W-:Y:S01]  /*1bd0*/  IMAD R9, R9, 0x8, R4 ;  /* 0x0000000809097824 */ /* 0x000fe200078e0204 */
[----:B------:R-:W-:Y:S01]  /*1be0*/  LOP3.LUT R4, R3, 0x7ffffffc, RZ, 0xc0, !PT ;  /* 0x7ffffffc03047812 */ /* 0x000fe200078ec0ff */
[----:B------:R-:W-:Y:S02]  /*1bf0*/  IMAD R3, R22, -0x60, R19 ;  /* 0xffffffa016037824 */ /* 0x000fe400078e0213 */
[----:B------:R-:W-:Y:S01]  /*1c00*/  @P1 IMAD.HI.U32 R0, R9, UR4, RZ ;  /* 0x0000000409001c27 */ /* 0x000fe2000f8e00ff */
[----:B------:R-:W-:-:S03]  /*1c10*/  @UP0 ULDC UR4, c[0x0][0x450] ;  /* 0x0001140000040ab9 */ /* 0x000fc60000000800 */
[----:B------:R-:W-:Y:S01]  /*1c20*/  IMAD.MOV.U32 R5, RZ, RZ, R9 ;  /* 0x000000ffff057224 */ /* 0x000fe200078e0009 */
[----:B------:R-:W-:Y:S01]  /*1c30*/  @P2 SHF.R.U32.HI R5, RZ, UR4, R0 ;  /* 0x00000004ff052c19 */ /* 0x000fe20008011600 */
[----:B------:R-:W-:Y:S01]  /*1c40*/  IMAD.IADD R11, R11, 0x1, -R4 ;  /* 0x000000010b0b7824 */ /* 0x000fe200078e0a04 */
[----:B------:R-:W0:Y:S01]  /*1c50*/  LDC R0, c[0x0][0x288] ;  /* 0x0000a200ff007b82 */ /* 0x000e220000000800 */
[----:B------:R-:W-:Y:S01]  /*1c60*/  IADD3 R4, R3, 0x60, RZ ;  /* 0x0000006003047810 */ /* 0x000fe20007ffe0ff */
[----:B------:R-:W-:Y:S01]  /*1c70*/  ULDC UR4, c[0x0][0x988] ;  /* 0x0002620000047ab9 */ /* 0x000fe20000000800 */
[----:B------:R-:W1:Y:S01]  /*1c80*/  SHFL.IDX PT, R7, R5, 0x1, 0x1c1f ;  /* 0x003c1f0005077f89 */ /* 0x000e6200000e0000 */
[C---:B------:R-:W-:Y:S02]  /*1c90*/  IMAD R6, R11.reuse, -0x2, R6 ;  /* 0xfffffffe0b067824 */ /* 0x040fe400078e0206 */
[----:B------:R-:W-:Y:S01]  /*1ca0*/  IMAD R4, R11, -0x2, R4 ;  /* 0xfffffffe0b047824 */ /* 0x000fe200078e0204 */
[----:B------:R-:W2:Y:S02]  /*1cb0*/  SHFL.IDX PT, R5, R5, RZ, 0x1c1f ;  /* 0x001c1fff05057589 */ /* 0x000ea400000e0000 */
[----:B0-----:R-:W-:-:S04]  /*1cc0*/  IADD3 R3, R6, -R0, R19 ;  /* 0x8000000006037210 */ /* 0x001fc80007ffe013 */
[-CC-:B-1----:R-:W-:Y:S02]  /*1cd0*/  VIADDMNMX R7, R7, R3.reuse, R4.reuse, PT ;  /* 0x0000000307077246 */ /* 0x182fe40003800104 */
[----:B--2---:R-:W-:Y:S01]  /*1ce0*/  VIADDMNMX R3, R5, R3, R4, PT ;  /* 0x0000000305037246 */ /* 0x004fe20003800104 */
[----:B------:R-:W-:Y:S01]  /*1cf0*/  IMAD.U32 R5, RZ, RZ, UR4 ;  /* 0x00000004ff057e24 */ /* 0x000fe2000f8e00ff */
[C---:B------:R-:W-:Y:S01]  /*1d00*/  ISETP.GT.AND P1, PT, R7.reuse, RZ, PT ;  /* 0x000000ff0700720c */ /* 0x040fe20003f24270 */
[----:B------:R-:W-:Y:S01]  /*1d10*/  @UP0 ULDC UR4, c[0x0][0x44c] ;  /* 0x0001130000040ab9 */ /* 0x000fe20000000800 */
[C---:B------:R-:W-:Y:S01]  /*1d20*/  ISETP.GT.AND P2, PT, R7.reuse, 0x1, PT ;  /* 0x000000010700780c */ /* 0x040fe20003f44270 */
[----:B------:R-:W-:Y:S01]  /*1d30*/  UIMAD.WIDE.U32 UR4, UR42, UR4, URZ ;  /* 0x000000042a0472a5 */ /* 0x000fe2000f8e003f */
[----:B------:R-:W-:Y:S01]  /*1d40*/  ISETP.GT.AND P3, PT, R7, 0x8, PT ;  /* 0x000000080700780c */ /* 0x000fe20003f64270 */
[----:B------:R-:W-:Y:S01]  /*1d50*/  UIADD3 UR4, UR38, 0x2a840, URZ ;  /* 0x0002a84026047890 */ /* 0x000fe2000fffe03f */
[----:B------:R-:W-:Y:S01]  /*1d60*/  FSEL R26, R26, -INF , P1 ;  /* 0xff8000001a1a7808 */ /* 0x000fe20000800000 */
[----:B------:R-:W-:Y:S01]  /*1d70*/  @UP0 USHF.R.U32.HI UR42, URZ, UR6, UR5 ;  /* 0x000000063f2a0299 */ /* 0x000fe20008011605 */
[----:B------:R-:W-:Y:S01]  /*1d80*/  FSEL R27, R27, -INF , P2 ;  /* 0xff8000001b1b7808 */ /* 0x000fe20001000000 */
[----:B------:R-:W-:Y:S01]  /*1d90*/  UPRMT UR4, UR61, 0x654, UR4 ;  /* 0x000006543d047896 */ /* 0x000fe20008000004 */
[----:B------:R-:W-:-:S02]  /*1da0*/  ISETP.GT.AND P1, PT, R7, 0x9, PT ;  /* 0x000000090700780c */ /* 0x000fc40003f24270 */
[----:B------:R-:W-:Y:S02]  /*1db0*/  FSEL R30, R30, -INF , P3 ;  /* 0xff8000001e1e7808 */ /* 0x000fe40001800000 */
[----:B------:R-:W-:Y:S02]  /*1dc0*/  FMNMX.FTZ R15, R26, R27, !PT ;  /* 0x0000001b1a0f7209 */ /* 0x000fe40007810000 */
[----:B------:R-:W-:Y:S02]  /*1dd0*/  ISETP.GT.AND P2, PT, R7, 0x10, PT ;  /* 0x000000100700780c */ /* 0x000fe40003f44270 */
[----:B------:R-:W-:Y:S01]  /*1de0*/  FSEL R10, R31, -INF , P1 ;  /* 0xff8000001f0a7808 */ /* 0x000fe20000800000 */
[----:B------:R-:W-:Y:S01]  /*1df0*/  SYNCS.ARRIVE.TRANS64.RED.A1T0 RZ, [UR4], RZ ;  /* 0x000000ffffff79a7 */ /* 0x000fe20008100404 */
[----:B------:R-:W-:Y:S01]  /*1e00*/  FMNMX.FTZ R15, R30, R15, !PT ;  /* 0x0000000f1e0f7209 */ /* 0x000fe20007810000 */
[----:B------:R-:W-:Y:S01]  /*1e10*/  UMOV UR4, URZ ;  /* 0x0000003f00047c82 */ /* 0x000fe20008000000 */
        /* <DEDUP_REMOVED lines=58> */
[----:B------:R-:W-:Y:S02]  /*21c0*/  FMNMX.FTZ R15, R70, R15, !PT ;  /* 0x0000000f460f7209 */ /* 0x000fe40007810000 */
[----:B------:R-:W-:Y:S02]  /*21d0*/  ISETP.GT.AND P1, PT, R3, RZ, PT ;  /* 0x000000ff0300720c */ /* 0x000fe40003f24270 */
[----:B------:R-:W-:-:S02]  /*21e0*/  FMNMX.FTZ R15, R100, R15, !PT ;  /* 0x0000000f640f7209 */ /* 0x000fc40007810000 */
[C---:B------:R-:W-:Y:S02]  /*21f0*/  ISETP.GT.AND P2, PT, R3.reuse, 0x1, PT ;  /* 0x000000010300780c */ /* 0x040fe40003f44270 */
[----:B------:R-:W-:Y:S01]  /*2200*/  ISETP.GT.AND P3, PT, R3, 0x8, PT ;  /* 0x000000080300780c */ /* 0x000fe20003f64270 */
[----:B------:R-:W0:Y:S01]  /*2210*/  SHFL.BFLY PT, R6, R15, 0x2, 0x1f ;  /* 0x0c401f000f067f89 */ /* 0x000e2200000e0000 */
[----:B------:R-:W-:Y:S02]  /*2220*/  FSEL R24, R24, -INF , P1 ;  /* 0xff80000018187808 */ /* 0x000fe40000800000 */
[----:B------:R-:W-:Y:S02]  /*2230*/  FSEL R25, R25, -INF , P2 ;  /* 0xff80000019197808 */ /* 0x000fe40001000000 */
[----:B------:R-:W-:Y:S02]  /*2240*/  ISETP.GT.AND P1, PT, R3, 0x9, PT ;  /* 0x000000090300780c */ /* 0x000fe40003f24270 */
[----:B------:R-:W-:-:S02]  /*2250*/  FSEL R28, R28, -INF , P3 ;  /* 0xff8000001c1c7808 */ /* 0x000fc40001800000 */
[----:B------:R-:W-:Y:S02]  /*2260*/  ISETP.GT.AND P2, PT, R3, 0x10, PT ;  /* 0x000000100300780c */ /* 0x000fe40003f44270 */
[----:B------:R-:W-:Y:S02]  /*2270*/  FSEL R4, R29, -INF , P1 ;  /* 0xff8000001d047808 */ /* 0x000fe40000800000 */
[C---:B------:R-:W-:Y:S02]  /*2280*/  ISETP.GT.AND P1, PT, R3.reuse, 0x11, PT ;  /* 0x000000110300780c */ /* 0x040fe40003f24270 */
[----:B------:R-:W-:Y:S02]  /*2290*/  FSEL R32, R32, -INF , P2 ;  /* 0xff80000020207808 */ /* 0x000fe40001000000 */
[----:B------:R-:W-:Y:S02]  /*22a0*/  ISETP.GT.AND P3, PT, R3, 0x18, PT ;  /* 0x000000180300780c */ /* 0x000fe40003f64270 */
[----:B------:R-:W-:-:S02]  /*22b0*/  IADD3 R0, -R0, UR42, R19 ;  /* 0x0000002a00007c10 */ /* 0x000fc4000fffe113 */
[----:B------:R-:W-:Y:S02]  /*22c0*/  FSEL R36, R36, -INF , P3 ;  /* 0xff80000024247808 */ /* 0x000fe40001800000 */
[----:B0-----:R-:W-:-:S05]  /*22d0*/  FMNMX.FTZ R6, R15, R6, !PT ;  /* 0x000000060f067209 */ /* 0x001fca0007810000 */
[----:B------:R-:W0:Y:S02]  /*22e0*/  SHFL.BFLY PT, R7, R6, 0x1, 0x1f ;  /* 0x0c201f0006077f89 */ /* 0x000e2400000e0000 */
[----:B0-----:R-:W-:Y:S02]  /*22f0*/  FMNMX.FTZ R8, R6, R7, !PT ;  /* 0x0000000706087209 */ /* 0x001fe40007810000 */
[----:B------:R-:W-:Y:S02]  /*2300*/  FMNMX.FTZ R7, R24, R25, !PT ;  /* 0x0000001918077209 */ /* 0x000fe40007810000 */
[----:B------:R-:W-:Y:S01]  /*2310*/  FSEL R6, R33, -INF , P1 ;  /* 0xff80000021067808 */ /* 0x000fe20000800000 */
[----:B------:R-:W-:Y:S01]  /*2320*/  FMUL.FTZ R14, R8, R5 ;  /* 0x00000005080e7220 */ /* 0x000fe20000410000 */
[----:B------:R-:W-:Y:S02]  /*2330*/  FMNMX.FTZ R7, R28, R7, !PT ;  /* 0x000000071c077209 */ /* 0x000fe40007810000 */
[----:B------:R-:W-:-:S02]  /*2340*/  FSETP.NEU.FTZ.AND P2, PT, R8, -INF , PT ;  /* 0xff8000000800780b */ /* 0x000fc40003f5d000 */
[----:B------:R-:W-:Y:S02]  /*2350*/  FMNMX.FTZ R7, R4, R7, !PT ;  /* 0x0000000704077209 */ /* 0x000fe40007810000 */
[C---:B------:R-:W-:Y:S02]  /*2360*/  ISETP.GT.AND P1, PT, R3.reuse, 0x19, PT ;  /* 0x000000190300780c */ /* 0x040fe40003f24270 */
[----:B------:R-:W-:Y:S02]  /*2370*/  FMNMX.FTZ R7, R32, R7, !PT ;  /* 0x0000000720077209 */ /* 0x000fe40007810000 */
[----:B------:R-:W-:Y:S02]  /*2380*/  FSEL R31, R14, RZ, P2 ;  /* 0x000000ff0e1f7208 */ /* 0x000fe40001000000 */
[----:B------:R-:W-:Y:S02]  /*2390*/  FMNMX.FTZ R7, R6, R7, !PT ;  /* 0x0000000706077209 */ /* 0x000fe40007810000 */
[----:B------:R-:W-:Y:S01]  /*23a0*/  ISETP.GT.AND P2, PT, R3, 0x20, PT ;  /* 0x000000200300780c */ /* 0x000fe20003f44270 */
[-CC-:B------:R-:W-:Y:S01]  /*23b0*/  FFMA.FTZ R26, R26, R5.reuse, -R31.reuse ;  /* 0x000000051a1a7223 */ /* 0x180fe2000001081f */
[----:B------:R-:W-:Y:S01]  /*23c0*/  FSEL R14, R37, -INF , P1 ;  /* 0xff800000250e7808 */ /* 0x000fe20000800000 */
[--C-:B------:R-:W-:Y:S01]  /*23d0*/  FFMA.FTZ R15, R30, R5, -R31.reuse ;  /* 0x000000051e0f7223 */ /* 0x100fe2000001081f */
[----:B------:R-:W-:Y:S01]  /*23e0*/  FMNMX.FTZ R7, R36, R7, !PT ;  /* 0x0000000724077209 */ /* 0x000fe20007810000 */
[----:B------:R0:W-:Y:S01]  /*23f0*/  MUFU.EX2 R157, R26 ;  /* 0x0000001a009d7308 */ /* 0x0001e20000000800 */
[----:B------:R-:W-:Y:S01]  /*2400*/  ISETP.GT.AND P1, PT, R3, 0x21, PT ;  /* 0x000000210300780c */ /* 0x000fe20003f24270 */
[-CC-:B------:R-:W-:Y:S01]  /*2410*/  FFMA.FTZ R10, R10, R5.reuse, -R31.reuse ;  /* 0x000000050a0a7223 */ /* 0x180fe2000001081f */
[----:B------:R-:W-:Y:S01]  /*2420*/  FSEL R40, R40, -INF , P2 ;  /* 0xff80000028287808 */ /* 0x000fe20001000000 */
[--C-:B------:R-:W-:Y:S01]  /*2430*/  FFMA.FTZ R27, R27, R5, -R31.reuse ;  /* 0x000000051b1b7223 */ /* 0x100fe2000001081f */
[----:B------:R-:W-:Y:S01]  /*2440*/  FMNMX.FTZ R7, R14, R7, !PT ;  /* 0x000000070e077209 */ /* 0x000fe20007810000 */
[-CC-:B------:R-:W-:Y:S01]  /*2450*/  FFMA.FTZ R72, R72, R5.reuse, -R31.reuse ;  /* 0x0000000548487223 */ /* 0x180fe2000001081f */
[----:B------:R-:W-:Y:S01]  /*2460*/  ISETP.GT.AND P2, PT, R3, 0x28, PT ;  /* 0x000000280300780c */ /* 0x000fe20003f44270 */
[----:B------:R-:W-:Y:S01]  /*2470*/  MUFU.EX2 R104, R10 ;  /* 0x0000000a00687308 */ /* 0x000fe20000000800 */
[----:B------:R-:W-:Y:S01]  /*2480*/  FSEL R20, R41, -INF , P1 ;  /* 0xff80000029147808 */ /* 0x000fe20000800000 */
[--C-:B------:R-:W-:Y:S01]  /*2490*/  FFMA.FTZ R74, R74, R5, -R31.reuse ;  /* 0x000000054a4a7223 */ /* 0x100fe2000001081f */
[----:B------:R-:W-:Y:S01]  /*24a0*/  FMNMX.FTZ R7, R40, R7, !PT ;  /* 0x0000000728077209 */ /* 0x000fe20007810000 */
[-CC-:B------:R-:W-:Y:S01]  /*24b0*/  FFMA.FTZ R76, R76, R5.reuse, -R31.reuse ;  /* 0x000000054c4c7223 */ /* 0x180fe2000001081f */
[C---:B------:R-:W-:Y:S01]  /*24c0*/  ISETP.GT.AND P1, PT, R3.reuse, 0x29, PT ;  /* 0x000000290300780c */ /* 0x040fe20003f24270 */
[--C-:B------:R-:W-:Y:S01]  /*24d0*/  FFMA.FTZ R78, R78, R5, -R31.reuse ;  /* 0x000000054e4e7223 */ /* 0x100fe2000001081f */
[----:B------:R-:W-:Y:S01]  /*24e0*/  FSEL R44, R44, -INF , P2 ;  /* 0xff8000002c2c7808 */ /* 0x000fe20001000000 */
[----:B------:R-:W-:Y:S01]  /*24f0*/  MUFU.EX2 R102, R27 ;  /* 0x0000001b00667308 */ /* 0x000fe20000000800 */
[----:B------:R-:W-:Y:S01]  /*2500*/  FMNMX.FTZ R7, R20, R7, !PT ;  /* 0x0000000714077209 */ /* 0x000fe20007810000 */
[-CC-:B------:R-:W-:Y:S01]  /*2510*/  FFMA.FTZ R80, R80, R5.reuse, -R31.reuse ;  /* 0x0000000550507223 */ /* 0x180fe2000001081f */
[----:B------:R-:W-:Y:S01]  /*2520*/  ISETP.GT.AND P2, PT, R3, 0x30, PT ;  /* 0x000000300300780c */ /* 0x000fe20003f44270 */
[-CC-:B------:R-:W-:Y:S01]  /*2530*/  FFMA.FTZ R82, R82, R5.reuse, -R31.reuse ;  /* 0x0000000552527223 */ /* 0x180fe2000001081f */
[----:B0-----:R-:W-:Y:S01]  /*2540*/  FSEL R26, R45, -INF , P1 ;  /* 0xff8000002d1a7808 */ /* 0x001fe20000800000 */
[--C-:B------:R-:W-:Y:S01]  /*2550*/  FFMA.FTZ R84, R84, R5, -R31.reuse ;  /* 0x0000000554547223 */ /* 0x100fe2000001081f */
[----:B------:R-:W-:Y:S01]  /*2560*/  FMNMX.FTZ R7, R44, R7, !PT ;  /* 0x000000072c077209 */ /* 0x000fe20007810000 */
[----:B------:R-:W-:Y:S01]  /*2570*/  MUFU.EX2 R159, R15 ;  /* 0x0000000f009f7308 */ /* 0x000fe20000000800 */
[C---:B------:R-:W-:Y:S01]  /*2580*/  ISETP.GT.AND P1, PT, R3.reuse, 0x31, PT ;  /* 0x000000310300780c */ /* 0x040fe20003f24270 */
        /* <DEDUP_REMOVED lines=14> */
[----:B------:R0:W-:Y:S01]  /*2670*/  MUFU.EX2 R153, R74 ;  /* 0x0000004a00997308 */ /* 0x0001e20000000800 */
[----:B------:R-:W-:Y:S01]  /*2680*/  FMNMX.FTZ R7, R30, R7, !PT ;  /* 0x000000071e077209 */ /* 0x000fe20007810000 */
[-CC-:B------:R-:W-:Y:S01]  /*2690*/  FFMA.FTZ R94, R94, R5.reuse, -R31.reuse ;  /* 0x000000055e5e7223 */ /* 0x180fe2000001081f */
[----:B------:R-:W-:Y:S01]  /*26a0*/  ISETP.GT.AND P2, PT, R3, 0x40, PT ;  /* 0x000000400300780c */ /* 0x000fe20003f44270 */
[-CC-:B------:R-:W-:Y:S01]  /*26b0*/  FFMA.FTZ R62, R62, R5.reuse, -R31.reuse ;  /* 0x000000053e3e7223 */ /* 0x180fe2000001081f */
[----:B------:R-:W-:Y:S01]  /*26c0*/  FSEL R34, R53, -INF , P1 ;  /* 0xff80000035227808 */ /* 0x000fe20000800000 */
        /* <DEDUP_REMOVED lines=10> */
[----:B------:R1:W-:Y:S01]  /*2770*/  MUFU.EX2 R155, R78 ;  /* 0x0000004e009b7308 */ /* 0x0003e20000000800 */
[----:B------:R-:W-:Y:S01]  /*2780*/  FSEL R38, R57, -INF , P1 ;  /* 0xff80000039267808 */ /* 0x000fe20000800000 */
[----:B------:R-:W-:Y:S01]  /*2790*/  FFMA.FTZ R100, R100, R5, -R31 ;  /* 0x0000000564647223 */ /* 0x000fe2000001081f */
[----:B------:R-:W-:-:S02]  /*27a0*/  FMNMX.FTZ R7, R56, R7, !PT ;  /* 0x0000000738077209 */ /* 0x000fc40007810000 */
[----:B0-----:R-:W-:Y:S02]  /*27b0*/  CS2R R74, SRZ ;  /* 0x00000000004a7805 */ /* 0x001fe4000001ff00 */
[C---:B------:R-:W-:Y:S02]  /*27c0*/  ISETP.GT.AND P1, PT, R3.reuse, 0x49, PT ;  /* 0x000000490300780c */ /* 0x040fe40003f24270 */
[----:B------:R-:W-:Y:S01]  /*27d0*/  FSEL R60, R60, -INF , P2 ;  /* 0xff8000003c3c7808 */ /* 0x000fe20001000000 */
[----:B------:R-:W-:Y:S01]  /*27e0*/  MUFU.EX2 R80, R80 ;  /* 0x0000005000507308 */ /* 0x000fe20000000800 */
[----:B------:R-:W-:Y:S02]  /*27f0*/  FMNMX.FTZ R7, R38, R7, !PT ;  /* 0x0000000726077209 */ /* 0x000fe40007810000 */
[----:B-1----:R-:W-:Y:S02]  /*2800*/  CS2R R78, SRZ ;  /* 0x00000000004e7805 */ /* 0x002fe4000001ff00 */
[----:B------:R-:W-:-:S02]  /*2810*/  ISETP.GT.AND P2, PT, R3, 0x50, PT ;  /* 0x000000500300780c */ /* 0x000fc40003f44270 */
[----:B------:R-:W-:Y:S02]  /*2820*/  FSEL R42, R61, -INF , P1 ;  /* 0xff8000003d2a7808 */ /* 0x000fe40000800000 */
[----:B------:R-:W-:Y:S01]  /*2830*/  FMNMX.FTZ R7, R60, R7, !PT ;  /* 0x000000073c077209 */ /* 0x000fe20007810000 */
[----:B------:R0:W-:Y:S01]  /*2840*/  MUFU.EX2 R149, R82 ;  /* 0x0000005200957308 */ /* 0x0001e20000000800 */
[C---:B------:R-:W-:Y:S02]  /*2850*/  ISETP.GT.AND P1, PT, R3.reuse, 0x51, PT ;  /* 0x000000510300780c */ /* 0x040fe40003f24270 */
[----:B------:R-:W-:Y:S02]  /*2860*/  FSEL R64, R64, -INF , P2 ;  /* 0xff80000040407808 */ /* 0x000fe40001000000 */
[----:B------:R-:W-:Y:S02]  /*2870*/  FMNMX.FTZ R7, R42, R7, !PT ;  /* 0x000000072a077209 */ /* 0x000fe40007810000 */
[----:B------:R-:W-:Y:S01]  /*2880*/  ISETP.GT.AND P2, PT, R3, 0x58, PT ;  /* 0x000000580300780c */ /* 0x000fe20003f44270 */
[----:B------:R-:W-:Y:S01]  /*2890*/  MUFU.EX2 R84, R84 ;  /* 0x0000005400547308 */ /* 0x000fe20000000800 */
[----:B------:R-:W-:-:S02]  /*28a0*/  FSEL R46, R65, -INF , P1 ;  /* 0xff800000412e7808 */ /* 0x000fc40000800000 */
[----:B0-----:R-:W-:Y:S02]  /*28b0*/  CS2R R82, SRZ ;  /* 0x0000000000527805 */ /* 0x001fe4000001ff00 */
[----:B------:R-:W-:Y:S02]  /*28c0*/  FMNMX.FTZ R7, R64, R7, !PT ;  /* 0x0000000740077209 */ /* 0x000fe40007810000 */
[----:B------:R-:W-:Y:S02]  /*28d0*/  ISETP.GT.AND P1, PT, R3, 0x59, PT ;  /* 0x000000590300780c */ /* 0x000fe40003f24270 */
[----:B------:R-:W-:Y:S01]  /*28e0*/  FSEL R68, R68, -INF , P2 ;  /* 0xff80000044447808 */ /* 0x000fe20001000000 */
[----:B------:R0:W-:Y:S01]  /*28f0*/  MUFU.EX2 R151, R86 ;  /* 0x0000005600977308 */ /* 0x0001e20000000800 */
[----:B------:R-:W-:Y:S02]  /*2900*/  FMNMX.FTZ R7, R46, R7, !PT ;  /* 0x000000072e077209 */ /* 0x000fe40007810000 */
[----:B------:R-:W-:-:S02]  /*2910*/  FSEL R50, R69, -INF , P1 ;  /* 0xff80000045327808 */ /* 0x000fc40000800000 */
[----:B------:R-:W-:-:S03]  /*2920*/  FMNMX.FTZ R7, R68, R7, !PT ;  /* 0x0000000744077209 */ /* 0x000fc60007810000 */
[----:B------:R-:W-:Y:S01]  /*2930*/  MUFU.EX2 R88, R88 ;  /* 0x0000005800587308 */ /* 0x000fe20000000800 */
[----:B------:R-:W-:Y:S02]  /*2940*/  FMNMX.FTZ R7, R50, R7, !PT ;  /* 0x0000000732077209 */ /* 0x000fe40007810000 */
[----:B0-----:R-:W-:-:S03]  /*2950*/  CS2R R86, SRZ ;  /* 0x0000000000567805 */ /* 0x001fc6000001ff00 */
        /* <DEDUP_REMOVED lines=10> */
[----:B0-----:R-:W-:-:S04]  /*2a00*/  FMNMX.FTZ R10, R3, R10, !PT ;  /* 0x0000000a030a7209 */ /* 0x001fc80007810000 */
        /* <DEDUP_REMOVED lines=31> */
[----:B------:R-:W-:-:S05]  /*2c00*/  FFMA.FTZ R50, R50, R5, -R3 ;  /* 0x0000000532327223 */ /* 0x000fca0000010803 */
[----:B------:R1:W2:Y:S01]  /*2c10*/  MUFU.EX2 R7, R4 ;  /* 0x0000000400077308 */ /* 0x0002a20000000800 */
[----:B0-----:R-:W-:Y:S01]  /*2c20*/  FADD.FTZ R33, R24, R25 ;  /* 0x0000001918217221 */ /* 0x001fe20000010000 */
[----:B------:R-:W-:Y:S02]  /*2c30*/  F2FP.BF16.F32.PACK_AB R156, R25, R24 ;  /* 0x00000018199c723e */ /* 0x000fe400000010ff */
[----:B------:R-:W-:-:S04]  /*2c40*/  CS2R R24, SRZ ;  /* 0x0000000000187805 */ /* 0x000fc8000001ff00 */
[----:B------:R-:W0:Y:S01]  /*2c50*/  MUFU.EX2 R32, R32 ;  /* 0x0000002000207308 */ /* 0x000e220000000800 */
[----:B-1----:R-:W-:-:S07]  /*2c60*/  FADD.FTZ R4, R28, R33 ;  /* 0x000000211c047221 */ /* 0x002fce0000010000 */
[----:B------:R1:W3:Y:S01]  /*2c70*/  MUFU.EX2 R15, R6 ;  /* 0x00000006000f7308 */ /* 0x0002e20000000800 */
[C---:B--2---:R-:W-:Y:S01]  /*2c80*/  FADD.FTZ R35, R7.reuse, R4 ;  /* 0x0000000407237221 */ /* 0x044fe20000010000 */
[----:B------:R-:W-:-:S06]  /*2c90*/  F2FP.BF16.F32.PACK_AB R158, R7, R28 ;  /* 0x0000001c079e723e */ /* 0x000fcc00000010ff */
[----:B------:R-:W2:Y:S01]  /*2ca0*/  MUFU.EX2 R36, R36 ;  /* 0x0000002400247308 */ /* 0x000ea20000000800 */
[----:B-1----:R-:W-:-:S04]  /*2cb0*/  IMAD.HI R6, R0, 0x2aaaaaab, RZ ;  /* 0x2aaaaaab00067827 */ /* 0x002fc800078e02ff */
[----:B------:R-:W-:Y:S01]  /*2cc0*/  FADD.FTZ R0, R157, R102 ;  /* 0x000000669d007221 */ /* 0x000fe20000010000 */
[----:B------:R-:W-:-:S03]  /*2cd0*/  F2FP.BF16.F32.PACK_AB R157, R102, R157 ;  /* 0x0000009d669d723e */ /* 0x000fc600000010ff */
[----:B------:R-:W-:Y:S01]  /*2ce0*/  FADD.FTZ R33, R159, R0 ;  /* 0x000000009f217221 */ /* 0x000fe20000010000 */
[----:B0-----:R-:W-:Y:S01]  /*2cf0*/  FADD.FTZ R0, R32, R35 ;  /* 0x0000002320007221 */ /* 0x001fe20000010000 */
[----:B------:R0:W1:Y:S01]  /*2d00*/  MUFU.EX2 R21, R14 ;  /* 0x0000000e00157308 */ /* 0x0000620000000800 */
[----:B------:R-:W-:Y:S01]  /*2d10*/  SHF.R.U32.HI R37, RZ, 0x1f, R6 ;  /* 0x0000001fff257819 */ /* 0x000fe20000011606 */
[C---:B------:R-:W-:Y:S01]  /*2d20*/  FADD.FTZ R33, R104.reuse, R33 ;  /* 0x0000002168217221 */ /* 0x040fe20000010000 */
[C---:B---3--:R-:W-:Y:S02]  /*2d30*/  F2FP.BF16.F32.PACK_AB R152, R15.reuse, R32 ;  /* 0x000000200f98723e */ /* 0x048fe400000010ff */
[----:B------:R-:W-:Y:S01]  /*2d40*/  F2FP.BF16.F32.PACK_AB R159, R104, R159 ;  /* 0x0000009f689f723e */ /* 0x000fe200000010ff */
[----:B------:R-:W-:Y:S01]  /*2d50*/  FADD.FTZ R4, R72, R33 ;  /* 0x0000002148047221 */ /* 0x000fe20000010000 */
[----:B------:R-:W-:Y:S01]  /*2d60*/  FADD.FTZ R33, R15, R0 ;  /* 0x000000000f217221 */ /* 0x000fe20000010000 */
[----:B------:R-:W3:Y:S01]  /*2d70*/  MUFU.EX2 R40, R40 ;  /* 0x0000002800287308 */ /* 0x000ee20000000800 */
[----:B0-----:R-:W-:Y:S01]  /*2d80*/  LEA.HI.SX32 R14, R6, R37, 0x1c ;  /* 0x00000025060e7211 */ /* 0x001fe200078fe2ff */
[C---:B------:R-:W-:Y:S01]  /*2d90*/  FADD.FTZ R35, R153.reuse, R4 ;  /* 0x0000000499237221 */ /* 0x040fe20000010000 */
[----:B--2---:R-:W-:Y:S01]  /*2da0*/  FADD.FTZ R0, R36, R33 ;  /* 0x0000002124007221 */ /* 0x004fe20000010000 */
[----:B------:R-:W-:Y:S01]  /*2db0*/  F2FP.BF16.F32.PACK_AB R153, R153, R72 ;  /* 0x000000489999723e */ /* 0x000fe200000010ff */
[----:B------:R-:W-:-:S02]  /*2dc0*/  IMAD.MOV.U32 R6, RZ, RZ, 0x3f800000 ;  /* 0x3f800000ff067424 */ /* 0x000fc400078e00ff */
[----:B------:R-:W-:Y:S01]  /*2dd0*/  FADD.FTZ R4, R76, R35 ;  /* 0x000000234c047221 */ /* 0x000fe20000010000 */
[----:B------:R-:W-:Y:S01]  /*2de0*/  CS2R R72, SRZ ;  /* 0x0000000000487805 */ /* 0x000fe2000001ff00 */
[----:B------:R0:W2:Y:S01]  /*2df0*/  MUFU.EX2 R23, R20 ;  /* 0x0000001400177308 */ /* 0x0000a20000000800 */
[----:B-1----:R-:W-:Y:S01]  /*2e00*/  FADD.FTZ R33, R21, R0 ;  /* 0x0000000015217221 */ /* 0x002fe20000010000 */
[----:B------:R-:W-:Y:S01]  /*2e10*/  FADD.FTZ R35, R155, R4 ;  /* 0x000000049b237221 */ /* 0x000fe20000010000 */
[----:B------:R-:W-:Y:S02]  /*2e20*/  F2FP.BF16.F32.PACK_AB R154, R21, R36 ;  /* 0x00000024159a723e */ /* 0x000fe400000010ff */
[----:B------:R-:W-:Y:S01]  /*2e30*/  F2FP.BF16.F32.PACK_AB R155, R155, R76 ;  /* 0x0000004c9b9b723e */ /* 0x000fe200000010ff */
[----:B------:R-:W-:Y:S01]  /*2e40*/  FADD.FTZ R4, R80, R35 ;  /* 0x0000002350047221 */ /* 0x000fe20000010000 */
[----:B------:R-:W-:Y:S01]  /*2e50*/  CS2R R76, SRZ ;  /* 0x00000000004c7805 */ /* 0x000fe2000001ff00 */
[----:B------:R-:W1:Y:S01]  /*2e60*/  MUFU.EX2 R44, R44 ;  /* 0x0000002c002c7308 */ /* 0x000e620000000800 */
[----:B---3--:R-:W-:Y:S01]  /*2e70*/  FADD.FTZ R0, R40, R33 ;  /* 0x0000002128007221 */ /* 0x008fe20000010000 */
[C---:B------:R-:W-:Y:S01]  /*2e80*/  FADD.FTZ R35, R149.reuse, R4 ;  /* 0x0000000495237221 */ /* 0x040fe20000010000 */
[----:B0-----:R-:W-:Y:S01]  /*2e90*/  VIADD R20, R22, 0xfffffffe ;  /* 0xfffffffe16147836 */ /* 0x001fe20000000000 */
[----:B------:R-:W-:-:S02]  /*2ea0*/  F2FP.BF16.F32.PACK_AB R149, R149, R80 ;  /* 0x000000509595723e */ /* 0x000fc400000010ff */
[----:B------:R-:W-:Y:S01]  /*2eb0*/  CS2R R80, SRZ ;  /* 0x0000000000507805 */ /* 0x000fe2000001ff00 */
[----:B------:R-:W-:Y:S01]  /*2ec0*/  FADD.FTZ R4, R84, R35 ;  /* 0x0000002354047221 */ /* 0x000fe20000010000 */
[----:B------:R-:W0:Y:S01]  /*2ed0*/  MUFU.EX2 R27, R26 ;  /* 0x0000001a001b7308 */ /* 0x000e220000000800 */
[----:B--2---:R-:W-:Y:S02]  /*2ee0*/  FADD.FTZ R33, R23, R0 ;  /* 0x0000000017217221 */ /* 0x004fe40000010000 */
[C---:B------:R-:W-:Y:S01]  /*2ef0*/  FADD.FTZ R35, R151.reuse, R4 ;  /* 0x0000000497237221 */ /* 0x040fe20000010000 */
[----:B------:R-:W-:Y:S02]  /*2f00*/  F2FP.BF16.F32.PACK_AB R151, R151, R84 ;  /* 0x000000549797723e */ /* 0x000fe400000010ff */
[----:B------:R-:W-:Y:S02]  /*2f10*/  CS2R R84, SRZ ;  /* 0x0000000000547805 */ /* 0x000fe4000001ff00 */
[----:B------:R-:W-:Y:S01]  /*2f20*/  F2FP.BF16.F32.PACK_AB R148, R23, R40 ;  /* 0x000000281794723e */ /* 0x000fe200000010ff */
[----:B------:R-:W-:Y:S01]  /*2f30*/  FADD.FTZ R4, R88, R35 ;  /* 0x0000002358047221 */ /* 0x000fe20000010000 */
[----:B------:R-:W-:Y:S01]  /*2f40*/  CS2R R40, SRZ ;  /* 0x0000000000287805 */ /* 0x000fe2000001ff00 */
[----:B------:R-:W2:Y:S01]  /*2f50*/  MUFU.EX2 R48, R48 ;  /* 0x0000003000307308 */ /* 0x000ea20000000800 */
[----:B-1----:R-:W-:Y:S01]  /*2f60*/  FADD.FTZ R0, R44, R33 ;  /* 0x000000212c007221 */ /* 0x002fe20000010000 */
[C---:B------:R-:W-:Y:S01]  /*2f70*/  FADD.FTZ R37, R145.reuse, R4 ;  /* 0x0000000491257221 */ /* 0x040fe20000010000 */
[----:B------:R-:W-:-:S03]  /*2f80*/  F2FP.BF16.F32.PACK_AB R145, R145, R88 ;  /* 0x000000589191723e */ /* 0x000fc600000010ff */
[----:B------:R-:W-:Y:S01]  /*2f90*/  FADD.FTZ R4, R54, R37 ;  /* 0x0000002536047221 */ /* 0x000fe20000010000 */
[----:B------:R-:W-:Y:S01]  /*2fa0*/  CS2R R36, SRZ ;  /* 0x0000000000247805 */ /* 0x000fe2000001ff00 */
[----:B------:R-:W1:Y:S01]  /*2fb0*/  MUFU.EX2 R29, R30 ;  /* 0x0000001e001d7308 */ /* 0x000e620000000800 */
[----:B0-----:R-:W-:Y:S01]  /*2fc0*/  FADD.FTZ R33, R27, R0 ;  /* 0x000000001b217221 */ /* 0x001fe20000010000 */
[----:B------:R-:W-:Y:S01]  /*2fd0*/  FADD.FTZ R15, R147, R4 ;  /* 0x00000004930f7221 */ /* 0x000fe20000010000 */
[----:B------:R-:W-:Y:S02]  /*2fe0*/  F2FP.BF16.F32.PACK_AB R150, R27, R44 ;  /* 0x0000002c1b96723e */ /* 0x000fe400000010ff */
[----:B------:R-:W-:Y:S02]  /*2ff0*/  CS2R R44, SRZ ;  /* 0x00000000002c7805 */ /* 0x000fe4000001ff00 */
[----:B------:R-:W-:Y:S01]  /*3000*/  F2FP.BF16.F32.PACK_AB R147, R147, R54 ;  /* 0x000000369393723e */ /* 0x000fe200000010ff */
[----:B------:R-:W-:Y:S01]  /*3010*/  FADD.FTZ R4, R58, R15 ;  /* 0x0000000f3a047221 */ /* 0x000fe20000010000 */
[----:B------:R-:W-:Y:S01]  /*3020*/  CS2R R54, SRZ ;  /* 0x0000000000367805 */ /* 0x000fe2000001ff00 */
[----:B------:R-:W0:Y:S01]  /*3030*/  MUFU.EX2 R52, R52 ;  /* 0x0000003400347308 */ /* 0x000e220000000800 */
[----:B--2---:R-:W-:Y:S01]  /*3040*/  FADD.FTZ R0, R48, R33 ;  /* 0x0000002130007221 */ /* 0x004fe20000010000 */
[C---:B------:R-:W-:Y:S01]  /*3050*/  FADD.FTZ R21, R141.reuse, R4 ;  /* 0x000000048d157221 */ /* 0x040fe20000010000 */
[----:B------:R-:W-:-:S02]  /*3060*/  F2FP.BF16.F32.PACK_AB R141, R141, R58 ;  /* 0x0000003a8d8d723e */ /* 0x000fc400000010ff */
[----:B------:R-:W-:Y:S02]  /*3070*/  CS2R R58, SRZ ;  /* 0x00000000003a7805 */ /* 0x000fe4000001ff00 */
[----:B------:R-:W-:Y:S01]  /*3080*/  CS2R R26, SRZ ;  /* 0x00000000001a7805 */ /* 0x000fe2000001ff00 */
[----:B------:R-:W-:Y:S01]  /*3090*/  FADD.FTZ R4, R62, R21 ;  /* 0x000000153e047221 */ /* 0x000fe20000010000 */
[----:B------:R2:W3:Y:S01]  /*30a0*/  MUFU.EX2 R19, R34 ;  /* 0x0000002200137308 */ /* 0x0004e20000000800 */
[C---:B-1----:R-:W-:Y:S01]  /*30b0*/  FADD.FTZ R35, R29.reuse, R0 ;  /* 0x000000001d237221 */ /* 0x042fe20000010000 */
[----:B------:R-:W-:Y:S02]  /*30c0*/  F2FP.BF16.F32.PACK_AB R144, R29, R48 ;  /* 0x000000301d90723e */ /* 0x000fe400000010ff */
[----:B------:R-:W-:Y:S02]  /*30d0*/  CS2R R48, SRZ ;  /* 0x0000000000307805 */ /* 0x000fe4000001ff00 */
[----:B------:R-:W-:-:S02]  /*30e0*/  CS2R R28, SRZ ;  /* 0x00000000001c7805 */ /* 0x000fc4000001ff00 */
[----:B------:R-:W1:Y:S01]  /*30f0*/  MUFU.EX2 R56, R56 ;  /* 0x0000003800387308 */ /* 0x000e620000000800 */
[----:B0-----:R-:W-:Y:S01]  /*3100*/  FADD.FTZ R0, R52, R35 ;  /* 0x0000002334007221 */ /* 0x001fe20000010000 */
[----:B--2---:R-:W-:-:S06]  /*3110*/  CS2R R34, SRZ ;  /* 0x0000000000227805 */ /* 0x004fcc000001ff00 */
[----:B------:R0:W2:Y:S01]  /*3120*/  MUFU.EX2 R31, R38 ;  /* 0x00000026001f7308 */ /* 0x0000a20000000800 */
[C---:B---3--:R-:W-:Y:S01]  /*3130*/  FADD.FTZ R7, R19.reuse, R0 ;  /* 0x0000000013077221 */ /* 0x048fe20000010000 */
[----:B------:R-:W-:Y:S01]  /*3140*/  F2FP.BF16.F32.PACK_AB R146, R19, R52 ;  /* 0x000000341392723e */ /* 0x000fe200000010ff */
[C---:B------:R-:W-:Y:S01]  /*3150*/  FADD.FTZ R19, R143.reuse, R4 ;  /* 0x000000048f137221 */ /* 0x040fe20000010000 */
[----:B------:R-:W-:Y:S02]  /*3160*/  F2FP.BF16.F32.PACK_AB R143, R143, R62 ;  /* 0x0000003e8f8f723e */ /* 0x000fe400000010ff */
[----:B------:R-:W-:Y:S02]  /*3170*/  CS2R R62, SRZ ;  /* 0x00000000003e7805 */ /* 0x000fe4000001ff00 */
[----:B------:R-:W-:Y:S01]  /*3180*/  CS2R R52, SRZ ;  /* 0x0000000000347805 */ /* 0x000fe2000001ff00 */
[----:B------:R-:W-:Y:S01]  /*3190*/  FADD.FTZ R4, R66, R19 ;  /* 0x0000001342047221 */ /* 0x000fe20000010000 */
[----:B------:R-:W3:Y:S01]  /*31a0*/  MUFU.EX2 R60, R60 ;  /* 0x0000003c003c7308 */ /* 0x000ee20000000800 */
[----:B-1----:R-:W-:Y:S01]  /*31b0*/  FADD.FTZ R0, R56, R7 ;  /* 0x0000000738007221 */ /* 0x002fe20000010000 */
[----:B0-----:R-:W-:-:S06]  /*31c0*/  CS2R R38, SRZ ;  /* 0x0000000000267805 */ /* 0x001fcc000001ff00 */
[----:B------:R0:W1:Y:S01]  /*31d0*/  MUFU.EX2 R3, R42 ;  /* 0x0000002a00037308 */ /* 0x0000620000000800 */
[C---:B--2---:R-:W-:Y:S01]  /*31e0*/  FADD.FTZ R15, R31.reuse, R0 ;  /* 0x000000001f0f7221 */ /* 0x044fe20000010000 */
[----:B------:R-:W-:Y:S02]  /*31f0*/  F2FP.BF16.F32.PACK_AB R140, R31, R56 ;  /* 0x000000381f8c723e */ /* 0x000fe400000010ff */
[----:B------:R-:W-:Y:S02]  /*3200*/  CS2R R56, SRZ ;  /* 0x0000000000387805 */ /* 0x000fe4000001ff00 */
[----:B------:R-:W-:Y:S02]  /*3210*/  CS2R R30, SRZ ;  /* 0x00000000001e7805 */ /* 0x000fe4000001ff00 */
[----:B------:R-:W2:Y:S01]  /*3220*/  MUFU.EX2 R64, R64 ;  /* 0x0000004000407308 */ /* 0x000ea20000000800 */
[----:B---3--:R-:W-:Y:S01]  /*3230*/  FADD.FTZ R0, R60, R15 ;  /* 0x0000000f3c007221 */ /* 0x008fe20000010000 */
[----:B0-----:R-:W-:-:S06]  /*3240*/  CS2R R42, SRZ ;  /* 0x00000000002a7805 */ /* 0x001fcc000001ff00 */
[----:B------:R0:W3:Y:S01]  /*3250*/  MUFU.EX2 R33, R46 ;  /* 0x0000002e00217308 */ /* 0x0000e20000000800 */
[C---:B-1----:R-:W-:Y:S01]  /*3260*/  FADD.FTZ R15, R3.reuse, R0 ;  /* 0x00000000030f7221 */ /* 0x042fe20000010000 */
[----:B------:R-:W-:Y:S01]  /*3270*/  F2FP.BF16.F32.PACK_AB R142, R3, R60 ;  /* 0x0000003c038e723e */ /* 0x000fe200000010ff */
[C---:B------:R-:W-:Y:S01]  /*3280*/  FADD.FTZ R3, R137.reuse, R4 ;  /* 0x0000000489037221 */ /* 0x040fe20000010000 */
[----:B------:R-:W-:Y:S02]  /*3290*/  F2FP.BF16.F32.PACK_AB R137, R137, R66 ;  /* 0x000000428989723e */ /* 0x000fe400000010ff */
[----:B------:R-:W-:Y:S02]  /*32a0*/  CS2R R66, SRZ ;  /* 0x0000000000427805 */ /* 0x000fe4000001ff00 */
[----:B------:R-:W-:Y:S01]  /*32b0*/  CS2R R60, SRZ ;  /* 0x00000000003c7805 */ /* 0x000fe2000001ff00 */
[----:B------:R-:W1:Y:S01]  /*32c0*/  MUFU.EX2 R68, R68 ;  /* 0x0000004400447308 */ /* 0x000e620000000800 */
[----:B--2---:R-:W-:Y:S01]  /*32d0*/  FADD.FTZ R0, R64, R15 ;  /* 0x0000000f40007221 */ /* 0x004fe20000010000 */
[----:B0-----:R-:W-:-:S06]  /*32e0*/  CS2R R46, SRZ ;  /* 0x00000000002e7805 */ /* 0x001fcc000001ff00 */
[----:B------:R-:W0:Y:S01]  /*32f0*/  MUFU.EX2 R70, R70 ;  /* 0x0000004600467308 */ /* 0x000e220000000800 */
[C---:B---3--:R-:W-:Y:S01]  /*3300*/  FADD.FTZ R15, R33.reuse, R0 ;  /* 0x00000000210f7221 */ /* 0x048fe20000010000 */
[----:B------:R-:W-:Y:S02]  /*3310*/  F2FP.BF16.F32.PACK_AB R136, R33, R64 ;  /* 0x000000402188723e */ /* 0x000fe400000010ff */
[----:B------:R-:W-:Y:S02]  /*3320*/  CS2R R64, SRZ ;  /* 0x0000000000407805 */ /* 0x000fe4000001ff00 */
[----:B------:R-:W-:Y:S02]  /*3330*/  CS2R R32, SRZ ;  /* 0x0000000000207805 */ /* 0x000fe4000001ff00 */
[----:B------:R-:W2:Y:S01]  /*3340*/  MUFU.EX2 R139, R100 ;  /* 0x00000064008b7308 */ /* 0x000ea20000000800 */
[----:B-1----:R-:W-:Y:S01]  /*3350*/  FADD.FTZ R4, R68, R15 ;  /* 0x0000000f44047221 */ /* 0x002fe20000010000 */
[----:B------:R-:W-:-:S04]  /*3360*/  VIMNMX R15, R17, R14, !PT ;  /* 0x0000000e110f7248 */ /* 0x000fc80007fe0100 */
[----:B------:R-:W-:Y:S02]  /*3370*/  ISETP.GE.AND P1, PT, R20, R15, PT ;  /* 0x0000000f1400720c */ /* 0x000fe40003f26270 */
[----:B------:R1:W3:Y:S01]  /*3380*/  MUFU.EX2 R7, R50 ;  /* 0x0000003200077308 */ /* 0x0002e20000000800 */
[----:B0-----:R-:W-:-:S04]  /*3390*/  FADD.FTZ R0, R70, R3 ;  /* 0x0000000346007221 */ /* 0x001fc80000010000 */
[C---:B--2---:R-:W-:Y:S01]  /*33a0*/  FADD.FTZ R3, R139.reuse, R0 ;  /* 0x000000008b037221 */ /* 0x044fe20000010000 */
[----:B------:R-:W-:Y:S02]  /*33b0*/  F2FP.BF16.F32.PACK_AB R139, R139, R70 ;  /* 0x000000468b8b723e */ /* 0x000fe400000010ff */
[----:B------:R-:W-:Y:S02]  /*33c0*/  CS2R R70, SRZ ;  /* 0x0000000000467805 */ /* 0x000fe4000001ff00 */
[----:B------:R-:W-:Y:S02]  /*33d0*/  MOV R0, RZ ;  /* 0x000000ff00007202 */ /* 0x000fe40000000f00 */
[----:B-1----:R-:W-:Y:S01]  /*33e0*/  CS2R R50, SRZ ;  /* 0x0000000000327805 */ /* 0x002fe2000001ff00 */
[C---:B---3--:R-:W-:Y:S01]  /*33f0*/  FADD.FTZ R4, R7.reuse, R4 ;  /* 0x0000000407047221 */ /* 0x048fe20000010000 */
[----:B------:R-:W-:Y:S01]  /*3400*/  F2FP.BF16.F32.PACK_AB R138, R7, R68 ;  /* 0x00000044078a723e */ /* 0x000fe200000010ff */
[----:B------:R-:W-:Y:S01]  /*3410*/  IMAD.MOV.U32 R7, RZ, RZ, 0x3f800000 ;  /* 0x3f800000ff077424 */ /* 0x000fe200078e00ff */
[----:B------:R-:W-:Y:S01]  /*3420*/  CS2R R68, SRZ ;  /* 0x0000000000447805 */ /* 0x000fe2000001ff00 */
[----:B------:R-:W-:Y:S06]  /*3430*/  @!P1 BRA `(.L_x_2195) ;  /* 0x0000002000cc9947 */ /* 0x000fec0003800000 */
[----:B------:R-:W-:Y:S01]  /*3440*/  IMAD.MOV.U32 R14, RZ, RZ, R8 ;  /* 0x000000ffff0e7224 */ /* 0x000fe200078e0008 */
[----:B------:R-:W-:Y:S01]  /*3450*/  MOV R87, RZ ;  /* 0x000000ff00577202 */ /* 0x000fe20000000f00 */
[----:B------:R-:W-:Y:S01]  /*3460*/  IMAD.MOV.U32 R19, RZ, RZ, R10 ;  /* 0x000000ffff137224 */ /* 0x000fe200078e000a */
[----:B------:R-:W-:Y:S01]  /*3470*/  UMOV UR5, URZ ;  /* 0x0000003f00057c82 */ /* 0x000fe20008000000 */
[----:B------:R-:W-:Y:S01]  /*3480*/  IMAD.MOV.U32 R21, RZ, RZ, RZ ;  /* 0x000000ffff157224 */ /* 0x000fe200078e00ff */
[----:B------:R-:W-:Y:S01]  /*3490*/  ULDC UR6, c[0x0][0x288] ;  /* 0x0000a20000067ab9 */ /* 0x000fe20000000800 */
[----:B------:R-:W-:-:S07]  /*34a0*/  IMAD.MOV.U32 R6, RZ, RZ, 0x3f800000 ;  /* 0x3f800000ff067424 */ /* 0x000fce00078e00ff */
.L_x_2206:
[----:B------:R-:W-:-:S04]  /*34b0*/  UISETP.NE.AND UP0, UPT, UR5, 0x1, UPT ;  /* 0x000000010500788c */ /* 0x000fc8000bf05270 */
[----:B------:R-:W-:-:S06]  /*34c0*/  USEL UR4, URZ, 0x1, UP0 ;  /* 0x000000013f047887 */ /* 0x000fcc0008000000 */
[----:B------:R-:W-:Y:S01]  /*34d0*/  LOP3.LUT R0, R21, UR4, RZ, 0x3c, !PT ;  /* 0x0000000415007c12 */ /* 0x000fe2000f8e3cff */
[----:B------:R-:W-:Y:S06]  /*34e0*/  @!P0 BRA `(.L_x_2196) ;  /* 0x0000000000048947 */ /* 0x000fec0003800000 */
[----:B------:R-:W-:Y:S01]  /*34f0*/  BPT.TRAP 0x1 ;  /* 0x000000040000795c */ /* 0x000fe20000300000 */
.L_x_2196:
        /* <DEDUP_REMOVED lines=8> */
.L_x_2197:
[----:B-1----:R-:W-:Y:S05]  /*3580*/  @P1 BRA `(.L_x_2198) ;  /* 0x0000000000081947 */ /* 0x002fea0003800000 */
[----:B------:R-:W1:Y:S02]  /*3590*/  SYNCS.PHASECHK.TRANS64.TRYWAIT P1, [UR7+0x2a830], R5 ;  /* 0x02a83005ff0075a7 */ /* 0x000e640008020147 */
[----:B-1----:R-:W-:Y:S05]  /*35a0*/  @!P1 BRA `(.L_x_2199) ;  /* 0x0000009c00949947 */ /* 0x002fea0003800000 */
.L_x_2198:
        /* <DEDUP_REMOVED lines=129> */
.L_x_2200:
[----:B------:R-:W-:Y:S01]  /*3dc0*/  ULEA UR10, UR5, UR38, 0x3 ;  /* 0x00000026050a7291 */ /* 0x000fe2000f8e183f */
[----:B01----:R-:W-:-:S08]  /*3dd0*/  SHF.L.U32 R5, R21, 0x1f, RZ ;  /* 0x0000001f15057819 */ /* 0x003fd000000006ff */
[----:B------:R0:W1:Y:S01]  /*3de0*/  SYNCS.PHASECHK.TRANS64.TRYWAIT P1, [UR10+0x2a850], R5 ;  /* 0x02a85005ff0075a7 */ /* 0x000062000802014a */
[----:B------:R-:W-:Y:S05]  /*3df0*/  @!P0 BRA `(.L_x_2201) ;  /* 0x0000000000048947 */ /* 0x000fea0003800000 */
[----:B------:R-:W-:Y:S01]  /*3e00*/  BPT.TRAP 0x1 ;  /* 0x000000040000795c */ /* 0x000fe20000300000 */
.L_x_2201:
[----:B-1----:R-:W-:Y:S05]  /*3e10*/  @P1 BRA `(.L_x_2202) ;  /* 0x0000000000081947 */ /* 0x002fea0003800000 */
[----:B------:R-:W1:Y:S02]  /*3e20*/  SYNCS.PHASECHK.TRANS64.TRYWAIT P1, [UR10+0x2a850], R5 ;  /* 0x02a85005ff0075a7 */ /* 0x000e64000802014a */
[----:B-1----:R-:W-:Y:S05]  /*3e30*/  @!P1 BRA `(.L_x_2203) ;  /* 0x0000009400889947 */ /* 0x002fea0003800000 */
.L_x_2202:
[----:B------:R-:W-:Y:S01]  /*3e40*/  UIADD3 UR11, UR38, 0x400, URZ ;  /* 0x00000400260b7890 */ /* 0x000fe2000fffe03f */
[----:B------:R-:W-:Y:S01]  /*3e50*/  WARPGROUP.ARRIVE ;  /* 0x00000000000079c5 */ /* 0x000fe20000000000 */
[----:B------:R-:W-:Y:S01]  /*3e60*/  UMOV UR15, 0x40000040 ;  /* 0x40000040000f7882 */ /* 0x000fe20000000000 */
[----:B------:R-:W-:Y:S01]  /*3e70*/  UMOV UR19, 0x40000040 ;  /* 0x4000004000137882 */ /* 0x000fe20000000000 */
[----:B------:R-:W-:-:S04]  /*3e80*/  USHF.R.U32.HI UR11, URZ, 0x4, UR11 ;  /* 0x000000043f0b7899 */ /* 0x000fc8000801160b */
[----:B------:R-:W-:-:S04]  /*3e90*/  ULOP3.LUT UR11, UR11, 0x3fff, URZ, 0xc0, !UPT ;  /* 0x00003fff0b0b7892 */ /* 0x000fc8000f8ec03f */
[----:B------:R-:W-:-:S04]  /*3ea0*/  ULOP3.LUT UR11, UR11, 0x3000000, URZ, 0xfc, !UPT ;  /* 0x030000000b0b7892 */ /* 0x000fc8000f8efc3f */
[----:B------:R-:W-:-:S04]  /*3eb0*/  UIMAD UR14, UR5, 0x600, UR11 ;  /* 0x00000600050e78a4 */ /* 0x000fc8000f8e020b */
[----:B------:R-:W-:-:S05]  /*3ec0*/  UIADD3 UR18, UR14, 0x80, URZ ;  /* 0x000000800e127890 */ /* 0x000fca000fffe03f */
[----:B------:R-:W-:Y:S01]  /*3ed0*/  HGMMA.64x128x16.F32.BF16 R24, R156, gdesc[UR12].tnspB, R24, gsb0 ;  /* 0x41e0000c9c187df0 */ /* 0x000fe20008001818 */
[----:B------:R-:W-:Y:S02]  /*3ee0*/  UMOV UR15, 0x40000040 ;  /* 0x40000040000f7882 */ /* 0x000fe40000000000 */
        /* <DEDUP_REMOVED lines=18> */
[----:B------:R-:W-:Y:S03]  /*4010*/  HGMMA.64x128x16.F32.BF16 R24, R140, gdesc[UR16].tnspB, R24, gsb0 ;  /* 0x41e000108c187df0 */ /* 0x000fe60008001818 */
[----:B------:R-:W-:Y:S02]  /*4020*/  WARPGROUP.DEPBAR.LE gsb0, 0x0 ;  /* 0x00008000000079c5 */ /* 0x000fe40000010000 */
[----:B------:R-:W-:-:S07]  /*4030*/  WARPGROUP.ARRIVE ;  /* 0x00000000000079c5 */ /* 0x000fce0000000000 */
[----:B------:R-:W-:Y:S03]  /*4040*/  HGMMA.64x128x16.F32.BF16 R24, R136, gdesc[UR12].tnspB, R24, gsb0 ;  /* 0x41e0000c88187df0 */ /* 0x000fe60008001818 */
[----:B------:R-:W-:Y:S02]  /*4050*/  WARPGROUP.DEPBAR.LE gsb0, 0x0 ;  /* 0x00008000000079c5 */ /* 0x000fe40000010000 */
[----:B------:R-:W-:Y:S05]  /*4060*/  @!P0 BRA `(.L_x_2204) ;  /* 0x0000000000048947 */ /* 0x000fea0003800000 */
[----:B------:R-:W-:Y:S01]  /*4070*/  BPT.TRAP 0x1 ;  /* 0x000000040000795c */ /* 0x000fe20000300000 */
.L_x_2204:
[----:B------:R-:W-:Y:S01]  /*4080*/  UISETP.NE.AND UP0, UPT, UR60, URZ, UPT ;  /* 0x0000003f3c00728c */ /* 0x000fe2000bf05270 */
[----:B------:R-:W-:Y:S01]  /*4090*/  IMAD.MOV.U32 R7, RZ, RZ, R9 ;  /* 0x000000ffff077224 */ /* 0x000fe200078e0009 */
[----:B------:R-:W-:Y:S01]  /*40a0*/  ULDC UR11, c[0x0][0x2f0] ;  /* 0x0000bc00000b7ab9 */ /* 0x000fe20000000800 */
[----:B------:R-:W-:-:S03]  /*40b0*/  UIADD3 UR7, UR7, 0x2a840, URZ ;  /* 0x0002a84007077890 */ /* 0x000fc6000fffe03f */
[----:B------:R-:W-:Y:S01]  /*40c0*/  PLOP3.LUT P1, PT, PT, PT, UP0, 0x80, 0x0 ;  /* 0x000000000000781c */ /* 0x000fe20003f2f008 */
[----:B------:R-:W-:Y:S01]  /*40d0*/  UPRMT UR7, UR61, 0x654, UR7 ;  /* 0x000006543d077896 */ /* 0x000fe20008000007 */
[----:B------:R-:W-:-:S03]  /*40e0*/  PLOP3.LUT P2, PT, PT, PT, UP0, 0x80, 0x0 ;  /* 0x000000000000781c */ /* 0x000fc60003f4f008 */
[----:B------:R-:W-:-:S05]  /*40f0*/  @UP0 ULDC UR5, c[0x0][0x44c] ;  /* 0x0001130000050ab9 */ /* 0x000fca0000000800 */
[----:B------:R-:W-:Y:S03]  /*4100*/  SYNCS.ARRIVE.TRANS64.RED.A1T0 RZ, [UR7], RZ ;  /* 0x000000ffffff79a7 */ /* 0x000fe60008100407 */
[----:B01----:R-:W-:Y:S01]  /*4110*/  @P1 IMAD.HI.U32 R5, R9, UR5, RZ ;  /* 0x0000000509051c27 */ /* 0x003fe2000f8e00ff */
[----:B------:R-:W-:-:S04]  /*4120*/  @UP0 ULDC UR5, c[0x0][0x450] ;  /* 0x0001140000050ab9 */ /* 0x000fc80000000800 */
[----:B------:R-:W-:Y:S01]  /*4130*/  @P2 SHF.R.U32.HI R7, RZ, UR5, R5 ;  /* 0x00000005ff072c19 */ /* 0x000fe20008011605 */
[----:B------:R-:W-:-:S04]  /*4140*/  IMAD.MOV.U32 R5, RZ, RZ, -0x60 ;  /* 0xffffffa0ff057424 */ /* 0x000fc800078e00ff */
[----:B------:R-:W0:Y:S01]  /*4150*/  SHFL.IDX PT, R21, R7, RZ, 0x1c1f ;  /* 0x001c1fff07157589 */ /* 0x000e2200000e0000 */
[----:B------:R-:W-:-:S03]  /*4160*/  IMAD R6, R20, R5, 0x1 ;  /* 0x0000000114067424 */ /* 0x000fc600078e0205 */
[----:B------:R-:W1:Y:S01]  /*4170*/  SHFL.IDX PT, R7, R7, 0x1, 0x1c1f ;  /* 0x003c1f0007077f89 */ /* 0x000e6200000e0000 */
[----:B------:R-:W-:-:S04]  /*4180*/  IMAD R5, R11, -0x2, R6 ;  /* 0xfffffffe0b057824 */ /* 0x000fc800078e0206 */
[----:B------:R-:W-:-:S05]  /*4190*/  IMAD R10, R18, UR11, R5 ;  /* 0x0000000b120a7c24 */ /* 0x000fca000f8e0205 */
[----:B0-----:R-:W-:-:S04]  /*41a0*/  IADD3 R21, R21, -UR6, R10 ;  /* 0x8000000615157c10 */ /* 0x001fc8000fffe00a */
[C---:B------:R-:W-:Y:S02]  /*41b0*/  ISETP.GT.AND P1, PT, R21.reuse, RZ, PT ;  /* 0x000000ff1500720c */ /* 0x040fe40003f24270 */
[C---:B------:R-:W-:Y:S02]  /*41c0*/  ISETP.GT.AND P2, PT, R21.reuse, 0x1, PT ;  /* 0x000000011500780c */ /* 0x040fe40003f44270 */
[----:B------:R-:W-:Y:S02]  /*41d0*/  FSEL R140, R88, -INF , P1 ;  /* 0xff800000588c7808 */ /* 0x000fe40000800000 */
[----:B------:R-:W-:Y:S02]  /*41e0*/  ISETP.GT.AND P1, PT, R21, 0x8, PT ;  /* 0x000000081500780c */ /* 0x000fe40003f24270 */
[----:B------:R-:W-:Y:S02]  /*41f0*/  FSEL R142, R89, -INF , P2 ;  /* 0xff800000598e7808 */ /* 0x000fe40001000000 */
[----:B------:R-:W-:-:S02]  /*4200*/  FMNMX.FTZ R5, R140, R19, !PT ;  /* 0x000000138c057209 */ /* 0x000fc40007810000 */
[C---:B------:R-:W-:Y:S02]  /*4210*/  ISETP.GT.AND P2, PT, R21.reuse, 0x9, PT ;  /* 0x000000091500780c */ /* 0x040fe40003f44270 */
[----:B------:R-:W-:Y:S02]  /*4220*/  FSEL R144, R92, -INF , P1 ;  /* 0xff8000005c907808 */ /* 0x000fe40000800000 */
[----:B------:R-:W-:Y:S02]  /*4230*/  FMNMX.FTZ R5, R142, R5, !PT ;  /* 0x000000058e057209 */ /* 0x000fe40007810000 */
        /* <DEDUP_REMOVED lines=61> */
[----:B------:R-:W-:Y:S02]  /*4610*/  FMNMX.FTZ R5, R132, R5, !PT ;  /* 0x0000000584057209 */ /* 0x000fe40007810000 */
[----:B-1----:R-:W-:-:S02]  /*4620*/  IADD3 R93, R7, -UR6, R10 ;  /* 0x80000006075d7c10 */ /* 0x002fc4000fffe00a */
[----:B------:R-:W-:Y:S02]  /*4630*/  FMNMX.FTZ R21, R104, R5, !PT ;  /* 0x0000000568157209 */ /* 0x000fe40007810000 */
[----:B------:R-:W0:Y:S01]  /*4640*/  LDC R5, c[0x0][0x988] ;  /* 0x00026200ff057b82 */ /* 0x000e220000000800 */
[C---:B------:R-:W-:Y:S02]  /*4650*/  ISETP.GT.AND P1, PT, R93.reuse, RZ, PT ;  /* 0x000000ff5d00720c */ /* 0x040fe40003f24270 */
[----:B------:R-:W1:Y:S01]  /*4660*/  SHFL.BFLY PT, R136, R21, 0x2, 0x1f ;  /* 0x0c401f0015887f89 */ /* 0x000e6200000e0000 */
[C---:B------:R-:W-:Y:S02]  /*4670*/  ISETP.GT.AND P2, PT, R93.reuse, 0x1, PT ;  /* 0x000000015d00780c */ /* 0x040fe40003f44270 */
[----:B------:R-:W-:Y:S02]  /*4680*/  FSEL R90, R90, -INF , P1 ;  /* 0xff8000005a5a7808 */ /* 0x000fe40000800000 */
[----:B------:R-:W-:-:S02]  /*4690*/  ISETP.GT.AND P3, PT, R93, 0x8, PT ;  /* 0x000000085d00780c */ /* 0x000fc40003f64270 */
[----:B------:R-:W-:Y:S02]  /*46a0*/  FMNMX.FTZ R7, R90, R14, !PT ;  /* 0x0000000e5a077209 */ /* 0x000fe40007810000 */
[----:B------:R-:W-:Y:S02]  /*46b0*/  ISETP.GT.AND P4, PT, R93, 0x9, PT ;  /* 0x000000095d00780c */ /* 0x000fe40003f84270 */
[----:B------:R-:W-:Y:S02]  /*46c0*/  FSEL R94, R94, -INF , P3 ;  /* 0xff8000005e5e7808 */ /* 0x000fe40001800000 */
[----:B------:R-:W-:Y:S02]  /*46d0*/  FSEL R138, R95, -INF , P4 ;  /* 0xff8000005f8a7808 */ /* 0x000fe40002000000 */
[----:B------:R-:W-:Y:S02]  /*46e0*/  ISETP.GT.AND P3, PT, R93, 0x11, PT ;  /* 0x000000115d00780c */ /* 0x000fe40003f64270 */
[----:B-1----:R-:W-:-:S05]  /*46f0*/  FMNMX.FTZ R23, R21, R136, !PT ;  /* 0x0000008815177209 */ /* 0x002fca0007810000 */
[----:B------:R-:W1:Y:S02]  /*4700*/  SHFL.BFLY PT, R136, R23, 0x1, 0x1f ;  /* 0x0c201f0017887f89 */ /* 0x000e6400000e0000 */
[----:B-1----:R-:W-:Y:S02]  /*4710*/  FMNMX.FTZ R10, R23, R136, !PT ;  /* 0x00000088170a7209 */ /* 0x002fe40007810000 */
[----:B------:R-:W-:Y:S02]  /*4720*/  FSEL R136, R91, -INF , P2 ;  /* 0xff8000005b887808 */ /* 0x000fe40001000000 */
[C---:B------:R-:W-:Y:S01]  /*4730*/  FSETP.NEU.FTZ.AND P1, PT, R10.reuse, -INF , PT ;  /* 0xff8000000a00780b */ /* 0x040fe20003f3d000 */
[----:B0-----:R-:W-:Y:S01]  /*4740*/  FMUL.FTZ R21, R10, R5 ;  /* 0x000000050a157220 */ /* 0x001fe20000410000 */
[----:B------:R-:W-:Y:S02]  /*4750*/  FMNMX.FTZ R7, R136, R7, !PT ;  /* 0x0000000788077209 */ /* 0x000fe40007810000 */
[----:B------:R-:W-:-:S02]  /*4760*/  ISETP.GT.AND P2, PT, R93, 0x10, PT ;  /* 0x000000105d00780c */ /* 0x000fc40003f44270 */
[----:B------:R-:W-:Y:S02]  /*4770*/  FMNMX.FTZ R7, R94, R7, !PT ;  /* 0x000000075e077209 */ /* 0x000fe40007810000 */
[----:B------:R-:W-:Y:S02]  /*4780*/  FSEL R109, R21, RZ, P1 ;  /* 0x000000ff156d7208 */ /* 0x000fe40000800000 */
[----:B------:R-:W-:Y:S02]  /*4790*/  FSEL R98, R98, -INF , P2 ;  /* 0xff80000062627808 */ /* 0x000fe40001000000 */
[----:B------:R-:W-:Y:S01]  /*47a0*/  FMNMX.FTZ R7, R138, R7, !PT ;  /* 0x000000078a077209 */ /* 0x000fe20007810000 */
[-CC-:B------:R-:W-:Y:S01]  /*47b0*/  FFMA.FTZ R156, R140, R5.reuse, -R109.reuse ;  /* 0x000000058c9c7223 */ /* 0x180fe2000001086d */
[----:B------:R-:W-:Y:S01]  /*47c0*/  ISETP.GT.AND P2, PT, R93, 0x18, PT ;  /* 0x000000185d00780c */ /* 0x000fe20003f44270 */
[-CC-:B------:R-:W-:Y:S01]  /*47d0*/  FFMA.FTZ R95, R6, R5.reuse, -R109.reuse ;  /* 0x00000005065f7223 */ /* 0x180fe2000001086d */
[----:B------:R-:W-:Y:S01]  /*47e0*/  FSEL R140, R99, -INF , P3 ;  /* 0xff800000638c7808 */ /* 0x000fe20001800000 */
[--C-:B------:R-:W-:Y:S01]  /*47f0*/  FFMA.FTZ R97, R8, R5, -R109.reuse ;  /* 0x0000000508617223 */ /* 0x100fe2000001086d */
[----:B------:R-:W-:Y:S01]  /*4800*/  FMNMX.FTZ R7, R98, R7, !PT ;  /* 0x0000000762077209 */ /* 0x000fe20007810000 */
[-CC-:B------:R-:W-:Y:S01]  /*4810*/  FFMA.FTZ R21, R142, R5.reuse, -R109.reuse ;  /* 0x000000058e157223 */ /* 0x180fe2000001086d */
[C---:B------:R-:W-:Y:S01]  /*4820*/  ISETP.GT.AND P3, PT, R93.reuse, 0x19, PT ;  /* 0x000000195d00780c */ /* 0x040fe20003f64270 */
[-CC-:B------:R-:W-:Y:S01]  /*4830*/  FFMA.FTZ R158, R144, R5.reuse, -R109.reuse ;  /* 0x00000005909e7223 */ /* 0x180fe2000001086d */
[----:B------:R-:W-:Y:S01]  /*4840*/  FSEL R160, R102, -INF , P2 ;  /* 0xff80000066a07808 */ /* 0x000fe20001000000 */
[--C-:B------:R-:W-:Y:S01]  /*4850*/  FFMA.FTZ R23, R146, R5, -R109.reuse ;  /* 0x0000000592177223 */ /* 0x100fe2000001086d */
        /* <DEDUP_REMOVED lines=32> */
[----:B------:R-:W-:Y:S01]  /*4a60*/  ISETP.GT.AND P3, PT, R93, 0x31, PT ;  /* 0x000000315d00780c */ /* 0x000fe20003f64270 */
[----:B------:R-:W-:Y:S01]  /*4a70*/  FFMA.FTZ R107, R104, R5, -R109 ;  /* 0x00000005686b7223 */ /* 0x000fe2000001086d */
[----:B------:R-:W-:Y:S01]  /*4a80*/  FSEL R166, R114, -INF , P2 ;  /* 0xff80000072a67808 */ /* 0x000fe20001000000 */
[----:B------:R-:W-:Y:S01]  /*4a90*/  MUFU.EX2 R156, R156 ;  /* 0x0000009c009c7308 */ /* 0x000fe20000000800 */
[----:B------:R-:W-:-:S02]  /*4aa0*/  FMNMX.FTZ R7, R110, R7, !PT ;  /* 0x000000076e077209 */ /* 0x000fc40007810000 */
[----:B------:R-:W-:Y:S02]  /*4ab0*/  ISETP.GT.AND P2, PT, R93, 0x38, PT ;  /* 0x000000385d00780c */ /* 0x000fe40003f44270 */
[----:B------:R-:W-:Y:S02]  /*4ac0*/  FSEL R172, R115, -INF , P3 ;  /* 0xff80000073ac7808 */ /* 0x000fe40001800000 */
[----:B------:R-:W-:Y:S01]  /*4ad0*/  FMNMX.FTZ R7, R166, R7, !PT ;  /* 0x00000007a6077209 */ /* 0x000fe20007810000 */
[----:B------:R-:W-:Y:S01]  /*4ae0*/  MUFU.EX2 R21, R21 ;  /* 0x0000001500157308 */ /* 0x000fe20000000800 */
[----:B------:R-:W-:Y:S02]  /*4af0*/  ISETP.GT.AND P3, PT, R93, 0x39, PT ;  /* 0x000000395d00780c */ /* 0x000fe40003f64270 */
[----:B------:R-:W-:Y:S02]  /*4b00*/  FSEL R174, R118, -INF , P2 ;  /* 0xff80000076ae7808 */ /* 0x000fe40001000000 */
[----:B------:R-:W-:-:S02]  /*4b10*/  FMNMX.FTZ R7, R172, R7, !PT ;  /* 0x00000007ac077209 */ /* 0x000fc40007810000 */
[----:B------:R-:W-:Y:S01]  /*4b20*/  ISETP.GT.AND P2, PT, R93, 0x40, PT ;  /* 0x000000405d00780c */ /* 0x000fe20003f44270 */
[----:B------:R-:W-:Y:S01]  /*4b30*/  MUFU.EX2 R158, R158 ;  /* 0x0000009e009e7308 */ /* 0x000fe20000000800 */
[----:B------:R-:W-:Y:S02]  /*4b40*/  FSEL R118, R119, -INF , P3 ;  /* 0xff80000077767808 */ /* 0x000fe40001800000 */
[----:B------:R-:W-:Y:S02]  /*4b50*/  FMNMX.FTZ R7, R174, R7, !PT ;  /* 0x00000007ae077209 */ /* 0x000fe40007810000 */
[----:B------:R-:W-:Y:S02]  /*4b60*/  ISETP.GT.AND P3, PT, R93, 0x41, PT ;  /* 0x000000415d00780c */ /* 0x000fe40003f64270 */
        /* <DEDUP_REMOVED lines=22> */
[----:B------:R-:W-:Y:S01]  /*4cd0*/  ISETP.GT.AND P3, PT, R93, 0x59, PT ;  /* 0x000000595d00780c */ /* 0x000fe20003f64270 */
[----:B------:R-:W-:Y:S01]  /*4ce0*/  FFMA.FTZ R93, R22, R5, -R109 ;  /* 0x00000005165d7223 */ /* 0x000fe2000001086d */
[----:B------:R-:W-:Y:S02]  /*4cf0*/  FSEL R134, R134, -INF , P2 ;  /* 0xff80000086867808 */ /* 0x000fe40001000000 */
[----:B------:R-:W-:-:S02]  /*4d00*/  FMNMX.FTZ R7, R106, R7, !PT ;  /* 0x000000076a077209 */ /* 0x000fc40007810000 */
[----:B------:R-:W-:Y:S01]  /*4d10*/  FSEL R22, R135, -INF , P3 ;  /* 0xff80000087167808 */ /* 0x000fe20001800000 */
[----:B------:R-:W-:Y:S01]  /*4d20*/  MUFU.EX2 R148, R148 ;  /* 0x0000009400947308 */ /* 0x000fe20000000800 */
[----:B------:R-:W-:-:S04]  /*4d30*/  FMNMX.FTZ R7, R134, R7, !PT ;  /* 0x0000000786077209 */ /* 0x000fc80007810000 */
[----:B------:R-:W-:-:S03]  /*4d40*/  FMNMX.FTZ R7, R22, R7, !PT ;  /* 0x0000000716077209 */ /* 0x000fc60007810000 */
[----:B------:R-:W-:Y:S02]  /*4d50*/  MUFU.EX2 R93, R93 ;  /* 0x0000005d005d7308 */ /* 0x000fe40000000800 */
[----:B------:R-:W0:Y:S06]  /*4d60*/  SHFL.BFLY PT, R6, R7, 0x2, 0x1f ;  /* 0x0c401f0007067f89 */ /* 0x000e2c00000e0000 */
        /* <DEDUP_REMOVED lines=13> */
[----:B------:R-:W-:Y:S02]  /*4e40*/  FSEL R109, R6, RZ, P2 ;  /* 0x000000ff066d7208 */ /* 0x000fe40001000000 */
[----:B------:R-:W-:-:S03]  /*4e50*/  FSEL R6, R10, RZ, P1 ;  /* 0x000000ff0a067208 */ /* 0x000fc60000800000 */
[-CC-:B------:R-:W-:Y:S01]  /*4e60*/  FFMA.FTZ R157, R90, R5.reuse, -R109.reuse ;  /* 0x000000055a9d7223 */ /* 0x180fe2000001086d */
[-C--:B------:R-:W-:Y:S01]  /*4e70*/  FFMA.FTZ R90, R136, R5.reuse, -R109 ;  /* 0x00000005885a7223 */ /* 0x080fe2000001086d */
[----:B------:R-:W-:Y:S01]  /*4e80*/  FADD.FTZ R6, -R6, R19 ;  /* 0x0000001306067221 */ /* 0x000fe20000010100 */
[----:B------:R-:W-:Y:S01]  /*4e90*/  FSEL R19, R8, RZ, P2 ;  /* 0x000000ff08137208 */ /* 0x000fe20001000000 */
[-CC-:B------:R-:W-:Y:S01]  /*4ea0*/  FFMA.FTZ R159, R94, R5.reuse, -R109.reuse ;  /* 0x000000055e9f7223 */ /* 0x180fe2000001086d */
[-CC-:B------:R-:W-:Y:S01]  /*4eb0*/  FFMA.FTZ R138, R138, R5.reuse, -R109.reuse ;  /* 0x000000058a8a7223 */ /* 0x180fe2000001086d */
[-C--:B------:R-:W-:Y:S01]  /*4ec0*/  FMUL.FTZ R7, R6, R5.reuse ;  /* 0x0000000506077220 */ /* 0x080fe20000410000 */
[----:B------:R-:W-:Y:S01]  /*4ed0*/  MUFU.EX2 R157, R157 ;  /* 0x0000009d009d7308 */ /* 0x000fe20000000800 */
[----:B------:R-:W-:Y:S01]  /*4ee0*/  FADD.FTZ R6, -R19, R14 ;  /* 0x0000000e13067221 */ /* 0x000fe20000010100 */
[-CC-:B------:R-:W-:Y:S01]  /*4ef0*/  FFMA.FTZ R98, R98, R5.reuse, -R109.reuse ;  /* 0x0000000562627223 */ /* 0x180fe2000001086d */
[-CC-:B------:R-:W-:Y:S01]  /*4f00*/  FFMA.FTZ R140, R140, R5.reuse, -R109.reuse ;  /* 0x000000058c8c7223 */ /* 0x180fe2000001086d */
[-CC-:B------:R-:W-:Y:S01]  /*4f10*/  FFMA.FTZ R160, R160, R5.reuse, -R109.reuse ;  /* 0x00000005a0a07223 */ /* 0x180fe2000001086d */
[-C--:B------:R-:W-:Y:S01]  /*4f20*/  FMUL.FTZ R6, R6, R5.reuse ;  /* 0x0000000506067220 */ /* 0x080fe20000410000 */
        /* <DEDUP_REMOVED lines=14> */
[-CC-:B------:R-:W-:Y:S01]  /*5010*/  FFMA.FTZ R102, R102, R5.reuse, -R109.reuse ;  /* 0x0000000566667223 */ /* 0x180fe2000001086d */
[-CC-:B------:R-:W-:Y:S01]  /*5020*/  FFMA.FTZ R130, R130, R5.reuse, -R109.reuse ;  /* 0x0000000582827223 */ /* 0x180fe2000001086d */
[-CC-:B------:R-:W-:Y:S01]  /*5030*/  FFMA.FTZ R106, R106, R5.reuse, -R109.reuse ;  /* 0x000000056a6a7223 */ /* 0x180fe2000001086d */
[-CC-:B------:R-:W-:Y:S01]  /*5040*/  FFMA.FTZ R134, R134, R5.reuse, -R109.reuse ;  /* 0x0000000586867223 */ /* 0x180fe2000001086d */
[----:B------:R-:W2:Y:S01]  /*5050*/  MUFU.EX2 R90, R90 ;  /* 0x0000005a005a7308 */ /* 0x000ea20000000800 */
[----:B0-----:R-:W-:Y:S01]  /*5060*/  FFMA.FTZ R4, R7, R4, R156 ;  /* 0x0000000407047223 */ /* 0x001fe2000001009c */
[----:B------:R-:W-:-:S03]  /*5070*/  FFMA.FTZ R22, R22, R5, -R109 ;  /* 0x0000000516167223 */ /* 0x000fc6000001086d */
[----:B------:R-:W-:-:S03]  /*5080*/  FADD.FTZ R19, R21, R4 ;  /* 0x0000000415137221 */ /* 0x000fc60000010000 */
[----:B------:R-:W0:Y:S01]  /*5090*/  MUFU.EX2 R159, R159 ;  /* 0x0000009f009f7308 */ /* 0x000e220000000800 */
[----:B-1----:R-:W-:Y:S01]  /*50a0*/  FFMA.FTZ R3, R6, R3, R157 ;  /* 0x0000000306037223 */ /* 0x002fe2000001009d */
[----:B------:R-:W-:-:S06]  /*50b0*/  FADD.FTZ R14, R158, R19 ;  /* 0x000000139e0e7221 */ /* 0x000fcc0000010000 */
        /* <DEDUP_REMOVED lines=30> */
[----:B------:R-:W-:-:S06]  /*52a0*/  FADD.FTZ R3, R101, R14 ;  /* 0x0000000e65037221 */ /* 0x000fcc0000010000 */
        /* <DEDUP_REMOVED lines=42> */
.L_x_2205:
        /* <DEDUP_REMOVED lines=32> */
[----:B------:R-:W-:Y:S01]  /*5750*/  MOV R19, R10 ;  /* 0x0000000a00137202 */ /* 0x000fe20000000f00 */
[----:B------:R-:W-:Y:S06]  /*5760*/  @P1 BRA `(.L_x_2206) ;  /* 0xffffffdc00501947 */ /* 0x000fec000383ffff */
.L_x_2195:
[----:B------:R-:W-:-:S13]  /*5770*/  ISETP.GE.AND P1, PT, R20, R17, PT ;  /* 0x000000111400720c */ /* 0x000fda0003f26270 */
[----:B------:R-:W-:Y:S05]  /*5780*/  @!P1 BRA `(.L_x_2207) ;  /* 0x0000001800e89947 */ /* 0x000fea0003800000 */
[----:B------:R-:W-:Y:S01]  /*5790*/  IMAD.MOV.U32 R9, RZ, RZ, R8 ;  /* 0x000000ffff097224 */ /* 0x000fe200078e0008 */
[----:B------:R-:W-:Y:S01]  /*57a0*/  UMOV UR6, UR4 ;  /* 0x0000000400067c82 */ /* 0x000fe20008000000 */
[----:B------:R-:W-:Y:S02]  /*57b0*/  IMAD.MOV.U32 R11, RZ, RZ, R10 ;  /* 0x000000ffff0b7224 */ /* 0x000fe400078e000a */
[----:B------:R-:W-:-:S07]  /*57c0*/  IMAD.MOV.U32 R14, RZ, RZ, R0 ;  /* 0x000000ffff0e7224 */ /* 0x000fce00078e0000 */
.L_x_2218:
[----:B------:R-:W-:-:S04]  /*57d0*/  UIADD3 UR4, UR6, 0x1, URZ ;  /* 0x0000000106047890 */ /* 0x000fc8000fffe03f */
[----:B------:R-:W-:-:S04]  /*57e0*/  UISETP.NE.AND UP0, UPT, UR4, 0x2, UPT ;  /* 0x000000020400788c */ /* 0x000fc8000bf05270 */
[----:B------:R-:W-:Y:S02]  /*57f0*/  USEL UR5, URZ, 0x1, UP0 ;  /* 0x000000013f057887 */ /* 0x000fe40008000000 */
[----:B------:R-:W-:-:S04]  /*5800*/  USEL UR4, UR4, URZ, UP0 ;  /* 0x0000003f04047287 */ /* 0x000fc80008000000 */
[----:B------:R-:W-:Y:S01]  /*5810*/  LOP3.LUT R0, R14, UR5, RZ, 0x3c, !PT ;  /* 0x000000050e007c12 */ /* 0x000fe2000f8e3cff */
[----:B------:R-:W-:Y:S07]  /*5820*/  @!P0 BRA `(.L_x_2208) ;  /* 0x0000000000048947 */ /* 0x000fee0003800000 */
[----:B------:R-:W-:Y:S01]  /*5830*/  BPT.TRAP 0x1 ;  /* 0x000000040000795c */ /* 0x000fe20000300000 */
.L_x_2208:
[----:B------:R-:W-:Y:S01]  /*5840*/  ULEA UR7, UR4, UR38, 0x3 ;  /* 0x0000002604077291 */ /* 0x000fe2000f8e183f */
[----:B------:R-:W-:-:S08]  /*5850*/  SHF.L.U32 R5, R0, 0x1f, RZ ;  /* 0x0000001f00057819 */ /* 0x000fd000000006ff */
[----:B------:R0:W1:Y:S01]  /*5860*/  SYNCS.PHASECHK.TRANS64.TRYWAIT P1, [UR7+0x2a830], R5 ;  /* 0x02a83005ff0075a7 */ /* 0x0000620008020147 */
[----:B------:R-:W-:Y:S05]  /*5870*/  @!P0 BRA `(.L_x_2209) ;  /* 0x0000000000048947 */ /* 0x000fea0003800000 */
[----:B------:R-:W-:Y:S01]  /*5880*/  BPT.TRAP 0x1 ;  /* 0x000000040000795c */ /* 0x000fe20000300000 */
.L_x_2209:
[----:B-1----:R-:W-:Y:S05]  /*5890*/  @P1 BRA `(.L_x_2210) ;  /* 0x0000000000081947 */ /* 0x002fea0003800000 */
[----:B------:R-:W1:Y:S02]  /*58a0*/  SYNCS.PHASECHK.TRANS64.TRYWAIT P1, [UR7+0x2a830], R5 ;  /* 0x02a83005ff0075a7 */ /* 0x000e640008020147 */
[----:B-1----:R-:W-:Y:S05]  /*58b0*/  @!P1 BRA `(.L_x_2211) ;  /* 0x0000007c00009947 */ /* 0x002fea0003800000 */
.L_x_2210:
        /* <DEDUP_REMOVED lines=129> */
.L_x_2212:
[----:B------:R-:W-:Y:S01]  /*60d0*/  ULEA UR5, UR6, UR38, 0x3 ;  /* 0x0000002606057291 */ /* 0x000fe2000f8e183f */
[----:B01----:R-:W-:-:S08]  /*60e0*/  SHF.L.U32 R5, R14, 0x1f, RZ ;  /* 0x0000001f0e057819 */ /* 0x003fd000000006ff */
[----:B------:R0:W1:Y:S01]  /*60f0*/  SYNCS.PHASECHK.TRANS64.TRYWAIT P1, [UR5+0x2a850], R5 ;  /* 0x02a85005ff0075a7 */ /* 0x0000620008020145 */
[----:B------:R-:W-:Y:S05]  /*6100*/  @!P0 BRA `(.L_x_2213) ;  /* 0x0000000000048947 */ /* 0x000fea0003800000 */
[----:B------:R-:W-:Y:S01]  /*6110*/  BPT.TRAP 0x1 ;  /* 0x000000040000795c */ /* 0x000fe20000300000 */
.L_x_2213:
[----:B-1----:R-:W-:Y:S05]  /*6120*/  @P1 BRA `(.L_x_2214) ;  /* 0x0000000000081947 */ /* 0x002fea0003800000 */
[----:B------:R-:W1:Y:S02]  /*6130*/  SYNCS.PHASECHK.TRANS64.TRYWAIT P1, [UR5+0x2a850], R5 ;  /* 0x02a85005ff0075a7 */ /* 0x000e640008020145 */
[----:B-1----:R-:W-:Y:S05]  /*6140*/  @!P1 BRA `(.L_x_2215) ;  /* 0x0000007000f49947 */ /* 0x002fea0003800000 */
.L_x_2214:
        /* <DEDUP_REMOVED lines=38> */
.L_x_2216:
        /* <DEDUP_REMOVED lines=54> */
[----:B------:R-:W0:Y:S01]  /*6710*/  LDC R5, c[0x0][0x988] ;  /* 0x00026200ff057b82 */ /* 0x000e220000000800 */
[----:B-1----:R-:W-:Y:S02]  /*6720*/  FMNMX.FTZ R18, R7, R8, !PT ;  /* 0x0000000807127209 */ /* 0x002fe40007810000 */
[----:B------:R-:W1:Y:S04]  /*6730*/  SHFL.BFLY PT, R15, R14, 0x1, 0x1f ;  /* 0x0c201f000e0f7f89 */ /* 0x000e6800000e0000 */
[----:B------:R-:W2:Y:S01]  /*6740*/  SHFL.BFLY PT, R19, R18, 0x1, 0x1f ;  /* 0x0c201f0012137f89 */ /* 0x000ea200000e0000 */
[----:B-1----:R-:W-:-:S02]  /*6750*/  FMNMX.FTZ R10, R14, R15, !PT ;  /* 0x0000000f0e0a7209 */ /* 0x002fc40007810000 */
[----:B--2---:R-:W-:-:S03]  /*6760*/  FMNMX.FTZ R8, R18, R19, !PT ;  /* 0x0000001312087209 */ /* 0x004fc60007810000 */
[CC--:B0-----:R-:W-:Y:S01]  /*6770*/  FMUL.FTZ R160, R10.reuse, R5.reuse ;  /* 0x000000050aa07220 */ /* 0x0c1fe20000410000 */
[----:B------:R-:W-:Y:S01]  /*6780*/  FADD.FTZ R22, -R10, R11 ;  /* 0x0000000b0a167221 */ /* 0x000fe20000010100 */
[C---:B------:R-:W-:Y:S01]  /*6790*/  FADD.FTZ R6, -R8.reuse, R9 ;  /* 0x0000000908067221 */ /* 0x040fe20000010100 */
[-C--:B------:R-:W-:Y:S01]  /*67a0*/  FMUL.FTZ R14, R8, R5.reuse ;  /* 0x00000005080e7220 */ /* 0x080fe20000410000 */
[-C--:B------:R-:W-:Y:S01]  /*67b0*/  FFMA.FTZ R156, R88, R5.reuse, -R160 ;  /* 0x00000005589c7223 */ /* 0x080fe200000108a0 */
[-C--:B------:R-:W-:Y:S01]  /*67c0*/  FMUL.FTZ R22, R22, R5.reuse ;  /* 0x0000000516167220 */ /* 0x080fe20000410000 */
        /* <DEDUP_REMOVED lines=43> */
[----:B------:R2:W0:Y:S01]  /*6a80*/  MUFU.EX2 R18, R91 ;  /* 0x0000005b00127308 */ /* 0x0004220000000800 */
        /* <DEDUP_REMOVED lines=12> */
[-C--:B------:R-:W-:Y:S01]  /*6b50*/  FFMA.FTZ R109, R133, R5.reuse, -R160 ;  /* 0x00000005856d7223 */ /* 0x080fe200000108a0 */
[----:B------:R-:W-:-:S02]  /*6b60*/  FFMA.FTZ R14, R135, R5, -R14 ;  /* 0x00000005870e7223 */ /* 0x000fc4000001080e */
        /* <DEDUP_REMOVED lines=90> */
.L_x_2217:
[----:B------:R-:W-:Y:S01]  /*7110*/  UIADD3 UR5, UR5, 0x2a860, URZ ;  /* 0x0002a86005057890 */ /* 0x000fe2000fffe03f */
[----:B------:R-:W-:Y:S01]  /*7120*/  ISETP.GT.AND P1, PT, R20, R17, PT ;  /* 0x000000111400720c */ /* 0x000fe20003f24270 */
[----:B------:R-:W-:Y:S01]  /*7130*/  UMOV UR6, UR4 ;  /* 0x0000000400067c82 */ /* 0x000fe20008000000 */
[----:B------:R-:W-:Y:S01]  /*7140*/  F2FP.BF16.F32.PACK_AB R156, R9, R156 ;  /* 0x0000009c099c723e */ /* 0x000fe200000010ff */
[----:B------:R-:W-:Y:S01]  /*7150*/  UPRMT UR5, UR61, 0x654, UR5 ;  /* 0x000006543d057896 */ /* 0x000fe20008000005 */
[----:B------:R-:W-:Y:S01]  /*7160*/  F2FP.BF16.F32.PACK_AB R158, R11, R158 ;  /* 0x0000009e0b9e723e */ /* 0x000fe200000010ff */
[----:B------:R-:W-:Y:S01]  /*7170*/  IMAD.MOV.U32 R9, RZ, RZ, R8 ;  /* 0x000000ffff097224 */ /* 0x000fe200078e0008 */
        /* <DEDUP_REMOVED lines=25> */
[----:B------:R-:W-:Y:S01]  /*7310*/  IADD3 R20, R20, -0x1, RZ ;  /* 0xffffffff14147810 */ /* 0x000fe20007ffe0ff */
[----:B------:R-:W-:Y:S06]  /*7320*/  @P1 BRA `(.L_x_2218) ;  /* 0xffffffe400281947 */ /* 0x000fec000383ffff */
.L_x_2207:
        /* <DEDUP_REMOVED lines=67> */
.L_x_2219:
[----:B------:R-:W-:Y:S01]  /*7760*/  ULEA UR5, UR4, UR38, 0x3 ;  /* 0x0000002604057291 */ /* 0x000fe2000f8e183f */
[----:B------:R-:W-:-:S08]  /*7770*/  SHF.L.U32 R0, R0, 0x1f, RZ ;  /* 0x0000001f00007819 */ /* 0x000fd000000006ff */
[----:B------:R0:W1:Y:S01]  /*7780*/  SYNCS.PHASECHK.TRANS64.TRYWAIT P1, [UR5+0x2a850], R0 ;  /* 0x02a85000ff0075a7 */ /* 0x0000620008020145 */
[----:B------:R-:W-:Y:S05]  /*7790*/  @!P0 BRA `(.L_x_2220) ;  /* 0x0000000000048947 */ /* 0x000fea0003800000 */
[----:B------:R-:W-:Y:S01]  /*77a0*/  BPT.TRAP 0x1 ;  /* 0x000000040000795c */ /* 0x000fe20000300000 */
.L_x_2220:
[----:B-1----:R-:W-:Y:S05]  /*77b0*/  @P1 BRA `(.L_x_2221) ;  /* 0x0000000000081947 */ /* 0x002fea0003800000 */
[----:B------:R-:W1:Y:S02]  /*77c0*/  SYNCS.PHASECHK.TRANS64.TRYWAIT P1, [UR5+0x2a850], R0 ;  /* 0x02a85000ff0075a7 */ /* 0x000e640008020145 */
[----:B-1----:R-:W-:Y:S05]  /*77d0*/  @!P1 BRA `(.L_x_2222) ;  /* 0x0000005c00689947 */ /* 0x002fea0003800000 */
.L_x_2221:
[----:B------:R-:W-:Y:S01]  /*77e0*/  UIADD3 UR38, UR38, 0x400, URZ ;  /* 0x0000040026267890 */ /* 0x000fe2000fffe03f */
[----:B------:R-:W-:Y:S01]  /*77f0*/  WARPGROUP.ARRIVE ;  /* 0x00000000000079c5 */ /* 0x000fe20000000000 */
[----:B------:R-:W-:Y:S01]  /*7800*/  UMOV UR7, 0x40000040 ;  /* 0x4000004000077882 */ /* 0x000fe20000000000 */
[----:B-1----:R-:W1:Y:S01]  /*7810*/  SHFL.BFLY PT, R7, R4, 0x2, 0x1f ;  /* 0x0c401f0004077f89 */ /* 0x002e6200000e0000 */
[----:B------:R-:W-:Y:S01]  /*7820*/  USHF.R.U32.HI UR38, URZ, 0x4, UR38 ;  /* 0x000000043f267899 */ /* 0x000fe20008011626 */
[----:B------:R-:W-:Y:S02]  /*7830*/  MOV R11, RZ ;  /* 0x000000ff000b7202 */ /* 0x000fe40000000f00 */
        /* <DEDUP_REMOVED lines=56> */
.L_x_2223:
        /* <DEDUP_REMOVED lines=68> */
.L_x_2187:
[----:B------:R-:W-:Y:S05]  /*8000*/  @P0 BRA `(.L_x_2224) ;  /* 0x0000001400340947 */ /* 0x000fea0003800000 */
[----:B------:R-:W1:Y:S01]  /*8010*/  S2R R4, SR_TID.X ;  /* 0x0000000000047919 */ /* 0x000e620000002100 */
[----:B------:R-:W2:Y:S01]  /*8020*/  LDC R18, c[0x0][0xbe8] ;  /* 0x0002fa00ff127b82 */ /* 0x000ea20000000800 */
[----:B------:R-:W-:Y:S01]  /*8030*/  ULDC.64 UR4, c[0x0][0xbd0] ;  /* 0x0002f40000047ab9 */ /* 0x000fe20000000a00 */
[----:B------:R-:W-:Y:S01]  /*8040*/  ULDC.64 UR6, c[0x0][0xb38] ;  /* 0x0002ce0000067ab9 */ /* 0x000fe20000000a00 */
[----:B------:R-:W3:Y:S01]  /*8050*/  S2R R19, SR_CTAID.X ;  /* 0x0000000000137919 */ /* 0x000ee20000002500 */
[----:B------:R-:W-:Y:S04]  /*8060*/  BSSY B0, `(.L_x_2225) ;  /* 0x00000e3000007945 */ /* 0x000fe80003800000 */
[----:B------:R-:W4:Y:S08]  /*8070*/  S2UR UR9, SR_CTAID.Z ;  /* 0x00000000000979c3 */ /* 0x000f300000002700 */
[----:B------:R-:W5:Y:S08]  /*8080*/  LDC.64 R20, c[0x0][0xbd8] ;  /* 0x0002f600ff147b82 */ /* 0x000f700000000a00 */
[----:B------:R-:W-:Y:S01]  /*8090*/  BAR.SYNC.DEFER_BLOCKING 0x1, 0x100 ;  /* 0x0044000000007b1d */ /* 0x000fe20000010000 */
[----:B--2---:R-:W-:-:S07]  /*80a0*/  ISETP.NE.AND P0, PT, R18, 0x1, PT ;  /* 0x000000011200780c */ /* 0x004fce0003f05270 */
[----:B------:R-:W2:Y:S01]  /*80b0*/  S2UR UR8, SR_CTAID.Y ;  /* 0x00000000000879c3 */ /* 0x000ea20000002600 */
[----:B-1----:R-:W-:-:S07]  /*80c0*/  VIADD R4, R4, 0xffffff80 ;  /* 0xffffff8004047836 */ /* 0x002fce0000000000 */
[----:B------:R-:W2:Y:S01]  /*80d0*/  LDC R17, c[0x0][0xc50] ;  /* 0x00031400ff117b82 */ /* 0x000ea20000000800 */
[----:B------:R-:W-:-:S04]  /*80e0*/  SHF.R.S32.HI R5, RZ, 0x1f, R4 ;  /* 0x0000001fff057819 */ /* 0x000fc80000011404 */
[----:B0-----:R-:W-:-:S03]  /*80f0*/  LEA.HI R6, R5, R4, RZ, 0x7 ;  /* 0x0000000405067211 */ /* 0x001fc600078f38ff */
[----:B------:R-:W0:Y:S01]  /*8100*/  @P0 LDC R12, c[0x0][0xbec] ;  /* 0x0002fb00ff0c0b82 */ /* 0x000e220000000800 */
[----:B------:R-:W-:Y:S02]  /*8110*/  LEA.HI R5, R5, R4, RZ, 0x2 ;  /* 0x0000000405057211 */ /* 0x000fe400078f10ff */
[----:B------:R-:W-:Y:S02]  /*8120*/  LOP3.LUT R7, R6, 0xffffff80, RZ, 0xc0, !PT ;  /* 0xffffff8006077812 */ /* 0x000fe400078ec0ff */
[----:B------:R-:W-:-:S03]  /*8130*/  LOP3.LUT R11, R5, 0xfffffffc, RZ, 0xc0, !PT ;  /* 0xfffffffc050b7812 */ /* 0x000fc600078ec0ff */
[C---:B------:R-:W-:Y:S01]  /*8140*/  IMAD.IADD R88, R4.reuse, 0x1, -R7 ;  /* 0x0000000104587824 */ /* 0x040fe200078e0a07 */
[----:B------:R-:W-:Y:S01]  /*8150*/  IADD3 R11, R4, -R11, RZ ;  /* 0x8000000b040b7210 */ /* 0x000fe20007ffe0ff */
[----:B------:R-:W1:Y:S03]  /*8160*/  LDC.64 R22, c[0x0][0xb40] ;  /* 0x0002d000ff167b82 */ /* 0x000e660000000a00 */
[----:B------:R-:W-:-:S04]  /*8170*/  SHF.R.S32.HI R9, RZ, 0x1f, R88 ;  /* 0x0000001fff097819 */ /* 0x000fc80000011458 */
[CC--:B------:R-:W-:Y:S01]  /*8180*/  LEA.HI R89, R9.reuse, R88.reuse, RZ, 0x2 ;  /* 0x0000005809597211 */ /* 0x0c0fe200078f10ff */
[----:B------:R-:W1:Y:S01]  /*8190*/  @P0 LDC R90, c[0x0][0xbec] ;  /* 0x0002fb00ff5a0b82 */ /* 0x000e620000000800 */
[----:B------:R-:W-:Y:S02]  /*81a0*/  LEA.HI R9, R9, R88, RZ, 0x5 ;  /* 0x0000005809097211 */ /* 0x000fe400078f28ff */
[--C-:B------:R-:W-:Y:S02]  /*81b0*/  SHF.R.S32.HI R8, RZ, 0x2, R89.reuse ;  /* 0x00000002ff087819 */ /* 0x100fe40000011459 */
[----:B------:R-:W-:Y:S02]  /*81c0*/  SHF.R.S32.HI R7, RZ, 0x1f, R89 ;  /* 0x0000001fff077819 */ /* 0x000fe40000011459 */
[----:B------:R-:W-:Y:S01]  /*81d0*/  LOP3.LUT R89, R89, 0x7ffffffc, RZ, 0xc0, !PT ;  /* 0x7ffffffc59597812 */ /* 0x000fe200078ec0ff */
[----:B------:R-:W1:Y:S01]  /*81e0*/  @P0 LDC R15, c[0x0][0xbf0] ;  /* 0x0002fc00ff0f0b82 */ /* 0x000e620000000800 */
[----:B------:R-:W-:-:S04]  /*81f0*/  LEA.HI R7, R7, R8, RZ, 0x3 ;  /* 0x0000000807077211 */ /* 0x000fc800078f18ff */
[----:B------:R-:W-:Y:S02]  /*8200*/  LOP3.LUT R5, R7, 0xfffffff8, RZ, 0xc0, !PT ;  /* 0xfffffff807057812 */ /* 0x000fe400078ec0ff */
[----:B------:R-:W-:Y:S01]  /*8210*/  SHF.R.S32.HI R7, RZ, 0x7, R6 ;  /* 0x00000007ff077819 */ /* 0x000fe20000011406 */
[----:B------:R-:W1:Y:S02]  /*8220*/  @P0 LDC R91, c[0x0][0xbf0] ;  /* 0x0002fc00ff5b0b82 */ /* 0x000e640000000800 */
[----:B------:R-:W-:Y:S01]  /*8230*/  IMAD.IADD R5, R8, 0x1, -R5 ;  /* 0x0000000108057824 */ /* 0x000fe200078e0a05 */
[----:B------:R-:W-:Y:S02]  /*8240*/  LEA.HI R8, R11, R11, RZ, 0x1 ;  /* 0x0000000b0b087211 */ /* 0x000fe400078f08ff */
[----:B------:R-:W-:Y:S02]  /*8250*/  LEA.HI R4, R6, R7, RZ, 0x1 ;  /* 0x0000000706047211 */ /* 0x000fe400078f08ff */
[----:B------:R-:W-:-:S02]  /*8260*/  LOP3.LUT R8, R8, 0x1ffffffe, RZ, 0xc0, !PT ;  /* 0x1ffffffe08087812 */ /* 0x000fc400078ec0ff */
[----:B------:R-:W-:Y:S02]  /*8270*/  LOP3.LUT R4, R4, 0x3fffffe, RZ, 0xc0, !PT ;  /* 0x03fffffe04047812 */ /* 0x000fe400078ec0ff */
[----:B------:R-:W-:Y:S01]  /*8280*/  SHF.R.S32.HI R6, RZ, 0x5, R9 ;  /* 0x00000005ff067819 */ /* 0x000fe20000011409 */
[----:B------:R-:W-:Y:S01]  /*8290*/  IMAD.IADD R13, R11, 0x1, -R8 ;  /* 0x000000010b0d7824 */ /* 0x000fe200078e0a08 */
[----:B------:R-:W-:Y:S01]  /*82a0*/  SHF.R.S32.HI R11, RZ, 0x1f, R16 ;  /* 0x0000001fff0b7819 */ /* 0x000fe20000011410 */
[----:B------:R-:W-:Y:S02]  /*82b0*/  IMAD.IADD R4, R7, 0x1, -R4 ;  /* 0x0000000107047824 */ /* 0x000fe400078e0a04 */
[----:B------:R-:W-:Y:S02]  /*82c0*/  IMAD R5, R6, 0x10, R5 ;  /* 0x0000001006057824 */ /* 0x000fe400078e0205 */
[C---:B------:R-:W-:Y:S02]  /*82d0*/  IMAD R7, R11.reuse, UR4, RZ ;  /* 0x000000040b077c24 */ /* 0x040fe4000f8e02ff */
[----:B------:R-:W-:Y:S01]  /*82e0*/  IMAD R11, R11, UR6, RZ ;  /* 0x000000060b0b7c24 */ /* 0x000fe2000f8e02ff */
[----:B------:R-:W-:Y:S01]  /*82f0*/  LEA R8, R4, R5, 0x6 ;  /* 0x0000000504087211 */ /* 0x000fe200078e30ff */
[----:B------:R-:W-:Y:S01]  /*8300*/  IMAD.WIDE.U32 R4, R16, UR4, RZ ;  /* 0x0000000410047c25 */ /* 0x000fe2000f8e00ff */
[----:B----4-:R-:W-:-:S03]  /*8310*/  USHF.R.S32.HI UR4, URZ, 0x1f, UR9 ;  /* 0x0000001f3f047899 */ /* 0x010fc60008011409 */
[C---:B------:R-:W-:Y:S02]  /*8320*/  IMAD R9, R16.reuse, UR5, R7 ;  /* 0x0000000510097c24 */ /* 0x040fe4000f8e0207 */
[----:B------:R-:W-:-:S04]  /*8330*/  IMAD.WIDE.U32 R6, R16, UR6, RZ ;  /* 0x0000000610067c25 */ /* 0x000fc8000f8e00ff */
[----:B------:R-:W-:Y:S02]  /*8340*/  IMAD.IADD R5, R5, 0x1, R9 ;  /* 0x0000000105057824 */ /* 0x000fe400078e0209 */
[C---:B------:R-:W-:Y:S01]  /*8350*/  IMAD R11, R16.reuse, UR7, R11 ;  /* 0x00000007100b7c24 */ /* 0x040fe2000f8e020b */
[----:B------:R-:W-:Y:S01]  /*8360*/  IADD3 R16, -R16, RZ, RZ ;  /* 0x000000ff10107210 */ /* 0x000fe20007ffe1ff */
[----:B------:R-:W-:Y:S01]  /*8370*/  IMAD R9, R13, 0x8, R8 ;  /* 0x000000080d097824 */ /* 0x000fe200078e0208 */
[----:B------:R-:W-:Y:S01]  /*8380*/  ULDC.64 UR6, c[0x0][0xb48] ;  /* 0x0002d20000067ab9 */ /* 0x000fe20000000a00 */
[----:B-----5:R-:W-:Y:S02]  /*8390*/  IMAD R10, R20, UR4, RZ ;  /* 0x00000004140a7c24 */ /* 0x020fe4000f8e02ff */
[----:B---3--:R-:W-:Y:S02]  /*83a0*/  IMAD R9, R19, 0x80, R9 ;  /* 0x0000008013097824 */ /* 0x008fe400078e0209 */
[----:B------:R-:W-:-:S02]  /*83b0*/  IMAD R13, R21, UR9, R10 ;  /* 0x00000009150d7c24 */ /* 0x000fc4000f8e020a */
[----:B--2---:R-:W-:Y:S02]  /*83c0*/  IMAD R21, R17, R16, UR8 ;  /* 0x0000000811157e24 */ /* 0x004fe4000f8e0210 */
[----:B------:R-:W-:-:S03]  /*83d0*/  IMAD.WIDE.U32 R4, R20, UR9, R4 ;  /* 0x0000000914047c25 */ /* 0x000fc6000f8e0004 */
[----:B------:R-:W-:Y:S01]  /*83e0*/  SHF.R.S32.HI R14, RZ, 0x1f, R21 ;  /* 0x0000001fff0e7819 */ /* 0x000fe20000011415 */
[----:B0-----:R-:W-:-:S04]  /*83f0*/  @P0 IMAD.HI.U32 R10, R9, R12, RZ ;  /* 0x0000000c090a0227 */ /* 0x001fc800078e00ff */
[----:B------:R-:W-:Y:S02]  /*8400*/  IMAD.IADD R7, R7, 0x1, R11 ;  /* 0x0000000107077824 */ /* 0x000fe400078e020b */
[----:B------:R-:W-:Y:S02]  /*8410*/  IMAD.IADD R5, R5, 0x1, R13 ;  /* 0x0000000105057824 */ /* 0x000fe400078e020d */
[----:B-1----:R-:W-:Y:S01]  /*8420*/  IMAD R12, R22, UR4, RZ ;  /* 0x00000004160c7c24 */ /* 0x002fe2000f8e02ff */
[----:B------:R-:W-:Y:S01]  /*8430*/  ULDC.64 UR4, c[0x0][0xbe0] ;  /* 0x0002f80000047ab9 */ /* 0x000fe20000000a00 */
[----:B------:R-:W-:-:S04]  /*8440*/  @P0 IMAD.HI.U32 R90, R9, R90, RZ ;  /* 0x0000005a095a0227 */ /* 0x000fc800078e00ff */
[----:B------:R-:W-:Y:S01]  /*8450*/  IMAD.MOV.U32 R11, RZ, RZ, R9 ;  /* 0x000000ffff0b7224 */ /* 0x000fe200078e0009 */
[----:B------:R-:W-:Y:S01]  /*8460*/  @P0 SHF.R.U32.HI R11, RZ, R15, R10 ;  /* 0x0000000fff0b0219 */ /* 0x000fe2000001160a */
[----:B------:R-:W-:Y:S02]  /*8470*/  IMAD R15, R23, UR9, R12 ;  /* 0x00000009170f7c24 */ /* 0x000fe4000f8e020c */
[----:B------:R-:W-:Y:S01]  /*8480*/  IMAD.WIDE.U32 R6, R22, UR9, R6 ;  /* 0x0000000916067c25 */ /* 0x000fe2000f8e0006 */
[----:B------:R-:W-:-:S03]  /*8490*/  ULDC.64 UR8, c[0x0][0xb28] ;  /* 0x0002ca0000087ab9 */ /* 0x000fc60000000a00 */
[----:B------:R-:W-:-:S04]  /*84a0*/  IMAD.WIDE.U32 R4, R21, UR4, R4 ;  /* 0x0000000415047c25 */ /* 0x000fc8000f8e0004 */
[----:B------:R-:W-:Y:S01]  /*84b0*/  IMAD.MOV.U32 R13, RZ, RZ, R9 ;  /* 0x000000ffff0d7224 */ /* 0x000fe200078e0009 */
[----:B------:R-:W-:Y:S01]  /*84c0*/  @P0 SHF.R.U32.HI R13, RZ, R91, R90 ;  /* 0x0000005bff0d0219 */ /* 0x000fe2000001165a */
[C---:B------:R-:W-:Y:S01]  /*84d0*/  IMAD R10, R14.reuse, UR4, RZ ;  /* 0x000000040e0a7c24 */ /* 0x040fe2000f8e02ff */
[----:B------:R-:W-:Y:S01]  /*84e0*/  IADD3 R4, P0, R11, R4, RZ ;  /* 0x000000040b047210 */ /* 0x000fe20007f1e0ff */
[----:B------:R-:W-:Y:S01]  /*84f0*/  IMAD.IADD R7, R7, 0x1, R15 ;  /* 0x0000000107077824 */ /* 0x000fe200078e020f */
[----:B------:R-:W-:Y:S01]  /*8500*/  SHF.R.S32.HI R15, RZ, 0x1f, R11 ;  /* 0x0000001fff0f7819 */ /* 0x000fe2000001140b */
[----:B------:R-:W-:Y:S01]  /*8510*/  IMAD R14, R14, UR6, RZ ;  /* 0x000000060e0e7c24 */ /* 0x000fe2000f8e02ff */
[----:B------:R-:W-:Y:S01]  /*8520*/  IADD3 R11, -R11, RZ, RZ ;  /* 0x000000ff0b0b7210 */ /* 0x000fe20007ffe1ff */
[C---:B------:R-:W-:Y:S01]  /*8530*/  IMAD R12, R21.reuse, UR5, R10 ;  /* 0x00000005150c7c24 */ /* 0x040fe2000f8e020a */
[--C-:B------:R-:W-:Y:S01]  /*8540*/  SHF.R.S32.HI R10, RZ, 0x1f, R13.reuse ;  /* 0x0000001fff0a7819 */ /* 0x100fe2000001140d */
[----:B------:R-:W-:Y:S01]  /*8550*/  IMAD R17, R21, UR7, R14 ;  /* 0x0000000715117c24 */ /* 0x000fe2000f8e020e */
[----:B------:R-:W-:Y:S01]  /*8560*/  ULDC.64 UR4, c[0x0][0xb30] ;  /* 0x0002cc0000047ab9 */ /* 0x000fe20000000a00 */
[----:B------:R-:W-:Y:S01]  /*8570*/  IMAD.MOV R14, RZ, RZ, -R13 ;  /* 0x000000ffff0e7224 */ /* 0x000fe200078e0a0d */
[----:B------:R-:W-:Y:S01]  /*8580*/  IADD3.X R5, R15, R5, R12, P0, !PT ;  /* 0x000000050f057210 */ /* 0x000fe200007fe40c */
[----:B------:R-:W-:-:S02]  /*8590*/  IMAD R10, R10, UR4, RZ ;  /* 0x000000040a0a7c24 */ /* 0x000fc4000f8e02ff */
[----:B------:R-:W-:Y:S02]  /*85a0*/  IMAD R11, R18, R11, R9 ;  /* 0x0000000b120b7224 */ /* 0x000fe400078e0209 */
[----:B------:R-:W-:Y:S01]  /*85b0*/  IMAD.WIDE.U32 R6, R21, UR6, R6 ;  /* 0x0000000615067c25 */ /* 0x000fe2000f8e0006 */
[----:B------:R-:W-:-:S03]  /*85c0*/  ULDC.64 UR6, c[0x0][0xbc8] ;  /* 0x0002f20000067ab9 */ /* 0x000fc60000000a00 */
        /* <DEDUP_REMOVED lines=52> */
[----:B------:R-:W-:Y:S01]  /*8910*/  VIADD R9, R21, 0x28 ;  /* 0x0000002815097836 */ /* 0x000fe20000000000 */
[----:B------:R-:W-:Y:S01]  /*8920*/  ISETP.GE.AND P0, PT, R3, UR4, PT ;  /* 0x0000000403007c0c */ /* 0x000fe2000bf06270 */
[C---:B------:R-:W-:Y:S01]  /*8930*/  VIADD R10, R21.reuse, 0x30 ;  /* 0x00000030150a7836 */ /* 0x040fe20000000000 */
        /* <DEDUP_REMOVED lines=13> */
[----:B------:R-:W-:Y:S01]  /*8a10*/  @!P0 LOP3.LUT R3, R3, 0xfffffffe, RZ, 0xc0, !PT ;  /* 0xfffffffe03038812 */ /* 0x000fe200078ec0ff */
[--C-:B------:R-:W-:Y:S01]  /*8a20*/  @!P3 IMAD.WIDE R6, R7, 0x4, R16.reuse ;  /* 0x000000040706b825 */ /* 0x100fe200078e0210 */
[----:B------:R-:W-:Y:S02]  /*8a30*/  ISETP.GE.AND P2, PT, R0, UR4, PT ;  /* 0x0000000400007c0c */ /* 0x000fe4000bf46270 */
[----:B------:R-:W-:Y:S02]  /*8a40*/  @!P1 LEA.HI R8, R8, R8, RZ, 0x1 ;  /* 0x0000000808089211 */ /* 0x000fe400078f08ff */
[----:B------:R1:W-:Y:S01]  /*8a50*/  @!P3 ST.E.64 desc[UR36][R6.64], R28 ;  /* 0x0000001c0600b985 */ /* 0x0003e2000c101b24 */
[----:B------:R-:W-:Y:S01]  /*8a60*/  ISETP.GE.AND P3, PT, R9, UR4, PT ;  /* 0x0000000409007c0c */ /* 0x000fe2000bf66270 */
[----:B0-----:R-:W-:Y:S01]  /*8a70*/  @!P0 IMAD.WIDE R4, R3, 0x4, R16 ;  /* 0x0000000403048825 */ /* 0x001fe200078e0210 */
[----:B------:R-:W-:Y:S02]  /*8a80*/  @!P4 LEA.HI R10, R10, R10, RZ, 0x1 ;  /* 0x0000000a0a0ac211 */ /* 0x000fe400078f08ff */
[----:B------:R-:W-:-:S02]  /*8a90*/  @!P6 LEA.HI R12, R12, R12, RZ, 0x1 ;  /* 0x0000000c0c0ce211 */ /* 0x000fc400078f08ff */
[----:B------:R0:W-:Y:S01]  /*8aa0*/  @!P0 ST.E.64 desc[UR36][R4.64], R32 ;  /* 0x0000002004008985 */ /* 0x0001e2000c101b24 */
[----:B------:R-:W-:Y:S02]  /*8ab0*/  IADD3 R15, R21, 0x60, RZ ;  /* 0x00000060150f7810 */ /* 0x000fe40007ffe0ff */
[----:B------:R-:W-:-:S04]  /*8ac0*/  @!P2 LEA.HI R0, R0, R0, RZ, 0x1 ;  /* 0x000000000000a211 */ /* 0x000fc800078f08ff */
[----:B------:R-:W-:Y:S02]  /*8ad0*/  @!P3 LEA.HI R3, R9, R9, RZ, 0x1 ;  /* 0x000000090903b211 */ /* 0x000fe400078f08ff */
[----:B-1----:R-:W-:Y:S02]  /*8ae0*/  @!P1 LOP3.LUT R7, R8, 0xfffffffe, RZ, 0xc0, !PT ;  /* 0xfffffffe08079812 */ /* 0x002fe400078ec0ff */
[----:B------:R-:W-:Y:S02]  /*8af0*/  @!P2 LOP3.LUT R9, R0, 0xfffffffe, RZ, 0xc0, !PT ;  /* 0xfffffffe0009a812 */ /* 0x000fe400078ec0ff */
[----:B------:R-:W-:Y:S01]  /*8b00*/  @!P3 LOP3.LUT R3, R3, 0xfffffffe, RZ, 0xc0, !PT ;  /* 0xfffffffe0303b812 */ /* 0x000fe200078ec0ff */
[--C-:B------:R-:W-:Y:S01]  /*8b10*/  @!P1 IMAD.WIDE R6, R7, 0x4, R16.reuse ;  /* 0x0000000407069825 */ /* 0x100fe200078e0210 */
[----:B------:R-:W-:Y:S02]  /*8b20*/  @!P5 LEA.HI R0, R11, R11, RZ, 0x1 ;  /* 0x0000000b0b00d211 */ /* 0x000fe400078f08ff */
[----:B------:R-:W-:Y:S01]  /*8b30*/  @!P4 LOP3.LUT R11, R10, 0xfffffffe, RZ, 0xc0, !PT ;  /* 0xfffffffe0a0bc812 */ /* 0x000fe200078ec0ff */
[--C-:B0-----:R-:W-:Y:S01]  /*8b40*/  @!P3 IMAD.WIDE R4, R3, 0x4, R16.reuse ;  /* 0x000000040304b825 */ /* 0x101fe200078e0210 */
[----:B------:R-:W-:Y:S01]  /*8b50*/  @!P5 LOP3.LUT R13, R0, 0xfffffffe, RZ, 0xc0, !PT ;  /* 0xfffffffe000dd812 */ /* 0x000fe200078ec0ff */
[----:B------:R0:W-:Y:S01]  /*8b60*/  @!P1 ST.E.64 desc[UR36][R6.64], R36 ;  /* 0x0000002406009985 */ /* 0x0001e2000c101b24 */
[----:B------:R-:W-:Y:S01]  /*8b70*/  @!P6 LOP3.LUT R3, R12, 0xfffffffe, RZ, 0xc0, !PT ;  /* 0xfffffffe0c03e812 */ /* 0x000fe200078ec0ff */
[----:B------:R-:W-:-:S04]  /*8b80*/  @!P2 IMAD.WIDE R8, R9, 0x4, R16 ;  /* 0x000000040908a825 */ /* 0x000fc800078e0210 */
[----:B------:R-:W-:Y:S01]  /*8b90*/  VIADD R0, R21, 0x48 ;  /* 0x0000004815007836 */ /* 0x000fe20000000000 */
[----:B------:R-:W-:Y:S01]  /*8ba0*/  @!P2 ST.E.64 desc[UR36][R8.64], R40 ;  /* 0x000000280800a985 */ /* 0x000fe2000c101b24 */
[----:B------:R-:W-:-:S03]  /*8bb0*/  ISETP.GE.AND P2, PT, R14, UR4, PT ;  /* 0x000000040e007c0c */ /* 0x000fc6000bf46270 */
[----:B------:R1:W-:Y:S01]  /*8bc0*/  @!P3 ST.E.64 desc[UR36][R4.64], R44 ;  /* 0x0000002c0400b985 */ /* 0x0003e2000c101b24 */
[----:B------:R-:W-:Y:S01]  /*8bd0*/  ISETP.GE.AND P0, PT, R0, UR4, PT ;  /* 0x0000000400007c0c */ /* 0x000fe2000bf06270 */
[----:B0-----:R-:W-:Y:S01]  /*8be0*/  @!P4 IMAD.WIDE R6, R11, 0x4, R16 ;  /* 0x000000040b06c825 */ /* 0x001fe200078e0210 */
[----:B------:R-:W-:-:S03]  /*8bf0*/  ISETP.GE.AND P3, PT, R15, UR4, PT ;  /* 0x000000040f007c0c */ /* 0x000fc6000bf66270 */
[--C-:B------:R-:W-:Y:S01]  /*8c00*/  @!P5 IMAD.WIDE R10, R13, 0x4, R16.reuse ;  /* 0x000000040d0ad825 */ /* 0x100fe200078e0210 */
[----:B------:R-:W-:Y:S03]  /*8c10*/  @!P4 ST.E.64 desc[UR36][R6.64], R48 ;  /* 0x000000300600c985 */ /* 0x000fe6000c101b24 */
[----:B------:R-:W-:Y:S01]  /*8c20*/  @!P2 LEA.HI R14, R14, R14, RZ, 0x1 ;  /* 0x0000000e0e0ea211 */ /* 0x000fe200078f08ff */
[----:B------:R-:W-:Y:S01]  /*8c30*/  @!P6 IMAD.WIDE R12, R3, 0x4, R16 ;  /* 0x00000004030ce825 */ /* 0x000fe200078e0210 */
[----:B------:R0:W-:Y:S02]  /*8c40*/  @!P5 ST.E.64 desc[UR36][R10.64], R52 ;  /* 0x000000340a00d985 */ /* 0x0001e4000c101b24 */
[----:B------:R-:W-:Y:S01]  /*8c50*/  @!P0 LEA.HI R0, R0, R0, RZ, 0x1 ;  /* 0x0000000000008211 */ /* 0x000fe200078f08ff */
[C---:B------:R-:W-:Y:S01]  /*8c60*/  VIADD R3, R21.reuse, 0x50 ;  /* 0x0000005015037836 */ /* 0x040fe20000000000 */
[----:B------:R2:W-:Y:S01]  /*8c70*/  @!P6 ST.E.64 desc[UR36][R12.64], R56 ;  /* 0x000000380c00e985 */ /* 0x0005e2000c101b24 */
[----:B-1----:R-:W-:Y:S01]  /*8c80*/  VIADD R5, R21, 0x78 ;  /* 0x0000007815057836 */ /* 0x002fe20000000000 */
[----:B------:R-:W-:Y:S01]  /*8c90*/  @!P3 LEA.HI R15, R15, R15, RZ, 0x1 ;  /* 0x0000000f0f0fb211 */ /* 0x000fe200078f08ff */
[----:B------:R-:W-:Y:S01]  /*8ca0*/  VIADD R8, R21, 0x68 ;  /* 0x0000006815087836 */ /* 0x000fe20000000000 */
[----:B------:R-:W-:Y:S01]  /*8cb0*/  ISETP.GE.AND P1, PT, R3, UR4, PT ;  /* 0x0000000403007c0c */ /* 0x000fe2000bf26270 */
[----:B------:R-:W-:Y:S01]  /*8cc0*/  VIADD R9, R21, 0x70 ;  /* 0x0000007015097836 */ /* 0x000fe20000000000 */
[----:B------:R-:W-:-:S02]  /*8cd0*/  ISETP.GE.AND P6, PT, R5, UR4, PT ;  /* 0x0000000405007c0c */ /* 0x000fc4000bfc6270 */
[----:B------:R-:W-:Y:S02]  /*8ce0*/  ISETP.GE.AND P4, PT, R8, UR4, PT ;  /* 0x0000000408007c0c */ /* 0x000fe4000bf86270 */
[----:B------:R-:W-:Y:S02]  /*8cf0*/  ISETP.GE.AND P5, PT, R9, UR4, PT ;  /* 0x0000000409007c0c */ /* 0x000fe4000bfa6270 */
[----:B0-----:R-:W-:-:S05]  /*8d00*/  @!P3 LOP3.LUT R11, R15, 0xfffffffe, RZ, 0xc0, !PT ;  /* 0xfffffffe0f0bb812 */ /* 0x001fca00078ec0ff */
[----:B------:R-:W-:Y:S01]  /*8d10*/  @!P1 LEA.HI R3, R3, R3, RZ, 0x1 ;  /* 0x0000000303039211 */ /* 0x000fe200078f08ff */
[----:B------:R-:W-:Y:S01]  /*8d20*/  @!P3 IMAD.WIDE R10, R11, 0x4, R16 ;  /* 0x000000040b0ab825 */ /* 0x000fe200078e0210 */
[----:B------:R-:W-:Y:S02]  /*8d30*/  @!P6 LEA.HI R6, R5, R5, RZ, 0x1 ;  /* 0x000000050506e211 */ /* 0x000fe400078f08ff */
[----:B------:R-:W-:Y:S02]  /*8d40*/  @!P4 LEA.HI R8, R8, R8, RZ, 0x1 ;  /* 0x000000080808c211 */ /* 0x000fe400078f08ff */
[----:B------:R-:W-:Y:S02]  /*8d50*/  @!P5 LEA.HI R4, R9, R9, RZ, 0x1 ;  /* 0x000000090904d211 */ /* 0x000fe400078f08ff */
[----:B------:R-:W-:Y:S02]  /*8d60*/  @!P0 LOP3.LUT R5, R0, 0xfffffffe, RZ, 0xc0, !PT ;  /* 0xfffffffe00058812 */ /* 0x000fe400078ec0ff */
[----:B------:R-:W-:-:S02]  /*8d70*/  @!P1 LOP3.LUT R3, R3, 0xfffffffe, RZ, 0xc0, !PT ;  /* 0xfffffffe03039812 */ /* 0x000fc400078ec0ff */
[----:B------:R-:W-:Y:S02]  /*8d80*/  @!P2 LOP3.LUT R9, R14, 0xfffffffe, RZ, 0xc0, !PT ;  /* 0xfffffffe0e09a812 */ /* 0x000fe400078ec0ff */
[----:B--2---:R-:W-:Y:S02]  /*8d90*/  @!P4 LOP3.LUT R13, R8, 0xfffffffe, RZ, 0xc0, !PT ;  /* 0xfffffffe080dc812 */ /* 0x004fe400078ec0ff */
        /* <DEDUP_REMOVED lines=15> */
.L_x_2226:
[----:B------:R-:W-:Y:S05]  /*8e90*/  BSYNC B0 ;  /* 0x0000000000007941 */ /* 0x000fea0003800000 */
.L_x_2225:
        /* <DEDUP_REMOVED lines=10> */
[----:B------:R-:W-:Y:S01]  /*8f40*/  VIADD R9, R21, 0x20 ;  /* 0x0000002015097836 */ /* 0x000fe20000000000 */
[----:B------:R-:W-:Y:S01]  /*8f50*/  ISETP.GE.AND P6, PT, R3, UR4, PT ;  /* 0x0000000403007c0c */ /* 0x000fe2000bfc6270 */
[C---:B------:R-:W-:Y:S01]  /*8f60*/  VIADD R11, R21.reuse, 0x30 ;  /* 0x00000030150b7836 */ /* 0x040fe20000000000 */
[C---:B------:R-:W-:Y:S01]  /*8f70*/  IADD3 R10, R21.reuse, 0x28, RZ ;  /* 0x00000028150a7810 */ /* 0x040fe20007ffe0ff */
[----:B------:R-:W-:Y:S01]  /*8f80*/  VIADD R12, R21, 0x38 ;  /* 0x00000038150c7836 */ /* 0x000fe20000000000 */
[----:B------:R-:W-:Y:S01]  /*8f90*/  ISETP.GE.AND P4, PT, R9, UR4, PT ;  /* 0x0000000409007c0c */ /* 0x000fe2000bf86270 */
[C---:B---3--:R-:W-:Y:S01]  /*8fa0*/  VIADD R16, R21.reuse, 0x40 ;  /* 0x0000004015107836 */ /* 0x048fe20000000000 */
[----:B------:R-:W-:Y:S01]  /*8fb0*/  ISETP.GE.AND P3, PT, R10, UR4, PT ;  /* 0x000000040a007c0c */ /* 0x000fe2000bf66270 */
[----:B0-----:R-:W-:Y:S01]  /*8fc0*/  VIADD R20, R21, 0x70 ;  /* 0x0000007015147836 */ /* 0x001fe20000000000 */
        /* <DEDUP_REMOVED lines=10> */
[----:B------:R-:W-:Y:S01]  /*9070*/  @!P3 LEA.HI R10, R10, R10, RZ, 0x1 ;  /* 0x0000000a0a0ab211 */ /* 0x000fe200078f08ff */
[--C-:B------:R-:W-:Y:S01]  /*9080*/  @!P6 IMAD.WIDE R6, R7, 0x4, R14.reuse ;  /* 0x000000040706e825 */ /* 0x100fe200078e020e */
[----:B------:R-:W-:Y:S02]  /*9090*/  @!P2 LEA.HI R0, R11, R11, RZ, 0x1 ;  /* 0x0000000b0b00a211 */ /* 0x000fe400078f08ff */
[----:B------:R-:W-:Y:S01]  /*90a0*/  @!P0 LEA.HI R8, R8, R8, RZ, 0x1 ;  /* 0x0000000808088211 */ /* 0x000fe200078f08ff */
[----:B0-----:R-:W-:Y:S01]  /*90b0*/  @!P5 IMAD.WIDE R4, R3, 0x4, R14 ;  /* 0x000000040304d825 */ /* 0x001fe200078e020e */
[----:B------:R-:W-:Y:S02]  /*90c0*/  @!P1 LEA.HI R12, R12, R12, RZ, 0x1 ;  /* 0x0000000c0c0c9211 */ /* 0x000fe400078f08ff */
[----:B------:R-:W-:Y:S02]  /*90d0*/  @!P0 LOP3.LUT R3, R8, 0xfffffffe, RZ, 0xc0, !PT ;  /* 0xfffffffe08038812 */ /* 0x000fe400078ec0ff */
[----:B------:R-:W-:Y:S01]  /*90e0*/  @!P4 LOP3.LUT R9, R9, 0xfffffffe, RZ, 0xc0, !PT ;  /* 0xfffffffe0909c812 */ /* 0x000fe200078ec0ff */
[----:B------:R0:W-:Y:S01]  /*90f0*/  @!P5 ST.E.64 desc[UR36][R4.64], R30 ;  /* 0x0000001e0400d985 */ /* 0x0001e2000c101b24 */
[----:B------:R-:W-:-:S02]  /*9100*/  @!P3 LOP3.LUT R11, R10, 0xfffffffe, RZ, 0xc0, !PT ;  /* 0xfffffffe0a0bb812 */ /* 0x000fc400078ec0ff */
[----:B------:R-:W-:Y:S01]  /*9110*/  @!P2 LOP3.LUT R13, R0, 0xfffffffe, RZ, 0xc0, !PT ;  /* 0xfffffffe000da812 */ /* 0x000fe200078ec0ff */
[----:B------:R1:W-:Y:S01]  /*9120*/  @!P6 ST.E.64 desc[UR36][R6.64], R34 ;  /* 0x000000220600e985 */ /* 0x0003e2000c101b24 */
[----:B----4-:R-:W-:Y:S01]  /*9130*/  @!P1 LOP3.LUT R17, R12, 0xfffffffe, RZ, 0xc0, !PT ;  /* 0xfffffffe0c119812 */ /* 0x010fe200078ec0ff */
[C---:B------:R-:W-:Y:S01]  /*9140*/  VIADD R0, R21.reuse, 0x50 ;  /* 0x0000005015007836 */ /* 0x040fe20000000000 */
[C---:B------:R-:W-:Y:S02]  /*9150*/  IADD3 R18, R21.reuse, 0x48, RZ ;  /* 0x0000004815127810 */ /* 0x040fe40007ffe0ff */
[----:B------:R-:W-:Y:S02]  /*9160*/  ISETP.GE.AND P5, PT, R16, UR4, PT ;  /* 0x0000000410007c0c */ /* 0x000fe4000bfa6270 */
[----:B------:R-:W-:Y:S02]  /*9170*/  ISETP.GE.AND P6, PT, R18, UR4, PT ;  /* 0x0000000412007c0c */ /* 0x000fe4000bfc6270 */
[----:B------:R-:W-:Y:S01]  /*9180*/  IADD3 R19, R21, 0x68, RZ ;  /* 0x0000006815137810 */ /* 0x000fe20007ffe0ff */
        /* <DEDUP_REMOVED lines=9> */
[----:B------:R-:W-:-:S02]  /*9220*/  ISETP.GE.AND P3, PT, R19, UR4, PT ;  /* 0x0000000413007c0c */ /* 0x000fc4000bf66270 */
[----:B------:R-:W-:Y:S01]  /*9230*/  @!P1 IMAD.WIDE R12, R17, 0x4, R14 ;  /* 0x00000004110c9825 */ /* 0x000fe200078e020e */
[----:B------:R3:W-:Y:S01]  /*9240*/  @!P2 ST.E.64 desc[UR36][R10.64], R50 ;  /* 0x000000320a00a985 */ /* 0x0007e2000c101b24 */
[----:B------:R-:W-:Y:S02]  /*9250*/  @!P5 LEA.HI R16, R16, R16, RZ, 0x1 ;  /* 0x000000101010d211 */ /* 0x000fe400078f08ff */
[C---:B------:R-:W-:Y:S01]  /*9260*/  VIADD R3, R21.reuse, 0x58 ;  /* 0x0000005815037836 */ /* 0x040fe20000000000 */
[----:B------:R4:W-:Y:S01]  /*9270*/  @!P1 ST.E.64 desc[UR36][R12.64], R54 ;  /* 0x000000360c009985 */ /* 0x0009e2000c101b24 */
[C---:B------:R-:W-:Y:S01]  /*9280*/  VIADD R17, R21.reuse, 0x60 ;  /* 0x0000006015117836 */ /* 0x040fe20000000000 */
[----:B------:R-:W-:Y:S01]  /*9290*/  @!P6 LEA.HI R18, R18, R18, RZ, 0x1 ;  /* 0x000000121212e211 */ /* 0x000fe200078f08ff */
        /* <DEDUP_REMOVED lines=10> */
[----:B--2---:R-:W-:Y:S01]  /*9340*/  @!P1 LEA.HI R8, R3, R3, RZ, 0x1 ;  /* 0x0000000303089211 */ /* 0x004fe200078f08ff */
[----:B------:R0:W-:Y:S01]  /*9350*/  @!P5 ST.E.64 desc[UR36][R4.64], R58 ;  /* 0x0000003a0400d985 */ /* 0x0001e2000c101b24 */
[----:B------:R-:W-:-:S02]  /*9360*/  @!P2 LEA.HI R17, R17, R17, RZ, 0x1 ;  /* 0x000000111111a211 */ /* 0x000fc400078f08ff */
[----:B------:R-:W-:Y:S01]  /*9370*/  @!P0 LOP3.LUT R3, R0, 0xfffffffe, RZ, 0xc0, !PT ;  /* 0xfffffffe00038812 */ /* 0x000fe200078ec0ff */
[----:B------:R1:W-:Y:S01]  /*9380*/  @!P6 ST.E.64 desc[UR36][R6.64], R62 ;  /* 0x0000003e0600e985 */ /* 0x0003e2000c101b24 */
[----:B------:R-:W-:Y:S02]  /*9390*/  @!P1 LOP3.LUT R9, R8, 0xfffffffe, RZ, 0xc0, !PT ;  /* 0xfffffffe08099812 */ /* 0x000fe400078ec0ff */
[----:B------:R-:W-:Y:S02]  /*93a0*/  @!P2 LOP3.LUT R17, R17, 0xfffffffe, RZ, 0xc0, !PT ;  /* 0xfffffffe1111a812 */ /* 0x000fe400078ec0ff */
[----:B---3--:R-:W-:Y:S02]  /*93b0*/  @!P3 LOP3.LUT R11, R19, 0xfffffffe, RZ, 0xc0, !PT ;  /* 0xfffffffe130bb812 */ /* 0x008fe400078ec0ff */
        /* <DEDUP_REMOVED lines=18> */
.L_x_2224:
[----:B------:R-:W1:Y:S02]  /*94e0*/  S2R R0, SR_TID.X ;  /* 0x0000000000007919 */ /* 0x000e640000002100 */
[----:B-1----:R-:W-:-:S05]  /*94f0*/  VIADD R3, R0, 0xffffff80 ;  /* 0xffffff8000037836 */ /* 0x002fca0000000000 */
[----:B------:R-:W-:-:S13]  /*9500*/  ISETP.GT.AND P0, PT, R3, 0x7f, PT ;  /* 0x0000007f0300780c */ /* 0x000fda0003f04270 */
[----:B------:R-:W-:Y:S05]  /*9510*/  @P0 BRA `(.L_x_2185) ;  /* 0x0000003c00800947 */ /* 0x000fea0003800000 */
[----:B------:R-:W1:Y:S01]  /*9520*/  S2R R3, SR_CTAID.X ;  /* 0x0000000000037919 */ /* 0x000e620000002500 */
[----:B------:R-:W2:Y:S01]  /*9530*/  LDC R8, c[0x0][0xbe8] ;  /* 0x0002fa00ff087b82 */ /* 0x000ea20000000800 */
[----:B------:R-:W-:Y:S01]  /*9540*/  ULDC UR4, c[0x0][0xa88] ;  /* 0x0002a20000047ab9 */ /* 0x000fe20000000800 */
[----:B-1----:R-:W-:Y:S01]  /*9550*/  LEA R0, R3, R0, 0x7 ;  /* 0x0000000003007211 */ /* 0x002fe200078e38ff */
[----:B--2---:R-:W-:-:S04]  /*9560*/  IMAD R3, R8, UR4, RZ ;  /* 0x0000000408037c24 */ /* 0x004fc8000f8e02ff */
[----:B------:R-:W-:-:S05]  /*9570*/  VIADD R0, R0, 0xffffff80 ;  /* 0xffffff8000007836 */ /* 0x000fca0000000000 */
[----:B------:R-:W-:-:S13]  /*9580*/  ISETP.GE.AND P0, PT, R0, R3, PT ;  /* 0x000000030000720c */ /* 0x000fda0003f06270 */
[----:B------:R-:W-:Y:S05]  /*9590*/  @P0 BRA `(.L_x_2185) ;  /* 0x0000003c00600947 */ /* 0x000fea0003800000 */
[----:B------:R-:W-:Y:S01]  /*95a0*/  ISETP.NE.AND P0, PT, R8, 0x1, PT ;  /* 0x000000010800780c */ /* 0x000fe20003f05270 */
[----:B------:R-:W1:Y:S01]  /*95b0*/  S2UR UR4, SR_CTAID.Z ;  /* 0x00000000000479c3 */ /* 0x000e620000002700 */
[----:B------:R-:W-:Y:S01]  /*95c0*/  SHF.R.S32.HI R3, RZ, 0x1f, R16 ;  /* 0x0000001fff037819 */ /* 0x000fe20000011410 */
[----:B------:R-:W-:Y:S02]  /*95d0*/  ULDC.64 UR6, c[0x0][0xbd0] ;  /* 0x0002f40000067ab9 */ /* 0x000fe40000000a00 */
[----:B------:R-:W-:-:S04]  /*95e0*/  IMAD.WIDE.U32 R4, R16, UR6, RZ ;  /* 0x0000000610047c25 */ /* 0x000fc8000f8e00ff */
[----:B------:R-:W2:Y:S01]  /*95f0*/  LDC.64 R12, c[0x0][0xbd8] ;  /* 0x0002f600ff0c7b82 */ /* 0x000ea20000000a00 */
[----:B------:R-:W-:-:S04]  /*9600*/  IMAD R3, R3, UR6, RZ ;  /* 0x0000000603037c24 */ /* 0x000fc8000f8e02ff */
[----:B------:R-:W-:Y:S02]  /*9610*/  IMAD R3, R16, UR7, R3 ;  /* 0x0000000710037c24 */ /* 0x000fe4000f8e0203 */
[----:B------:R-:W-:Y:S01]  /*9620*/  IMAD.MOV R16, RZ, RZ, -R16 ;  /* 0x000000ffff107224 */ /* 0x000fe200078e0a10 */
[----:B------:R-:W0:Y:S01]  /*9630*/  @P0 LDC R9, c[0x0][0xbec] ;  /* 0x0002fb00ff090b82 */ /* 0x000e220000000800 */
[----:B------:R-:W-:Y:S01]  /*9640*/  IMAD.IADD R5, R5, 0x1, R3 ;  /* 0x0000000105057824 */ /* 0x000fe200078e0203 */
[----:B------:R-:W-:-:S06]  /*9650*/  MOV R3, R0 ;  /* 0x0000000000037202 */ /* 0x000fcc0000000f00 */
[----:B------:R-:W3:Y:S01]  /*9660*/  S2UR UR8, SR_CTAID.Y ;  /* 0x00000000000879c3 */ /* 0x000ee20000002600 */
[----:B-1----:R-:W-:-:S07]  /*9670*/  USHF.R.S32.HI UR5, URZ, 0x1f, UR4 ;  /* 0x0000001f3f057899 */ /* 0x002fce0008011404 */
[----:B------:R-:W3:Y:S01]  /*9680*/  LDC R7, c[0x0][0xc50] ;  /* 0x00031400ff077b82 */ /* 0x000ee20000000800 */
[C---:B--2---:R-:W-:Y:S02]  /*9690*/  IMAD R10, R12.reuse, UR5, RZ ;  /* 0x000000050c0a7c24 */ /* 0x044fe4000f8e02ff */
[----:B------:R-:W-:-:S04]  /*96a0*/  IMAD.WIDE.U32 R4, R12, UR4, R4 ;  /* 0x000000040c047c25 */ /* 0x000fc8000f8e0004 */
[----:B------:R-:W-:Y:S01]  /*96b0*/  IMAD R13, R13, UR4, R10 ;  /* 0x000000040d0d7c24 */ /* 0x000fe2000f8e020a */
[----:B------:R-:W1:Y:S01]  /*96c0*/  @P0 LDC R11, c[0x0][0xbf0] ;  /* 0x0002fc00ff0b0b82 */ /* 0x000e620000000800 */
[----:B0-----:R-:W-:Y:S01]  /*96d0*/  @P0 IMAD.HI.U32 R6, R0, R9, RZ ;  /* 0x0000000900060227 */ /* 0x001fe200078e00ff */
[----:B------:R-:W-:-:S03]  /*96e0*/  ULDC.64 UR4, c[0x0][0xbe0] ;  /* 0x0002f80000047ab9 */ /* 0x000fc60000000a00 */
[----:B------:R-:W-:Y:S02]  /*96f0*/  IMAD.IADD R5, R13, 0x1, R5 ;  /* 0x000000010d057824 */ /* 0x000fe400078e0205 */
[----:B---3--:R-:W-:-:S04]  /*9700*/  IMAD R9, R7, R16, UR8 ;  /* 0x0000000807097e24 */ /* 0x008fc8000f8e0210 */
[----:B------:R-:W-:Y:S01]  /*9710*/  IMAD.WIDE.U32 R4, R9, UR4, R4 ;  /* 0x0000000409047c25 */ /* 0x000fe2000f8e0004 */
[----:B-1----:R-:W-:Y:S02]  /*9720*/  @P0 SHF.R.U32.HI R3, RZ, R11, R6 ;  /* 0x0000000bff030219 */ /* 0x002fe40000011606 */
[----:B------:R-:W-:Y:S02]  /*9730*/  SHF.R.S32.HI R6, RZ, 0x1f, R9 ;  /* 0x0000001fff067819 */ /* 0x000fe40000011409 */
[----:B------:R-:W-:Y:S01]  /*9740*/  IADD3 R4, P0, R3, R4, RZ ;  /* 0x0000000403047210 */ /* 0x000fe20007f1e0ff */
[----:B------:R-:W-:Y:S02]  /*9750*/  IMAD.MOV R7, RZ, RZ, -R3 ;  /* 0x000000ffff077224 */ /* 0x000fe400078e0a03 */
[----:B------:R-:W-:Y:S02]  /*9760*/  IMAD R6, R6, UR4, RZ ;  /* 0x0000000406067c24 */ /* 0x000fe4000f8e02ff */
[----:B------:R-:W-:-:S02]  /*9770*/  IMAD R7, R8, R7, R0 ;  /* 0x0000000708077224 */ /* 0x000fc400078e0200 */
[----:B------:R-:W-:Y:S01]  /*9780*/  IMAD R6, R9, UR5, R6 ;  /* 0x0000000509067c24 */ /* 0x000fe2000f8e0206 */
[----:B------:R-:W-:Y:S01]  /*9790*/  SHF.R.S32.HI R9, RZ, 0x1f, R3 ;  /* 0x0000001fff097819 */ /* 0x000fe20000011403 */
[----:B------:R-:W-:Y:S01]  /*97a0*/  ULDC.64 UR4, c[0x0][0xbc8] ;  /* 0x0002f20000047ab9 */ /* 0x000fe20000000a00 */
        /* <DEDUP_REMOVED lines=8> */
[----:B------:R-:W-:Y:S02]  /*9830*/  LEA.HI.X R7, R4, UR5, R3, 0x2, P0 ;  /* 0x0000000504077c11 */ /* 0x000fe400080f1403 */
[----:B------:R-:W-:-:S05]  /*9840*/  MOV R3, 0xff800000 ;  /* 0xff80000000037802 */ /* 0x000fca0000000f00 */
[----:B------:R1:W-:Y:S01]  /*9850*/  STG.E desc[UR36][R6.64], R3 ;  /* 0x0000000306007986 */ /* 0x0003e2000c101924 */
[----:B------:R-:W-:Y:S05]  /*9860*/  BRA `(.L_x_2185) ;  /* 0x0000003800ac7947 */ /* 0x000fea0003800000 */
.L_x_2183:
        /* <DEDUP_REMOVED lines=18> */
.L_x_2227:
[----:B------:R-:W-:Y:S01]  /*9990*/  ULDC UR44, c[0x0][0xc50] ;  /* 0x00031400002c7ab9 */ /* 0x000fe20000000800 */
[----:B------:R-:W-:Y:S01]  /*99a0*/  UMOV UR41, UR6 ;  /* 0x0000000600297c82 */ /* 0x000fe20008000000 */
[----:B------:R-:W-:-:S11]  /*99b0*/  UISETP.NE.AND UP0, UPT, UR44, 0x1, UPT ;  /* 0x000000012c00788c */ /* 0x000fd6000bf05270 */
[----:B------:R-:W-:Y:S01]  /*99c0*/  @UP0 ULDC UR4, c[0x0][0xc54] ;  /* 0x0003150000040ab9 */ /* 0x000fe20000000800 */
[----:B------:R-:W-:Y:S01]  /*99d0*/  @UP0 ULDC UR7, c[0x0][0xc58] ;  /* 0x0003160000070ab9 */ /* 0x000fe20000000800 */
[----:B------:R-:W-:-:S04]  /*99e0*/  UIMAD.WIDE.U32 UR4, UR6, UR4, URZ ;  /* 0x00000004060472a5 */ /* 0x000fc8000f8e003f */
[----:B------:R-:W-:-:S12]  /*99f0*/  @UP0 USHF.R.U32.HI UR41, URZ, UR7, UR5 ;  /* 0x000000073f290299 */ /* 0x000fd80008011605 */
.L_x_2228:
        /* <DEDUP_REMOVED lines=8> */
[----:B------:R-:W-:Y:S01]  /*9a80*/  ULDC UR4, c[0x0][0x448] ;  /* 0x0001120000047ab9 */ /* 0x000fe20000000800 */
[----:B------:R-:W-:Y:S01]  /*9a90*/  ULDC UR7, c[0x0][0x2f0] ;  /* 0x0000bc0000077ab9 */ /* 0x000fe20000000800 */
[----:B------:R-:W-:-:S05]  /*9aa0*/  MOV R30, RZ ;  /* 0x000000ff001e7202 */ /* 0x000fca0000000f00 */
[----:B------:R-:W1:Y:S01]  /*9ab0*/  S2UR UR48, SR_CTAID.X ;  /* 0x00000000003079c3 */ /* 0x000e620000002500 */
[----:B------:R-:W-:Y:S01]  /*9ac0*/  UISETP.NE.AND UP1, UPT, UR4, 0x1, UPT ;  /* 0x000000010400788c */ /* 0x000fe2000bf25270 */
[----:B------:R-:W-:Y:S02]  /*9ad0*/  ULDC UR8, c[0x0][0x288] ;  /* 0x0000a20000087ab9 */ /* 0x000fe40000000800 */
[----:B------:R-:W-:Y:S02]  /*9ae0*/  ULDC.64 UR4, c[0x0][0x418] ;  /* 0x0001060000047ab9 */ /* 0x000fe40000000a00 */
[----:B------:R-:W-:-:S03]  /*9af0*/  UISETP.NE.U32.AND UP0, UPT, UR4, URZ, UPT ;  /* 0x0000003f0400728c */ /* 0x000fc6000bf05070 */
[----:B------:R-:W-:Y:S01]  /*9b00*/  ULDC UR4, c[0x0][0x424] ;  /* 0x0001090000047ab9 */ /* 0x000fe20000000800 */
[----:B------:R-:W-:-:S03]  /*9b10*/  UISETP.NE.AND.EX UP0, UPT, UR5, URZ, UPT, UP0 ;  /* 0x0000003f0500728c */ /* 0x000fc6000bf05300 */
[----:B------:R-:W-:Y:S01]  /*9b20*/  @UP1 ULDC UR5, c[0x0][0x44c] ;  /* 0x0001130000051ab9 */ /* 0x000fe20000000800 */
[----:B0-----:R-:W-:Y:S01]  /*9b30*/  ISETP.NE.U32.AND P0, PT, R4, RZ, PT ;  /* 0x000000ff0400720c */ /* 0x001fe20003f05070 */
[----:B------:R-:W-:-:S03]  /*9b40*/  USEL UR42, UR4, 0x1, UP0 ;  /* 0x00000001042a7887 */ /* 0x000fc60008000000 */
[----:B------:R-:W-:Y:S01]  /*9b50*/  ISETP.NE.AND.EX P0, PT, R5, RZ, PT, P0 ;  /* 0x000000ff0500720c */ /* 0x000fe20003f05300 */
[----:B-1----:R-:W-:Y:S02]  /*9b60*/  ULEA UR6, UR48, 0x7f, 0x7 ;  /* 0x0000007f30067891 */ /* 0x002fe4000f8e383f */
[----:B------:R-:W-:Y:S02]  /*9b70*/  UIMAD UR42, UR42, UR7, URZ ;  /* 0x000000072a2a72a4 */ /* 0x000fe4000f8e023f */
[----:B------:R-:W-:Y:S01]  /*9b80*/  UIMAD.WIDE.U32 UR4, UR6, UR5, URZ ;  /* 0x00000005060472a5 */ /* 0x000fe2000f8e003f */
[----:B------:R-:W-:-:S03]  /*9b90*/  @UP1 ULDC UR7, c[0x0][0x450] ;  /* 0x0001140000071ab9 */ /* 0x000fc60000000800 */
[----:B------:R-:W-:-:S04]  /*9ba0*/  @UP1 USHF.R.U32.HI UR6, URZ, UR7, UR5 ;  /* 0x000000073f061299 */ /* 0x000fc80008011605 */
[----:B------:R-:W0:Y:S01]  /*9bb0*/  @P0 LDC.64 R4, c[0x0][0xa28] ;  /* 0x00028a00ff040b82 */ /* 0x000e220000000a00 */
[----:B------:R-:W-:Y:S02]  /*9bc0*/  UIADD3 UR5, UR42, 0x60, -UR8 ;  /* 0x000000602a057890 */ /* 0x000fe4000fffe808 */
[----:B------:R-:W-:Y:S02]  /*9bd0*/  UIADD3 UR4, UR42, 0x5f, URZ ;  /* 0x0000005f2a047890 */ /* 0x000fe4000fffe03f */
[----:B------:R-:W-:Y:S02]  /*9be0*/  UIADD3 UR6, UR5, UR6, URZ ;  /* 0x0000000605067290 */ /* 0x000fe4000fffe03f */
[----:B------:R-:W-:Y:S02]  /*9bf0*/  UIMAD.WIDE UR4, UR4, 0x2aaaaaab, URZ ;  /* 0x2aaaaaab040478a5 */ /* 0x000fe4000f8e023f */
[----:B------:R-:W-:Y:S02]  /*9c00*/  UIMAD.WIDE UR6, UR6, 0x2aaaaaab, URZ ;  /* 0x2aaaaaab060678a5 */ /* 0x000fe4000f8e023f */
[----:B------:R-:W-:-:S02]  /*9c10*/  USHF.R.U32.HI UR43, URZ, 0x1f, UR5 ;  /* 0x0000001f3f2b7899 */ /* 0x000fc40008011605 */
[----:B------:R-:W-:Y:S02]  /*9c20*/  USHF.R.U32.HI UR45, URZ, 0x1f, UR7 ;  /* 0x0000001f3f2d7899 */ /* 0x000fe40008011607 */
[----:B------:R-:W-:Y:S02]  /*9c30*/  ULEA.HI.SX32 UR43, UR5, UR43, 0x1c ;  /* 0x0000002b052b7291 */ /* 0x000fe4000f8fe23f */
[----:B------:R-:W-:-:S04]  /*9c40*/  ULEA.HI.SX32 UR45, UR7, UR45, 0x1c ;  /* 0x0000002d072d7291 */ /* 0x000fc8000f8fe23f */
[----:B------:R-:W-:Y:S02]  /*9c50*/  UISETP.LT.AND UP0, UPT, UR43, UR45, UPT ;  /* 0x0000002d2b00728c */ /* 0x000fe4000bf01270 */
[----:B------:R-:W-:Y:S01]  /*9c60*/  UP2UR UR49, UPR, URZ, 0x2 ;  /* 0x000000023f317883 */ /* 0x000fe20008000000 */
[----:B0-----:R-:W-:Y:S01]  /*9c70*/  @P0 IMAD.WIDE R4, R31, 0x4, R4 ;  /* 0x000000041f040825 */ /* 0x001fe200078e0204 */
[----:B------:R-:W-:-:S04]  /*9c80*/  USEL UR11, UR43, UR45, UP0 ;  /* 0x0000002d2b0b7287 */ /* 0x000fc80008000000 */
[----:B------:R-:W-:Y:S01]  /*9c90*/  UISETP.GE.AND UP1, UPT, UR11, 0x1, UPT ;  /* 0x000000010b00788c */ /* 0x000fe2000bf26270 */
[----:B------:R0:W5:Y:S01]  /*9ca0*/  @P0 LDG.E R30, desc[UR36][R4.64] ;  /* 0x00000024041e0981 */ /* 0x000162000c1e1900 */
[----:B------:R-:W-:Y:S02]  /*9cb0*/  USHF.R.U32.HI UR9, URZ, 0x10, UR44 ;  /* 0x000000103f097899 */ /* 0x000fe4000801162c */
[----:B------:R-:W-:Y:S02]  /*9cc0*/  ULOP3.LUT UR44, UR44, 0xffff, URZ, 0xc0, !UPT ;  /* 0x0000ffff2c2c7892 */ /* 0x000fe4000f8ec03f */
[----:B------:R-:W-:Y:S01]  /*9cd0*/  PLOP3.LUT P0, PT, PT, PT, UP1, 0x80, 0x0 ;  /* 0x000000000000781c */ /* 0x000fe20003f0f018 */
[----:B------:R-:W-:Y:S01]  /*9ce0*/  UISETP.NE.AND UP0, UPT, UR9, URZ, UPT ;  /* 0x0000003f0900728c */ /* 0x000fe2000bf05270 */
[----:B------:R-:W-:-:S10]  /*9cf0*/  UMOV UR40, URZ ;  /* 0x0000003f00287c82 */ /* 0x000fd40008000000 */
[----:B------:R-:W-:Y:S01]  /*9d00*/  @!UP0 ULDC UR9, c[0x0][0x9f0] ;  /* 0x00027c0000098ab9 */ /* 0x000fe20000000800 */
[----:B0-----:R-:W-:Y:S05]  /*9d10*/  @!P0 BRA `(.L_x_2230) ;  /* 0x0000000000788947 */ /* 0x001fea0003800000 */
[----:B------:R-:W-:Y:S01]  /*9d20*/  IABS R0, UR9 ;  /* 0x0000000900007c13 */ /* 0x000fe20008000000 */
[----:B------:R-:W-:Y:S02]  /*9d30*/  UIADD3 UR6, UR9, -0x1, UR11 ;  /* 0xffffffff09067890 */ /* 0x000fe4000fffe00b */
[----:B------:R-:W-:Y:S01]  /*9d40*/  IABS R5, UR9 ;  /* 0x0000000900057c13 */ /* 0x000fe20008000000 */
[----:B------:R-:W-:Y:S01]  /*9d50*/  UMOV UR4, URZ ;  /* 0x0000003f00047c82 */ /* 0x000fe20008000000 */
        /* <DEDUP_REMOVED lines=26> */
.L_x_2230:
[----:B------:R-:W-:Y:S02]  /*9f00*/  UIMAD UR50, UR44, UR40, URZ ;  /* 0x000000282c3272a4 */ /* 0x000fe4000f8e023f */
[----:B------:R-:W-:Y:S02]  /*9f10*/  IMAD.U32 R3, RZ, RZ, UR40 ;  /* 0x00000028ff037e24 */ /* 0x000fe4000f8e00ff */
[----:B------:R-:W-:Y:S02]  /*9f20*/  IMAD.MOV.U32 R10, RZ, RZ, 0x1 ;  /* 0x00000001ff0a7424 */ /* 0x000fe400078e00ff */
[----:B------:R-:W-:-:S04]  /*9f30*/  MOV R0, UR50 ;  /* 0x0000003200007c02 */ /* 0x000fc80008000f00 */
        /* <DEDUP_REMOVED lines=18> */
[----:B------:R-:W-:Y:S01]  /*a060*/  ULDC.64 UR4, c[0x4][0x8] ;  /* 0x0100020000047ab9 */ /* 0x000fe20000000a00 */
[----:B------:R-:W0:Y:S01]  /*a070*/  LDC.64 R14, c[0x4][R14] ;  /* 0x010000000e0e7b82 */ /* 0x000e220000000a00 */
[----:B------:R-:W-:Y:S01]  /*a080*/  IMAD.U32 R6, RZ, RZ, UR6 ;  /* 0x00000006ff067e24 */ /* 0x000fe2000f8e00ff */
[----:B------:R-:W-:Y:S01]  /*a090*/  MOV R11, UR5 ;  /* 0x00000005000b7c02 */ /* 0x000fe20008000f00 */
[----:B------:R-:W-:Y:S02]  /*a0a0*/  IMAD.U32 R7, RZ, RZ, UR7 ;  /* 0x00000007ff077e24 */ /* 0x000fe4000f8e00ff */
[----:B------:R-:W-:-:S02]  /*a0b0*/  IMAD.U32 R10, RZ, RZ, UR4 ;  /* 0x00000004ff0a7e24 */ /* 0x000fc4000f8e00ff */
[----:B------:R-:W-:Y:S02]  /*a0c0*/  IMAD.MOV.U32 R8, RZ, RZ, 0x70 ;  /* 0x00000070ff087424 */ /* 0x000fe400078e00ff */
[----:B------:R-:W-:Y:S02]  /*a0d0*/  IMAD.MOV.U32 R12, RZ, RZ, 0x1 ;  /* 0x00000001ff0c7424 */ /* 0x000fe400078e00ff */
[----:B------:R-:W-:-:S07]  /*a0e0*/  IMAD.MOV.U32 R13, RZ, RZ, RZ ;  /* 0x000000ffff0d7224 */ /* 0x000fce00078e00ff */
[----:B------:R-:W-:-:S07]  /*a0f0*/  LEPC R20, `(.L_x_2231) ;  /* 0x000000001014794e */ /* 0x000fce0000000000 */
[----:B0----5:R-:W-:Y:S05]  /*a100*/  CALL.ABS.NOINC R14 ;  /* 0x000000000e007343 */ /* 0x021fea0003c00000 */
.L_x_2231:
[----:B------:R-:W-:-:S04]  /*a110*/  UIADD3 UR4, UR46, 0x400, URZ ;  /* 0x000004002e047890 */ /* 0x000fc8000fffe03f */
[----:B------:R-:W-:-:S06]  /*a120*/  ULOP3.LUT UP0, URZ, UR4, 0x3ff, URZ, 0xc0, !UPT ;  /* 0x000003ff043f7892 */ /* 0x000fcc000f80c03f */
[----:B------:R-:W-:-:S13]  /*a130*/  PLOP3.LUT P0, PT, PT, PT, UP0, 0x80, 0x0 ;  /* 0x000000000000781c */ /* 0x000fda0003f0f008 */
[----:B------:R-:W-:Y:S05]  /*a140*/  @!P0 BRA `(.L_x_2232) ;  /* 0x00000000007c8947 */ /* 0x000fea0003800000 */
[----:B------:R-:W-:Y:S01]  /*a150*/  MOV R17, 0x0 ;  /* 0x0000000000117802 */ /* 0x000fe20000000f00 */
[----:B------:R-:W-:Y:S01]  /*a160*/  ULDC.64 UR4, c[0x4][0x90] ;  /* 0x0100240000047ab9 */ /* 0x000fe20000000a00 */
[----:B------:R-:W-:Y:S01]  /*a170*/  ULDC.64 UR6, c[0x4][0x98] ;  /* 0x0100260000067ab9 */ /* 0x000fe20000000a00 */
[----:B------:R-:W-:Y:S01]  /*a180*/  MOV R4, UR4 ;  /* 0x0000000400047c02 */ /* 0x000fe20008000f00 */
[----:B------:R0:W1:Y:S01]  /*a190*/  LDC.64 R14, c[0x4][R17] ;  /* 0x01000000110e7b82 */ /* 0x0000620000000a00 */
[----:B------:R-:W-:Y:S01]  /*a1a0*/  IMAD.U32 R5, RZ, RZ, UR5 ;  /* 0x00000005ff057e24 */ /* 0x000fe2000f8e00ff */
[----:B------:R-:W-:Y:S01]  /*a1b0*/  ULDC.64 UR4, c[0x4][0x10] ;  /* 0x0100040000047ab9 */ /* 0x000fe20000000a00 */
[----:B------:R-:W-:Y:S01]  /*a1c0*/  IMAD.U32 R6, RZ, RZ, UR6 ;  /* 0x00000006ff067e24 */ /* 0x000fe2000f8e00ff */
[----:B------:R-:W-:Y:S01]  /*a1d0*/  MOV R10, UR4 ;  /* 0x00000004000a7c02 */ /* 0x000fe20008000f00 */
[----:B------:R-:W-:Y:S01]  /*a1e0*/  IMAD.U32 R7, RZ, RZ, UR7 ;  /* 0x00000007ff077e24 */ /* 0x000fe2000f8e00ff */
[----:B------:R-:W-:Y:S01]  /*a1f0*/  MOV R13, RZ ;  /* 0x000000ff000d7202 */ /* 0x000fe20000000f00 */
[----:B------:R-:W-:-:S02]  /*a200*/  IMAD.U32 R11, RZ, RZ, UR5 ;  /* 0x00000005ff0b7e24 */ /* 0x000fc4000f8e00ff */
[----:B------:R-:W-:Y:S02]  /*a210*/  IMAD.MOV.U32 R8, RZ, RZ, 0x70 ;  /* 0x00000070ff087424 */ /* 0x000fe400078e00ff */
[----:B0-----:R-:W-:-:S07]  /*a220*/  IMAD.MOV.U32 R12, RZ, RZ, 0x1 ;  /* 0x00000001ff0c7424 */ /* 0x001fce00078e00ff */
[----:B------:R-:W-:-:S07]  /*a230*/  LEPC R20, `(.L_x_2233) ;  /* 0x000000001014794e */ /* 0x000fce0000000000 */
[----:B-1---5:R-:W-:Y:S05]  /*a240*/  CALL.ABS.NOINC R14 ;  /* 0x000000000e007343 */ /* 0x022fea0003c00000 */
.L_x_2233:
        /* <DEDUP_REMOVED lines=8> */
[----:B------:R-:W-:Y:S01]  /*a2d0*/  MOV R12, 0x1 ;  /* 0x00000001000c7802 */ /* 0x000fe20000000f00 */
[----:B------:R-:W-:Y:S02]  /*a2e0*/  IMAD.U32 R10, RZ, RZ, UR4 ;  /* 0x00000004ff0a7e24 */ /* 0x000fe4000f8e00ff */
[----:B------:R-:W-:-:S02]  /*a2f0*/  IMAD.U32 R11, RZ, RZ, UR5 ;  /* 0x00000005ff0b7e24 */ /* 0x000fc4000f8e00ff */
[----:B------:R-:W-:Y:S02]  /*a300*/  IMAD.MOV.U32 R8, RZ, RZ, 0x70 ;  /* 0x00000070ff087424 */ /* 0x000fe400078e00ff */
[----:B0-----:R-:W-:-:S07]  /*a310*/  IMAD.MOV.U32 R13, RZ, RZ, RZ ;  /* 0x000000ffff0d7224 */ /* 0x001fce00078e00ff */
[----:B------:R-:W-:-:S07]  /*a320*/  LEPC R20, `(.L_x_2232) ;  /* 0x000000001014794e */ /* 0x000fce0000000000 */
[----:B-1----:R-:W-:Y:S05]  /*a330*/  CALL.ABS.NOINC R14 ;  /* 0x000000000e007343 */ /* 0x002fea0003c00000 */
.L_x_2232:
        /* <DEDUP_REMOVED lines=17> */
[----:B------:R-:W-:Y:S02]  /*a450*/  LOP3.LUT R24, R27, 0x80, RZ, 0xfc, !PT ;  /* 0x000000801b187812 */ /* 0x000fe400078efcff */
        /* <DEDUP_REMOVED lines=12> */
.L_x_2276:
[----:B------:R-:W-:Y:S01]  /*a520*/  UIADD3 UR4, UR51, -0x1, URZ ;  /* 0xffffffff33047890 */ /* 0x000fe2000fffe03f */
[----:B------:R-:W-:Y:S02]  /*a530*/  SHF.R.U32.HI R23, RZ, 0x3, R7 ;  /* 0x00000003ff177819 */ /* 0x000fe40000011607 */
[----:B------:R-:W-:Y:S02]  /*a540*/  ISETP.NE.AND P2, PT, R28, 0x1, PT ;  /* 0x000000011c00780c */ /* 0x000fe40003f45270 */
[----:B------:R-:W-:Y:S01]  /*a550*/  LOP3.LUT R22, R26, R23, RZ, 0xfc, !PT ;  /* 0x000000171a167212 */ /* 0x000fe200078efcff */
[----:B------:R-:W-:Y:S01]  /*a560*/  IMAD.U32 R13, RZ, RZ, UR4 ;  /* 0x00000004ff0d7e24 */ /* 0x000fe2000f8e00ff */
[----:B-----5:R-:W-:Y:S02]  /*a570*/  SHF.R.S32.HI R33, RZ, 0x1f, R29 ;  /* 0x0000001fff217819 */ /* 0x020fe4000001141d */
[----:B------:R-:W-:Y:S01]  /*a580*/  LOP3.LUT R36, R36, 0xffffffdf, RZ, 0xc0, !PT ;  /* 0xffffffdf24247812 */ /* 0x000fe200078ec0ff */
[----:B------:R-:W-:Y:S01]  /*a590*/  IMAD R13, R13, 0x60, R22 ;  /* 0x000000600d0d7824 */ /* 0x000fe200078e0216 */
[----:B------:R-:W-:-:S04]  /*a5a0*/  R2UR UR5, R2 ;  /* 0x00000000020572ca */ /* 0x000fc800000e0000 */
[C---:B------:R-:W-:Y:S01]  /*a5b0*/  ISETP.GE.AND P1, PT, R13.reuse, UR42, PT ;  /* 0x0000002a0d007c0c */ /* 0x040fe2000bf26270 */
[----:B------:R-:W0:Y:S01]  /*a5c0*/  @P2 LDC R0, c[0x0][0x434] ;  /* 0x00010d00ff002b82 */ /* 0x000e220000000800 */
[----:B------:R-:W-:Y:S01]  /*a5d0*/  IMAD.IADD R13, R13, 0x1, R30 ;  /* 0x000000010d0d7824 */ /* 0x000fe200078e021e */
[----:B------:R-:W-:Y:S02]  /*a5e0*/  @P2 LOP3.LUT R36, R36, 0x20, RZ, 0xfc, !PT ;  /* 0x0000002024242812 */ /* 0x000fe400078efcff */
[----:B------:R-:W-:Y:S01]  /*a5f0*/  ISETP.GT.U32.OR P1, PT, R22, 0x5f, P1 ;  /* 0x0000005f1600780c */ /* 0x000fe20000f24470 */
[----:B------:R-:W-:-:S03]  /*a600*/  IMAD.MOV.U32 R10, RZ, RZ, R13 ;  /* 0x000000ffff0a7224 */ /* 0x000fc600078e000d */
[----:B------:R-:W1:Y:S09]  /*a610*/  @P2 LDC R3, c[0x0][0x438] ;  /* 0x00010e00ff032b82 */ /* 0x000e720000000800 */
[----:B------:R-:W2:Y:S01]  /*a620*/  @!P1 LDC.64 R4, c[0x0][0x428] ;  /* 0x00010a00ff049b82 */ /* 0x000ea20000000a00 */
[----:B0-----:R-:W-:-:S07]  /*a630*/  @P2 IMAD.HI.U32 R0, R13, R0, RZ ;  /* 0x000000000d002227 */ /* 0x001fce00078e00ff */
[----:B------:R-:W0:Y:S01]  /*a640*/  @!P1 LDC.64 R8, c[0x0][0x418] ;  /* 0x00010600ff089b82 */ /* 0x000e220000000a00 */
[----:B-1----:R-:W-:-:S04]  /*a650*/  @P2 SHF.R.U32.HI R10, RZ, R3, R0 ;  /* 0x00000003ff0a2219 */ /* 0x002fc80000011600 */
[----:B------:R-:W-:Y:S01]  /*a660*/  @!P1 SHF.R.S32.HI R11, RZ, 0x1f, R10 ;  /* 0x0000001fff0b9819 */ /* 0x000fe2000001140a */
[----:B--2---:R-:W-:-:S04]  /*a670*/  @!P1 IMAD R0, R33, R4, RZ ;  /* 0x0000000421009224 */ /* 0x004fc800078e02ff */
[C---:B------:R-:W-:Y:S02]  /*a680*/  @!P1 IMAD R3, R29.reuse, R5, R0 ;  /* 0x000000051d039224 */ /* 0x040fe400078e0200 */
[----:B------:R-:W-:-:S05]  /*a690*/  @!P1 IMAD.WIDE.U32 R4, R29, R4, R10 ;  /* 0x000000041d049225 */ /* 0x000fca00078e000a */
[----:B------:R-:W-:Y:S01]  /*a6a0*/  @!P1 IADD3 R0, R5, R3, RZ ;  /* 0x0000000305009210 */ /* 0x000fe20007ffe0ff */
[----:B------:R-:W-:Y:S01]  /*a6b0*/  IMAD.MOV.U32 R3, RZ, RZ, RZ ;  /* 0x000000ffff037224 */ /* 0x000fe200078e00ff */
[----:B0-----:R-:W-:-:S04]  /*a6c0*/  @!P1 LEA R8, P2, R4, R8, 0x2 ;  /* 0x0000000804089211 */ /* 0x001fc800078410ff */
[----:B------:R-:W-:-:S05]  /*a6d0*/  @!P1 LEA.HI.X R9, R4, R9, R0, 0x2, P2 ;  /* 0x0000000904099211 */ /* 0x000fca00010f1400 */
[----:B------:R0:W5:Y:S01]  /*a6e0*/  @!P1 LDG.E R3, desc[UR36][R8.64] ;  /* 0x0000002408039981 */ /* 0x000162000c1e1900 */
[----:B------:R-:W-:Y:S01]  /*a6f0*/  ULOP3.LUT UR5, UR5, 0x2, URZ, 0xfc, !UPT ;  /* 0x0000000205057892 */ /* 0x000fe2000f8efc3f */
[----:B------:R-:W-:Y:S01]  /*a700*/  SEL R0, RZ, 0xffffffff, P0 ;  /* 0xffffffffff007807 */ /* 0x000fe20000000000 */
[----:B------:R-:W-:Y:S01]  /*a710*/  IMAD.U32 R34, RZ, RZ, UR41 ;  /* 0x00000029ff227e24 */ /* 0x000fe2000f8e00ff */
[----:B------:R-:W-:Y:S01]  /*a720*/  ISETP.GT.U32.AND P0, PT, R22, 0x5f, PT ;  /* 0x0000005f1600780c */ /* 0x000fe20003f04070 */
[----:B------:R-:W-:Y:S01]  /*a730*/  IMAD.MOV R10, RZ, RZ, -R10 ;  /* 0x000000ffff0a7224 */ /* 0x000fe200078e0a0a */
[----:B------:R-:W-:Y:S01]  /*a740*/  LOP3.LUT R36, R36, 0xffffffef, RZ, 0xc0, !PT ;  /* 0xffffffef24247812 */ /* 0x000fe200078ec0ff */
[----:B------:R-:W-:Y:S01]  /*a750*/  IMAD.U32 R4, RZ, RZ, UR5 ;  /* 0x00000005ff047e24 */ /* 0x000fe2000f8e00ff */
[----:B------:R-:W-:Y:S01]  /*a760*/  SEL R32, RZ, 0x1, P3 ;  /* 0x00000001ff207807 */ /* 0x000fe20001800000 */
[----:B------:R-:W-:Y:S01]  /*a770*/  IMAD.U32 R35, RZ, RZ, UR4 ;  /* 0x00000004ff237e24 */ /* 0x000fe2000f8e00ff */
[----:B------:R-:W-:Y:S01]  /*a780*/  SHF.L.U32 R5, R0, 0x1, RZ ;  /* 0x0000000100057819 */ /* 0x000fe200000006ff */
[----:B------:R-:W-:Y:S01]  /*a790*/  IMAD R10, R28, R10, R13 ;  /* 0x0000000a1c0a7224 */ /* 0x000fe200078e020d */
[----:B------:R-:W-:-:S02]  /*a7a0*/  ISETP.NE.AND P4, PT, R4, 0x3, PT ;  /* 0x000000030400780c */ /* 0x000fc40003f85270 */
[----:B------:R-:W-:Y:S02]  /*a7b0*/  LOP3.LUT R32, R5, 0x2, R32, 0xe2, !PT ;  /* 0x0000000205207812 */ /* 0x000fe400078ee220 */
[----:B------:R-:W-:-:S09]  /*a7c0*/  SHF.R.S32.HI R34, RZ, 0x1f, R34 ;  /* 0x0000001fff227819 */ /* 0x000fd20000011422 */
[----:B------:R-:W-:-:S04]  /*a7d0*/  @P4 LOP3.LUT R36, R36, 0x10, RZ, 0xfc, !PT ;  /* 0x0000001024244812 */ /* 0x000fc800078efcff */
[----:B------:R-:W-:-:S04]  /*a7e0*/  LOP3.LUT R36, R36, 0xfffffff7, RZ, 0xc0, !PT ;  /* 0xfffffff724247812 */ /* 0x000fc800078ec0ff */
[----:B------:R-:W-:Y:S01]  /*a7f0*/  @P0 LOP3.LUT R36, R36, 0x8, RZ, 0xfc, !PT ;  /* 0x0000000824240812 */ /* 0x000fe200078efcff */
[----:B0-----:R-:W-:Y:S06]  /*a800*/  @!P4 BRA `(.L_x_2235) ;  /* 0x000000000004c947 */ /* 0x001fec0003800000 */
[----:B------:R-:W-:Y:S01]  /*a810*/  BPT.TRAP 0x1 ;  /* 0x000000040000795c */ /* 0x000fe20000300000 */
.L_x_2235:
[----:B------:R-:W-:Y:S01]  /*a820*/  SHF.R.S32.HI R8, RZ, 0x1f, R10 ;  /* 0x0000001fff087819 */ /* 0x000fe2000001140a */
[----:B------:R-:W-:Y:S01]  /*a830*/  ULDC.64 UR4, c[0x0][0x328] ;  /* 0x0000ca0000047ab9 */ /* 0x000fe20000000a00 */
[----:B-----5:R-:W-:Y:S02]  /*a840*/  SHF.R.S32.HI R0, RZ, 0x1f, R3 ;  /* 0x0000001fff007819 */ /* 0x020fe40000011403 */
[----:B------:R-:W-:Y:S01]  /*a850*/  R2UR UR6, R34 ;  /* 0x00000000220672ca */ /* 0x000fe200000e0000 */
[----:B------:R-:W-:-:S04]  /*a860*/  IMAD R5, R8, UR4, RZ ;  /* 0x0000000408057c24 */ /* 0x000fc8000f8e02ff */
[C---:B------:R-:W-:Y:S02]  /*a870*/  IMAD R9, R10.reuse, UR5, R5 ;  /* 0x000000050a097c24 */ /* 0x040fe4000f8e0205 */
        /* <DEDUP_REMOVED lines=20> */
.L_x_2277:
[----:B------:R-:W-:Y:S01]  /*a9c0*/  ULDC.64 UR4, c[0x0][0x300] ;  /* 0x0000c00000047ab9 */ /* 0x000fe20000000a00 */
[----:B------:R-:W-:Y:S01]  /*a9d0*/  R2UR UR6, R34 ;  /* 0x00000000220672ca */ /* 0x000fe200000e0000 */
[----:B0-----:R-:W-:Y:S01]  /*a9e0*/  IMAD R5, R8, UR4, RZ ;  /* 0x0000000408057c24 */ /* 0x001fe2000f8e02ff */
[----:B------:R-:W-:Y:S01]  /*a9f0*/  MOV R8, 0xffffffa0 ;  /* 0xffffffa000087802 */ /* 0x000fe20000000f00 */
[----:B------:R-:W-:Y:S01]  /*aa00*/  IMAD.SHL.U32 R37, R7, 0x8, RZ ;  /* 0x0000000807257824 */ /* 0x000fe200078e00ff */
[----:B------:R-:W-:Y:S01]  /*aa10*/  LOP3.LUT P3, RZ, R36, 0x4, RZ, 0xc0, !PT ;  /* 0x0000000424ff7812 */ /* 0x000fe2000786c0ff */
[----:B------:R-:W-:Y:S01]  /*aa20*/  IMAD R9, R10, UR5, R5 ;  /* 0x000000050a097c24 */ /* 0x000fe2000f8e0205 */
[----:B------:R-:W-:Y:S01]  /*aa30*/  LOP3.LUT P2, RZ, R36, 0x2, RZ, 0xc0, !PT ;  /* 0x0000000224ff7812 */ /* 0x000fe2000784c0ff */
[----:B------:R-:W-:Y:S01]  /*aa40*/  IMAD.WIDE.U32 R4, R10, UR4, RZ ;  /* 0x000000040a047c25 */ /* 0x000fe2000f8e00ff */
[----:B------:R-:W-:Y:S01]  /*aa50*/  ULDC.64 UR4, c[0x0][0x310] ;  /* 0x0000c40000047ab9 */ /* 0x000fe20000000a00 */
[----:B------:R-:W-:-:S02]  /*aa60*/  LOP3.LUT P1, RZ, R36, 0x1, RZ, 0xc0, !PT ;  /* 0x0000000124ff7812 */ /* 0x000fc4000782c0ff */
[----:B------:R-:W-:Y:S01]  /*aa70*/  IMAD R0, R0, UR4, RZ ;  /* 0x0000000400007c24 */ /* 0x000fe2000f8e02ff */
[----:B------:R-:W-:Y:S01]  /*aa80*/  IADD3 R5, R5, R9, RZ ;  /* 0x0000000905057210 */ /* 0x000fe20007ffe0ff */
[----:B------:R-:W-:Y:S02]  /*aa90*/  IMAD R8, R35, R8, UR42 ;  /* 0x0000002a23087e24 */ /* 0x000fe4000f8e0208 */
[C---:B------:R-:W-:Y:S02]  /*aaa0*/  IMAD R9, R3.reuse, UR5, R0 ;  /* 0x0000000503097c24 */ /* 0x040fe4000f8e0200 */
[----:B------:R-:W-:Y:S01]  /*aab0*/  IMAD.WIDE.U32 R4, R3, UR4, R4 ;  /* 0x0000000403047c25 */ /* 0x000fe2000f8e0004 */
[----:B------:R-:W-:-:S03]  /*aac0*/  ULDC.64 UR4, c[0x0][0x308] ;  /* 0x0000c20000047ab9 */ /* 0x000fc60000000a00 */
[----:B------:R-:W-:Y:S01]  /*aad0*/  IMAD.U32 R3, RZ, RZ, UR4 ;  /* 0x00000004ff037e24 */ /* 0x000fe2000f8e00ff */
[----:B------:R-:W-:Y:S01]  /*aae0*/  UIMAD UR4, UR6, UR4, URZ ;  /* 0x00000004060472a4 */ /* 0x000fe2000f8e023f */
[----:B------:R-:W-:Y:S02]  /*aaf0*/  IMAD.IADD R5, R5, 0x1, R9 ;  /* 0x0000000105057824 */ /* 0x000fe400078e0209 */
[----:B------:R-:W-:Y:S01]  /*ab00*/  ULDC.64 UR6, c[0x0][0x2e8] ;  /* 0x0000ba0000067ab9 */ /* 0x000fe20000000a00 */
[----:B------:R-:W-:Y:S02]  /*ab10*/  UIMAD UR4, UR41, UR5, UR4 ;  /* 0x00000005290472a4 */ /* 0x000fe4000f8e0204 */
[----:B------:R-:W-:-:S04]  /*ab20*/  IMAD.WIDE.U32 R4, R3, UR41, R4 ;  /* 0x0000002903047c25 */ /* 0x000fc8000f8e0004 */
[----:B------:R-:W-:Y:S01]  /*ab30*/  VIADD R3, R5, UR4 ;  /* 0x0000000405037c36 */ /* 0x000fe20008000000 */
[----:B------:R-:W-:Y:S01]  /*ab40*/  LEA R0, P0, R4, UR6, 0x1 ;  /* 0x0000000604007c11 */ /* 0x000fe2000f8008ff */
[----:B------:R-:W-:Y:S01]  /*ab50*/  UMOV UR4, 0xffffffff ;  /* 0xffffffff00047882 */ /* 0x000fe20000000000 */
[----:B------:R-:W-:Y:S02]  /*ab60*/  LOP3.LUT R5, R6, 0x1c0, RZ, 0xc0, !PT ;  /* 0x000001c006057812 */ /* 0x000fe400078ec0ff */
[----:B------:R-:W-:Y:S02]  /*ab70*/  LEA.HI.X R3, R4, UR7, R3, 0x1, P0 ;  /* 0x0000000704037c11 */ /* 0x000fe400080f0c03 */
[----:B------:R-:W-:Y:S01]  /*ab80*/  LOP3.LUT R4, R5, 0x38, R6, 0xf8, !PT ;  /* 0x0000003805047812 */ /* 0x000fe200078ef806 */
[----:B------:R-:W-:-:S03]  /*ab90*/  IMAD.IADD R6, R8, 0x1, -R23 ;  /* 0x0000000108067824 */ /* 0x000fc600078e0a17 */
[----:B------:R-:W-:Y:S02]  /*aba0*/  LOP3.LUT R4, R4, 0x38, R19, 0x78, !PT ;  /* 0x0000003804047812 */ /* 0x000fe400078e7813 */
[----:B------:R-:W-:Y:S02]  /*abb0*/  ISETP.GE.AND P0, PT, R6, 0x1, PT ;  /* 0x000000010600780c */ /* 0x000fe40003f06270 */
[----:B------:R-:W-:Y:S01]  /*abc0*/  LOP3.LUT R37, R4, 0x200, R37, 0xf8, !PT ;  /* 0x0000020004257812 */ /* 0x000fe200078ef825 */
[----:B------:R-:W-:Y:S10]  /*abd0*/  BRA.DIV UR4, `(.L_x_2237) ;  /* 0x0000002a04b87947 */ /* 0x000ff4000b800000 */
[----:B------:R-:W-:Y:S01]  /*abe0*/  SHFL.IDX PT, R5, R3, RZ, 0x181f ;  /* 0x00181fff03057589 */ /* 0x000fe200000e0000 */
[----:B------:R-:W-:-:S03]  /*abf0*/  @P0 LEA R19, R37, UR46, 0x1 ;  /* 0x0000002e25130c11 */ /* 0x000fc6000f8e08ff */
[----:B------:R-:W0:Y:S04]  /*ac00*/  SHFL.IDX PT, R4, R0, RZ, 0x181f ;  /* 0x00181fff00047589 */ /* 0x000e2800000e0000 */
[----:B------:R-:W1:Y:S04]  /*ac10*/  SHFL.IDX PT, R7, R3, 0x1, 0x181f ;  /* 0x00381f0003077f89 */ /* 0x000e6800000e0000 */
[----:B------:R-:W2:Y:S04]  /*ac20*/  SHFL.IDX PT, R14, R0, 0x1, 0x181f ;  /* 0x00381f00000e7f89 */ /* 0x000ea800000e0000 */
[----:B------:R-:W-:Y:S04]  /*ac30*/  SHFL.IDX PT, R10, R3, 0x2, 0x181f ;  /* 0x00581f00030a7f89 */ /* 0x000fe800000e0000 */
[----:B------:R-:W3:Y:S01]  /*ac40*/  SHFL.IDX PT, R21, R0, 0x2, 0x181f ;  /* 0x00581f0000157f89 */ /* 0x000ee200000e0000 */
[----:B0-----:R-:W-:-:S05]  /*ac50*/  @P0 IMAD.WIDE.U32 R4, R27, 0x2, R4 ;  /* 0x000000021b040825 */ /* 0x001fca00078e0004 */
[----:B------:R-:W-:Y:S04]  /*ac60*/  @P0 LDGSTS.E.BYPASS.LTC128B.128 [R19+0x18400], desc[UR36][R4.64], !P3 ;  /* 0x1840000004130fae */ /* 0x000fe8000d901d64 */
[----:B------:R-:W-:Y:S04]  /*ac70*/  @P0 LDGSTS.E.BYPASS.LTC128B.128 [R19+0x1b400], desc[UR36][R4.64+0x80], !P2 ;  /* 0x1b40008004130fae */ /* 0x000fe8000d101d64 */
[----:B------:R1:W-:Y:S01]  /*ac80*/  @P0 LDGSTS.E.BYPASS.LTC128B.128 [R19+0x1e400], desc[UR36][R4.64+0x100], !P1 ;  /* 0x1e40010004130fae */ /* 0x0003e2000c901d64 */
[----:B------:R-:W-:Y:S02]  /*ac90*/  ISETP.GE.AND P0, PT, R6, 0x11, PT ;  /* 0x000000110600780c */ /* 0x000fe40003f06270 */
[----:B-1----:R-:W-:Y:S01]  /*aca0*/  MOV R5, R7 ;  /* 0x0000000700057202 */ /* 0x002fe20000000f00 */
[----:B--2---:R-:W-:-:S10]  /*acb0*/  IMAD.MOV.U32 R4, RZ, RZ, R14 ;  /* 0x000000ffff047224 */ /* 0x004fd400078e000e */
[----:B------:R-:W-:Y:S01]  /*acc0*/  @P0 LEA R20, R37, UR46, 0x1 ;  /* 0x0000002e25140c11 */ /* 0x000fe2000f8e08ff */
[----:B------:R-:W0:Y:S01]  /*acd0*/  SHFL.IDX PT, R7, R3, 0x3, 0x181f ;  /* 0x00781f0003077f89 */ /* 0x000e2200000e0000 */
[----:B------:R-:W-:-:S03]  /*ace0*/  @P0 IMAD.WIDE.U32 R8, R27, 0x2, R4 ;  /* 0x000000021b080825 */ /* 0x000fc600078e0004 */
[----:B------:R-:W1:Y:S01]  /*acf0*/  SHFL.IDX PT, R14, R0, 0x3, 0x181f ;  /* 0x00781f00000e7f89 */ /* 0x000e6200000e0000 */
[----:B---3--:R-:W-:-:S03]  /*ad00*/  IMAD.MOV.U32 R4, RZ, RZ, R21 ;  /* 0x000000ffff047224 */ /* 0x008fc600078e0015 */
[----:B------:R-:W-:Y:S01]  /*ad10*/  @P0 LDGSTS.E.BYPASS.LTC128B.128 [R20+0x18c00], desc[UR36][R8.64], !P3 ;  /* 0x18c0000008140fae */ /* 0x000fe2000d901d64 */
[----:B------:R-:W-:-:S03]  /*ad20*/  IMAD.MOV.U32 R5, RZ, RZ, R10 ;  /* 0x000000ffff057224 */ /* 0x000fc600078e000a */
[----:B------:R-:W-:Y:S04]  /*ad30*/  @P0 LDGSTS.E.BYPASS.LTC128B.128 [R20+0x1bc00], desc[UR36][R8.64+0x80], !P2 ;  /* 0x1bc0008008140fae */ /* 0x000fe8000d101d64 */
[----:B------:R-:W-:Y:S01]  /*ad40*/  @P0 LDGSTS.E.BYPASS.LTC128B.128 [R20+0x1ec00], desc[UR36][R8.64+0x100], !P1 ;  /* 0x1ec0010008140fae */ /* 0x000fe2000c901d64 */
[----:B------:R-:W-:-:S03]  /*ad50*/  ISETP.GE.AND P0, PT, R6, 0x21, PT ;  /* 0x000000210600780c */ /* 0x000fc60003f06270 */
[----:B------:R-:W-:Y:S04]  /*ad60*/  SHFL.IDX PT, R10, R3, 0x4, 0x181f ;  /* 0x00981f00030a7f89 */ /* 0x000fe800000e0000 */
[----:B------:R-:W2:Y:S04]  /*ad70*/  SHFL.IDX PT, R19, R0, 0x4, 0x181f ;  /* 0x00981f0000137f89 */ /* 0x000ea800000e0000 */
[----:B------:R-:W3:Y:S02]  /*ad80*/  SHFL.IDX PT, R3, R3, 0x5, 0x181f ;  /* 0x00b81f0003037f89 */ /* 0x000ee400000e0000 */
[----:B------:R-:W-:Y:S01]  /*ad90*/  @P0 IMAD.WIDE.U32 R4, R27, 0x2, R4 ;  /* 0x000000021b040825 */ /* 0x000fe200078e0004 */
[----:B------:R-:W-:-:S05]  /*ada0*/  @P0 LEA R21, R37, UR46, 0x1 ;  /* 0x0000002e25150c11 */ /* 0x000fca000f8e08ff */
[----:B------:R-:W-:Y:S04]  /*adb0*/  @P0 LDGSTS.E.BYPASS.LTC128B.128 [R21+0x19400], desc[UR36][R4.64], !P3 ;  /* 0x1940000004150fae */ /* 0x000fe8000d901d64 */
[----:B------:R-:W-:Y:S04]  /*adc0*/  @P0 LDGSTS.E.BYPASS.LTC128B.128 [R21+0x1c400], desc[UR36][R4.64+0x80], !P2 ;  /* 0x1c40008004150fae */ /* 0x000fe8000d101d64 */
[----:B------:R0:W-:Y:S01]  /*add0*/  @P0 LDGSTS.E.BYPASS.LTC128B.128 [R21+0x1f400], desc[UR36][R4.64+0x100], !P1 ;  /* 0x1f40010004150fae */ /* 0x0001e2000c901d64 */
[----:B------:R-:W-:Y:S02]  /*ade0*/  ISETP.GE.AND P0, PT, R6, 0x31, PT ;  /* 0x000000310600780c */ /* 0x000fe40003f06270 */
[----:B0-----:R-:W-:Y:S01]  /*adf0*/  MOV R5, R7 ;  /* 0x0000000700057202 */ /* 0x001fe20000000f00 */
[----:B-1----:R-:W-:-:S10]  /*ae00*/  IMAD.MOV.U32 R4, RZ, RZ, R14 ;  /* 0x000000ffff047224 */ /* 0x002fd400078e000e */
[----:B------:R-:W-:Y:S01]  /*ae10*/  @P0 LEA R7, R37, UR46, 0x1 ;  /* 0x0000002e25070c11 */ /* 0x000fe2000f8e08ff */
[----:B------:R0:W1:Y:S01]  /*ae20*/  SHFL.IDX PT, R14, R0, 0x5, 0x181f ;  /* 0x00b81f00000e7f89 */ /* 0x00006200000e0000 */
[----:B------:R-:W-:-:S04]  /*ae30*/  @P0 IMAD.WIDE.U32 R8, R27, 0x2, R4 ;  /* 0x000000021b080825 */ /* 0x000fc800078e0004 */
[----:B--2---:R-:W-:Y:S01]  /*ae40*/  IMAD.MOV.U32 R4, RZ, RZ, R19 ;  /* 0x000000ffff047224 */ /* 0x004fe200078e0013 */
[----:B------:R0:W-:Y:S01]  /*ae50*/  @P0 LDGSTS.E.BYPASS.LTC128B.128 [R7+0x19c00], desc[UR36][R8.64], !P3 ;  /* 0x19c0000008070fae */ /* 0x0001e2000d901d64 */
[----:B------:R-:W-:-:S03]  /*ae60*/  IMAD.MOV.U32 R5, RZ, RZ, R10 ;  /* 0x000000ffff057224 */ /* 0x000fc600078e000a */
        /* <DEDUP_REMOVED lines=8> */
.L_x_2291:
        /* <DEDUP_REMOVED lines=18> */
.L_x_2238:
        /* <DEDUP_REMOVED lines=22> */
[----:B------:R-:W-:Y:S01]  /*b170*/  MOV R12, 0x1 ;  /* 0x00000001000c7802 */ /* 0x000fe20000000f00 */
[----:B------:R-:W-:Y:S02]  /*b180*/  IMAD.U32 R6, RZ, RZ, UR8 ;  /* 0x00000008ff067e24 */ /* 0x000fe4000f8e00ff */
[----:B------:R-:W-:-:S02]  /*b190*/  IMAD.U32 R10, RZ, RZ, UR4 ;  /* 0x00000004ff0a7e24 */ /* 0x000fc4000f8e00ff */
[----:B------:R-:W-:Y:S02]  /*b1a0*/  IMAD.U32 R11, RZ, RZ, UR5 ;  /* 0x00000005ff0b7e24 */ /* 0x000fe4000f8e00ff */
[----:B------:R-:W-:Y:S02]  /*b1b0*/  IMAD.MOV.U32 R8, RZ, RZ, 0x70 ;  /* 0x00000070ff087424 */ /* 0x000fe400078e00ff */
[----:B------:R-:W-:-:S07]  /*b1c0*/  IMAD.MOV.U32 R13, RZ, RZ, RZ ;  /* 0x000000ffff0d7224 */ /* 0x000fce00078e00ff */
[----:B------:R-:W-:-:S07]  /*b1d0*/  LEPC R20, `(.L_x_2239) ;  /* 0x000000001014794e */ /* 0x000fce0000000000 */
[----:B0-----:R-:W-:Y:S05]  /*b1e0*/  CALL.ABS.NOINC R14 ;  /* 0x000000000e007343 */ /* 0x001fea0003c00000 */
.L_x_2239:
[----:B------:R-:W-:Y:S01]  /*b1f0*/  UISETP.NE.AND UP0, UPT, UR49, URZ, UPT ;  /* 0x0000003f3100728c */ /* 0x000fe2000bf05270 */
[----:B------:R-:W-:Y:S01]  /*b200*/  IMAD.U32 R3, RZ, RZ, UR48 ;  /* 0x00000030ff037e24 */ /* 0x000fe2000f8e00ff */
[----:B------:R-:W0:Y:S01]  /*b210*/  LDC R8, c[0x0][0x448] ;  /* 0x00011200ff087b82 */ /* 0x000e220000000800 */
[----:B------:R-:W-:Y:S01]  /*b220*/  IMAD.U32 R4, RZ, RZ, UR38 ;  /* 0x00000026ff047e24 */ /* 0x000fe2000f8e00ff */
[----:B------:R-:W-:Y:S01]  /*b230*/  MOV R7, UR47 ;  /* 0x0000002f00077c02 */ /* 0x000fe20008000f00 */
[----:B------:R-:W-:Y:S01]  /*b240*/  IMAD R3, R3, 0x80, R22 ;  /* 0x0000008003037824 */ /* 0x000fe200078e0216 */
[----:B------:R-:W-:Y:S01]  /*b250*/  PLOP3.LUT P0, PT, PT, PT, UP0, 0x80, 0x0 ;  /* 0x000000000000781c */ /* 0x000fe20003f0f008 */
[----:B------:R-:W-:Y:S01]  /*b260*/  IMAD.MOV.U32 R6, RZ, RZ, R4 ;  /* 0x000000ffff067224 */ /* 0x000fe200078e0004 */
[----:B------:R-:W-:Y:S01]  /*b270*/  ULDC.64 UR4, c[0x0][0x2e0] ;  /* 0x0000b80000047ab9 */ /* 0x000fe20000000a00 */
[----:B------:R-:W-:Y:S01]  /*b280*/  IMAD.U32 R5, RZ, RZ, UR39 ;  /* 0x00000027ff057e24 */ /* 0x000fe2000f8e00ff */
[----:B------:R-:W-:Y:S01]  /*b290*/  MOV R9, R3 ;  /* 0x0000000300097202 */ /* 0x000fe20000000f00 */
[----:B------:R-:W-:Y:S01]  /*b2a0*/  @UP0 ULDC UR6, c[0x0][0x44c] ;  /* 0x0001130000060ab9 */ /* 0x000fe20000000800 */
[----:B------:R-:W-:-:S02]  /*b2b0*/  IMAD R0, R19, UR4, RZ ;  /* 0x0000000413007c24 */ /* 0x000fc4000f8e02ff */
[----:B------:R-:W-:Y:S01]  /*b2c0*/  IMAD.WIDE.U32 R6, R31, UR4, R6 ;  /* 0x000000041f067c25 */ /* 0x000fe2000f8e0006 */
[----:B------:R-:W-:-:S03]  /*b2d0*/  @UP0 ULDC UR4, c[0x0][0x450] ;  /* 0x0001140000040ab9 */ /* 0x000fc60000000800 */
[----:B------:R-:W-:Y:S02]  /*b2e0*/  IMAD R5, R31, UR5, R0 ;  /* 0x000000051f057c24 */ /* 0x000fe4000f8e0200 */
[----:B------:R-:W-:Y:S01]  /*b2f0*/  @P0 IMAD.HI.U32 R10, R3, UR6, RZ ;  /* 0x00000006030a0c27 */ /* 0x000fe2000f8e00ff */
[----:B------:R-:W-:-:S03]  /*b300*/  PLOP3.LUT P0, PT, PT, PT, UP0, 0x80, 0x0 ;  /* 0x000000000000781c */ /* 0x000fc60003f0f008 */
[----:B------:R-:W-:-:S10]  /*b310*/  IMAD.IADD R7, R7, 0x1, R5 ;  /* 0x0000000107077824 */ /* 0x000fd400078e0205 */
        /* <DEDUP_REMOVED lines=16> */
[----:B------:R-:W-:Y:S01]  /*b420*/  ULDC UR4, c[0x0][0x2b8] ;  /* 0x0000ae0000047ab9 */ /* 0x000fe20000000800 */
[----:B------:R-:W-:Y:S02]  /*b430*/  IADD3 R5, R5, R7, RZ ;  /* 0x0000000705057210 */ /* 0x000fe40007ffe0ff */
[----:B------:R-:W-:Y:S02]  /*b440*/  ISETP.GE.AND P2, PT, R25, UR4, PT ;  /* 0x0000000419007c0c */ /* 0x000fe4000bf46270 */
[----:B------:R-:W-:Y:S01]  /*b450*/  LEA.HI.X R0, R4, UR5, R5, 0x1, P0 ;  /* 0x0000000504007c11 */ /* 0x000fe200080f0c05 */
[----:B------:R-:W-:Y:S01]  /*b460*/  UMOV UR5, 0xffffffff ;  /* 0xffffffff00057882 */ /* 0x000fe20000000000 */
[----:B------:R-:W-:-:S02]  /*b470*/  ISETP.GE.AND P0, PT, R24, UR4, PT ;  /* 0x0000000418007c0c */ /* 0x000fc4000bf06270 */
[----:B------:R-:W-:Y:S01]  /*b480*/  ISETP.GE.AND P3, PT, R27, UR4, PT ;  /* 0x000000041b007c0c */ /* 0x000fe2000bf66270 */
[----:B------:R-:W-:-:S12]  /*b490*/  BRA.DIV UR5, `(.L_x_2240) ;  /* 0x0000002a05747947 */ /* 0x000fd8000b800000 */
[----:B------:R-:W-:Y:S01]  /*b4a0*/  SHFL.IDX PT, R5, R0, RZ, 0x181f ;  /* 0x00181fff00057589 */ /* 0x000fe200000e0000 */
[----:B------:R-:W-:Y:S01]  /*b4b0*/  IMAD.U32 R10, RZ, RZ, UR48 ;  /* 0x00000030ff0a7e24 */ /* 0x000fe2000f8e00ff */
[----:B------:R-:W-:Y:S02]  /*b4c0*/  ULDC UR4, c[0x0][0x288] ;  /* 0x0000a20000047ab9 */ /* 0x000fe40000000800 */
[----:B------:R-:W0:Y:S01]  /*b4d0*/  SHFL.IDX PT, R4, R3, RZ, 0x181f ;  /* 0x00181fff03047589 */ /* 0x000e2200000e0000 */
[----:B------:R-:W-:Y:S02]  /*b4e0*/  IMAD R6, R8, UR4, RZ ;  /* 0x0000000408067c24 */ /* 0x000fe4000f8e02ff */
[----:B------:R-:W-:Y:S01]  /*b4f0*/  IMAD R7, R10, 0x80, R23 ;  /* 0x000000800a077824 */ /* 0x000fe200078e0217 */
[----:B------:R-:W-:Y:S03]  /*b500*/  SHFL.IDX PT, R8, R0, 0x1, 0x181f ;  /* 0x00381f0000087f89 */ /* 0x000fe600000e0000 */
[C---:B------:R-:W-:Y:S01]  /*b510*/  VIADD R9, R7.reuse, 0x10 ;  /* 0x0000001007097836 */ /* 0x040fe20000000000 */
[C---:B------:R-:W-:Y:S01]  /*b520*/  ISETP.GE.AND P1, PT, R7.reuse, R6, PT ;  /* 0x000000060700720c */ /* 0x040fe20003f26270 */
[----:B------:R-:W1:Y:S01]  /*b530*/  SHFL.IDX PT, R14, R3, 0x1, 0x181f ;  /* 0x00381f00030e7f89 */ /* 0x000e6200000e0000 */
[----:B------:R-:W-:-:S11]  /*b540*/  VIADD R11, R7, 0x20 ;  /* 0x00000020070b7836 */ /* 0x000fd60000000000 */
[----:B------:R-:W-:Y:S01]  /*b550*/  @!P1 LEA R19, R37, UR46, 0x1 ;  /* 0x0000002e25139c11 */ /* 0x000fe2000f8e08ff */
[----:B0-----:R-:W-:-:S05]  /*b560*/  @!P1 IMAD.WIDE.U32 R4, R27, 0x2, R4 ;  /* 0x000000021b049825 */ /* 0x001fca00078e0004 */
[----:B------:R-:W-:Y:S04]  /*b570*/  @!P1 LDGSTS.E.BYPASS.LTC128B.128 [R19+0xc400], desc[UR36][R4.64], !P3 ;  /* 0x0c40000004139fae */ /* 0x000fe8000d901d64 */
[----:B------:R-:W-:Y:S04]  /*b580*/  @!P1 LDGSTS.E.BYPASS.LTC128B.128 [R19+0x10400], desc[UR36][R4.64+0x80], !P2 ;  /* 0x1040008004139fae */ /* 0x000fe8000d101d64 */
[----:B------:R1:W-:Y:S01]  /*b590*/  @!P1 LDGSTS.E.BYPASS.LTC128B.128 [R19+0x14400], desc[UR36][R4.64+0x100], !P0 ;  /* 0x1440010004139fae */ /* 0x0003e2000c101d64 */
[----:B------:R-:W-:Y:S02]  /*b5a0*/  ISETP.GE.AND P1, PT, R9, R6, PT ;  /* 0x000000060900720c */ /* 0x000fe40003f26270 */
[----:B-1----:R-:W-:Y:S01]  /*b5b0*/  MOV R4, R14 ;  /* 0x0000000e00047202 */ /* 0x002fe20000000f00 */
[----:B------:R-:W-:-:S10]  /*b5c0*/  IMAD.MOV.U32 R5, RZ, RZ, R8 ;  /* 0x000000ffff057224 */ /* 0x000fd400078e0008 */
[----:B------:R-:W-:Y:S01]  /*b5d0*/  @!P1 LEA R21, R37, UR46, 0x1 ;  /* 0x0000002e25159c11 */ /* 0x000fe2000f8e08ff */
[----:B------:R-:W-:Y:S01]  /*b5e0*/  SHFL.IDX PT, R14, R3, 0x3, 0x181f ;  /* 0x00781f00030e7f89 */ /* 0x000fe200000e0000 */
[----:B------:R-:W-:-:S03]  /*b5f0*/  @!P1 IMAD.WIDE.U32 R8, R27, 0x2, R4 ;  /* 0x000000021b089825 */ /* 0x000fc600078e0004 */
[----:B------:R-:W-:Y:S04]  /*b600*/  SHFL.IDX PT, R5, R0, 0x2, 0x181f ;  /* 0x00581f0000057f89 */ /* 0x000fe800000e0000 */
[----:B------:R-:W0:Y:S04]  /*b610*/  SHFL.IDX PT, R4, R3, 0x2, 0x181f ;  /* 0x00581f0003047f89 */ /* 0x000e2800000e0000 */
[----:B------:R-:W-:Y:S04]  /*b620*/  @!P1 LDGSTS.E.BYPASS.LTC128B.128 [R21+0xcc00], desc[UR36][R8.64], !P3 ;  /* 0x0cc0000008159fae */ /* 0x000fe8000d901d64 */
[----:B------:R-:W-:Y:S04]  /*b630*/  @!P1 LDGSTS.E.BYPASS.LTC128B.128 [R21+0x10c00], desc[UR36][R8.64+0x80], !P2 ;  /* 0x10c0008008159fae */ /* 0x000fe8000d101d64 */
[----:B------:R1:W-:Y:S01]  /*b640*/  @!P1 LDGSTS.E.BYPASS.LTC128B.128 [R21+0x14c00], desc[UR36][R8.64+0x100], !P0 ;  /* 0x14c0010008159fae */ /* 0x0003e2000c101d64 */
[----:B------:R-:W-:Y:S01]  /*b650*/  ISETP.GE.AND P1, PT, R11, R6, PT ;  /* 0x000000060b00720c */ /* 0x000fe20003f26270 */
[----:B------:R-:W-:-:S02]  /*b660*/  VIADD R11, R7, 0x40 ;  /* 0x00000040070b7836 */ /* 0x000fc40000000000 */
[----:B-1----:R-:W1:Y:S01]  /*b670*/  SHFL.IDX PT, R8, R0, 0x3, 0x181f ;  /* 0x00781f0000087f89 */ /* 0x002e6200000e0000 */
[----:B------:R-:W-:-:S09]  /*b680*/  VIADD R9, R7, 0x30 ;  /* 0x0000003007097836 */ /* 0x000fd20000000000 */
[----:B------:R-:W-:Y:S01]  /*b690*/  @!P1 LEA R19, R37, UR46, 0x1 ;  /* 0x0000002e25139c11 */ /* 0x000fe2000f8e08ff */
[----:B0-----:R-:W-:-:S05]  /*b6a0*/  @!P1 IMAD.WIDE.U32 R4, R27, 0x2, R4 ;  /* 0x000000021b049825 */ /* 0x001fca00078e0004 */
[----:B------:R-:W-:Y:S04]  /*b6b0*/  @!P1 LDGSTS.E.BYPASS.LTC128B.128 [R19+0xd400], desc[UR36][R4.64], !P3 ;  /* 0x0d40000004139fae */ /* 0x000fe8000d901d64 */
[----:B------:R-:W-:Y:S04]  /*b6c0*/  @!P1 LDGSTS.E.BYPASS.LTC128B.128 [R19+0x11400], desc[UR36][R4.64+0x80], !P2 ;  /* 0x1140008004139fae */ /* 0x000fe8000d101d64 */
[----:B------:R0:W-:Y:S01]  /*b6d0*/  @!P1 LDGSTS.E.BYPASS.LTC128B.128 [R19+0x15400], desc[UR36][R4.64+0x100], !P0 ;  /* 0x1540010004139fae */ /* 0x0001e2000c101d64 */
[----:B------:R-:W-:Y:S02]  /*b6e0*/  ISETP.GE.AND P1, PT, R9, R6, PT ;  /* 0x000000060900720c */ /* 0x000fe40003f26270 */
[----:B0-----:R-:W-:Y:S01]  /*b6f0*/  MOV R4, R14 ;  /* 0x0000000e00047202 */ /* 0x001fe20000000f00 */
[----:B-1----:R-:W-:-:S10]  /*b700*/  IMAD.MOV.U32 R5, RZ, RZ, R8 ;  /* 0x000000ffff057224 */ /* 0x002fd400078e0008 */
        /* <DEDUP_REMOVED lines=35> */
.L_x_2308:
[----:B------:R-:W-:Y:S01]  /*b940*/  VIADD R7, R7, 0x70 ;  /* 0x0000007007077836 */ /* 0x000fe20000000000 */
[----:B------:R-:W-:Y:S01]  /*b950*/  BSSY B0, `(.L_x_2241) ;  /* 0x000000d000007945 */ /* 0x000fe20003800000 */
[----:B-1----:R-:W-:Y:S01]  /*b960*/  MOV R4, R14 ;  /* 0x0000000e00047202 */ /* 0x002fe20000000f00 */
[----:B--2---:R-:W-:Y:S02]  /*b970*/  IMAD.MOV.U32 R5, RZ, RZ, R8 ;  /* 0x000000ffff057224 */ /* 0x004fe400078e0008 */
        /* <DEDUP_REMOVED lines=10> */
.L_x_2242:
[----:B------:R-:W-:Y:S05]  /*ba20*/  BSYNC B0 ;  /* 0x0000000000007941 */ /* 0x000fea0003800000 */
.L_x_2241:
        /* <DEDUP_REMOVED lines=9> */
.L_x_2309:
        /* <DEDUP_REMOVED lines=8> */
[----:B------:R-:W-:Y:S01]  /*bb40*/  ULOP3.LUT UR5, URZ, UR45, URZ, 0x33, !UPT ;  /* 0x0000002d3f057292 */ /* 0x000fe2000f8e333f */
[----:B------:R-:W-:Y:S01]  /*bb50*/  IADD3 R26, R26, R30, R23 ;  /* 0x0000001e1a1a7210 */ /* 0x000fe20007ffe017 */
[----:B------:R-:W-:Y:S01]  /*bb60*/  UIMAD UR4, UR4, UR40, URZ ;  /* 0x00000028040472a4 */ /* 0x000fe2000f8e023f */
[----:B------:R-:W-:Y:S01]  /*bb70*/  IADD3 R5, -R23, UR42, RZ ;  /* 0x0000002a17057c10 */ /* 0x000fe2000fffe1ff */
[----:B------:R-:W-:Y:S01]  /*bb80*/  BSSY B0, `(.L_x_2244) ;  /* 0x00000f0000007945 */ /* 0x000fe20003800000 */
[----:B------:R-:W-:Y:S01]  /*bb90*/  IMAD.SHL.U32 R20, R27, 0x2, RZ ;  /* 0x000000021b147824 */ /* 0x000fe200078e00ff */
[----:B------:R-:W-:Y:S01]  /*bba0*/  MOV R10, RZ ;  /* 0x000000ff000a7202 */ /* 0x000fe20000000f00 */
[----:B------:R-:W-:Y:S01]  /*bbb0*/  VIADD R7, R26, 0xfffffee0 ;  /* 0xfffffee01a077836 */ /* 0x000fe20000000000 */
[----:B------:R-:W-:Y:S01]  /*bbc0*/  LOP3.LUT R3, RZ, UR4, RZ, 0x33, !PT ;  /* 0x00000004ff037c12 */ /* 0x000fe2000f8e33ff */
[----:B------:R-:W-:-:S03]  /*bbd0*/  IMAD.MOV.U32 R19, RZ, RZ, 0x1 ;  /* 0x00000001ff137424 */ /* 0x000fc600078e00ff */
[----:B------:R-:W-:-:S04]  /*bbe0*/  VIMNMX3 R0, R0, UR5, R3, !PT ;  /* 0x0000000500007c0f */ /* 0x000fc8000f800103 */
[C---:B------:R-:W-:Y:S01]  /*bbf0*/  IADD3 R35, -R0.reuse, -0x2, RZ ;  /* 0xfffffffe00237810 */ /* 0x040fe20007ffe1ff */
[C---:B------:R-:W-:Y:S02]  /*bc00*/  IMAD R5, R0.reuse, 0x60, R5 ;  /* 0x0000006000057824 */ /* 0x040fe400078e0205 */
[----:B------:R-:W-:Y:S02]  /*bc10*/  IMAD R7, R0, -0x60, R7 ;  /* 0xffffffa000077824 */ /* 0x000fe400078e0207 */
[----:B------:R-:W-:-:S07]  /*bc20*/  VIADD R6, R5, 0xc0 ;  /* 0x000000c005067836 */ /* 0x000fce0000000000 */
.L_x_2257:
[----:B------:R-:W-:Y:S01]  /*bc30*/  ISETP.NE.AND P0, PT, R28, 0x1, PT ;  /* 0x000000011c00780c */ /* 0x000fe20003f05270 */
[----:B------:R-:W-:Y:S01]  /*bc40*/  IMAD.MOV.U32 R30, RZ, RZ, RZ ;  /* 0x000000ffff1e7224 */ /* 0x000fe200078e00ff */
[----:B------:R-:W-:Y:S02]  /*bc50*/  ISETP.GT.U32.AND P2, PT, R22, 0x5f, PT ;  /* 0x0000005f1600780c */ /* 0x000fe40003f44070 */
[----:B------:R-:W-:-:S09]  /*bc60*/  LOP3.LUT P1, RZ, R36, 0x10, RZ, 0xc0, !PT ;  /* 0x0000001024ff7812 */ /* 0x000fd2000782c0ff */
[----:B------:R-:W0:Y:S08]  /*bc70*/  @P0 LDC R0, c[0x0][0x434] ;  /* 0x00010d00ff000b82 */ /* 0x000e300000000800 */
[----:B-1----:R-:W1:Y:S08]  /*bc80*/  @P0 LDC R12, c[0x0][0x438] ;  /* 0x00010e00ff0c0b82 */ /* 0x002e700000000800 */
[----:B------:R-:W2:Y:S08]  /*bc90*/  @!P2 LDC.64 R4, c[0x0][0x428] ;  /* 0x00010a00ff04ab82 */ /* 0x000eb00000000a00 */
[----:B------:R-:W3:Y:S01]  /*bca0*/  @!P2 LDC.64 R8, c[0x0][0x418] ;  /* 0x00010600ff08ab82 */ /* 0x000ee20000000a00 */
[----:B0-----:R-:W-:-:S04]  /*bcb0*/  @P0 IMAD.HI.U32 R3, R7, R0, RZ ;  /* 0x0000000007030227 */ /* 0x001fc800078e00ff */
[----:B------:R-:W-:Y:S01]  /*bcc0*/  IMAD.MOV.U32 R0, RZ, RZ, R7 ;  /* 0x000000ffff007224 */ /* 0x000fe200078e0007 */
[----:B-1----:R-:W-:-:S04]  /*bcd0*/  @P0 SHF.R.U32.HI R0, RZ, R12, R3 ;  /* 0x0000000cff000219 */ /* 0x002fc80000011603 */
[----:B------:R-:W-:Y:S01]  /*bce0*/  @!P2 SHF.R.S32.HI R13, RZ, 0x1f, R0 ;  /* 0x0000001fff0da819 */ /* 0x000fe20000011400 */
[----:B--2---:R-:W-:-:S04]  /*bcf0*/  @!P2 IMAD R12, R33, R4, RZ ;  /* 0x00000004210ca224 */ /* 0x004fc800078e02ff */
[----:B------:R-:W-:Y:S02]  /*bd00*/  @!P2 IMAD R3, R29, R5, R12 ;  /* 0x000000051d03a224 */ /* 0x000fe400078e020c */
[----:B------:R-:W-:-:S04]  /*bd10*/  @!P2 IMAD.MOV.U32 R12, RZ, RZ, R0 ;  /* 0x000000ffff0ca224 */ /* 0x000fc800078e0000 */
[----:B------:R-:W-:-:S05]  /*bd20*/  @!P2 IMAD.WIDE.U32 R12, R29, R4, R12 ;  /* 0x000000041d0ca225 */ /* 0x000fca00078e000c */
[----:B------:R-:W-:Y:S02]  /*bd30*/  @!P2 IADD3 R3, R3, R13, RZ ;  /* 0x0000000d0303a210 */ /* 0x000fe40007ffe0ff */
[----:B---3--:R-:W-:-:S04]  /*bd40*/  @!P2 LEA R4, P0, R12, R8, 0x2 ;  /* 0x000000080c04a211 */ /* 0x008fc800078010ff */
        /* <DEDUP_REMOVED lines=9> */
.L_x_2245:
[----:B------:R-:W-:Y:S01]  /*bde0*/  LEA R26, R8, UR46, 0x3 ;  /* 0x0000002e081a7c11 */ /* 0x000fe2000f8e18ff */
[----:B------:R-:W-:Y:S01]  /*bdf0*/  BSSY B1, `(.L_x_2246) ;  /* 0x0000004000017945 */ /* 0x000fe20003800000 */
[----:B------:R-:W-:-:S04]  /*be00*/  SHF.L.U32 R3, R9, 0x1f, RZ ;  /* 0x0000001f09037819 */ /* 0x000fc800000006ff */
[----:B------:R-:W0:Y:S02]  /*be10*/  SYNCS.PHASECHK.TRANS64.TRYWAIT P0, [R26+URZ+0x2a840], R3 ;  /* 0x02a840031a0075a7 */ /* 0x000e24000800017f */
[----:B0-----:R-:W-:Y:S05]  /*be20*/  @!P0 BRA `(.L_x_2247) ;  /* 0x0000002800c08947 */ /* 0x001fea0003800000 */
.L_x_2310:
[----:B------:R-:W-:Y:S05]  /*be30*/  BSYNC B1 ;  /* 0x0000000000017941 */ /* 0x000fea0003800000 */
.L_x_2246:
[----:B------:R-:W-:Y:S01]  /*be40*/  ULDC UR4, c[0x0][0x430] ;  /* 0x00010c0000047ab9 */ /* 0x000fe20000000800 */
[----:B-----5:R-:W-:Y:S01]  /*be50*/  SHF.R.S32.HI R21, RZ, 0x1f, R30 ;  /* 0x0000001fff157819 */ /* 0x020fe2000001141e */
[----:B------:R-:W-:Y:S01]  /*be60*/  UIADD3 UR4, -UR4, URZ, URZ ;  /* 0x0000003f04047290 */ /* 0x000fe2000fffe13f */
[----:B------:R-:W-:Y:S02]  /*be70*/  R2UR UR6, R34 ;  /* 0x00000000220672ca */ /* 0x000fe400000e0000 */
[C---:B------:R-:W-:Y:S02]  /*be80*/  LOP3.LUT P3, RZ, R36.reuse, 0x4, RZ, 0xc0, !PT ;  /* 0x0000000424ff7812 */ /* 0x040fe4000786c0ff */
[----:B------:R-:W-:Y:S01]  /*be90*/  LOP3.LUT P2, RZ, R36, 0x2, RZ, 0xc0, !PT ;  /* 0x0000000224ff7812 */ /* 0x000fe2000784c0ff */
[----:B------:R-:W-:Y:S01]  /*bea0*/  IMAD R25, R0, UR4, R7 ;  /* 0x0000000400197c24 */ /* 0x000fe2000f8e0207 */
[----:B------:R-:W-:Y:S01]  /*beb0*/  ULDC.64 UR4, c[0x0][0x300] ;  /* 0x0000c00000047ab9 */ /* 0x000fe20000000a00 */
[----:B------:R-:W-:-:S02]  /*bec0*/  LOP3.LUT P1, RZ, R36, 0x1, RZ, 0xc0, !PT ;  /* 0x0000000124ff7812 */ /* 0x000fc4000782c0ff */
[----:B------:R-:W-:Y:S01]  /*bed0*/  IMAD.WIDE.U32 R4, R25, UR4, RZ ;  /* 0x0000000419047c25 */ /* 0x000fe2000f8e00ff */
[----:B------:R-:W-:-:S05]  /*bee0*/  SHF.R.S32.HI R24, RZ, 0x1f, R25 ;  /* 0x0000001fff187819 */ /* 0x000fca0000011419 */
[----:B------:R-:W-:-:S04]  /*bef0*/  IMAD R0, R24, UR4, RZ ;  /* 0x0000000418007c24 */ /* 0x000fc8000f8e02ff */
[----:B0-----:R-:W-:Y:S01]  /*bf00*/  IMAD R3, R25, UR5, R0 ;  /* 0x0000000519037c24 */ /* 0x001fe2000f8e0200 */
        /* <DEDUP_REMOVED lines=16> */
[----:B------:R-:W-:Y:S01]  /*c010*/  IMAD R5, R8, 0x4800, R37 ;  /* 0x0000480008057824 */ /* 0x000fe200078e0225 */
[----:B------:R-:W-:Y:S06]  /*c020*/  BRA.DIV UR4, `(.L_x_2248) ;  /* 0x0000002a04547947 */ /* 0x000fec000b800000 */
[----:B------:R-:W0:Y:S01]  /*c030*/  SHFL.IDX PT, R14, R3, RZ, 0x181f ;  /* 0x00181fff030e7589 */ /* 0x000e2200000e0000 */
[----:B------:R-:W-:-:S03]  /*c040*/  LEA R5, R5, UR46, 0x1 ;  /* 0x0000002e05057c11 */ /* 0x000fc6000f8e08ff */
[----:B------:R-:W1:Y:S04]  /*c050*/  SHFL.IDX PT, R4, R0, RZ, 0x181f ;  /* 0x00181fff00047589 */ /* 0x000e6800000e0000 */
[----:B------:R-:W-:Y:S04]  /*c060*/  SHFL.IDX PT, R11, R3, 0x2, 0x181f ;  /* 0x00581f00030b7f89 */ /* 0x000fe800000e0000 */
[----:B------:R-:W-:Y:S01]  /*c070*/  SHFL.IDX PT, R31, R0, 0x2, 0x181f ;  /* 0x00581f00001f7f89 */ /* 0x000fe200000e0000 */
[----:B0-----:R-:W-:-:S03]  /*c080*/  IADD3 R12, P0, R14, R20, RZ ;  /* 0x000000140e0c7210 */ /* 0x001fc60007f1e0ff */
[----:B------:R-:W0:Y:S02]  /*c090*/  SHFL.IDX PT, R14, R3, 0x1, 0x181f ;  /* 0x00381f00030e7f89 */ /* 0x000e2400000e0000 */
[----:B-1----:R-:W-:Y:S02]  /*c0a0*/  IMAD.X R13, RZ, RZ, R4, P0 ;  /* 0x000000ffff0d7224 */ /* 0x002fe400000e0604 */
[----:B------:R-:W1:Y:S04]  /*c0b0*/  SHFL.IDX PT, R4, R0, 0x1, 0x181f ;  /* 0x00381f0000047f89 */ /* 0x000e6800000e0000 */
[----:B------:R-:W-:Y:S04]  /*c0c0*/  LDGSTS.E.BYPASS.LTC128B.128 [R5+0x18400], desc[UR36][R12.64], !P3 ;  /* 0x184000000c057fae */ /* 0x000fe8000d901d64 */
[----:B------:R-:W-:Y:S04]  /*c0d0*/  LDGSTS.E.BYPASS.LTC128B.128 [R5+0x1b400], desc[UR36][R12.64+0x80], !P2 ;  /* 0x1b4000800c057fae */ /* 0x000fe8000d101d64 */
[----:B------:R-:W-:Y:S01]  /*c0e0*/  LDGSTS.E.BYPASS.LTC128B.128 [R5+0x1e400], desc[UR36][R12.64+0x100], !P1 ;  /* 0x1e4001000c057fae */ /* 0x000fe2000c901d64 */
[----:B0-----:R-:W-:-:S04]  /*c0f0*/  IADD3 R14, P0, R14, R20, RZ ;  /* 0x000000140e0e7210 */ /* 0x001fc80007f1e0ff */
[----:B-1----:R-:W-:Y:S02]  /*c100*/  IADD3.X R15, RZ, R4, RZ, P0, !PT ;  /* 0x00000004ff0f7210 */ /* 0x002fe400007fe4ff */
[----:B------:R-:W-:Y:S04]  /*c110*/  SHFL.IDX PT, R4, R0, 0x4, 0x181f ;  /* 0x00981f0000047f89 */ /* 0x000fe800000e0000 */
[----:B------:R-:W-:Y:S04]  /*c120*/  LDGSTS.E.BYPASS.LTC128B.128 [R5+0x18c00], desc[UR36][R14.64], !P3 ;  /* 0x18c000000e057fae */ /* 0x000fe8000d901d64 */
[----:B------:R-:W-:Y:S04]  /*c130*/  LDGSTS.E.BYPASS.LTC128B.128 [R5+0x1bc00], desc[UR36][R14.64+0x80], !P2 ;  /* 0x1bc000800e057fae */ /* 0x000fe8000d101d64 */
[----:B------:R0:W-:Y:S02]  /*c140*/  LDGSTS.E.BYPASS.LTC128B.128 [R5+0x1ec00], desc[UR36][R14.64+0x100], !P1 ;  /* 0x1ec001000e057fae */ /* 0x0001e4000c901d64 */
[----:B0-----:R-:W-:-:S02]  /*c150*/  IADD3 R14, P0, R11, R20, RZ ;  /* 0x000000140b0e7210 */ /* 0x001fc40007f1e0ff */
[----:B------:R-:W0:Y:S03]  /*c160*/  SHFL.IDX PT, R11, R3, 0x3, 0x181f ;  /* 0x00781f00030b7f89 */ /* 0x000e2600000e0000 */
[----:B------:R-:W-:Y:S02]  /*c170*/  IMAD.X R15, RZ, RZ, R31, P0 ;  /* 0x000000ffff0f7224 */ /* 0x000fe400000e061f */
[----:B------:R-:W1:Y:S04]  /*c180*/  SHFL.IDX PT, R31, R0, 0x3, 0x181f ;  /* 0x00781f00001f7f89 */ /* 0x000e6800000e0000 */
[----:B------:R-:W-:Y:S04]  /*c190*/  LDGSTS.E.BYPASS.LTC128B.128 [R5+0x19400], desc[UR36][R14.64], !P3 ;  /* 0x194000000e057fae */ /* 0x000fe8000d901d64 */
[----:B------:R-:W-:Y:S04]  /*c1a0*/  LDGSTS.E.BYPASS.LTC128B.128 [R5+0x1c400], desc[UR36][R14.64+0x80], !P2 ;  /* 0x1c4000800e057fae */ /* 0x000fe8000d101d64 */
[----:B------:R2:W-:Y:S04]  /*c1b0*/  LDGSTS.E.BYPASS.LTC128B.128 [R5+0x1f400], desc[UR36][R14.64+0x100], !P1 ;  /* 0x1f4001000e057fae */ /* 0x0005e8000c901d64 */
[----:B------:R-:W-:Y:S01]  /*c1c0*/  SHFL.IDX PT, R0, R0, 0x5, 0x181f ;  /* 0x00b81f0000007f89 */ /* 0x000fe200000e0000 */
[----:B0-----:R-:W-:-:S03]  /*c1d0*/  IADD3 R12, P0, R11, R20, RZ ;  /* 0x000000140b0c7210 */ /* 0x001fc60007f1e0ff */
[----:B--2---:R-:W0:Y:S02]  /*c1e0*/  SHFL.IDX PT, R14, R3, 0x4, 0x181f ;  /* 0x00981f00030e7f89 */ /* 0x004e2400000e0000 */
[----:B-1----:R-:W-:Y:S02]  /*c1f0*/  IMAD.X R13, RZ, RZ, R31, P0 ;  /* 0x000000ffff0d7224 */ /* 0x002fe400000e061f */
[----:B------:R-:W1:Y:S04]  /*c200*/  SHFL.IDX PT, R3, R3, 0x5, 0x181f ;  /* 0x00b81f0003037f89 */ /* 0x000e6800000e0000 */
[----:B------:R2:W-:Y:S04]  /*c210*/  LDGSTS.E.BYPASS.LTC128B.128 [R5+0x19c00], desc[UR36][R12.64], !P3 ;  /* 0x19c000000c057fae */ /* 0x0005e8000d901d64 */
[----:B------:R2:W-:Y:S04]  /*c220*/  LDGSTS.E.BYPASS.LTC128B.128 [R5+0x1cc00], desc[UR36][R12.64+0x80], !P2 ;  /* 0x1cc000800c057fae */ /* 0x0005e8000d101d64 */
[----:B------:R2:W-:Y:S01]  /*c230*/  LDGSTS.E.BYPASS.LTC128B.128 [R5+0x1fc00], desc[UR36][R12.64+0x100], !P1 ;  /* 0x1fc001000c057fae */ /* 0x0005e2000c901d64 */
[----:B0-----:R-:W-:-:S05]  /*c240*/  IADD3 R14, P0, R14, R20, RZ ;  /* 0x000000140e0e7210 */ /* 0x001fca0007f1e0ff */
[----:B------:R-:W-:-:S05]  /*c250*/  IMAD.X R15, RZ, RZ, R4, P0 ;  /* 0x000000ffff0f7224 */ /* 0x000fca00000e0604 */
[----:B------:R2:W-:Y:S04]  /*c260*/  LDGSTS.E.BYPASS.LTC128B.128 [R5+0x1a400], desc[UR36][R14.64], !P3 ;  /* 0x1a4000000e057fae */ /* 0x0005e8000d901d64 */
[----:B------:R2:W-:Y:S04]  /*c270*/  LDGSTS.E.BYPASS.LTC128B.128 [R5+0x1d400], desc[UR36][R14.64+0x80], !P2 ;  /* 0x1d4000800e057fae */ /* 0x0005e8000d101d64 */
[----:B-1----:R2:W-:Y:S02]  /*c280*/  LDGSTS.E.BYPASS.LTC128B.128 [R5+0x20400], desc[UR36][R14.64+0x100], !P1 ;  /* 0x204001000e057fae */ /* 0x0025e4000c901d64 */
.L_x_2324:
        /* <DEDUP_REMOVED lines=10> */
.L_x_2249:
        /* <DEDUP_REMOVED lines=10> */
.L_x_2250:
[----:B------:R1:W-:Y:S01]  /*c3d0*/  SYNCS.ARRIVE.TRANS64.A1T0 RZ, [R26+URZ+0x2a830], RZ ;  /* 0x02a830ff1aff79a7 */ /* 0x0003e2000810003f */
[----:B------:R-:W-:Y:S05]  /*c3e0*/  @!P2 BRA `(.L_x_2251) ;  /* 0x000000000004a947 */ /* 0x000fea0003800000 */
[----:B------:R-:W-:Y:S01]  /*c3f0*/  BPT.TRAP 0x1 ;  /* 0x000000040000795c */ /* 0x000fe20000300000 */
.L_x_2251:
[----:B------:R-:W-:Y:S01]  /*c400*/  SHF.L.U32 R3, R19, 0x1f, RZ ;  /* 0x0000001f13037819 */ /* 0x000fe200000006ff */
[----:B------:R-:W-:Y:S01]  /*c410*/  BSSY B1, `(.L_x_2252) ;  /* 0x0000004000017945 */ /* 0x000fe20003800000 */
[----:B------:R-:W-:-:S04]  /*c420*/  LEA R0, R10, UR46, 0x3 ;  /* 0x0000002e0a007c11 */ /* 0x000fc8000f8e18ff */
[----:B------:R-:W2:Y:S02]  /*c430*/  SYNCS.PHASECHK.TRANS64.TRYWAIT P0, [R0+URZ+0x2a860], R3 ;  /* 0x02a86003000075a7 */ /* 0x000ea4000800017f */
[----:B--2---:R-:W-:Y:S05]  /*c440*/  @!P0 BRA `(.L_x_2253) ;  /* 0x0000002c00288947 */ /* 0x004fea0003800000 */
.L_x_2325:
[----:B------:R-:W-:Y:S05]  /*c450*/  BSYNC B1 ;  /* 0x0000000000017941 */ /* 0x000fea0003800000 */
.L_x_2252:
[----:B------:R-:W-:Y:S01]  /*c460*/  UMOV UR4, 0xffffffff ;  /* 0xffffffff00047882 */ /* 0x000fe20000000000 */
[----:B------:R-:W-:Y:S01]  /*c470*/  LOP3.LUT P0, RZ, R32, 0x2, RZ, 0xc0, !PT ;  /* 0x0000000220ff7812 */ /* 0x000fe2000780c0ff */
[----:B------:R-:W-:Y:S01]  /*c480*/  IMAD R10, R10, 0x3000, R37 ;  /* 0x000030000a0a7824 */ /* 0x000fe200078e0225 */
[----:B------:R-:W-:Y:S11]  /*c490*/  BRA.DIV UR4, `(.L_x_2254) ;  /* 0x0000002e04287947 */ /* 0x000ff6000b800000 */
[----:B------:R-:W3:Y:S04]  /*c4a0*/  SHFL.IDX PT, R14, R17, RZ, 0x181f ;  /* 0x00181fff110e7589 */ /* 0x000ee800000e0000 */
[----:B--2---:R-:W0:Y:S04]  /*c4b0*/  SHFL.IDX PT, R3, R18, RZ, 0x181f ;  /* 0x00181fff12037589 */ /* 0x004e2800000e0000 */
[----:B------:R-:W-:Y:S01]  /*c4c0*/  SHFL.IDX PT, R19, R18, 0x1, 0x181f ;  /* 0x00381f0012137f89 */ /* 0x000fe200000e0000 */
[----:B---3--:R-:W-:-:S03]  /*c4d0*/  IADD3 R4, P1, R14, R20, RZ ;  /* 0x000000140e047210 */ /* 0x008fc60007f3e0ff */
[----:B------:R-:W2:Y:S02]  /*c4e0*/  SHFL.IDX PT, R14, R17, 0x1, 0x181f ;  /* 0x00381f00110e7f89 */ /* 0x000ea400000e0000 */
[----:B0-----:R-:W-:Y:S01]  /*c4f0*/  IMAD.X R5, RZ, RZ, R3, P1 ;  /* 0x000000ffff057224 */ /* 0x001fe200008e0603 */
[----:B------:R-:W-:Y:S02]  /*c500*/  LOP3.LUT P1, RZ, R32, 0x1, RZ, 0xc0, !PT ;  /* 0x0000000120ff7812 */ /* 0x000fe4000782c0ff */
[----:B------:R-:W-:Y:S02]  /*c510*/  LEA R3, R10, UR46, 0x1 ;  /* 0x0000002e0a037c11 */ /* 0x000fe4000f8e08ff */
[----:B------:R-:W-:-:S13]  /*c520*/  ISETP.LT.OR P2, PT, R6, 0x1, !P1 ;  /* 0x000000010600780c */ /* 0x000fda0004f41670 */
[----:B------:R-:W-:Y:S01]  /*c530*/  LDGSTS.E.BYPASS.LTC128B.128 [R3+0x400], desc[UR36][R4.64], !P2 ;  /* 0x0040000004037fae */ /* 0x000fe2000d101d64 */
[----:B------:R-:W-:-:S13]  /*c540*/  ISETP.LT.OR P2, PT, R6, 0x1, !P0 ;  /* 0x000000010600780c */ /* 0x000fda0004741670 */
[----:B------:R0:W-:Y:S01]  /*c550*/  LDGSTS.E.BYPASS.LTC128B.128 [R3+0x3400], desc[UR36][R4.64+0x80], !P2 ;  /* 0x0340008004037fae */ /* 0x0001e2000d101d64 */
[----:B--2---:R-:W-:-:S03]  /*c560*/  IADD3 R10, P2, R14, R20, RZ ;  /* 0x000000140e0a7210 */ /* 0x004fc60007f5e0ff */
[----:B------:R-:W0:Y:S02]  /*c570*/  SHFL.IDX PT, R14, R17, 0x2, 0x181f ;  /* 0x00581f00110e7f89 */ /* 0x000e2400000e0000 */
[----:B------:R-:W-:Y:S01]  /*c580*/  IMAD.X R11, RZ, RZ, R19, P2 ;  /* 0x000000ffff0b7224 */ /* 0x000fe200010e0613 */
[----:B------:R-:W-:Y:S01]  /*c590*/  ISETP.LT.OR P2, PT, R6, 0x11, !P1 ;  /* 0x000000110600780c */ /* 0x000fe20004f41670 */
[----:B------:R-:W2:-:S12]  /*c5a0*/  SHFL.IDX PT, R19, R18, 0x2, 0x181f ;  /* 0x00581f0012137f89 */ /* 0x000e9800000e0000 */
[----:B------:R-:W-:Y:S01]  /*c5b0*/  LDGSTS.E.BYPASS.LTC128B.128 [R3+0xc00], desc[UR36][R10.64], !P2 ;  /* 0x00c000000a037fae */ /* 0x000fe2000d101d64 */
[----:B------:R-:W-:-:S13]  /*c5c0*/  ISETP.LT.OR P2, PT, R6, 0x11, !P0 ;  /* 0x000000110600780c */ /* 0x000fda0004741670 */
[----:B------:R3:W-:Y:S01]  /*c5d0*/  LDGSTS.E.BYPASS.LTC128B.128 [R3+0x3c00], desc[UR36][R10.64+0x80], !P2 ;  /* 0x03c000800a037fae */ /* 0x0007e2000d101d64 */
[----:B0-----:R-:W-:-:S03]  /*c5e0*/  IADD3 R4, P2, R14, R20, RZ ;  /* 0x000000140e047210 */ /* 0x001fc60007f5e0ff */
[----:B------:R-:W3:Y:S02]  /*c5f0*/  SHFL.IDX PT, R14, R17, 0x3, 0x181f ;  /* 0x00781f00110e7f89 */ /* 0x000ee400000e0000 */
[----:B--2---:R-:W-:Y:S01]  /*c600*/  IMAD.X R5, RZ, RZ, R19, P2 ;  /* 0x000000ffff057224 */ /* 0x004fe200010e0613 */
[----:B------:R-:W-:Y:S01]  /*c610*/  ISETP.LT.OR P2, PT, R6, 0x21, !P1 ;  /* 0x000000210600780c */ /* 0x000fe20004f41670 */
[----:B------:R-:W0:-:S12]  /*c620*/  SHFL.IDX PT, R19, R18, 0x3, 0x181f ;  /* 0x00781f0012137f89 */ /* 0x000e1800000e0000 */
[----:B------:R-:W-:Y:S01]  /*c630*/  LDGSTS.E.BYPASS.LTC128B.128 [R3+0x1400], desc[UR36][R4.64], !P2 ;  /* 0x0140000004037fae */ /* 0x000fe2000d101d64 */
[----:B------:R-:W-:-:S13]  /*c640*/  ISETP.LT.OR P2, PT, R6, 0x21, !P0 ;  /* 0x000000210600780c */ /* 0x000fda0004741670 */
[----:B------:R2:W-:Y:S01]  /*c650*/  LDGSTS.E.BYPASS.LTC128B.128 [R3+0x4400], desc[UR36][R4.64+0x80], !P2 ;  /* 0x0440008004037fae */ /* 0x0005e2000d101d64 */
[----:B---3--:R-:W-:-:S03]  /*c660*/  IADD3 R10, P2, R14, R20, RZ ;  /* 0x000000140e0a7210 */ /* 0x008fc60007f5e0ff */
[----:B------:R-:W2:Y:S01]  /*c670*/  SHFL.IDX PT, R14, R17, 0x4, 0x181f ;  /* 0x00981f00110e7f89 */ /* 0x000ea200000e0000 */
[----:B0-----:R-:W-:Y:S02]  /*c680*/  IADD3.X R11, RZ, R19, RZ, P2, !PT ;  /* 0x00000013ff0b7210 */ /* 0x001fe400017fe4ff */
[----:B------:R-:W-:Y:S01]  /*c690*/  ISETP.LT.OR P2, PT, R6, 0x31, !P1 ;  /* 0x000000310600780c */ /* 0x000fe20004f41670 */
[----:B------:R-:W0:-:S12]  /*c6a0*/  SHFL.IDX PT, R19, R18, 0x4, 0x181f ;  /* 0x00981f0012137f89 */ /* 0x000e1800000e0000 */
[----:B------:R3:W-:Y:S01]  /*c6b0*/  LDGSTS.E.BYPASS.LTC128B.128 [R3+0x1c00], desc[UR36][R10.64], !P2 ;  /* 0x01c000000a037fae */ /* 0x0007e2000d101d64 */
[----:B------:R-:W-:-:S13]  /*c6c0*/  ISETP.LT.OR P2, PT, R6, 0x31, !P0 ;  /* 0x000000310600780c */ /* 0x000fda0004741670 */
[----:B------:R3:W-:Y:S01]  /*c6d0*/  LDGSTS.E.BYPASS.LTC128B.128 [R3+0x4c00], desc[UR36][R10.64+0x80], !P2 ;  /* 0x04c000800a037fae */ /* 0x0007e2000d101d64 */
[----:B--2---:R-:W-:-:S03]  /*c6e0*/  IADD3 R4, P2, R14, R20, RZ ;  /* 0x000000140e047210 */ /* 0x004fc60007f5e0ff */
[----:B------:R3:W2:Y:S02]  /*c6f0*/  SHFL.IDX PT, R14, R17, 0x5, 0x181f ;  /* 0x00b81f00110e7f89 */ /* 0x0006a400000e0000 */
[----:B0-----:R-:W-:Y:S01]  /*c700*/  IMAD.X R5, RZ, RZ, R19, P2 ;  /* 0x000000ffff057224 */ /* 0x001fe200010e0613 */
[----:B------:R-:W-:Y:S01]  /*c710*/  ISETP.LT.OR P2, PT, R6, 0x41, !P1 ;  /* 0x000000410600780c */ /* 0x000fe20004f41670 */
[----:B------:R3:W4:-:S12]  /*c720*/  SHFL.IDX PT, R19, R18, 0x5, 0x181f ;  /* 0x00b81f0012137f89 */ /* 0x00071800000e0000 */
[----:B------:R3:W-:Y:S01]  /*c730*/  LDGSTS.E.BYPASS.LTC128B.128 [R3+0x2400], desc[UR36][R4.64], !P2 ;  /* 0x0240000004037fae */ /* 0x0007e2000d101d64 */
[----:B------:R-:W-:-:S13]  /*c740*/  ISETP.LT.OR P2, PT, R6, 0x41, !P0 ;  /* 0x000000410600780c */ /* 0x000fda0004741670 */
[----:B--2-4-:R3:W-:Y:S02]  /*c750*/  LDGSTS.E.BYPASS.LTC128B.128 [R3+0x5400], desc[UR36][R4.64+0x80], !P2 ;  /* 0x0540008004037fae */ /* 0x0147e4000d101d64 */
.L_x_2339:
[C---:B------:R-:W-:Y:S01]  /*c760*/  ISETP.LT.OR P1, PT, R6.reuse, 0x51, !P1 ;  /* 0x000000510600780c */ /* 0x040fe20004f21670 */
[----:B------:R-:W-:Y:S01]  /*c770*/  ULDC.64 UR4, c[0x0][0x328] ;  /* 0x0000ca0000047ab9 */ /* 0x000fe20000000a00 */
[----:B------:R-:W-:Y:S01]  /*c780*/  ISETP.LT.OR P0, PT, R6, 0x51, !P0 ;  /* 0x000000510600780c */ /* 0x000fe20004701670 */
[----:B------:R-:W-:Y:S01]  /*c790*/  IMAD R24, R24, UR4, RZ ;  /* 0x0000000418187c24 */ /* 0x000fe2000f8e02ff */
[----:B0--3--:R-:W-:Y:S01]  /*c7a0*/  IADD3 R4, P2, R14, R20, RZ ;  /* 0x000000140e047210 */ /* 0x009fe20007f5e0ff */
[----:B------:R-:W-:-:S04]  /*c7b0*/  IMAD.WIDE.U32 R10, R25, UR4, RZ ;  /* 0x00000004190a7c25 */ /* 0x000fc8000f8e00ff */
[----:B------:R-:W-:Y:S02]  /*c7c0*/  IMAD.X R5, RZ, RZ, R19, P2 ;  /* 0x000000ffff057224 */ /* 0x000fe400010e0613 */
[----:B------:R-:W-:Y:S01]  /*c7d0*/  IMAD R13, R25, UR5, R24 ;  /* 0x00000005190d7c24 */ /* 0x000fe2000f8e0218 */
[----:B------:R-:W-:Y:S02]  /*c7e0*/  ULDC.64 UR4, c[0x0][0x338] ;  /* 0x0000ce0000047ab9 */ /* 0x000fe40000000a00 */
[----:B------:R-:W-:Y:S01]  /*c7f0*/  @!PT LDS RZ, [RZ] ;  /* 0x00000000fffff984 */ /* 0x000fe20000000800 */
[----:B------:R-:W-:Y:S01]  /*c800*/  @!PT LDS RZ, [RZ] ;  /* 0x00000000fffff984 */ /* 0x000fe20000000800 */
[----:B------:R-:W-:Y:S01]  /*c810*/  @!PT LDS RZ, [RZ] ;  /* 0x00000000fffff984 */ /* 0x000fe20000000800 */
[----:B------:R0:W-:Y:S01]  /*c820*/  LDGSTS.E.BYPASS.LTC128B.128 [R3+0x2c00], desc[UR36][R4.64], !P1 ;  /* 0x02c0000004037fae */ /* 0x0001e2000c901d64 */
[----:B------:R-:W-:Y:S02]  /*c830*/  IMAD.IADD R11, R11, 0x1, R13 ;  /* 0x000000010b0b7824 */ /* 0x000fe400078e020d */
[----:B------:R-:W-:Y:S01]  /*c840*/  IMAD R21, R21, UR4, RZ ;  /* 0x0000000415157c24 */ /* 0x000fe2000f8e02ff */
[----:B------:R0:W-:Y:S01]  /*c850*/  LDGSTS.E.BYPASS.LTC128B.128 [R3+0x5c00], desc[UR36][R4.64+0x80], !P0 ;  /* 0x05c0008004037fae */ /* 0x0001e2000c101d64 */
[----:B------:R-:W-:Y:S01]  /*c860*/  IMAD.WIDE.U32 R10, R30, UR4, R10 ;  /* 0x000000041e0a7c25 */ /* 0x000fe2000f8e000a */
[----:B------:R-:W-:Y:S01]  /*c870*/  PLOP3.LUT P0, PT, PT, PT, PT, 0x80, 0x0 ;  /* 0x000000000000781c */ /* 0x000fe20003f0f070 */
[----:B------:R-:W-:-:S02]  /*c880*/  NOP ;  /* 0x0000000000007918 */ /* 0x000fc40000000000 */
[----:B------:R-:W-:-:S05]  /*c890*/  IMAD R21, R30, UR5, R21 ;  /* 0x000000051e157c24 */ /* 0x000fca000f8e0215 */
[----:B------:R-:W-:-:S07]  /*c8a0*/  IADD3 R21, R11, R21, RZ ;  /* 0x000000150b157210 */ /* 0x000fce0007ffe0ff */
.L_x_2255:
        /* <DEDUP_REMOVED lines=10> */
.L_x_2256:
[----:B------:R-:W-:Y:S01]  /*c950*/  R2UR UR4, R34 ;  /* 0x00000000220472ca */ /* 0x000fe200000e0000 */
[----:B------:R-:W-:Y:S01]  /*c960*/  ULDC.64 UR6, c[0x0][0x330] ;  /* 0x0000cc0000067ab9 */ /* 0x000fe20000000a00 */
[----:B------:R-:W-:Y:S01]  /*c970*/  IMAD.MOV.U32 R11, RZ, RZ, R21 ;  /* 0x000000ffff0b7224 */ /* 0x000fe200078e0015 */
[----:B------:R-:W-:Y:S01]  /*c980*/  IADD3 R35, R35, -0x1, RZ ;  /* 0xffffffff23237810 */ /* 0x000fe20007ffe0ff */
[----:B0-----:R-:W-:Y:S01]  /*c990*/  IMAD.U32 R3, RZ, RZ, UR6 ;  /* 0x00000006ff037e24 */ /* 0x001fe2000f8e00ff */
[----:B------:R0:W-:Y:S01]  /*c9a0*/  SYNCS.ARRIVE.TRANS64.A1T0 RZ, [R0+URZ+0x2a850], RZ ;  /* 0x02a850ff00ff79a7 */ /* 0x0001e2000810003f */
[----:B------:R-:W-:Y:S01]  /*c9b0*/  VIADD R6, R6, 0x60 ;  /* 0x0000006006067836 */ /* 0x000fe20000000000 */
[----:B------:R-:W-:Y:S01]  /*c9c0*/  MOV R19, R9 ;  /* 0x0000000900137202 */ /* 0x000fe20000000f00 */
[----:B------:R-:W-:-:S04]  /*c9d0*/  IMAD.WIDE.U32 R10, R3, UR41, R10 ;  /* 0x00000029030a7c25 */ /* 0x000fc8000f8e000a */
[----:B------:R-:W-:Y:S01]  /*c9e0*/  VIADD R7, R7, 0xffffffa0 ;  /* 0xffffffa007077836 */ /* 0x000fe20000000000 */
[----:B------:R-:W-:-:S04]  /*c9f0*/  UIMAD UR4, UR4, UR6, URZ ;  /* 0x00000006040472a4 */ /* 0x000fc8000f8e023f */
[----:B------:R-:W-:-:S03]  /*ca00*/  UIMAD UR4, UR41, UR7, UR4 ;  /* 0x00000007290472a4 */ /* 0x000fc6000f8e0204 */
[----:B------:R-:W-:Y:S02]  /*ca10*/  ULDC.64 UR6, c[0x0][0x318] ;  /* 0x0000c60000067ab9 */ /* 0x000fe40000000a00 */
[----:B------:R-:W-:Y:S01]  /*ca20*/  LEA R17, P0, R10, UR6, 0x1 ;  /* 0x000000060a117c11 */ /* 0x000fe2000f8008ff */
[----:B------:R-:W-:-:S05]  /*ca30*/  VIADD R3, R11, UR4 ;  /* 0x000000040b037c36 */ /* 0x000fca0008000000 */
[----:B------:R-:W-:Y:S01]  /*ca40*/  LEA.HI.X R18, R10, UR7, R3, 0x1, P0 ;  /* 0x000000070a127c11 */ /* 0x000fe200080f0c03 */
[----:B------:R-:W-:Y:S01]  /*ca50*/  IMAD.MOV.U32 R10, RZ, RZ, R8 ;  /* 0x000000ffff0a7224 */ /* 0x000fe200078e0008 */
[----:B------:R-:W-:-:S13]  /*ca60*/  ISETP.GT.AND P0, PT, R35, UR50, PT ;  /* 0x0000003223007c0c */ /* 0x000fda000bf04270 */
[----:B0-----:R-:W-:Y:S05]  /*ca70*/  @P0 BRA `(.L_x_2257) ;  /* 0xfffffff0006c0947 */ /* 0x001fea000383ffff */
[----:B------:R-:W-:Y:S05]  /*ca80*/  BSYNC B0 ;  /* 0x0000000000007941 */ /* 0x000fea0003800000 */
.L_x_2244:
[----:B------:R-:W-:-:S13]  /*ca90*/  LOP3.LUT P0, RZ, R36, 0x10, RZ, 0xc0, !PT ;  /* 0x0000001024ff7812 */ /* 0x000fda000780c0ff */
[----:B------:R-:W-:Y:S05]  /*caa0*/  @!P0 BRA `(.L_x_2258) ;  /* 0x0000000000048947 */ /* 0x000fea0003800000 */
[----:B------:R-:W-:Y:S01]  /*cab0*/  BPT.TRAP 0x1 ;  /* 0x000000040000795c */ /* 0x000fe20000300000 */
.L_x_2258:
        /* <DEDUP_REMOVED lines=9> */
.L_x_2340:
[----:B------:R-:W-:Y:S05]  /*cb50*/  BSYNC B0 ;  /* 0x0000000000007941 */ /* 0x000fea0003800000 */
.L_x_2259:
[----:B------:R-:W-:-:S03]  /*cb60*/  UMOV UR4, 0xffffffff ;  /* 0xffffffff00047882 */ /* 0x000fc60000000000 */
[----:B------:R-:W-:Y:S05]  /*cb70*/  BRA.DIV UR4, `(.L_x_2261) ;  /* 0x0000002e048c7947 */ /* 0x000fea000b800000 */
[----:B------:R-:W-:Y:S01]  /*cb80*/  SHFL.IDX PT, R5, R18, RZ, 0x181f ;  /* 0x00181fff12057589 */ /* 0x000fe200000e0000 */
[C---:B0-----:R-:W-:Y:S02]  /*cb90*/  LOP3.LUT R3, R32.reuse, 0x1, RZ, 0xc0, !PT ;  /* 0x0000000120037812 */ /* 0x041fe400078ec0ff */
[----:B------:R-:W-:Y:S01]  /*cba0*/  LOP3.LUT P0, RZ, R32, 0x2, RZ, 0xc0, !PT ;  /* 0x0000000220ff7812 */ /* 0x000fe2000780c0ff */
[----:B------:R-:W0:Y:S01]  /*cbb0*/  SHFL.IDX PT, R4, R17, RZ, 0x181f ;  /* 0x00181fff11047589 */ /* 0x000e2200000e0000 */
[----:B------:R-:W-:Y:S02]  /*cbc0*/  ISETP.NE.U32.AND P1, PT, R3, 0x1, PT ;  /* 0x000000010300780c */ /* 0x000fe40003f25070 */
[C---:B------:R-:W-:Y:S01]  /*cbd0*/  ISETP.LT.OR P3, PT, R23.reuse, 0x1, !P0 ;  /* 0x000000011700780c */ /* 0x040fe20004761670 */
[----:B------:R-:W2:Y:S01]  /*cbe0*/  SHFL.IDX PT, R6, R18, 0x1, 0x181f ;  /* 0x00381f0012067f89 */ /* 0x000ea200000e0000 */
[----:B------:R-:W-:Y:S02]  /*cbf0*/  ISETP.LT.OR P2, PT, R23, 0x1, P1 ;  /* 0x000000011700780c */ /* 0x000fe40000f41670 */
[----:B------:R-:W-:Y:S01]  /*cc00*/  LEA R3, R37, UR46, 0x1 ;  /* 0x0000002e25037c11 */ /* 0x000fe2000f8e08ff */
[----:B------:R-:W3:Y:S01]  /*cc10*/  SHFL.IDX PT, R14, R17, 0x1, 0x181f ;  /* 0x00381f00110e7f89 */ /* 0x000ee200000e0000 */
[----:B------:R-:W-:-:S02]  /*cc20*/  ISETP.LT.OR P4, PT, R23, 0x11, P1 ;  /* 0x000000111700780c */ /* 0x000fc40000f81670 */
[----:B------:R-:W-:Y:S01]  /*cc30*/  ISETP.LT.OR P5, PT, R23, 0x11, !P0 ;  /* 0x000000111700780c */ /* 0x000fe200047a1670 */
[----:B------:R-:W4:Y:S04]  /*cc40*/  SHFL.IDX PT, R20, R18, 0x2, 0x181f ;  /* 0x00581f0012147f89 */ /* 0x000f2800000e0000 */
[----:B------:R-:W5:Y:S04]  /*cc50*/  SHFL.IDX PT, R10, R17, 0x2, 0x181f ;  /* 0x00581f00110a7f89 */ /* 0x000f6800000e0000 */
[----:B------:R-:W1:Y:S04]  /*cc60*/  SHFL.IDX PT, R22, R17, 0x3, 0x181f ;  /* 0x00781f0011167f89 */ /* 0x000e6800000e0000 */
[----:B------:R-:W-:Y:S01]  /*cc70*/  SHFL.IDX PT, R19, R18, 0x4, 0x181f ;  /* 0x00981f0012137f89 */ /* 0x000fe200000e0000 */
[----:B0-----:R-:W-:-:S03]  /*cc80*/  IMAD.WIDE.U32 R4, R27, 0x2, R4 ;  /* 0x000000021b047825 */ /* 0x001fc600078e0004 */
[----:B------:R-:W0:Y:S01]  /*cc90*/  SHFL.IDX PT, R24, R17, 0x4, 0x181f ;  /* 0x00981f0011187f89 */ /* 0x000e2200000e0000 */
[----:B--2---:R-:W-:-:S03]  /*cca0*/  MOV R13, R6 ;  /* 0x00000006000d7202 */ /* 0x004fc60000000f00 */
[----:B------:R-:W2:Y:S01]  /*ccb0*/  SHFL.IDX PT, R7, R18, 0x3, 0x181f ;  /* 0x00781f0012077f89 */ /* 0x000ea200000e0000 */
[----:B---3--:R-:W-:-:S03]  /*ccc0*/  IMAD.MOV.U32 R12, RZ, RZ, R14 ;  /* 0x000000ffff0c7224 */ /* 0x008fc600078e000e */
[----:B------:R-:W-:Y:S01]  /*ccd0*/  LDGSTS.E.BYPASS.LTC128B.128 [R3+0x400], desc[UR36][R4.64], !P2 ;  /* 0x0040000004037fae */ /* 0x000fe2000d101d64 */
[C---:B------:R-:W-:Y:S01]  /*cce0*/  ISETP.LT.OR P2, PT, R23.reuse, 0x21, P1 ;  /* 0x000000211700780c */ /* 0x040fe20000f41670 */
[----:B----4-:R-:W-:Y:S02]  /*ccf0*/  IMAD.MOV.U32 R11, RZ, RZ, R20 ;  /* 0x000000ffff0b7224 */ /* 0x010fe400078e0014 */
[----:B------:R0:W-:Y:S01]  /*cd00*/  LDGSTS.E.BYPASS.LTC128B.128 [R3+0x3400], desc[UR36][R4.64+0x80], !P3 ;  /* 0x0340008004037fae */ /* 0x0001e2000d901d64 */
[----:B------:R-:W-:Y:S01]  /*cd10*/  ISETP.LT.OR P3, PT, R23, 0x21, !P0 ;  /* 0x000000211700780c */ /* 0x000fe20004761670 */
[C---:B------:R-:W-:Y:S02]  /*cd20*/  IMAD.WIDE.U32 R12, R27.reuse, 0x2, R12 ;  /* 0x000000021b0c7825 */ /* 0x040fe400078e000c */
[----:B------:R-:W3:Y:S02]  /*cd30*/  SHFL.IDX PT, R18, R18, 0x5, 0x181f ;  /* 0x00b81f0012127f89 */ /* 0x000ee400000e0000 */
[----:B-----5:R-:W-:-:S02]  /*cd40*/  IMAD.WIDE.U32 R10, R27, 0x2, R10 ;  /* 0x000000021b0a7825 */ /* 0x020fc400078e000a */
[----:B------:R-:W-:Y:S01]  /*cd50*/  LDGSTS.E.BYPASS.LTC128B.128 [R3+0xc00], desc[UR36][R12.64], !P4 ;  /* 0x00c000000c037fae */ /* 0x000fe2000e101d64 */
[C---:B------:R-:W-:Y:S01]  /*cd60*/  ISETP.LT.OR P4, PT, R23.reuse, 0x31, P1 ;  /* 0x000000311700780c */ /* 0x040fe20000f81670 */
[----:B-1----:R-:W-:Y:S02]  /*cd70*/  IMAD.MOV.U32 R6, RZ, RZ, R22 ;  /* 0x000000ffff067224 */ /* 0x002fe400078e0016 */
[----:B------:R-:W-:Y:S01]  /*cd80*/  LDGSTS.E.BYPASS.LTC128B.128 [R3+0x3c00], desc[UR36][R12.64+0x80], !P5 ;  /* 0x03c000800c037fae */ /* 0x000fe2000e901d64 */
[C---:B------:R-:W-:Y:S01]  /*cd90*/  ISETP.LT.OR P5, PT, R23.reuse, 0x31, !P0 ;  /* 0x000000311700780c */ /* 0x040fe200047a1670 */
[----:B0-----:R-:W-:Y:S01]  /*cda0*/  IMAD.MOV.U32 R4, RZ, RZ, R24 ;  /* 0x000000ffff047224 */ /* 0x001fe200078e0018 */
[----:B------:R-:W-:Y:S01]  /*cdb0*/  MOV R5, R19 ;  /* 0x0000001300057202 */ /* 0x000fe20000000f00 */
[----:B------:R-:W-:Y:S01]  /*cdc0*/  LDGSTS.E.BYPASS.LTC128B.128 [R3+0x1400], desc[UR36][R10.64], !P2 ;  /* 0x014000000a037fae */ /* 0x000fe2000d101d64 */
[----:B------:R-:W-:Y:S01]  /*cdd0*/  ISETP.LT.OR P2, PT, R23, 0x41, P1 ;  /* 0x000000411700780c */ /* 0x000fe20000f41670 */
[----:B--2---:R-:W-:-:S02]  /*cde0*/  IMAD.WIDE.U32 R6, R27, 0x2, R6 ;  /* 0x000000021b067825 */ /* 0x004fc400078e0006 */
[----:B------:R0:W-:Y:S01]  /*cdf0*/  LDGSTS.E.BYPASS.LTC128B.128 [R3+0x4400], desc[UR36][R10.64+0x80], !P3 ;  /* 0x044000800a037fae */ /* 0x0001e2000d901d64 */
[----:B------:R-:W-:Y:S01]  /*ce00*/  ISETP.LT.OR P3, PT, R23, 0x41, !P0 ;  /* 0x000000411700780c */ /* 0x000fe20004761670 */
[----:B------:R-:W-:Y:S02]  /*ce10*/  IMAD.WIDE.U32 R4, R27, 0x2, R4 ;  /* 0x000000021b047825 */ /* 0x000fe400078e0004 */
[----:B------:R1:W-:Y:S04]  /*ce20*/  LDGSTS.E.BYPASS.LTC128B.128 [R3+0x1c00], desc[UR36][R6.64], !P4 ;  /* 0x01c0000006037fae */ /* 0x0003e8000e101d64 */
[----:B------:R1:W-:Y:S04]  /*ce30*/  LDGSTS.E.BYPASS.LTC128B.128 [R3+0x4c00], desc[UR36][R6.64+0x80], !P5 ;  /* 0x04c0008006037fae */ /* 0x0003e8000e901d64 */
[----:B------:R1:W-:Y:S01]  /*ce40*/  LDGSTS.E.BYPASS.LTC128B.128 [R3+0x2400], desc[UR36][R4.64], !P2 ;  /* 0x0240000004037fae */ /* 0x0003e2000d101d64 */
[----:B0-----:R-:W-:-:S03]  /*ce50*/  IMAD.MOV.U32 R10, RZ, RZ, RZ ;  /* 0x000000ffff0a7224 */ /* 0x001fc600078e00ff */
[----:B------:R1:W0:Y:S04]  /*ce60*/  SHFL.IDX PT, R14, R17, 0x5, 0x181f ;  /* 0x00b81f00110e7f89 */ /* 0x00022800000e0000 */
[----:B---3--:R1:W-:Y:S02]  /*ce70*/  LDGSTS.E.BYPASS.LTC128B.128 [R3+0x5400], desc[UR36][R4.64+0x80], !P3 ;  /* 0x0540008004037fae */ /* 0x0083e4000d901d64 */
.L_x_2354:
[C---:B------:R-:W-:Y:S01]  /*ce80*/  ISETP.LT.OR P1, PT, R23.reuse, 0x51, P1 ;  /* 0x000000511700780c */ /* 0x040fe20000f21670 */
[----:B01----:R-:W-:Y:S01]  /*ce90*/  IMAD.MOV.U32 R4, RZ, RZ, R14 ;  /* 0x000000ffff047224 */ /* 0x003fe200078e000e */
        /* <DEDUP_REMOVED lines=10> */
.L_x_2262:
        /* <DEDUP_REMOVED lines=10> */
.L_x_2263:
[----:B------:R1:W-:Y:S02]  /*cfe0*/  SYNCS.ARRIVE.TRANS64.A1T0 RZ, [R0+URZ+0x2a850], RZ ;  /* 0x02a850ff00ff79a7 */ /* 0x0003e4000810003f */
[----:B-1----:R-:W-:-:S04]  /*cff0*/  IADD3 R0, R8, 0x1, RZ ;  /* 0x0000000108007810 */ /* 0x002fc80007ffe0ff */
[----:B------:R-:W-:-:S04]  /*d000*/  ISETP.NE.AND P0, PT, R0, 0x2, PT ;  /* 0x000000020000780c */ /* 0x000fc80003f05270 */
[----:B0-----:R-:W-:Y:S02]  /*d010*/  SEL R4, RZ, 0x1, P0 ;  /* 0x00000001ff047807 */ /* 0x001fe40000000000 */
[----:B------:R-:W-:Y:S02]  /*d020*/  SEL R0, R0, RZ, P0 ;  /* 0x000000ff00007207 */ /* 0x000fe40000000000 */
[----:B------:R-:W-:-:S07]  /*d030*/  LOP3.LUT R9, R9, R4, RZ, 0x3c, !PT ;  /* 0x0000000409097212 */ /* 0x000fce00078e3cff */
.L_x_2229:
[----:B------:R-:W0:Y:S01]  /*d040*/  S2R R4, SR_CgaCtaId ;  /* 0x0000000000047919 */ /* 0x000e220000008800 */
[----:B------:R-:W-:Y:S02]  /*d050*/  MOV R3, 0x400 ;  /* 0x0000040000037802 */ /* 0x000fe40000000f00 */
[----:B------:R-:W-:Y:S02]  /*d060*/  SHF.L.U32 R10, R10, 0x1f, RZ ;  /* 0x0000001f0a0a7819 */ /* 0x000fe400000006ff */
[----:B0-----:R-:W-:-:S04]  /*d070*/  LEA R5, R4, R3, 0x18 ;  /* 0x0000000304057211 */ /* 0x001fc800078ec0ff */
[----:B------:R-:W0:Y:S02]  /*d080*/  SYNCS.PHASECHK.TRANS64.TRYWAIT P0, [R5+URZ+0x2a820], R10 ;  /* 0x02a8200a050075a7 */ /* 0x000e24000800017f */
[----:B0-----:R-:W-:Y:S05]  /*d090*/  @!P0 BRA `(.L_x_2264) ;  /* 0x0000003000388947 */ /* 0x001fea0003800000 */
.L_x_2355:
[----:B------:R-:W-:-:S03]  /*d0a0*/  UMOV UR4, 0xffffffff ;  /* 0xffffffff00047882 */ /* 0x000fc60000000000 */
[----:B------:R-:W-:Y:S05]  /*d0b0*/  BRA.DIV UR4, `(.L_x_2265) ;  /* 0x0000003204447947 */ /* 0x000fea000b800000 */
[----:B------:R1:W2:Y:S02]  /*d0c0*/  SHFL.IDX PT, R14, R16, RZ, 0x1f ;  /* 0x00001fff100e7589 */ /* 0x0002a400000e0000 */
.L_x_2358:
[----:B--2---:R-:W-:-:S13]  /*d0d0*/  ISETP.NE.AND P0, PT, R14, RZ, PT ;  /* 0x000000ff0e00720c */ /* 0x004fda0003f05270 */
[----:B------:R-:W-:Y:S05]  /*d0e0*/  @P0 BRA `(.L_x_2185) ;  /* 0x00000000008c0947 */ /* 0x000fea0003800000 */
[----:B------:R-:W-:-:S03]  /*d0f0*/  UMOV UR4, 0xffffffff ;  /* 0xffffffff00047882 */ /* 0x000fc60000000000 */
[----:B------:R-:W-:Y:S05]  /*d100*/  BRA.DIV UR4, `(.L_x_2266) ;  /* 0x0000003204587947 */ /* 0x000fea000b800000 */
[----:B------:R-:W-:-:S13]  /*d110*/  ELECT P6, URZ, PT ;  /* 0x00000000003f782f */ /* 0x000fda00038c0000 */
.L_x_2361:
[----:B------:R-:W-:Y:S05]  /*d120*/  @!P6 BRA `(.L_x_2185) ;  /* 0x00000000007ce947 */ /* 0x000fea0003800000 */
[----:B------:R-:W-:-:S13]  /*d130*/  R2UR UR4, R2 ;  /* 0x00000000020472ca */ /* 0x000fda00000e0000 */
[----:B------:R-:W-:-:S06]  /*d140*/  ULOP3.LUT UR4, UR4, 0x2, URZ, 0xfc, !UPT ;  /* 0x0000000204047892 */ /* 0x000fcc000f8efc3f */
[----:B------:R-:W-:-:S05]  /*d150*/  IMAD.U32 R3, RZ, RZ, UR4 ;  /* 0x00000004ff037e24 */ /* 0x000fca000f8e00ff */
[----:B------:R-:W-:-:S13]  /*d160*/  ISETP.NE.AND P0, PT, R3, 0x3, PT ;  /* 0x000000030300780c */ /* 0x000fda0003f05270 */
[----:B------:R-:W-:Y:S05]  /*d170*/  @!P0 BRA `(.L_x_2267) ;  /* 0x0000000000048947 */ /* 0x000fea0003800000 */
[----:B------:R-:W-:Y:S01]  /*d180*/  BPT.TRAP 0x1 ;  /* 0x000000040000795c */ /* 0x000fe20000300000 */
.L_x_2267:
[C---:B------:R-:W-:Y:S01]  /*d190*/  IMAD R6, R0.reuse, 0x8, R5 ;  /* 0x0000000800067824 */ /* 0x040fe200078e0205 */
[----:B------:R-:W-:Y:S01]  /*d1a0*/  SHF.L.U32 R3, R9, 0x1f, RZ ;  /* 0x0000001f09037819 */ /* 0x000fe200000006ff */
[----:B------:R-:W-:-:S03]  /*d1b0*/  VIADD R0, R0, 0x1 ;  /* 0x0000000100007836 */ /* 0x000fc60000000000 */
[----:B------:R-:W2:Y:S02]  /*d1c0*/  SYNCS.PHASECHK.TRANS64.TRYWAIT P1, [R6+URZ+0x2a840], R3 ;  /* 0x02a84003060075a7 */ /* 0x000ea4000802017f */
[----:B------:R-:W-:-:S04]  /*d1d0*/  ISETP.NE.AND P2, PT, R0, 0x2, PT ;  /* 0x000000020000780c */ /* 0x000fc80003f45270 */
[----:B------:R-:W-:Y:S01]  /*d1e0*/  SEL R4, RZ, 0x1, P2 ;  /* 0x00000001ff047807 */ /* 0x000fe20001000000 */
[----:B--2---:R-:W-:Y:S08]  /*d1f0*/  @!P1 BRA `(.L_x_2268) ;  /* 0x00000030003c9947 */ /* 0x004ff00003800000 */
.L_x_2362:
[----:B------:R-:W-:Y:S02]  /*d200*/  SEL R0, R0, RZ, P2 ;  /* 0x000000ff00007207 */ /* 0x000fe40001000000 */
[----:B------:R-:W-:Y:S01]  /*d210*/  LOP3.LUT R4, R9, R4, RZ, 0x3c, !PT ;  /* 0x0000000409047212 */ /* 0x000fe200078e3cff */
[----:B------:R-:W-:Y:S06]  /*d220*/  @!P0 BRA `(.L_x_2269) ;  /* 0x0000000000048947 */ /* 0x000fec0003800000 */
[----:B------:R-:W-:Y:S01]  /*d230*/  BPT.TRAP 0x1 ;  /* 0x000000040000795c */ /* 0x000fe20000300000 */
.L_x_2269:
[----:B0-----:R-:W-:Y:S02]  /*d240*/  LEA R5, R0, R5, 0x3 ;  /* 0x0000000500057211 */ /* 0x001fe400078e18ff */
[----:B------:R-:W-:-:S04]  /*d250*/  SHF.L.U32 R0, R4, 0x1f, RZ ;  /* 0x0000001f04007819 */ /* 0x000fc800000006ff */
[----:B------:R-:W0:Y:S02]  /*d260*/  SYNCS.PHASECHK.TRANS64.TRYWAIT P1, [R5+URZ+0x2a840], R0 ;  /* 0x02a84000050075a7 */ /* 0x000e24000802017f */
[----:B0-----:R-:W-:Y:S05]  /*d270*/  @!P1 BRA `(.L_x_2270) ;  /* 0x0000003000309947 */ /* 0x001fea0003800000 */
.L_x_2363:
[----:B------:R-:W-:Y:S05]  /*d280*/  @!P0 BRA `(.L_x_2271) ;  /* 0x0000000000048947 */ /* 0x000fea0003800000 */
[----:B------:R-:W-:Y:S01]  /*d290*/  BPT.TRAP 0x1 ;  /* 0x000000040000795c */ /* 0x000fe20000300000 */
.L_x_2271:
[----:B------:R-:W3:Y:S02]  /*d2a0*/  SYNCS.PHASECHK.TRANS64.TRYWAIT P1, [R6+URZ+0x2a860], R3 ;  /* 0x02a86003060075a7 */ /* 0x000ee4000802017f */
[----:B---3--:R-:W-:Y:S05]  /*d2b0*/  @!P1 BRA `(.L_x_2272) ;  /* 0x0000003000349947 */ /* 0x008fea0003800000 */
.L_x_2364:
[----:B------:R-:W-:Y:S05]  /*d2c0*/  @!P0 BRA `(.L_x_2273) ;  /* 0x0000000000048947 */ /* 0x000fea0003800000 */
[----:B------:R-:W-:Y:S01]  /*d2d0*/  BPT.TRAP 0x1 ;  /* 0x000000040000795c */ /* 0x000fe20000300000 */
.L_x_2273:
[----:B----4-:R4:W0:Y:S02]  /*d2e0*/  SYNCS.PHASECHK.TRANS64.TRYWAIT P0, [R5+URZ+0x2a860], R0 ;  /* 0x02a86000050075a7 */ /* 0x010824000800017f */
[----:B0-----:R-:W-:Y:S05]  /*d2f0*/  @!P0 NANOSLEEP.SYNCS 0x989680 ;  /* 0x009896800000895d */ /* 0x001fea0003900000 */
[----:B------:R-:W0:Y:S02]  /*d300*/  @!P0 SYNCS.PHASECHK.TRANS64 P0, [R5+URZ+0x2a860], R0 ;  /* 0x02a86000050085a7 */ /* 0x000e24000800007f */
[----:B0-----:R-:W-:Y:S05]  /*d310*/  @!P0 BRA `(.L_x_2273) ;  /* 0xfffffffc00f08947 */ /* 0x001fea000383ffff */
.L_x_2185:
[----:B------:R-:W-:Y:S05]  /*d320*/  BSYNC B6 ;  /* 0x0000000000067941 */ /* 0x000fea0003800000 */
.L_x_2182:
[----:B------:R-:W-:Y:S05]  /*d330*/  EXIT ;  /* 0x000000000000794d */ /* 0x000fea0003800000 */
.L_x_2189:
[----:B-1----:R-:W-:-:S04]  /*d340*/  IMAD.U32 R3, RZ, RZ, UR38 ;  /* 0x00000026ff037e24 */ /* 0x002fc8000f8e00ff */
[----:B------:R1:W2:Y:S03]  /*d350*/  SYNCS.PHASECHK.TRANS64.TRYWAIT P0, [R3+URZ+0x2a800], R0 ;  /* 0x02a80000030075a7 */ /* 0x0002a6000800017f */
[----:B--2---:R-:W-:Y:S05]  /*d360*/  @!P0 NANOSLEEP.SYNCS 0x989680 ;  /* 0x009896800000895d */ /* 0x004fea0003900000 */
[----:B------:R-:W2:Y:S02]  /*d370*/  @!P0 SYNCS.PHASECHK.TRANS64 P0, [R3+URZ+0x2a800], R0 ;  /* 0x02a80000030085a7 */ /* 0x000ea4000800007f */
[----:B--2---:R-:W-:Y:S05]  /*d380*/  @!P0 BRA `(.L_x_2189) ;  /* 0xfffffffc00ec8947 */ /* 0x004fea000383ffff */
[----:B------:R-:W-:Y:S05]  /*d390*/  BRA `(.L_x_2274) ;  /* 0xffffff3c00c07947 */ /* 0x000fea000383ffff */
.L_x_2193:
[----:B--2---:R-:W-:-:S04]  /*d3a0*/  IMAD.U32 R3, RZ, RZ, UR38 ;  /* 0x00000026ff037e24 */ /* 0x004fc8000f8e00ff */
[----:B------:R2:W3:Y:S03]  /*d3b0*/  SYNCS.PHASECHK.TRANS64.TRYWAIT P1, [R3+URZ+0x2a830], R0 ;  /* 0x02a83000030075a7 */ /* 0x0004e6000802017f */
[----:B---3--:R-:W-:Y:S05]  /*d3c0*/  @!P1 NANOSLEEP.SYNCS 0x989680 ;  /* 0x009896800000995d */ /* 0x008fea0003900000 */
[----:B------:R-:W3:Y:S02]  /*d3d0*/  @!P1 SYNCS.PHASECHK.TRANS64 P1, [R3+URZ+0x2a830], R0 ;  /* 0x02a83000030095a7 */ /* 0x000ee4000802007f */
[----:B---3--:R-:W-:Y:S05]  /*d3e0*/  @!P1 BRA `(.L_x_2193) ;  /* 0xfffffffc00ec9947 */ /* 0x008fea000383ffff */
[----:B------:R-:W-:Y:S05]  /*d3f0*/  BRA `(.L_x_2192) ;  /* 0xffffff3c00e07947 */ /* 0x000fea000383ffff */
.L_x_2199:
[----:B-1----:R-:W-:-:S04]  /*d400*/  IMAD.U32 R8, RZ, RZ, UR7 ;  /* 0x00000007ff087e24 */ /* 0x002fc8000f8e00ff */
[----:B------:R1:W2:Y:S03]  /*d410*/  SYNCS.PHASECHK.TRANS64.TRYWAIT P1, [R8+URZ+0x2a830], R5 ;  /* 0x02a83005080075a7 */ /* 0x0002a6000802017f */
[----:B--2---:R-:W-:Y:S05]  /*d420*/  @!P1 NANOSLEEP.SYNCS 0x989680 ;  /* 0x009896800000995d */ /* 0x004fea0003900000 */
[----:B------:R-:W2:Y:S02]  /*d430*/  @!P1 SYNCS.PHASECHK.TRANS64 P1, [R8+URZ+0x2a830], R5 ;  /* 0x02a83005080095a7 */ /* 0x000ea4000802007f */
[----:B--2---:R-:W-:Y:S05]  /*d440*/  @!P1 BRA `(.L_x_2199) ;  /* 0xfffffffc00ec9947 */ /* 0x004fea000383ffff */
[----:B------:R-:W-:Y:S05]  /*d450*/  BRA `(.L_x_2198) ;  /* 0xffffff6000547947 */ /* 0x000fea000383ffff */
.L_x_2203:
[----:B-1----:R-:W-:-:S04]  /*d460*/  MOV R6, UR10 ;  /* 0x0000000a00067c02 */ /* 0x002fc80008000f00 */
[----:B------:R1:W2:Y:S03]  /*d470*/  SYNCS.PHASECHK.TRANS64.TRYWAIT P1, [R6+URZ+0x2a850], R5 ;  /* 0x02a85005060075a7 */ /* 0x0002a6000802017f */
[----:B--2---:R-:W-:Y:S05]  /*d480*/  @!P1 NANOSLEEP.SYNCS 0x989680 ;  /* 0x009896800000995d */ /* 0x004fea0003900000 */
[----:B------:R-:W2:Y:S02]  /*d490*/  @!P1 SYNCS.PHASECHK.TRANS64 P1, [R6+URZ+0x2a850], R5 ;  /* 0x02a85005060095a7 */ /* 0x000ea4000802007f */
[----:B--2---:R-:W-:Y:S05]  /*d4a0*/  @!P1 BRA `(.L_x_2203) ;  /* 0xfffffffc00ec9947 */ /* 0x004fea000383ffff */
[----:B------:R-:W-:Y:S05]  /*d4b0*/  BRA `(.L_x_2202) ;  /* 0xffffff6800607947 */ /* 0x000fea000383ffff */
.L_x_2211:
[----:B-1----:R-:W-:-:S04]  /*d4c0*/  IMAD.U32 R8, RZ, RZ, UR7 ;  /* 0x00000007ff087e24 */ /* 0x002fc8000f8e00ff */
[----:B------:R1:W2:Y:S03]  /*d4d0*/  SYNCS.PHASECHK.TRANS64.TRYWAIT P1, [R8+URZ+0x2a830], R5 ;  /* 0x02a83005080075a7 */ /* 0x0002a6000802017f */
[----:B--2---:R-:W-:Y:S05]  /*d4e0*/  @!P1 NANOSLEEP.SYNCS 0x989680 ;  /* 0x009896800000995d */ /* 0x004fea0003900000 */
[----:B------:R-:W2:Y:S02]  /*d4f0*/  @!P1 SYNCS.PHASECHK.TRANS64 P1, [R8+URZ+0x2a830], R5 ;  /* 0x02a83005080095a7 */ /* 0x000ea4000802007f */
[----:B--2---:R-:W-:Y:S05]  /*d500*/  @!P1 BRA `(.L_x_2211) ;  /* 0xfffffffc00ec9947 */ /* 0x004fea000383ffff */
[----:B------:R-:W-:Y:S05]  /*d510*/  BRA `(.L_x_2210) ;  /* 0xffffff8000e87947 */ /* 0x000fea000383ffff */
.L_x_2215:
[----:B-1----:R-:W-:-:S04]  /*d520*/  IMAD.U32 R6, RZ, RZ, UR5 ;  /* 0x00000005ff067e24 */ /* 0x002fc8000f8e00ff */
[----:B------:R1:W2:Y:S03]  /*d530*/  SYNCS.PHASECHK.TRANS64.TRYWAIT P1, [R6+URZ+0x2a850], R5 ;  /* 0x02a85005060075a7 */ /* 0x0002a6000802017f */
[----:B--2---:R-:W-:Y:S05]  /*d540*/  @!P1 NANOSLEEP.SYNCS 0x989680 ;  /* 0x009896800000995d */ /* 0x004fea0003900000 */
[----:B------:R-:W2:Y:S02]  /*d550*/  @!P1 SYNCS.PHASECHK.TRANS64 P1, [R6+URZ+0x2a850], R5 ;  /* 0x02a85005060095a7 */ /* 0x000ea4000802007f */
[----:B--2---:R-:W-:Y:S05]  /*d560*/  @!P1 BRA `(.L_x_2215) ;  /* 0xfffffffc00ec9947 */ /* 0x004fea000383ffff */
[----:B------:R-:W-:Y:S05]  /*d570*/  BRA `(.L_x_2214) ;  /* 0xffffff8800f47947 */ /* 0x000fea000383ffff */
.L_x_2222:
[----:B-1----:R-:W-:-:S04]  /*d580*/  IMAD.U32 R7, RZ, RZ, UR5 ;  /* 0x00000005ff077e24 */ /* 0x002fc8000f8e00ff */
[----:B------:R1:W2:Y:S03]  /*d590*/  SYNCS.PHASECHK.TRANS64.TRYWAIT P1, [R7+URZ+0x2a850], R0 ;  /* 0x02a85000070075a7 */ /* 0x0002a6000802017f */
[----:B--2---:R-:W-:Y:S05]  /*d5a0*/  @!P1 NANOSLEEP.SYNCS 0x989680 ;  /* 0x009896800000995d */ /* 0x004fea0003900000 */
[----:B------:R-:W2:Y:S02]  /*d5b0*/  @!P1 SYNCS.PHASECHK.TRANS64 P1, [R7+URZ+0x2a850], R0 ;  /* 0x02a85000070095a7 */ /* 0x000ea4000802007f */
[----:B--2---:R-:W-:Y:S05]  /*d5c0*/  @!P1 BRA `(.L_x_2222) ;  /* 0xfffffffc00ec9947 */ /* 0x004fea000383ffff */
[----:B------:R-:W-:Y:S05]  /*d5d0*/  BRA `(.L_x_2221) ;  /* 0xffffffa000807947 */ /* 0x000fea000383ffff */
.L_x_2234:
[----:B------:R-:W-:Y:S01]  /*d5e0*/  MOV R13, R16 ;  /* 0x00000010000d7202 */ /* 0x000fe20000000f00 */
[----:B------:R-:W-:Y:S02]  /*d5f0*/  IMAD.MOV.U32 R12, RZ, RZ, RZ ;  /* 0x000000ffff0c7224 */ /* 0x000fe400078e00ff */
[----:B------:R-:W-:Y:S02]  /*d600*/  IMAD.MOV.U32 R11, RZ, RZ, 0x1f ;  /* 0x0000001fff0b7424 */ /* 0x000fe400078e00ff */
[----:B------:R-:W-:-:S07]  /*d610*/  IMAD.MOV.U32 R15, RZ, RZ, -0x1 ;  /* 0xffffffffff0f7424 */ /* 0x000fce00078e00ff */
[----:B-----5:R-:W-:Y:S05]  /*d620*/  WARPSYNC.COLLECTIVE R15, `(.L_x_2275) ;  /* 0x000000000f087348 */ /* 0x020fea0003c00000 */
[----:B------:R0:W1:Y:S02]  /*d630*/  SHFL.IDX P6, R14, R13, R12, R11 ;  /* 0x0000000c0d0e7389 */ /* 0x00006400000c000b */
[----:B01---5:R-:W-:Y:S01]  /*d640*/  ENDCOLLECTIVE ;  /* 0x000000000000791b */ /* 0x023fe20003800000 */
.L_x_2275:
[----:B------:R-:W-:Y:S05]  /*d650*/  BRA `(.L_x_2276) ;  /* 0xffffffcc00b07947 */ /* 0x000fea000383ffff */
.L_x_2236:
[----:B0-----:R-:W-:-:S04]  /*d660*/  MOV R5, UR46 ;  /* 0x0000002e00057c02 */ /* 0x001fc80008000f00 */
[----:B------:R0:W1:Y:S03]  /*d670*/  SYNCS.PHASECHK.TRANS64.TRYWAIT P0, [R5+URZ+0x2a840], R4 ;  /* 0x02a84004050075a7 */ /* 0x000066000800017f */
[----:B-1----:R-:W-:Y:S05]  /*d680*/  @!P0 NANOSLEEP.SYNCS 0x989680 ;  /* 0x009896800000895d */ /* 0x002fea0003900000 */
[----:B------:R-:W1:Y:S02]  /*d690*/  @!P0 SYNCS.PHASECHK.TRANS64 P0, [R5+URZ+0x2a840], R4 ;  /* 0x02a84004050085a7 */ /* 0x000e64000800007f */
[----:B-1----:R-:W-:Y:S05]  /*d6a0*/  @!P0 BRA `(.L_x_2236) ;  /* 0xfffffffc00ec8947 */ /* 0x002fea000383ffff */
[----:B------:R-:W-:Y:S05]  /*d6b0*/  BRA `(.L_x_2277) ;  /* 0xffffffd000c07947 */ /* 0x000fea000383ffff */
.L_x_2237:
[----:B------:R-:W-:Y:S01]  /*d6c0*/  BSSY B0, `(.L_x_2278) ;  /* 0x0000008000007945 */ /* 0x000fe20003800000 */
[----:B------:R-:W-:Y:S01]  /*d6d0*/  IMAD.MOV.U32 R13, RZ, RZ, R3 ;  /* 0x000000ffff0d7224 */ /* 0x000fe200078e0003 */
[----:B------:R-:W-:Y:S01]  /*d6e0*/  MOV R15, 0xffffffff ;  /* 0xffffffff000f7802 */ /* 0x000fe20000000f00 */
[----:B------:R-:W-:Y:S02]  /*d6f0*/  IMAD.MOV.U32 R12, RZ, RZ, RZ ;  /* 0x000000ffff0c7224 */ /* 0x000fe400078e00ff */
[----:B------:R-:W-:-:S07]  /*d700*/  IMAD.MOV.U32 R11, RZ, RZ, 0x181f ;  /* 0x0000181fff0b7424 */ /* 0x000fce00078e00ff */
[----:B------:R-:W-:Y:S05]  /*d710*/  WARPSYNC.COLLECTIVE R15, `(.L_x_2279) ;  /* 0x000000000f087348 */ /* 0x000fea0003c00000 */
[----:B------:R0:W1:Y:S02]  /*d720*/  SHFL.IDX P6, R14, R13, R12, R11 ;  /* 0x0000000c0d0e7389 */ /* 0x00006400000c000b */
[----:B01----:R-:W-:Y:S01]  /*d730*/  ENDCOLLECTIVE ;  /* 0x000000000000791b */ /* 0x003fe20003800000 */
.L_x_2279:
[----:B------:R-:W-:Y:S05]  /*d740*/  BSYNC B0 ;  /* 0x0000000000007941 */ /* 0x000fea0003800000 */
.L_x_2278:
[----:B------:R-:W-:Y:S01]  /*d750*/  IMAD.MOV.U32 R13, RZ, RZ, R0 ;  /* 0x000000ffff0d7224 */ /* 0x000fe200078e0000 */
[----:B------:R-:W-:Y:S01]  /*d760*/  MOV R11, 0x181f ;  /* 0x0000181f000b7802 */ /* 0x000fe20000000f00 */
[----:B------:R-:W-:Y:S01]  /*d770*/  IMAD.MOV.U32 R12, RZ, RZ, RZ ;  /* 0x000000ffff0c7224 */ /* 0x000fe200078e00ff */
[----:B------:R-:W-:Y:S01]  /*d780*/  @P0 LEA R19, R37, UR46, 0x1 ;  /* 0x0000002e25130c11 */ /* 0x000fe2000f8e08ff */
[----:B------:R-:W-:Y:S02]  /*d790*/  IMAD.MOV.U32 R15, RZ, RZ, -0x1 ;  /* 0xffffffffff0f7424 */ /* 0x000fe400078e00ff */
[----:B------:R-:W-:-:S07]  /*d7a0*/  IMAD.MOV.U32 R5, RZ, RZ, R14 ;  /* 0x000000ffff057224 */ /* 0x000fce00078e000e */
[----:B------:R-:W-:Y:S05]  /*d7b0*/  WARPSYNC.COLLECTIVE R15, `(.L_x_2280) ;  /* 0x000000000f087348 */ /* 0x000fea0003c00000 */
[----:B------:R0:W1:Y:S02]  /*d7c0*/  SHFL.IDX P6, R14, R13, R12, R11 ;  /* 0x0000000c0d0e7389 */ /* 0x00006400000c000b */
[----:B01----:R-:W-:Y:S01]  /*d7d0*/  ENDCOLLECTIVE ;  /* 0x000000000000791b */ /* 0x003fe20003800000 */
.L_x_2280:
[----:B------:R-:W-:Y:S01]  /*d7e0*/  IMAD.MOV.U32 R13, RZ, RZ, R3 ;  /* 0x000000ffff0d7224 */ /* 0x000fe200078e0003 */
[----:B------:R-:W-:Y:S01]  /*d7f0*/  MOV R12, 0x1 ;  /* 0x00000001000c7802 */ /* 0x000fe20000000f00 */
[----:B------:R-:W-:-:S07]  /*d800*/  IMAD.MOV.U32 R4, RZ, RZ, R14 ;  /* 0x000000ffff047224 */ /* 0x000fce00078e000e */
[----:B------:R-:W-:Y:S05]  /*d810*/  WARPSYNC.COLLECTIVE R15, `(.L_x_2281) ;  /* 0x000000000f087348 */ /* 0x000fea0003c00000 */
[----:B------:R0:W1:Y:S02]  /*d820*/  SHFL.IDX P6, R14, R13, R12, R11 ;  /* 0x0000000c0d0e7389 */ /* 0x00006400000c000b */
[----:B01----:R-:W-:Y:S01]  /*d830*/  ENDCOLLECTIVE ;  /* 0x000000000000791b */ /* 0x003fe20003800000 */
.L_x_2281:
        /* <DEDUP_REMOVED lines=13> */
.L_x_2282:
[----:B------:R-:W-:Y:S02]  /*d910*/  MOV R5, R7 ;  /* 0x0000000700057202 */ /* 0x000fe40000000f00 */
[----:B------:R-:W-:Y:S01]  /*d920*/  @P0 LEA R20, R37, UR46, 0x1 ;  /* 0x0000002e25140c11 */ /* 0x000fe2000f8e08ff */
[----:B------:R-:W-:Y:S02]  /*d930*/  IMAD.MOV.U32 R13, RZ, RZ, R3 ;  /* 0x000000ffff0d7224 */ /* 0x000fe400078e0003 */
[----:B------:R-:W-:Y:S02]  /*d940*/  IMAD.MOV.U32 R12, RZ, RZ, 0x2 ;  /* 0x00000002ff0c7424 */ /* 0x000fe400078e00ff */
[----:B------:R-:W-:-:S07]  /*d950*/  IMAD.MOV.U32 R4, RZ, RZ, R14 ;  /* 0x000000ffff047224 */ /* 0x000fce00078e000e */
[----:B------:R-:W-:Y:S05]  /*d960*/  WARPSYNC.COLLECTIVE R15, `(.L_x_2283) ;  /* 0x000000000f087348 */ /* 0x000fea0003c00000 */
[----:B------:R0:W1:Y:S02]  /*d970*/  SHFL.IDX P6, R14, R13, R12, R11 ;  /* 0x0000000c0d0e7389 */ /* 0x00006400000c000b */
[----:B01----:R-:W-:Y:S01]  /*d980*/  ENDCOLLECTIVE ;  /* 0x000000000000791b */ /* 0x003fe20003800000 */
.L_x_2283:
        /* <DEDUP_REMOVED lines=13> */
.L_x_2284:
[----:B------:R-:W-:Y:S01]  /*da60*/  IMAD.MOV.U32 R5, RZ, RZ, R10 ;  /* 0x000000ffff057224 */ /* 0x000fe200078e000a */
[----:B------:R-:W-:Y:S01]  /*da70*/  MOV R13, R3 ;  /* 0x00000003000d7202 */ /* 0x000fe20000000f00 */
[----:B------:R-:W-:Y:S02]  /*da80*/  IMAD.MOV.U32 R12, RZ, RZ, 0x3 ;  /* 0x00000003ff0c7424 */ /* 0x000fe400078e00ff */
[----:B------:R-:W-:-:S07]  /*da90*/  IMAD.MOV.U32 R21, RZ, RZ, R14 ;  /* 0x000000ffff157224 */ /* 0x000fce00078e000e */
[----:B------:R-:W-:Y:S05]  /*daa0*/  WARPSYNC.COLLECTIVE R15, `(.L_x_2285) ;  /* 0x000000000f087348 */ /* 0x000fea0003c00000 */
[----:B------:R0:W1:Y:S02]  /*dab0*/  SHFL.IDX P6, R14, R13, R12, R11 ;  /* 0x0000000c0d0e7389 */ /* 0x00006400000c000b */
[----:B01----:R-:W-:Y:S01]  /*dac0*/  ENDCOLLECTIVE ;  /* 0x000000000000791b */ /* 0x003fe20003800000 */
.L_x_2285:
[----:B------:R-:W-:Y:S01]  /*dad0*/  IMAD.MOV.U32 R4, RZ, RZ, R21 ;  /* 0x000000ffff047224 */ /* 0x000fe200078e0015 */
[----:B------:R-:W-:-:S03]  /*dae0*/  @P0 LEA R21, R37, UR46, 0x1 ;  /* 0x0000002e25150c11 */ /* 0x000fc6000f8e08ff */
        /* <DEDUP_REMOVED lines=13> */
.L_x_2286:
[----:B------:R-:W-:Y:S01]  /*dbc0*/  IMAD.MOV.U32 R5, RZ, RZ, R7 ;  /* 0x000000ffff057224 */ /* 0x000fe200078e0007 */
[----:B------:R-:W-:Y:S01]  /*dbd0*/  @P0 LEA R7, R37, UR46, 0x1 ;  /* 0x0000002e25070c11 */ /* 0x000fe2000f8e08ff */
[----:B------:R-:W-:Y:S02]  /*dbe0*/  IMAD.MOV.U32 R13, RZ, RZ, R3 ;  /* 0x000000ffff0d7224 */ /* 0x000fe400078e0003 */
[----:B------:R-:W-:Y:S01]  /*dbf0*/  IMAD.MOV.U32 R12, RZ, RZ, 0x4 ;  /* 0x00000004ff0c7424 */ /* 0x000fe200078e00ff */
[----:B------:R-:W-:-:S07]  /*dc00*/  MOV R4, R14 ;  /* 0x0000000e00047202 */ /* 0x000fce0000000f00 */
[----:B------:R-:W-:Y:S05]  /*dc10*/  WARPSYNC.COLLECTIVE R15, `(.L_x_2287) ;  /* 0x000000000f087348 */ /* 0x000fea0003c00000 */
[----:B------:R0:W1:Y:S02]  /*dc20*/  SHFL.IDX P6, R14, R13, R12, R11 ;  /* 0x0000000c0d0e7389 */ /* 0x00006400000c000b */
[----:B01----:R-:W-:Y:S01]  /*dc30*/  ENDCOLLECTIVE ;  /* 0x000000000000791b */ /* 0x003fe20003800000 */
.L_x_2287:
        /* <DEDUP_REMOVED lines=8> */
[----:B------:R-:W-:Y:S02]  /*dcc0*/  ISETP.GE.AND P0, PT, R6, 0x41, PT ;  /* 0x000000410600780c */ /* 0x000fe40003f06270 */
[----:B------:R-:W-:-:S11]  /*dcd0*/  MOV R10, R14 ;  /* 0x0000000e000a7202 */ /* 0x000fd60000000f00 */
[----:B0-----:R-:W-:Y:S05]  /*dce0*/  WARPSYNC.COLLECTIVE R15, `(.L_x_2288) ;  /* 0x000000000f087348 */ /* 0x001fea0003c00000 */
[----:B------:R1:W2:Y:S02]  /*dcf0*/  SHFL.IDX P6, R14, R13, R12, R11 ;  /* 0x0000000c0d0e7389 */ /* 0x0002a400000c000b */
[----:B012---:R-:W-:Y:S01]  /*dd00*/  ENDCOLLECTIVE ;  /* 0x000000000000791b */ /* 0x007fe20003800000 */
.L_x_2288:
[----:B------:R-:W-:Y:S01]  /*dd10*/  MOV R5, R10 ;  /* 0x0000000a00057202 */ /* 0x000fe20000000f00 */
[----:B------:R-:W-:Y:S02]  /*dd20*/  IMAD.MOV.U32 R13, RZ, RZ, R3 ;  /* 0x000000ffff0d7224 */ /* 0x000fe400078e0003 */
[----:B------:R-:W-:Y:S02]  /*dd30*/  IMAD.MOV.U32 R12, RZ, RZ, 0x5 ;  /* 0x00000005ff0c7424 */ /* 0x000fe400078e00ff */
[----:B------:R-:W-:-:S07]  /*dd40*/  IMAD.MOV.U32 R19, RZ, RZ, R14 ;  /* 0x000000ffff137224 */ /* 0x000fce00078e000e */
[----:B------:R-:W-:Y:S05]  /*dd50*/  WARPSYNC.COLLECTIVE R15, `(.L_x_2289) ;  /* 0x000000000f087348 */ /* 0x000fea0003c00000 */
[----:B------:R0:W1:Y:S02]  /*dd60*/  SHFL.IDX P6, R14, R13, R12, R11 ;  /* 0x0000000c0d0e7389 */ /* 0x00006400000c000b */
[----:B01----:R-:W-:Y:S01]  /*dd70*/  ENDCOLLECTIVE ;  /* 0x000000000000791b */ /* 0x003fe20003800000 */
.L_x_2289:
[----:B------:R-:W-:Y:S01]  /*dd80*/  IMAD.MOV.U32 R4, RZ, RZ, R19 ;  /* 0x000000ffff047224 */ /* 0x000fe200078e0013 */
[----:B------:R-:W-:-:S03]  /*dd90*/  @P0 LEA R19, R37, UR46, 0x1 ;  /* 0x0000002e25130c11 */ /* 0x000fc6000f8e08ff */
        /* <DEDUP_REMOVED lines=8> */
[----:B------:R-:W-:-:S07]  /*de20*/  IMAD.MOV.U32 R3, RZ, RZ, R14 ;  /* 0x000000ffff037224 */ /* 0x000fce00078e000e */
[----:B0-----:R-:W-:Y:S05]  /*de30*/  WARPSYNC.COLLECTIVE R15, `(.L_x_2290) ;  /* 0x000000000f087348 */ /* 0x001fea0003c00000 */
[----:B------:R1:W2:Y:S02]  /*de40*/  SHFL.IDX P6, R14, R13, R12, R11 ;  /* 0x0000000c0d0e7389 */ /* 0x0002a400000c000b */
[----:B012---:R-:W-:Y:S01]  /*de50*/  ENDCOLLECTIVE ;  /* 0x000000000000791b */ /* 0x007fe20003800000 */
.L_x_2290:
[----:B------:R-:W-:Y:S05]  /*de60*/  BRA `(.L_x_2291) ;  /* 0xffffffd000207947 */ /* 0x000fea000383ffff */
.L_x_2240:
[----:B------:R-:W-:Y:S01]  /*de70*/  IMAD.MOV.U32 R13, RZ, RZ, R0 ;  /* 0x000000ffff0d7224 */ /* 0x000fe200078e0000 */
[----:B------:R-:W-:Y:S01]  /*de80*/  MOV R15, 0xffffffff ;  /* 0xffffffff000f7802 */ /* 0x000fe20000000f00 */
[----:B------:R-:W-:Y:S01]  /*de90*/  IMAD.MOV.U32 R12, RZ, RZ, RZ ;  /* 0x000000ffff0c7224 */ /* 0x000fe200078e00ff */
[----:B------:R-:W-:Y:S01]  /*dea0*/  MOV R10, UR48 ;  /* 0x00000030000a7c02 */ /* 0x000fe20008000f00 */
[----:B------:R-:W-:-:S04]  /*deb0*/  IMAD.MOV.U32 R11, RZ, RZ, 0x181f ;  /* 0x0000181fff0b7424 */ /* 0x000fc800078e00ff */
[----:B------:R-:W-:-:S07]  /*dec0*/  IMAD R7, R10, 0x80, R23 ;  /* 0x000000800a077824 */ /* 0x000fce00078e0217 */
[----:B------:R-:W-:Y:S05]  /*ded0*/  WARPSYNC.COLLECTIVE R15, `(.L_x_2292) ;  /* 0x000000000f087348 */ /* 0x000fea0003c00000 */
[----:B------:R0:W1:Y:S02]  /*dee0*/  SHFL.IDX P6, R14, R13, R12, R11 ;  /* 0x0000000c0d0e7389 */ /* 0x00006400000c000b */
[----:B01----:R-:W-:Y:S01]  /*def0*/  ENDCOLLECTIVE ;  /* 0x000000000000791b */ /* 0x003fe20003800000 */
.L_x_2292:
[----:B------:R-:W-:Y:S02]  /*df00*/  VIADD R9, R7, 0x10 ;  /* 0x0000001007097836 */ /* 0x000fe40000000000 */
[----:B------:R-:W-:Y:S02]  /*df10*/  IMAD.MOV.U32 R13, RZ, RZ, R3 ;  /* 0x000000ffff0d7224 */ /* 0x000fe400078e0003 */
[----:B------:R-:W-:-:S07]  /*df20*/  IMAD.MOV.U32 R5, RZ, RZ, R14 ;  /* 0x000000ffff057224 */ /* 0x000fce00078e000e */
[----:B------:R-:W-:Y:S05]  /*df30*/  WARPSYNC.COLLECTIVE R15, `(.L_x_2293) ;  /* 0x000000000f087348 */ /* 0x000fea0003c00000 */
[----:B------:R0:W1:Y:S02]  /*df40*/  SHFL.IDX P6, R14, R13, R12, R11 ;  /* 0x0000000c0d0e7389 */ /* 0x00006400000c000b */
[----:B01----:R-:W-:Y:S01]  /*df50*/  ENDCOLLECTIVE ;  /* 0x000000000000791b */ /* 0x003fe20003800000 */
.L_x_2293:
[----:B------:R-:W-:Y:S02]  /*df60*/  ULDC UR4, c[0x0][0x288] ;  /* 0x0000a20000047ab9 */ /* 0x000fe40000000800 */
[----:B------:R-:W-:-:S05]  /*df70*/  IMAD R6, R8, UR4, RZ ;  /* 0x0000000408067c24 */ /* 0x000fca000f8e02ff */
[----:B------:R-:W-:Y:S01]  /*df80*/  ISETP.GE.AND P1, PT, R7, R6, PT ;  /* 0x000000060700720c */ /* 0x000fe20003f26270 */
[----:B------:R-:W-:Y:S01]  /*df90*/  IMAD.MOV.U32 R13, RZ, RZ, R0 ;  /* 0x000000ffff0d7224 */ /* 0x000fe200078e0000 */
[----:B------:R-:W-:-:S11]  /*dfa0*/  MOV R12, 0x1 ;  /* 0x00000001000c7802 */ /* 0x000fd60000000f00 */
[----:B------:R-:W-:Y:S01]  /*dfb0*/  @!P1 LEA R19, R37, UR46, 0x1 ;  /* 0x0000002e25139c11 */ /* 0x000fe2000f8e08ff */
[----:B------:R-:W-:-:S07]  /*dfc0*/  IMAD.MOV.U32 R4, RZ, RZ, R14 ;  /* 0x000000ffff047224 */ /* 0x000fce00078e000e */
[----:B------:R-:W-:Y:S05]  /*dfd0*/  WARPSYNC.COLLECTIVE R15, `(.L_x_2294) ;  /* 0x000000000f087348 */ /* 0x000fea0003c00000 */
[----:B------:R0:W1:Y:S02]  /*dfe0*/  SHFL.IDX P6, R14, R13, R12, R11 ;  /* 0x0000000c0d0e7389 */ /* 0x00006400000c000b */
[----:B01----:R-:W-:Y:S01]  /*dff0*/  ENDCOLLECTIVE ;  /* 0x000000000000791b */ /* 0x003fe20003800000 */
.L_x_2294:
        /* <DEDUP_REMOVED lines=13> */
.L_x_2295:
[----:B------:R-:W-:Y:S02]  /*e0d0*/  MOV R5, R8 ;  /* 0x0000000800057202 */ /* 0x000fe40000000f00 */
[----:B------:R-:W-:Y:S01]  /*e0e0*/  @!P1 LEA R21, R37, UR46, 0x1 ;  /* 0x0000002e25159c11 */ /* 0x000fe2000f8e08ff */
[----:B------:R-:W-:Y:S02]  /*e0f0*/  IMAD.MOV.U32 R13, RZ, RZ, R0 ;  /* 0x000000ffff0d7224 */ /* 0x000fe400078e0000 */
[----:B------:R-:W-:Y:S02]  /*e100*/  IMAD.MOV.U32 R12, RZ, RZ, 0x2 ;  /* 0x00000002ff0c7424 */ /* 0x000fe400078e00ff */
[----:B------:R-:W-:-:S07]  /*e110*/  IMAD.MOV.U32 R4, RZ, RZ, R14 ;  /* 0x000000ffff047224 */ /* 0x000fce00078e000e */
[----:B------:R-:W-:Y:S05]  /*e120*/  WARPSYNC.COLLECTIVE R15, `(.L_x_2296) ;  /* 0x000000000f087348 */ /* 0x000fea0003c00000 */
[----:B------:R0:W1:Y:S02]  /*e130*/  SHFL.IDX P6, R14, R13, R12, R11 ;  /* 0x0000000c0d0e7389 */ /* 0x00006400000c000b */
[----:B01----:R-:W-:Y:S01]  /*e140*/  ENDCOLLECTIVE ;  /* 0x000000000000791b */ /* 0x003fe20003800000 */
.L_x_2296:
[----:B------:R-:W-:-:S04]  /*e150*/  @!P1 IMAD.WIDE.U32 R8, R27, 0x2, R4 ;  /* 0x000000021b089825 */ /* 0x000fc800078e0004 */
[----:B------:R-:W-:Y:S01]  /*e160*/  VIADD R5, R7, 0x20 ;  /* 0x0000002007057836 */ /* 0x000fe20000000000 */
        /* <DEDUP_REMOVED lines=12> */
.L_x_2297:
[----:B------:R-:W-:Y:S01]  /*e230*/  VIADD R9, R7, 0x30 ;  /* 0x0000003007097836 */ /* 0x000fe20000000000 */
[----:B------:R-:W-:Y:S02]  /*e240*/  @!P1 LEA R19, R37, UR46, 0x1 ;  /* 0x0000002e25139c11 */ /* 0x000fe4000f8e08ff */
[----:B------:R-:W-:Y:S01]  /*e250*/  MOV R13, R0 ;  /* 0x00000000000d7202 */ /* 0x000fe20000000f00 */
[----:B------:R-:W-:Y:S02]  /*e260*/  IMAD.MOV.U32 R12, RZ, RZ, 0x3 ;  /* 0x00000003ff0c7424 */ /* 0x000fe400078e00ff */
[----:B------:R-:W-:-:S07]  /*e270*/  IMAD.MOV.U32 R4, RZ, RZ, R14 ;  /* 0x000000ffff047224 */ /* 0x000fce00078e000e */
[----:B------:R-:W-:Y:S05]  /*e280*/  WARPSYNC.COLLECTIVE R15, `(.L_x_2298) ;  /* 0x000000000f087348 */ /* 0x000fea0003c00000 */
[----:B------:R0:W1:Y:S02]  /*e290*/  SHFL.IDX P6, R14, R13, R12, R11 ;  /* 0x0000000c0d0e7389 */ /* 0x00006400000c000b */
[----:B01----:R-:W-:Y:S01]  /*e2a0*/  ENDCOLLECTIVE ;  /* 0x000000000000791b */ /* 0x003fe20003800000 */
.L_x_2298:
        /* <DEDUP_REMOVED lines=13> */
.L_x_2299:
[----:B------:R-:W-:Y:S01]  /*e380*/  IMAD.MOV.U32 R5, RZ, RZ, R8 ;  /* 0x000000ffff057224 */ /* 0x000fe200078e0008 */
[----:B------:R-:W-:Y:S01]  /*e390*/  @!P1 LEA R21, R37, UR46, 0x1 ;  /* 0x0000002e25159c11 */ /* 0x000fe2000f8e08ff */
[----:B------:R-:W-:Y:S01]  /*e3a0*/  IMAD.MOV.U32 R13, RZ, RZ, R0 ;  /* 0x000000ffff0d7224 */ /* 0x000fe200078e0000 */
[----:B------:R-:W-:Y:S02]  /*e3b0*/  MOV R12, 0x4 ;  /* 0x00000004000c7802 */ /* 0x000fe40000000f00 */
[----:B------:R-:W-:-:S07]  /*e3c0*/  MOV R4, R14 ;  /* 0x0000000e00047202 */ /* 0x000fce0000000f00 */
[----:B------:R-:W-:Y:S05]  /*e3d0*/  WARPSYNC.COLLECTIVE R15, `(.L_x_2300) ;  /* 0x000000000f087348 */ /* 0x000fea0003c00000 */
[----:B------:R0:W1:Y:S02]  /*e3e0*/  SHFL.IDX P6, R14, R13, R12, R11 ;  /* 0x0000000c0d0e7389 */ /* 0x00006400000c000b */
[----:B01----:R-:W-:Y:S01]  /*e3f0*/  ENDCOLLECTIVE ;  /* 0x000000000000791b */ /* 0x003fe20003800000 */
.L_x_2300:
        /* <DEDUP_REMOVED lines=14> */
.L_x_2301:
        /* <DEDUP_REMOVED lines=8> */
.L_x_2302:
        /* <DEDUP_REMOVED lines=8> */
[----:B------:R-:W-:Y:S01]  /*e5e0*/  ISETP.GE.AND P1, PT, R9, R6, PT ;  /* 0x000000060900720c */ /* 0x000fe20003f26270 */
[----:B------:R-:W-:-:S12]  /*e5f0*/  IMAD.MOV.U32 R8, RZ, RZ, R14 ;  /* 0x000000ffff087224 */ /* 0x000fd800078e000e */
[----:B0-----:R-:W-:Y:S05]  /*e600*/  WARPSYNC.COLLECTIVE R15, `(.L_x_2303) ;  /* 0x000000000f087348 */ /* 0x001fea0003c00000 */
[----:B------:R1:W2:Y:S02]  /*e610*/  SHFL.IDX P6, R14, R13, R12, R11 ;  /* 0x0000000c0d0e7389 */ /* 0x0002a400000c000b */
[----:B012---:R-:W-:Y:S01]  /*e620*/  ENDCOLLECTIVE ;  /* 0x000000000000791b */ /* 0x007fe20003800000 */
.L_x_2303:
[----:B------:R-:W-:Y:S01]  /*e630*/  IMAD.MOV.U32 R5, RZ, RZ, R8 ;  /* 0x000000ffff057224 */ /* 0x000fe200078e0008 */
[----:B------:R-:W-:Y:S02]  /*e640*/  @!P1 LEA R21, R37, UR46, 0x1 ;  /* 0x0000002e25159c11 */ /* 0x000fe4000f8e08ff */
[----:B------:R-:W-:Y:S01]  /*e650*/  MOV R13, R0 ;  /* 0x00000000000d7202 */ /* 0x000fe20000000f00 */
[----:B------:R-:W-:Y:S02]  /*e660*/  IMAD.MOV.U32 R12, RZ, RZ, 0x6 ;  /* 0x00000006ff0c7424 */ /* 0x000fe400078e00ff */
[----:B------:R-:W-:-:S07]  /*e670*/  IMAD.MOV.U32 R4, RZ, RZ, R14 ;  /* 0x000000ffff047224 */ /* 0x000fce00078e000e */
[----:B------:R-:W-:Y:S05]  /*e680*/  WARPSYNC.COLLECTIVE R15, `(.L_x_2304) ;  /* 0x000000000f087348 */ /* 0x000fea0003c00000 */
[----:B------:R0:W1:Y:S02]  /*e690*/  SHFL.IDX P6, R14, R13, R12, R11 ;  /* 0x0000000c0d0e7389 */ /* 0x00006400000c000b */
[----:B01----:R-:W-:Y:S01]  /*e6a0*/  ENDCOLLECTIVE ;  /* 0x000000000000791b */ /* 0x003fe20003800000 */
.L_x_2304:
        /* <DEDUP_REMOVED lines=14> */
.L_x_2305:
[----:B------:R-:W-:Y:S01]  /*e790*/  @!P1 LEA R19, R37, UR46, 0x1 ;  /* 0x0000002e25139c11 */ /* 0x000fe2000f8e08ff */
[----:B------:R-:W-:Y:S02]  /*e7a0*/  IMAD.MOV.U32 R13, RZ, RZ, R0 ;  /* 0x000000ffff0d7224 */ /* 0x000fe400078e0000 */
[----:B------:R-:W-:Y:S01]  /*e7b0*/  IMAD.MOV.U32 R12, RZ, RZ, 0x7 ;  /* 0x00000007ff0c7424 */ /* 0x000fe200078e00ff */
[----:B------:R-:W-:-:S07]  /*e7c0*/  MOV R4, R14 ;  /* 0x0000000e00047202 */ /* 0x000fce0000000f00 */
[----:B------:R-:W-:Y:S05]  /*e7d0*/  WARPSYNC.COLLECTIVE R15, `(.L_x_2306) ;  /* 0x000000000f087348 */ /* 0x000fea0003c00000 */
[----:B------:R0:W1:Y:S02]  /*e7e0*/  SHFL.IDX P6, R14, R13, R12, R11 ;  /* 0x0000000c0d0e7389 */ /* 0x00006400000c000b */
[----:B01----:R-:W-:Y:S01]  /*e7f0*/  ENDCOLLECTIVE ;  /* 0x000000000000791b */ /* 0x003fe20003800000 */
.L_x_2306:
        /* <DEDUP_REMOVED lines=12> */
.L_x_2307:
[----:B------:R-:W-:Y:S05]  /*e8c0*/  BRA `(.L_x_2308) ;  /* 0xffffffd0001c7947 */ /* 0x000fea000383ffff */
.L_x_2243:
[----:B0-----:R-:W-:-:S04]  /*e8d0*/  IMAD.U32 R3, RZ, RZ, UR46 ;  /* 0x0000002eff037e24 */ /* 0x001fc8000f8e00ff */
[----:B------:R0:W1:Y:S03]  /*e8e0*/  SYNCS.PHASECHK.TRANS64.TRYWAIT P0, [R3+URZ+0x2a820], R0 ;  /* 0x02a82000030075a7 */ /* 0x000066000800017f */
[----:B-1----:R-:W-:Y:S05]  /*e8f0*/  @!P0 NANOSLEEP.SYNCS 0x989680 ;  /* 0x009896800000895d */ /* 0x002fea0003900000 */
[----:B------:R-:W1:Y:S02]  /*e900*/  @!P0 SYNCS.PHASECHK.TRANS64 P0, [R3+URZ+0x2a820], R0 ;  /* 0x02a82000030085a7 */ /* 0x000e64000800007f */
[----:B-1----:R-:W-:Y:S05]  /*e910*/  @!P0 BRA `(.L_x_2243) ;  /* 0xfffffffc00ec8947 */ /* 0x002fea000383ffff */
[----:B------:R-:W-:Y:S05]  /*e920*/  BRA `(.L_x_2309) ;  /* 0xffffffd000647947 */ /* 0x000fea000383ffff */
.L_x_2247:
[----:B0-----:R0:W1:Y:S02]  /*e930*/  SYNCS.PHASECHK.TRANS64.TRYWAIT P0, [R26+URZ+0x2a840], R3 ;  /* 0x02a840031a0075a7 */ /* 0x001064000800017f */
[----:B-1----:R-:W-:Y:S05]  /*e940*/  @!P0 NANOSLEEP.SYNCS 0x989680 ;  /* 0x009896800000895d */ /* 0x002fea0003900000 */
[----:B------:R-:W1:Y:S02]  /*e950*/  @!P0 SYNCS.PHASECHK.TRANS64 P0, [R26+URZ+0x2a840], R3 ;  /* 0x02a840031a0085a7 */ /* 0x000e64000800007f */
[----:B-1----:R-:W-:Y:S05]  /*e960*/  @!P0 BRA `(.L_x_2247) ;  /* 0xfffffffc00f08947 */ /* 0x002fea000383ffff */
[----:B------:R-:W-:Y:S05]  /*e970*/  BRA `(.L_x_2310) ;  /* 0xffffffd4002c7947 */ /* 0x000fea000383ffff */
.L_x_2248:
        /* <DEDUP_REMOVED lines=8> */
.L_x_2312:
[----:B------:R-:W-:Y:S05]  /*ea00*/  BSYNC B1 ;  /* 0x0000000000017941 */ /* 0x000fea0003800000 */
.L_x_2311:
[----:B------:R-:W-:Y:S01]  /*ea10*/  IMAD.MOV.U32 R13, RZ, RZ, R3 ;  /* 0x000000ffff0d7224 */ /* 0x000fe200078e0003 */
[----:B------:R-:W-:Y:S01]  /*ea20*/  MOV R12, RZ ;  /* 0x000000ff000c7202 */ /* 0x000fe20000000f00 */
[----:B------:R-:W-:Y:S01]  /*ea30*/  IMAD.MOV.U32 R11, RZ, RZ, 0x181f ;  /* 0x0000181fff0b7424 */ /* 0x000fe200078e00ff */
[----:B------:R-:W-:Y:S01]  /*ea40*/  LEA R5, R5, UR46, 0x1 ;  /* 0x0000002e05057c11 */ /* 0x000fe2000f8e08ff */
[----:B------:R-:W-:Y:S02]  /*ea50*/  IMAD.MOV.U32 R15, RZ, RZ, -0x1 ;  /* 0xffffffffff0f7424 */ /* 0x000fe400078e00ff */
[----:B------:R-:W-:-:S07]  /*ea60*/  IMAD.MOV.U32 R4, RZ, RZ, R14 ;  /* 0x000000ffff047224 */ /* 0x000fce00078e000e */
[----:B------:R-:W-:Y:S05]  /*ea70*/  WARPSYNC.COLLECTIVE R15, `(.L_x_2313) ;  /* 0x000000000f087348 */ /* 0x000fea0003c00000 */
[----:B------:R0:W1:Y:S02]  /*ea80*/  SHFL.IDX P6, R14, R13, R12, R11 ;  /* 0x0000000c0d0e7389 */ /* 0x00006400000c000b */
[----:B01----:R-:W-:Y:S01]  /*ea90*/  ENDCOLLECTIVE ;  /* 0x000000000000791b */ /* 0x003fe20003800000 */
.L_x_2313:
[----:B------:R-:W-:Y:S01]  /*eaa0*/  MOV R13, R0 ;  /* 0x00000000000d7202 */ /* 0x000fe20000000f00 */
[----:B------:R-:W-:Y:S01]  /*eab0*/  IMAD.MOV.U32 R12, RZ, RZ, 0x1 ;  /* 0x00000001ff0c7424 */ /* 0x000fe200078e00ff */
[----:B------:R-:W-:-:S05]  /*eac0*/  IADD3 R14, P0, R14, R20, RZ ;  /* 0x000000140e0e7210 */ /* 0x000fca0007f1e0ff */
[----:B------:R-:W-:-:S05]  /*ead0*/  IMAD.X R15, RZ, RZ, R4, P0 ;  /* 0x000000ffff0f7224 */ /* 0x000fca00000e0604 */
[----:B------:R-:W-:Y:S01]  /*eae0*/  @!PT LDS RZ, [RZ] ;  /* 0x00000000fffff984 */ /* 0x000fe20000000800 */
[----:B------:R-:W-:Y:S01]  /*eaf0*/  @!PT LDS RZ, [RZ] ;  /* 0x00000000fffff984 */ /* 0x000fe20000000800 */
[----:B------:R-:W-:Y:S01]  /*eb00*/  @!PT LDS RZ, [RZ] ;  /* 0x00000000fffff984 */ /* 0x000fe20000000800 */
[----:B------:R-:W-:Y:S04]  /*eb10*/  LDGSTS.E.BYPASS.LTC128B.128 [R5+0x18400], desc[UR36][R14.64], !P3 ;  /* 0x184000000e057fae */ /* 0x000fe8000d901d64 */
[----:B------:R-:W-:Y:S04]  /*eb20*/  LDGSTS.E.BYPASS.LTC128B.128 [R5+0x1b400], desc[UR36][R14.64+0x80], !P2 ;  /* 0x1b4000800e057fae */ /* 0x000fe8000d101d64 */
[----:B------:R0:W-:Y:S02]  /*eb30*/  LDGSTS.E.BYPASS.LTC128B.128 [R5+0x1e400], desc[UR36][R14.64+0x100], !P1 ;  /* 0x1e4001000e057fae */ /* 0x0001e4000c901d64 */
[----:B0-----:R-:W-:-:S07]  /*eb40*/  IMAD.MOV.U32 R15, RZ, RZ, -0x1 ;  /* 0xffffffffff0f7424 */ /* 0x001fce00078e00ff */
[----:B------:R-:W-:Y:S05]  /*eb50*/  WARPSYNC.COLLECTIVE R15, `(.L_x_2314) ;  /* 0x000000000f087348 */ /* 0x000fea0003c00000 */
[----:B------:R0:W1:Y:S02]  /*eb60*/  SHFL.IDX P6, R14, R13, R12, R11 ;  /* 0x0000000c0d0e7389 */ /* 0x00006400000c000b */
[----:B01----:R-:W-:Y:S01]  /*eb70*/  ENDCOLLECTIVE ;  /* 0x000000000000791b */ /* 0x003fe20003800000 */
.L_x_2314:
[----:B------:R-:W-:Y:S01]  /*eb80*/  MOV R13, R3 ;  /* 0x00000003000d7202 */ /* 0x000fe20000000f00 */
[----:B------:R-:W-:-:S07]  /*eb90*/  IMAD.MOV.U32 R4, RZ, RZ, R14 ;  /* 0x000000ffff047224 */ /* 0x000fce00078e000e */
[----:B------:R-:W-:Y:S05]  /*eba0*/  WARPSYNC.COLLECTIVE R15, `(.L_x_2315) ;  /* 0x000000000f087348 */ /* 0x000fea0003c00000 */
[----:B------:R0:W1:Y:S02]  /*ebb0*/  SHFL.IDX P6, R14, R13, R12, R11 ;  /* 0x0000000c0d0e7389 */ /* 0x00006400000c000b */
[----:B01----:R-:W-:Y:S01]  /*ebc0*/  ENDCOLLECTIVE ;  /* 0x000000000000791b */ /* 0x003fe20003800000 */
.L_x_2315:
[----:B------:R-:W-:Y:S02]  /*ebd0*/  IMAD.MOV.U32 R13, RZ, RZ, R0 ;  /* 0x000000ffff0d7224 */ /* 0x000fe400078e0000 */
        /* <DEDUP_REMOVED lines=9> */
[----:B0-----:R-:W-:-:S07]  /*ec70*/  MOV R15, 0xffffffff ;  /* 0xffffffff000f7802 */ /* 0x001fce0000000f00 */
[----:B------:R-:W-:Y:S05]  /*ec80*/  WARPSYNC.COLLECTIVE R15, `(.L_x_2316) ;  /* 0x000000000f087348 */ /* 0x000fea0003c00000 */
[----:B------:R0:W1:Y:S02]  /*ec90*/  SHFL.IDX P6, R14, R13, R12, R11 ;  /* 0x0000000c0d0e7389 */ /* 0x00006400000c000b */
[----:B01----:R-:W-:Y:S01]  /*eca0*/  ENDCOLLECTIVE ;  /* 0x000000000000791b */ /* 0x003fe20003800000 */
.L_x_2316:
[----:B------:R-:W-:Y:S02]  /*ecb0*/  IMAD.MOV.U32 R13, RZ, RZ, R3 ;  /* 0x000000ffff0d7224 */ /* 0x000fe400078e0003 */
[----:B------:R-:W-:-:S07]  /*ecc0*/  IMAD.MOV.U32 R31, RZ, RZ, R14 ;  /* 0x000000ffff1f7224 */ /* 0x000fce00078e000e */
[----:B------:R-:W-:Y:S05]  /*ecd0*/  WARPSYNC.COLLECTIVE R15, `(.L_x_2317) ;  /* 0x000000000f087348 */ /* 0x000fea0003c00000 */
[----:B------:R0:W1:Y:S02]  /*ece0*/  SHFL.IDX P6, R14, R13, R12, R11 ;  /* 0x0000000c0d0e7389 */ /* 0x00006400000c000b */
[----:B01----:R-:W-:Y:S01]  /*ecf0*/  ENDCOLLECTIVE ;  /* 0x000000000000791b */ /* 0x003fe20003800000 */
.L_x_2317:
[----:B------:R-:W-:Y:S02]  /*ed00*/  IMAD.MOV.U32 R13, RZ, RZ, R0 ;  /* 0x000000ffff0d7224 */ /* 0x000fe400078e0000 */
[----:B------:R-:W-:Y:S02]  /*ed10*/  IMAD.MOV.U32 R12, RZ, RZ, 0x3 ;  /* 0x00000003ff0c7424 */ /* 0x000fe400078e00ff */
[----:B------:R-:W-:-:S05]  /*ed20*/  IMAD.MOV.U32 R11, RZ, RZ, R14 ;  /* 0x000000ffff0b7224 */ /* 0x000fca00078e000e */
[----:B------:R-:W-:Y:S01]  /*ed30*/  IADD3 R14, P0, R11, R20, RZ ;  /* 0x000000140b0e7210 */ /* 0x000fe20007f1e0ff */
[----:B------:R-:W-:-:S03]  /*ed40*/  IMAD.MOV.U32 R11, RZ, RZ, 0x181f ;  /* 0x0000181fff0b7424 */ /* 0x000fc600078e00ff */
[----:B------:R-:W-:-:S05]  /*ed50*/  IADD3.X R15, RZ, R31, RZ, P0, !PT ;  /* 0x0000001fff0f7210 */ /* 0x000fca00007fe4ff */
        /* <DEDUP_REMOVED lines=10> */
.L_x_2318:
[----:B------:R-:W-:Y:S02]  /*ee00*/  IMAD.MOV.U32 R13, RZ, RZ, R3 ;  /* 0x000000ffff0d7224 */ /* 0x000fe400078e0003 */
[----:B------:R-:W-:-:S07]  /*ee10*/  IMAD.MOV.U32 R31, RZ, RZ, R14 ;  /* 0x000000ffff1f7224 */ /* 0x000fce00078e000e */
[----:B------:R-:W-:Y:S05]  /*ee20*/  WARPSYNC.COLLECTIVE R15, `(.L_x_2319) ;  /* 0x000000000f087348 */ /* 0x000fea0003c00000 */
[----:B------:R0:W1:Y:S02]  /*ee30*/  SHFL.IDX P6, R14, R13, R12, R11 ;  /* 0x0000000c0d0e7389 */ /* 0x00006400000c000b */
[----:B01----:R-:W-:Y:S01]  /*ee40*/  ENDCOLLECTIVE ;  /* 0x000000000000791b */ /* 0x003fe20003800000 */
.L_x_2319:
        /* <DEDUP_REMOVED lines=16> */
.L_x_2320:
[----:B------:R-:W-:Y:S02]  /*ef50*/  IMAD.MOV.U32 R13, RZ, RZ, R3 ;  /* 0x000000ffff0d7224 */ /* 0x000fe400078e0003 */
[----:B------:R-:W-:-:S07]  /*ef60*/  IMAD.MOV.U32 R4, RZ, RZ, R14 ;  /* 0x000000ffff047224 */ /* 0x000fce00078e000e */
[----:B------:R-:W-:Y:S05]  /*ef70*/  WARPSYNC.COLLECTIVE R15, `(.L_x_2321) ;  /* 0x000000000f087348 */ /* 0x000fea0003c00000 */
[----:B------:R0:W1:Y:S02]  /*ef80*/  SHFL.IDX P6, R14, R13, R12, R11 ;  /* 0x0000000c0d0e7389 */ /* 0x00006400000c000b */
[----:B01----:R-:W-:Y:S01]  /*ef90*/  ENDCOLLECTIVE ;  /* 0x000000000000791b */ /* 0x003fe20003800000 */
.L_x_2321:
        /* <DEDUP_REMOVED lines=14> */
.L_x_2322:
[----:B------:R-:W-:Y:S01]  /*f080*/  MOV R13, R3 ;  /* 0x00000003000d7202 */ /* 0x000fe20000000f00 */
[----:B------:R-:W-:-:S07]  /*f090*/  IMAD.MOV.U32 R0, RZ, RZ, R14 ;  /* 0x000000ffff007224 */ /* 0x000fce00078e000e */
[----:B------:R-:W-:Y:S05]  /*f0a0*/  WARPSYNC.COLLECTIVE R15, `(.L_x_2323) ;  /* 0x000000000f087348 */ /* 0x000fea0003c00000 */
[----:B------:R0:W1:Y:S02]  /*f0b0*/  SHFL.IDX P6, R14, R13, R12, R11 ;  /* 0x0000000c0d0e7389 */ /* 0x00006400000c000b */
[----:B01----:R-:W-:Y:S01]  /*f0c0*/  ENDCOLLECTIVE ;  /* 0x000000000000791b */ /* 0x003fe20003800000 */
.L_x_2323:
[----:B------:R-:W-:Y:S01]  /*f0d0*/  IMAD.MOV.U32 R3, RZ, RZ, R14 ;  /* 0x000000ffff037224 */ /* 0x000fe200078e000e */
[----:B------:R-:W-:Y:S06]  /*f0e0*/  BRA `(.L_x_2324) ;  /* 0xffffffd000687947 */ /* 0x000fec000383ffff */
.L_x_2253:
[----:B--2---:R2:W3:Y:S02]  /*f0f0*/  SYNCS.PHASECHK.TRANS64.TRYWAIT P0, [R0+URZ+0x2a860], R3 ;  /* 0x02a86003000075a7 */ /* 0x0044e4000800017f */
[----:B---3--:R-:W-:Y:S05]  /*f100*/  @!P0 NANOSLEEP.SYNCS 0x989680 ;  /* 0x009896800000895d */ /* 0x008fea0003900000 */
[----:B------:R-:W3:Y:S02]  /*f110*/  @!P0 SYNCS.PHASECHK.TRANS64 P0, [R0+URZ+0x2a860], R3 ;  /* 0x02a86003000085a7 */ /* 0x000ee4000800007f */
[----:B---3--:R-:W-:Y:S05]  /*f120*/  @!P0 BRA `(.L_x_2253) ;  /* 0xfffffffc00f08947 */ /* 0x008fea000383ffff */
[----:B------:R-:W-:Y:S05]  /*f130*/  BRA `(.L_x_2325) ;  /* 0xffffffd000c47947 */ /* 0x000fea000383ffff */
.L_x_2254:
[----:B------:R-:W-:Y:S01]  /*f140*/  BSSY B1, `(.L_x_2326) ;  /* 0x0000008000017945 */ /* 0x000fe20003800000 */
[----:B0-----:R-:W-:Y:S01]  /*f150*/  IMAD.MOV.U32 R13, RZ, RZ, R18 ;  /* 0x000000ffff0d7224 */ /* 0x001fe200078e0012 */
[----:B------:R-:W-:Y:S01]  /*f160*/  MOV R11, 0x181f ;  /* 0x0000181f000b7802 */ /* 0x000fe20000000f00 */
[----:B------:R-:W-:Y:S02]  /*f170*/  IMAD.MOV.U32 R12, RZ, RZ, RZ ;  /* 0x000000ffff0c7224 */ /* 0x000fe400078e00ff */
[----:B------:R-:W-:-:S07]  /*f180*/  IMAD.MOV.U32 R15, RZ, RZ, -0x1 ;  /* 0xffffffffff0f7424 */ /* 0x000fce00078e00ff */
[----:B-12---:R-:W-:Y:S05]  /*f190*/  WARPSYNC.COLLECTIVE R15, `(.L_x_2327) ;  /* 0x000000000f087348 */ /* 0x006fea0003c00000 */
[----:B------:R0:W3:Y:S02]  /*f1a0*/  SHFL.IDX P6, R14, R13, R12, R11 ;  /* 0x0000000c0d0e7389 */ /* 0x0000e400000c000b */
[----:B0123--:R-:W-:Y:S01]  /*f1b0*/  ENDCOLLECTIVE ;  /* 0x000000000000791b */ /* 0x00ffe20003800000 */
.L_x_2327:
[----:B------:R-:W-:Y:S05]  /*f1c0*/  BSYNC B1 ;  /* 0x0000000000017941 */ /* 0x000fea0003800000 */
.L_x_2326:
[----:B------:R-:W-:Y:S01]  /*f1d0*/  IMAD.MOV.U32 R13, RZ, RZ, R17 ;  /* 0x000000ffff0d7224 */ /* 0x000fe200078e0011 */
[----:B------:R-:W-:Y:S01]  /*f1e0*/  MOV R12, RZ ;  /* 0x000000ff000c7202 */ /* 0x000fe20000000f00 */
[----:B------:R-:W-:Y:S02]  /*f1f0*/  IMAD.MOV.U32 R11, RZ, RZ, 0x181f ;  /* 0x0000181fff0b7424 */ /* 0x000fe400078e00ff */
[----:B------:R-:W-:Y:S02]  /*f200*/  IMAD.MOV.U32 R15, RZ, RZ, -0x1 ;  /* 0xffffffffff0f7424 */ /* 0x000fe400078e00ff */
[----:B------:R-:W-:-:S07]  /*f210*/  IMAD.MOV.U32 R3, RZ, RZ, R14 ;  /* 0x000000ffff037224 */ /* 0x000fce00078e000e */
[----:B------:R-:W-:Y:S05]  /*f220*/  WARPSYNC.COLLECTIVE R15, `(.L_x_2328) ;  /* 0x000000000f087348 */ /* 0x000fea0003c00000 */
[----:B------:R0:W1:Y:S02]  /*f230*/  SHFL.IDX P6, R14, R13, R12, R11 ;  /* 0x0000000c0d0e7389 */ /* 0x00006400000c000b */
[----:B01----:R-:W-:Y:S01]  /*f240*/  ENDCOLLECTIVE ;  /* 0x000000000000791b */ /* 0x003fe20003800000 */
.L_x_2328:
[----:B------:R-:W-:Y:S01]  /*f250*/  MOV R13, R18 ;  /* 0x00000012000d7202 */ /* 0x000fe20000000f00 */
[----:B------:R-:W-:Y:S01]  /*f260*/  IMAD.MOV.U32 R12, RZ, RZ, 0x1 ;  /* 0x00000001ff0c7424 */ /* 0x000fe200078e00ff */
[----:B------:R-:W-:-:S13]  /*f270*/  IADD3 R4, P1, R14, R20, RZ ;  /* 0x000000140e047210 */ /* 0x000fda0007f3e0ff */
[----:B------:R-:W-:Y:S05]  /*f280*/  WARPSYNC.COLLECTIVE R15, `(.L_x_2329) ;  /* 0x000000000f087348 */ /* 0x000fea0003c00000 */
[----:B------:R0:W1:Y:S02]  /*f290*/  SHFL.IDX P6, R14, R13, R12, R11 ;  /* 0x0000000c0d0e7389 */ /* 0x00006400000c000b */
[----:B01----:R-:W-:Y:S01]  /*f2a0*/  ENDCOLLECTIVE ;  /* 0x000000000000791b */ /* 0x003fe20003800000 */
.L_x_2329:
[----:B------:R-:W-:Y:S01]  /*f2b0*/  IMAD.X R5, RZ, RZ, R3, P1 ;  /* 0x000000ffff057224 */ /* 0x000fe200008e0603 */
[----:B------:R-:W-:Y:S02]  /*f2c0*/  LOP3.LUT P1, RZ, R32, 0x1, RZ, 0xc0, !PT ;  /* 0x0000000120ff7812 */ /* 0x000fe4000782c0ff */
[----:B------:R-:W-:Y:S02]  /*f2d0*/  LEA R3, R10, UR46, 0x1 ;  /* 0x0000002e0a037c11 */ /* 0x000fe4000f8e08ff */
        /* <DEDUP_REMOVED lines=11> */
.L_x_2330:
        /* <DEDUP_REMOVED lines=10> */
.L_x_2331:
[----:B------:R-:W-:Y:S02]  /*f430*/  IADD3.X R5, RZ, R19, RZ, P2, !PT ;  /* 0x00000013ff057210 */ /* 0x000fe400017fe4ff */
        /* <DEDUP_REMOVED lines=11> */
.L_x_2332:
        /* <DEDUP_REMOVED lines=10> */
.L_x_2333:
[----:B------:R-:W-:Y:S01]  /*f590*/  IMAD.X R5, RZ, RZ, R19, P2 ;  /* 0x000000ffff057224 */ /* 0x000fe200010e0613 */
        /* <DEDUP_REMOVED lines=11> */
.L_x_2334:
        /* <DEDUP_REMOVED lines=10> */
.L_x_2335:
        /* <DEDUP_REMOVED lines=12> */
.L_x_2336:
        /* <DEDUP_REMOVED lines=10> */
.L_x_2337:
        /* <DEDUP_REMOVED lines=12> */
.L_x_2338:
[----:B------:R-:W-:Y:S01]  /*f910*/  @!PT LDS RZ, [RZ] ;  /* 0x00000000fffff984 */ /* 0x000fe20000000800 */
[----:B------:R-:W-:Y:S01]  /*f920*/  @!PT LDS RZ, [RZ] ;  /* 0x00000000fffff984 */ /* 0x000fe20000000800 */
[----:B------:R-:W-:Y:S01]  /*f930*/  @!PT LDS RZ, [RZ] ;  /* 0x00000000fffff984 */ /* 0x000fe20000000800 */
[----:B------:R0:W-:Y:S01]  /*f940*/  LDGSTS.E.BYPASS.LTC128B.128 [R3+0x5400], desc[UR36][R4.64+0x80], !P2 ;  /* 0x0540008004037fae */ /* 0x0001e2000d101d64 */
[----:B------:R-:W-:Y:S05]  /*f950*/  BRA `(.L_x_2339) ;  /* 0xffffffcc00807947 */ /* 0x000fea000383ffff */
.L_x_2260:
[----:B0-----:R0:W2:Y:S02]  /*f960*/  SYNCS.PHASECHK.TRANS64.TRYWAIT P0, [R0+URZ+0x2a860], R3 ;  /* 0x02a86003000075a7 */ /* 0x0010a4000800017f */
[----:B--2---:R-:W-:Y:S05]  /*f970*/  @!P0 NANOSLEEP.SYNCS 0x989680 ;  /* 0x009896800000895d */ /* 0x004fea0003900000 */
[----:B------:R-:W2:Y:S02]  /*f980*/  @!P0 SYNCS.PHASECHK.TRANS64 P0, [R0+URZ+0x2a860], R3 ;  /* 0x02a86003000085a7 */ /* 0x000ea4000800007f */
[----:B--2---:R-:W-:Y:S05]  /*f990*/  @!P0 BRA `(.L_x_2260) ;  /* 0xfffffffc00f08947 */ /* 0x004fea000383ffff */
[----:B------:R-:W-:Y:S05]  /*f9a0*/  BRA `(.L_x_2340) ;  /* 0xffffffd000687947 */ /* 0x000fea000383ffff */
.L_x_2261:
[----:B------:R-:W-:Y:S01]  /*f9b0*/  BSSY B0, `(.L_x_2341) ;  /* 0x0000008000007945 */ /* 0x000fe20003800000 */
[----:B------:R-:W-:Y:S01]  /*f9c0*/  MOV R13, R18 ;  /* 0x00000012000d7202 */ /* 0x000fe20000000f00 */
[----:B------:R-:W-:Y:S02]  /*f9d0*/  IMAD.MOV.U32 R12, RZ, RZ, RZ ;  /* 0x000000ffff0c7224 */ /* 0x000fe400078e00ff */
[----:B------:R-:W-:Y:S02]  /*f9e0*/  IMAD.MOV.U32 R11, RZ, RZ, 0x181f ;  /* 0x0000181fff0b7424 */ /* 0x000fe400078e00ff */
[----:B------:R-:W-:-:S07]  /*f9f0*/  IMAD.MOV.U32 R15, RZ, RZ, -0x1 ;  /* 0xffffffffff0f7424 */ /* 0x000fce00078e00ff */
[----:B01----:R-:W-:Y:S05]  /*fa00*/  WARPSYNC.COLLECTIVE R15, `(.L_x_2342) ;  /* 0x000000000f087348 */ /* 0x003fea0003c00000 */
[----:B------:R2:W3:Y:S02]  /*fa10*/  SHFL.IDX P6, R14, R13, R12, R11 ;  /* 0x0000000c0d0e7389 */ /* 0x0004e400000c000b */
[----:B0123--:R-:W-:Y:S01]  /*fa20*/  ENDCOLLECTIVE ;  /* 0x000000000000791b */ /* 0x00ffe20003800000 */
.L_x_2342:
[----:B------:R-:W-:Y:S05]  /*fa30*/  BSYNC B0 ;  /* 0x0000000000007941 */ /* 0x000fea0003800000 */
.L_x_2341:
[----:B------:R-:W-:Y:S01]  /*fa40*/  IMAD.MOV.U32 R13, RZ, RZ, R17 ;  /* 0x000000ffff0d7224 */ /* 0x000fe200078e0011 */
[----:B------:R-:W-:Y:S01]  /*fa50*/  MOV R15, 0xffffffff ;  /* 0xffffffff000f7802 */ /* 0x000fe20000000f00 */
[----:B------:R-:W-:Y:S01]  /*fa60*/  IMAD.MOV.U32 R12, RZ, RZ, RZ ;  /* 0x000000ffff0c7224 */ /* 0x000fe200078e00ff */
[----:B------:R-:W-:Y:S01]  /*fa70*/  MOV R5, R14 ;  /* 0x0000000e00057202 */ /* 0x000fe20000000f00 */
[----:B------:R-:W-:Y:S01]  /*fa80*/  IMAD.MOV.U32 R11, RZ, RZ, 0x181f ;  /* 0x0000181fff0b7424 */ /* 0x000fe200078e00ff */
[C---:B------:R-:W-:Y:S02]  /*fa90*/  LOP3.LUT R3, R32.reuse, 0x1, RZ, 0xc0, !PT ;  /* 0x0000000120037812 */ /* 0x040fe400078ec0ff */
[----:B------:R-:W-:-:S13]  /*faa0*/  LOP3.LUT P0, RZ, R32, 0x2, RZ, 0xc0, !PT ;  /* 0x0000000220ff7812 */ /* 0x000fda000780c0ff */
[----:B------:R-:W-:Y:S05]  /*fab0*/  WARPSYNC.COLLECTIVE R15, `(.L_x_2343) ;  /* 0x000000000f087348 */ /* 0x000fea0003c00000 */
[----:B------:R0:W1:Y:S02]  /*fac0*/  SHFL.IDX P6, R14, R13, R12, R11 ;  /* 0x0000000c0d0e7389 */ /* 0x00006400000c000b */
[----:B01----:R-:W-:Y:S01]  /*fad0*/  ENDCOLLECTIVE ;  /* 0x000000000000791b */ /* 0x003fe20003800000 */
.L_x_2343:
[----:B------:R-:W-:Y:S02]  /*fae0*/  ISETP.NE.U32.AND P1, PT, R3, 0x1, PT ;  /* 0x000000010300780c */ /* 0x000fe40003f25070 */
[C---:B------:R-:W-:Y:S02]  /*faf0*/  ISETP.LT.OR P3, PT, R23.reuse, 0x1, !P0 ;  /* 0x000000011700780c */ /* 0x040fe40004761670 */
[----:B------:R-:W-:Y:S02]  /*fb00*/  ISETP.LT.OR P2, PT, R23, 0x1, P1 ;  /* 0x000000011700780c */ /* 0x000fe40000f41670 */
[----:B------:R-:W-:Y:S01]  /*fb10*/  LEA R3, R37, UR46, 0x1 ;  /* 0x0000002e25037c11 */ /* 0x000fe2000f8e08ff */
[----:B------:R-:W-:Y:S02]  /*fb20*/  IMAD.MOV.U32 R13, RZ, RZ, R18 ;  /* 0x000000ffff0d7224 */ /* 0x000fe400078e0012 */
[----:B------:R-:W-:Y:S02]  /*fb30*/  IMAD.MOV.U32 R12, RZ, RZ, 0x1 ;  /* 0x00000001ff0c7424 */ /* 0x000fe400078e00ff */
[----:B------:R-:W-:-:S07]  /*fb40*/  IMAD.MOV.U32 R4, RZ, RZ, R14 ;  /* 0x000000ffff047224 */ /* 0x000fce00078e000e */
[----:B------:R-:W-:Y:S05]  /*fb50*/  WARPSYNC.COLLECTIVE R15, `(.L_x_2344) ;  /* 0x000000000f087348 */ /* 0x000fea0003c00000 */
[----:B------:R0:W1:Y:S02]  /*fb60*/  SHFL.IDX P6, R14, R13, R12, R11 ;  /* 0x0000000c0d0e7389 */ /* 0x00006400000c000b */
[----:B01----:R-:W-:Y:S01]  /*fb70*/  ENDCOLLECTIVE ;  /* 0x000000000000791b */ /* 0x003fe20003800000 */
.L_x_2344:
        /* <DEDUP_REMOVED lines=13> */
.L_x_2345:
[----:B------:R-:W-:Y:S01]  /*fc50*/  IMAD.MOV.U32 R5, RZ, RZ, R6 ;  /* 0x000000ffff057224 */ /* 0x000fe200078e0006 */
[----:B------:R-:W-:Y:S01]  /*fc60*/  MOV R13, R18 ;  /* 0x00000012000d7202 */ /* 0x000fe20000000f00 */
[----:B------:R-:W-:Y:S02]  /*fc70*/  IMAD.MOV.U32 R12, RZ, RZ, 0x2 ;  /* 0x00000002ff0c7424 */ /* 0x000fe400078e00ff */
[----:B------:R-:W-:-:S07]  /*fc80*/  IMAD.MOV.U32 R4, RZ, RZ, R14 ;  /* 0x000000ffff047224 */ /* 0x000fce00078e000e */
[----:B------:R-:W-:Y:S05]  /*fc90*/  WARPSYNC.COLLECTIVE R15, `(.L_x_2346) ;  /* 0x000000000f087348 */ /* 0x000fea0003c00000 */
[----:B------:R0:W1:Y:S02]  /*fca0*/  SHFL.IDX P6, R14, R13, R12, R11 ;  /* 0x0000000c0d0e7389 */ /* 0x00006400000c000b */
[----:B01----:R-:W-:Y:S01]  /*fcb0*/  ENDCOLLECTIVE ;  /* 0x000000000000791b */ /* 0x003fe20003800000 */
.L_x_2346:
        /* <DEDUP_REMOVED lines=13> */
.L_x_2347:
[----:B------:R-:W-:Y:S02]  /*fd90*/  IMAD.MOV.U32 R5, RZ, RZ, R20 ;  /* 0x000000ffff057224 */ /* 0x000fe400078e0014 */
[----:B------:R-:W-:Y:S01]  /*fda0*/  IMAD.MOV.U32 R13, RZ, RZ, R18 ;  /* 0x000000ffff0d7224 */ /* 0x000fe200078e0012 */
[----:B------:R-:W-:Y:S02]  /*fdb0*/  MOV R12, 0x3 ;  /* 0x00000003000c7802 */ /* 0x000fe40000000f00 */
[----:B------:R-:W-:-:S07]  /*fdc0*/  MOV R10, R14 ;  /* 0x0000000e000a7202 */ /* 0x000fce0000000f00 */
[----:B------:R-:W-:Y:S05]  /*fdd0*/  WARPSYNC.COLLECTIVE R15, `(.L_x_2348) ;  /* 0x000000000f087348 */ /* 0x000fea0003c00000 */
[----:B------:R0:W1:Y:S02]  /*fde0*/  SHFL.IDX P6, R14, R13, R12, R11 ;  /* 0x0000000c0d0e7389 */ /* 0x00006400000c000b */
[----:B01----:R-:W-:Y:S01]  /*fdf0*/  ENDCOLLECTIVE ;  /* 0x000000000000791b */ /* 0x003fe20003800000 */
.L_x_2348:
[----:B------:R-:W-:Y:S02]  /*fe00*/  IMAD.MOV.U32 R4, RZ, RZ, R10 ;  /* 0x000000ffff047224 */ /* 0x000fe400078e000a */
[----:B------:R-:W-:Y:S02]  /*fe10*/  IMAD.MOV.U32 R10, RZ, RZ, RZ ;  /* 0x000000ffff0a7224 */ /* 0x000fe400078e00ff */
        /* <DEDUP_REMOVED lines=13> */
.L_x_2349:
[----:B------:R-:W-:Y:S02]  /*fef0*/  IMAD.MOV.U32 R5, RZ, RZ, R7 ;  /* 0x000000ffff057224 */ /* 0x000fe400078e0007 */
[----:B------:R-:W-:Y:S02]  /*ff00*/  IMAD.MOV.U32 R13, RZ, RZ, R18 ;  /* 0x000000ffff0d7224 */ /* 0x000fe400078e0012 */
[----:B------:R-:W-:Y:S02]  /*ff10*/  IMAD.MOV.U32 R12, RZ, RZ, 0x4 ;  /* 0x00000004ff0c7424 */ /* 0x000fe400078e00ff */
[----:B------:R-:W-:-:S07]  /*ff20*/  IMAD.MOV.U32 R22, RZ, RZ, R14 ;  /* 0x000000ffff167224 */ /* 0x000fce00078e000e */
[----:B------:R-:W-:Y:S05]  /*ff30*/  WARPSYNC.COLLECTIVE R15, `(.L_x_2350) ;  /* 0x000000000f087348 */ /* 0x000fea0003c00000 */
[----:B------:R0:W1:Y:S02]  /*ff40*/  SHFL.IDX P6, R14, R13, R12, R11 ;  /* 0x0000000c0d0e7389 */ /* 0x00006400000c000b */
[----:B01----:R-:W-:Y:S01]  /*ff50*/  ENDCOLLECTIVE ;  /* 0x000000000000791b */ /* 0x003fe20003800000 */
.L_x_2350:
        /* <DEDUP_REMOVED lines=14> */
.L_x_2351:
[----:B------:R-:W-:Y:S01]  /*10040*/  MOV R5, R19 ;  /* 0x0000001300057202 */ /* 0x000fe20000000f00 */
[----:B------:R-:W-:Y:S02]  /*10050*/  IMAD.MOV.U32 R13, RZ, RZ, R18 ;  /* 0x000000ffff0d7224 */ /* 0x000fe400078e0012 */
[----:B------:R-:W-:Y:S02]  /*10060*/  IMAD.MOV.U32 R12, RZ, RZ, 0x5 ;  /* 0x00000005ff0c7424 */ /* 0x000fe400078e00ff */
[----:B------:R-:W-:-:S07]  /*10070*/  IMAD.MOV.U32 R24, RZ, RZ, R14 ;  /* 0x000000ffff187224 */ /* 0x000fce00078e000e */
[----:B------:R-:W-:Y:S05]  /*10080*/  WARPSYNC.COLLECTIVE R15, `(.L_x_2352) ;  /* 0x000000000f087348 */ /* 0x000fea0003c00000 */
[----:B------:R0:W1:Y:S02]  /*10090*/  SHFL.IDX P6, R14, R13, R12, R11 ;  /* 0x0000000c0d0e7389 */ /* 0x00006400000c000b */
[----:B01----:R-:W-:Y:S01]  /*100a0*/  ENDCOLLECTIVE ;  /* 0x000000000000791b */ /* 0x003fe20003800000 */
.L_x_2352:
[----:B------:R-:W-:-:S04]  /*100b0*/  IMAD.MOV.U32 R4, RZ, RZ, R24 ;  /* 0x000000ffff047224 */ /* 0x000fc800078e0018 */
[----:B------:R-:W-:-:S05]  /*100c0*/  IMAD.WIDE.U32 R4, R27, 0x2, R4 ;  /* 0x000000021b047825 */ /* 0x000fca00078e0004 */
[----:B------:R-:W-:Y:S01]  /*100d0*/  @!PT LDS RZ, [RZ] ;  /* 0x00000000fffff984 */ /* 0x000fe20000000800 */
[----:B------:R-:W-:Y:S01]  /*100e0*/  @!PT LDS RZ, [RZ] ;  /* 0x00000000fffff984 */ /* 0x000fe20000000800 */
[----:B------:R-:W-:Y:S01]  /*100f0*/  @!PT LDS RZ, [RZ] ;  /* 0x00000000fffff984 */ /* 0x000fe20000000800 */
[----:B------:R0:W-:Y:S01]  /*10100*/  LDGSTS.E.BYPASS.LTC128B.128 [R3+0x2400], desc[UR36][R4.64], !P2 ;  /* 0x0240000004037fae */ /* 0x0001e2000d101d64 */
[----:B------:R-:W-:-:S03]  /*10110*/  MOV R13, R17 ;  /* 0x00000011000d7202 */ /* 0x000fc60000000f00 */
[----:B------:R0:W-:Y:S01]  /*10120*/  LDGSTS.E.BYPASS.LTC128B.128 [R3+0x5400], desc[UR36][R4.64+0x80], !P3 ;  /* 0x0540008004037fae */ /* 0x0001e2000d901d64 */
[----:B------:R-:W-:-:S07]  /*10130*/  IMAD.MOV.U32 R18, RZ, RZ, R14 ;  /* 0x000000ffff127224 */ /* 0x000fce00078e000e */
[----:B0-----:R-:W-:Y:S05]  /*10140*/  WARPSYNC.COLLECTIVE R15, `(.L_x_2353) ;  /* 0x000000000f087348 */ /* 0x001fea0003c00000 */
[----:B------:R1:W2:Y:S02]  /*10150*/  SHFL.IDX P6, R14, R13, R12, R11 ;  /* 0x0000000c0d0e7389 */ /* 0x0002a400000c000b */
[----:B012---:R-:W-:Y:S01]  /*10160*/  ENDCOLLECTIVE ;  /* 0x000000000000791b */ /* 0x007fe20003800000 */
.L_x_2353:
[----:B------:R-:W-:Y:S05]  /*10170*/  BRA `(.L_x_2354) ;  /* 0xffffffcc00407947 */ /* 0x000fea000383ffff */
.L_x_2264:
[----:B0-----:R0:W1:Y:S02]  /*10180*/  SYNCS.PHASECHK.TRANS64.TRYWAIT P0, [R5+URZ+0x2a820], R10 ;  /* 0x02a8200a050075a7 */ /* 0x001064000800017f */
[----:B-1----:R-:W-:Y:S05]  /*10190*/  @!P0 NANOSLEEP.SYNCS 0x989680 ;  /* 0x009896800000895d */ /* 0x002fea0003900000 */
[----:B------:R-:W1:Y:S02]  /*101a0*/  @!P0 SYNCS.PHASECHK.TRANS64 P0, [R5+URZ+0x2a820], R10 ;  /* 0x02a8200a050085a7 */ /* 0x000e64000800007f */
[----:B-1----:R-:W-:Y:S05]  /*101b0*/  @!P0 BRA `(.L_x_2264) ;  /* 0xfffffffc00f08947 */ /* 0x002fea000383ffff */
[----:B------:R-:W-:Y:S05]  /*101c0*/  BRA `(.L_x_2355) ;  /* 0xffffffcc00b47947 */ /* 0x000fea000383ffff */
.L_x_2265:
[----:B------:R-:W-:Y:S01]  /*101d0*/  BSSY B0, `(.L_x_2356) ;  /* 0x0000008000007945 */ /* 0x000fe20003800000 */
[----:B------:R-:W-:Y:S01]  /*101e0*/  IMAD.MOV.U32 R13, RZ, RZ, R16 ;  /* 0x000000ffff0d7224 */ /* 0x000fe200078e0010 */
[----:B------:R-:W-:Y:S01]  /*101f0*/  MOV R11, 0x1f ;  /* 0x0000001f000b7802 */ /* 0x000fe20000000f00 */
[----:B------:R-:W-:Y:S02]  /*10200*/  IMAD.MOV.U32 R12, RZ, RZ, RZ ;  /* 0x000000ffff0c7224 */ /* 0x000fe400078e00ff */
[----:B------:R-:W-:-:S07]  /*10210*/  IMAD.MOV.U32 R15, RZ, RZ, -0x1 ;  /* 0xffffffffff0f7424 */ /* 0x000fce00078e00ff */
[----:B0----5:R-:W-:Y:S05]  /*10220*/  WARPSYNC.COLLECTIVE R15, `(.L_x_2357) ;  /* 0x000000000f087348 */ /* 0x021fea0003c00000 */
[----:B------:R1:W2:Y:S02]  /*10230*/  SHFL.IDX P6, R14, R13, R12, R11 ;  /* 0x0000000c0d0e7389 */ /* 0x0002a400000c000b */
[----:B012--5:R-:W-:Y:S01]  /*10240*/  ENDCOLLECTIVE ;  /* 0x000000000000791b */ /* 0x027fe20003800000 */
.L_x_2357:
[----:B------:R-:W-:Y:S05]  /*10250*/  BSYNC B0 ;  /* 0x0000000000007941 */ /* 0x000fea0003800000 */
.L_x_2356:
[----:B------:R-:W-:Y:S05]  /*10260*/  BRA `(.L_x_2358) ;  /* 0xffffffcc00987947 */ /* 0x000fea000383ffff */
.L_x_2266:
[----:B------:R-:W-:Y:S01]  /*10270*/  BSSY B0, `(.L_x_2359) ;  /* 0x0000006000007945 */ /* 0x000fe20003800000 */
[----:B------:R-:W-:-:S07]  /*10280*/  IMAD.MOV.U32 R15, RZ, RZ, -0x1 ;  /* 0xffffffffff0f7424 */ /* 0x000fce00078e00ff */
[----:B01---5:R-:W-:Y:S05]  /*10290*/  WARPSYNC.COLLECTIVE R15, `(.L_x_2360) ;  /* 0x000000000f0c7348 */ /* 0x023fea0003c00000 */
[----:B------:R-:W-:Y:S02]  /*102a0*/  ELECT P6, UR62, PT ;  /* 0x00000000003e782f */ /* 0x000fe400038c0000 */
[----:B------:R-:W-:Y:S01]  /*102b0*/  MOV R14, UR62 ;  /* 0x0000003e000e7c02 */ /* 0x000fe20008000f00 */
[----:B01---5:R-:W-:Y:S10]  /*102c0*/  ENDCOLLECTIVE ;  /* 0x000000000000791b */ /* 0x023ff40003800000 */
.L_x_2360:
[----:B------:R-:W-:Y:S05]  /*102d0*/  BSYNC B0 ;  /* 0x0000000000007941 */ /* 0x000fea0003800000 */
.L_x_2359:
[----:B------:R-:W-:Y:S05]  /*102e0*/  BRA `(.L_x_2361) ;  /* 0xffffffcc008c7947 */ /* 0x000fea000383ffff */
.L_x_2268:
[----:B--2---:R2:W3:Y:S02]  /*102f0*/  SYNCS.PHASECHK.TRANS64.TRYWAIT P1, [R6+URZ+0x2a840], R3 ;  /* 0x02a84003060075a7 */ /* 0x0044e4000802017f */
[----:B---3--:R-:W-:Y:S05]  /*10300*/  @!P1 NANOSLEEP.SYNCS 0x989680 ;  /* 0x009896800000995d */ /* 0x008fea0003900000 */
[----:B------:R-:W3:Y:S02]  /*10310*/  @!P1 SYNCS.PHASECHK.TRANS64 P1, [R6+URZ+0x2a840], R3 ;  /* 0x02a84003060095a7 */ /* 0x000ee4000802007f */
[----:B---3--:R-:W-:Y:S05]  /*10320*/  @!P1 BRA `(.L_x_2268) ;  /* 0xfffffffc00f09947 */ /* 0x008fea000383ffff */
[----:B------:R-:W-:Y:S05]  /*10330*/  BRA `(.L_x_2362) ;  /* 0xffffffcc00b07947 */ /* 0x000fea000383ffff */
.L_x_2270:
[----:B0-----:R0:W3:Y:S02]  /*10340*/  SYNCS.PHASECHK.TRANS64.TRYWAIT P1, [R5+URZ+0x2a840], R0 ;  /* 0x02a84000050075a7 */ /* 0x0010e4000802017f */
[----:B---3--:R-:W-:Y:S05]  /*10350*/  @!P1 NANOSLEEP.SYNCS 0x989680 ;  /* 0x009896800000995d */ /* 0x008fea0003900000 */
[----:B------:R-:W3:Y:S02]  /*10360*/  @!P1 SYNCS.PHASECHK.TRANS64 P1, [R5+URZ+0x2a840], R0 ;  /* 0x02a84000050095a7 */ /* 0x000ee4000802007f */
[----:B---3--:R-:W-:Y:S05]  /*10370*/  @!P1 BRA `(.L_x_2270) ;  /* 0xfffffffc00f09947 */ /* 0x008fea000383ffff */
[----:B------:R-:W-:Y:S05]  /*10380*/  BRA `(.L_x_2363) ;  /* 0xffffffcc00bc7947 */ /* 0x000fea000383ffff */
.L_x_2272:
[----:B---3--:R3:W4:Y:S02]  /*10390*/  SYNCS.PHASECHK.TRANS64.TRYWAIT P1, [R6+URZ+0x2a860], R3 ;  /* 0x02a86003060075a7 */ /* 0x008724000802017f */
[----:B----4-:R-:W-:Y:S05]  /*103a0*/  @!P1 NANOSLEEP.SYNCS 0x989680 ;  /* 0x009896800000995d */ /* 0x010fea0003900000 */
[----:B------:R-:W4:Y:S02]  /*103b0*/  @!P1 SYNCS.PHASECHK.TRANS64 P1, [R6+URZ+0x2a860], R3 ;  /* 0x02a86003060095a7 */ /* 0x000f24000802007f */
[----:B----4-:R-:W-:Y:S05]  /*103c0*/  @!P1 BRA `(.L_x_2272) ;  /* 0xfffffffc00f09947 */ /* 0x010fea000383ffff */
[----:B------:R-:W-:Y:S05]  /*103d0*/  BRA `(.L_x_2364) ;  /* 0xffffffcc00b87947 */ /* 0x000fea000383ffff */
.L_x_2365:
        /* <DEDUP_REMOVED lines=10> */
.L_x_3210:


//--------------------- .text._ZN7cutlass13device_kernelIN5flash11enable_sm90INS1_16FlashAttnFwdSm90INS1_25CollectiveMainloopFwdSm90ILi2EN4cute5tupleIJNS5_1CILi1EEES8_S8_EEENS6_IJNS7_ILi128EEENS7_ILi96EEENS7_ILi192EEEEEELi128ENS_10bfloat16_tEfNS_4arch4Sm90ELb1ELb0ELb0ELb1ELb1ELb0ELb0ELb1ELb1ELb1ELb1ELb0EEENS1_21CollectiveEpilogueFwdINS6_IJSA_SA_SB_EEES9_SE_SG_Li256ELb1ELb1ELb1ELb0EEENS1_36VarlenDynamicPersistentTileSchedulerILi128ELi96ELi256ELi128ELb1ELb1ELb1ELb1ELb1ELb1EEEEEEEEEvNT_6ParamsE --------------------------
	.section	.text._ZN7cutlass13device_kernelIN5flash11enable_sm90INS1_16FlashAttnFwdSm90INS1_25CollectiveMainloopFwdSm90ILi2EN4cute5tupleIJNS5_1CILi1EEES8_S8_EEENS6_IJNS7_ILi128EEENS7_ILi96EEENS7_ILi192EEEEEELi128ENS_10bfloat16_tEfNS_4arch4Sm90ELb1ELb0ELb0ELb1ELb1ELb0ELb0ELb1ELb1ELb1ELb1ELb0EEENS1_21CollectiveEpilogueFwdINS6_IJSA_SA_SB_EEES9_SE_SG_Li256ELb1ELb1ELb1ELb0EEENS1_36VarlenDynamicPersistentTileSchedulerILi128ELi96ELi256ELi128ELb1ELb1ELb1ELb1ELb1ELb1EEEEEEEEEvNT_6ParamsE,"ax",@progbits
	.align	128
.text._ZN7cutlass13device_kernelIN5flash11enable_sm90INS1_16FlashAttnFwdSm90INS1_25CollectiveMainloopFwdSm90ILi2EN4cute5tupleIJNS5_1CILi1EEES8_S8_EEENS6_IJNS7_ILi128EEENS7_ILi96EEENS7_ILi192EEEEEELi128ENS_10bfloat16_tEfNS_4arch4Sm90ELb1ELb0ELb0ELb1ELb1ELb0ELb0ELb1ELb1ELb1ELb1ELb0EEENS1_21CollectiveEpilogueFwdINS6_IJSA_SA_SB_EEES9_SE_SG_Li256ELb1ELb1ELb1ELb0EEENS1_36VarlenDynamicPersistentTileSchedulerILi128ELi96ELi256ELi128ELb1ELb1ELb1ELb1ELb1ELb1EEEEEEEEEvNT_6ParamsE:
        .type           _ZN7cutlass13device_kernelIN5flash11enable_sm90INS1_16FlashAttnFwdSm90INS1_25CollectiveMainloopFwdSm90ILi2EN4cute5tupleIJNS5_1CILi1EEES8_S8_EEENS6_IJNS7_ILi128EEENS7_ILi96EEENS7_ILi192EEEEEELi128ENS_10bfloat16_tEfNS_4arch4Sm90ELb1ELb0ELb0ELb1ELb1ELb0ELb0ELb1ELb1ELb1ELb1ELb0EEENS1_21CollectiveEpilogueFwdINS6_IJSA_SA_SB_EEES9_SE_SG_Li256ELb1ELb1ELb1ELb0EEENS1_36VarlenDynamicPersistentTileSchedulerILi128ELi96ELi256ELi128ELb1ELb1ELb1ELb1ELb1ELb1EEEEEEEEEvNT_6ParamsE,@function
        .size           _ZN7cutlass13device_kernelIN5flash11enable_sm90INS1_16FlashAttnFwdSm90INS1_25CollectiveMainloopFwdSm90ILi2EN4cute5tupleIJNS5_1CILi1EEES8_S8_EEENS6_IJNS7_ILi128EEENS7_ILi96EEENS7_ILi192EEEEEELi128ENS_10bfloat16_tEfNS_4arch4Sm90ELb1ELb0ELb0ELb1ELb1ELb0ELb0ELb1ELb1ELb1ELb1ELb0EEENS1_21CollectiveEpilogueFwdINS6_IJSA_SA_SB_EEES9_SE_SG_Li256ELb1ELb1ELb1ELb0EEENS1_36VarlenDynamicPersistentTileSchedulerILi128ELi96ELi256ELi128ELb1ELb1ELb1ELb1ELb1ELb1EEEEEEEEEvNT_6ParamsE,(.L_x_3211 - _ZN7cutlass13device_kernelIN5flash11enable_sm90INS1_16FlashAttnFwdSm90INS1_25CollectiveMainloopFwdSm90ILi2EN4cute5tupleIJNS5_1CILi1EEES8_S8_EEENS6_IJNS7_ILi128EEENS7_ILi96EEENS7_ILi192EEEEEELi128ENS_10bfloat16_tEfNS_4arch4Sm90ELb1ELb0ELb0ELb1ELb1ELb0ELb0ELb1ELb1ELb1ELb1ELb0EEENS1_21CollectiveEpilogueFwdINS6_IJSA_SA_SB_EEES9_SE_SG_Li256ELb1ELb1ELb1ELb0EEENS1_36VarlenDynamicPersistentTileSchedulerILi128ELi96ELi256ELi128ELb1ELb1ELb1ELb1ELb1ELb1EEEEEEEEEvNT_6ParamsE)
        .other          _ZN7cutlass13device_kernelIN5flash11enable_sm90INS1_16FlashAttnFwdSm90INS1_25CollectiveMainloopFwdSm90ILi2EN4cute5tupleIJNS5_1CILi1EEES8_S8_EEENS6_IJNS7_ILi128EEENS7_ILi96EEENS7_ILi192EEEEEELi128ENS_10bfloat16_tEfNS_4arch4Sm90ELb1ELb0ELb0ELb1ELb1ELb0ELb0ELb1ELb1ELb1ELb1ELb0EEENS1_21CollectiveEpilogueFwdINS6_IJSA_SA_SB_EEES9_SE_SG_Li256ELb1ELb1ELb1ELb0EEENS1_36VarlenDynamicPersistentTileSchedulerILi128ELi96ELi256ELi128ELb1ELb1ELb1ELb1ELb1ELb1EEEEEEEEEvNT_6ParamsE,@"STO_CUDA_ENTRY STV_DEFAULT"
_ZN7cutlass13device_kernelIN5flash11enable_sm90INS1_16FlashAttnFwdSm90INS1_25CollectiveMainloopFwdSm90ILi2EN4cute5tupleIJNS5_1CILi1EEES8_S8_EEENS6_IJNS7_ILi128EEENS7_ILi96EEENS7_ILi192EEEEEELi128ENS_10bfloat16_tEfNS_4arch4Sm90ELb1ELb0ELb0ELb1ELb1ELb0ELb0ELb1ELb1ELb1ELb1ELb0EEENS1_21CollectiveEpilogueFwdINS6_IJSA_SA_SB_EEES9_SE_SG_Li256ELb1ELb1ELb1ELb0EEENS1_36VarlenDynamicPersistentTileSchedulerILi128ELi96ELi256ELi128ELb1ELb1ELb1ELb1ELb1ELb1EEEEEEEEEvNT_6ParamsE:
        /* <DEDUP_REMOVED lines=45> */
.L_x_2366:
        /* <DEDUP_REMOVED lines=22> */
.L_x_2367:
        /* <DEDUP_REMOVED lines=18> */
.L_x_2368:
        /* <DEDUP_REMOVED lines=22> */
.L_x_2369:
        /* <DEDUP_REMOVED lines=23> */
.L_x_2370:
        /* <DEDUP_REMOVED lines=10> */
.L_x_2372:
        /* <DEDUP_REMOVED lines=23> */
[----:B------:R-:W-:Y:S02]  /*0a30*/  LEA.HI R0, R3, R204, RZ, 0x4 ;  /* 0x000000cc03007211 */ /* 0x000fe400078f20ff */
[----:B------:R-:W-:Y:S02]  /*0a40*/  LOP3.LUT R7, R5, 0xffffff80, RZ, 0xc0, !PT ;  /* 0xffffff8005077812 */ /* 0x000fe400078ec0ff */
[----:B------:R-:W-:Y:S02]  /*0a50*/  SHF.R.S32.HI R9, RZ, 0x4, R0 ;  /* 0x00000004ff097819 */ /* 0x000fe40000011400 */
[----:B------:R-:W-:Y:S01]  /*0a60*/  SHF.R.S32.HI R198, RZ, 0x7, R5 ;  /* 0x00000007ffc67819 */ /* 0x000fe20000011405 */
[----:B------:R-:W-:Y:S01]  /*0a70*/  IMAD.IADD R182, R204, 0x1, -R7 ;  /* 0x00000001ccb67824 */ /* 0x000fe200078e0a07 */
[----:B------:R-:W-:-:S02]  /*0a80*/  LOP3.LUT R7, R0, 0x3fffff0, RZ, 0xc0, !PT ;  /* 0x03fffff000077812 */ /* 0x000fc400078ec0ff */
[----:B------:R-:W-:Y:S02]  /*0a90*/  LEA.HI R0, R0, R9, RZ, 0x1 ;  /* 0x0000000900007211 */ /* 0x000fe400078f08ff */
[----:B------:R-:W-:Y:S01]  /*0aa0*/  SHF.R.S32.HI R11, RZ, 0x1f, R182 ;  /* 0x0000001fff0b7819 */ /* 0x000fe200000114b6 */
[----:B------:R-:W-:Y:S01]  /*0ab0*/  IMAD.IADD R7, R204, 0x1, -R7 ;  /* 0x00000001cc077824 */ /* 0x000fe200078e0a07 */
[----:B------:R-:W-:Y:S02]  /*0ac0*/  LOP3.LUT R0, R0, 0x1ffffffe, RZ, 0xc0, !PT ;  /* 0x1ffffffe00007812 */ /* 0x000fe400078ec0ff */
[----:B------:R-:W-:Y:S02]  /*0ad0*/  LEA.HI R4, R11, R182, RZ, 0x2 ;  /* 0x000000b60b047211 */ /* 0x000fe400078f10ff */
[----:B------:R-:W-:Y:S01]  /*0ae0*/  LEA.HI R5, R5, R198, RZ, 0x1 ;  /* 0x000000c605057211 */ /* 0x000fe200078f08ff */
[----:B------:R-:W-:Y:S01]  /*0af0*/  IMAD.IADD R0, R9, 0x1, -R0 ;  /* 0x0000000109007824 */ /* 0x000fe200078e0a00 */
[----:B------:R-:W-:-:S02]  /*0b00*/  SHF.R.S32.HI R6, RZ, 0x2, R4 ;  /* 0x00000002ff067819 */ /* 0x000fc40000011404 */
[----:B------:R-:W-:Y:S02]  /*0b10*/  SHF.R.S32.HI R13, RZ, 0x1f, R4 ;  /* 0x0000001fff0d7819 */ /* 0x000fe40000011404 */
[----:B------:R-:W-:Y:S02]  /*0b20*/  LEA.HI R11, R11, R182, RZ, 0x5 ;  /* 0x000000b60b0b7211 */ /* 0x000fe400078f28ff */
[----:B------:R-:W-:Y:S02]  /*0b30*/  LEA.HI R13, R13, R6, RZ, 0x3 ;  /* 0x000000060d0d7211 */ /* 0x000fe400078f18ff */
[----:B------:R-:W-:Y:S02]  /*0b40*/  SHF.R.S32.HI R11, RZ, 0x5, R11 ;  /* 0x00000005ff0b7819 */ /* 0x000fe4000001140b */
[----:B------:R-:W-:-:S05]  /*0b50*/  LOP3.LUT R13, R13, 0xfffffff8, RZ, 0xc0, !PT ;  /* 0xfffffff80d0d7812 */ /* 0x000fca00078ec0ff */
[----:B------:R-:W-:-:S04]  /*0b60*/  IMAD.IADD R6, R6, 0x1, -R13 ;  /* 0x0000000106067824 */ /* 0x000fc800078e0a0d */
[----:B------:R-:W-:Y:S01]  /*0b70*/  IMAD R6, R11, 0x10, R6 ;  /* 0x000000100b067824 */ /* 0x000fe200078e0206 */
[----:B--2---:R-:W-:Y:S02]  /*0b80*/  R2UR UR4, R2 ;  /* 0x00000000020472ca */ /* 0x004fe400000e0000 */
[----:B------:R-:W-:-:S05]  /*0b90*/  LEA.HI R2, R3, R204, RZ, 0x5 ;  /* 0x000000cc03027211 */ /* 0x000fca00078f28ff */
[----:B------:R-:W-:-:S05]  /*0ba0*/  IMAD.SHL.U32 R2, R2, 0x20, RZ ;  /* 0x0000002002027824 */ /* 0x000fca00078e00ff */
[----:B------:R-:W-:Y:S01]  /*0bb0*/  LOP3.LUT R2, R2, 0xfffffc00, RZ, 0xc0, !PT ;  /* 0xfffffc0002027812 */ /* 0x000fe200078ec0ff */
[----:B------:R-:W-:-:S03]  /*0bc0*/  ULOP3.LUT UR7, UR4, 0x1, URZ, 0xfc, !UPT ;  /* 0x0000000104077892 */ /* 0x000fc6000f8efc3f */
[----:B------:R-:W-:Y:S01]  /*0bd0*/  UMOV UR4, URZ ;  /* 0x0000003f00047c82 */ /* 0x000fe20008000000 */
[----:B------:R-:W-:Y:S01]  /*0be0*/  IMAD R7, R7, 0x40, R2 ;  /* 0x0000004007077824 */ /* 0x000fe200078e0202 */
[CC--:B------:R-:W-:Y:S01]  /*0bf0*/  LEA.HI R2, R3.reuse, R204.reuse, RZ, 0x2 ;  /* 0x000000cc03027211 */ /* 0x0c0fe200078f10ff */
[----:B------:R-:W-:Y:S01]  /*0c00*/  IMAD.U32 R201, RZ, RZ, UR7 ;  /* 0x00000007ffc97e24 */ /* 0x000fe2000f8e00ff */
[----:B------:R-:W-:Y:S01]  /*0c10*/  LEA.HI R3, R3, R204, RZ, 0x3 ;  /* 0x000000cc03037211 */ /* 0x000fe200078f18ff */
[----:B------:R-:W-:Y:S01]  /*0c20*/  IMAD R200, R0, 0x8, R7 ;  /* 0x0000000800c87824 */ /* 0x000fe200078e0207 */
[----:B------:R-:W-:Y:S01]  /*0c30*/  LOP3.LUT R7, R5, 0x3fffffe, RZ, 0xc0, !PT ;  /* 0x03fffffe05077812 */ /* 0x000fe200078ec0ff */
[----:B------:R-:W-:Y:S01]  /*0c40*/  IMAD.U32 R181, RZ, RZ, UR4 ;  /* 0x00000004ffb57e24 */ /* 0x000fe2000f8e00ff */
[----:B------:R-:W-:Y:S02]  /*0c50*/  LOP3.LUT R5, R3, 0xfffffff8, RZ, 0xc0, !PT ;  /* 0xfffffff803057812 */ /* 0x000fe400078ec0ff */
[----:B------:R-:W-:Y:S01]  /*0c60*/  LOP3.LUT R9, R2, 0xfffffffc, RZ, 0xc0, !PT ;  /* 0xfffffffc02097812 */ /* 0x000fe200078ec0ff */
[----:B------:R-:W-:Y:S01]  /*0c70*/  IMAD.IADD R7, R198, 0x1, -R7 ;  /* 0x00000001c6077824 */ /* 0x000fe200078e0a07 */
[----:B------:R-:W-:Y:S01]  /*0c80*/  SHF.R.S32.HI R179, RZ, 0x3, R3 ;  /* 0x00000003ffb37819 */ /* 0x000fe20000011403 */
[----:B------:R-:W-:Y:S01]  /*0c90*/  IMAD.IADD R22, R204, 0x1, -R5 ;  /* 0x00000001cc167824 */ /* 0x000fe200078e0a05 */
[----:B------:R-:W-:Y:S01]  /*0ca0*/  LOP3.LUT R5, R4, 0x7ffffffc, RZ, 0xc0, !PT ;  /* 0x7ffffffc04057812 */ /* 0x000fe200078ec0ff */
[----:B------:R-:W-:-:S02]  /*0cb0*/  IMAD.IADD R9, R204, 0x1, -R9 ;  /* 0x00000001cc097824 */ /* 0x000fc400078e0a09 */
[----:B------:R-:W-:Y:S02]  /*0cc0*/  IMAD.SHL.U32 R16, R22, 0x8, RZ ;  /* 0x0000000816107824 */ /* 0x000fe400078e00ff */
[----:B------:R-:W-:Y:S01]  /*0cd0*/  IMAD.IADD R5, R182, 0x1, -R5 ;  /* 0x00000001b6057824 */ /* 0x000fe200078e0a05 */
[----:B------:R-:W-:Y:S01]  /*0ce0*/  LEA.HI R0, R9, R9, RZ, 0x1 ;  /* 0x0000000909007211 */ /* 0x000fe200078f08ff */
[----:B------:R-:W-:Y:S01]  /*0cf0*/  VIADD R19, R16, 0x40 ;  /* 0x0000004010137836 */ /* 0x000fe20000000000 */
[----:B------:R-:W-:Y:S01]  /*0d00*/  SHF.R.S32.HI R203, RZ, 0x1f, R16 ;  /* 0x0000001fffcb7819 */ /* 0x000fe20000011410 */
[----:B------:R-:W-:Y:S01]  /*0d10*/  IMAD.SHL.U32 R17, R5, 0x2, RZ ;  /* 0x0000000205117824 */ /* 0x000fe200078e00ff */
[----:B------:R-:W-:Y:S01]  /*0d20*/  LOP3.LUT R0, R0, 0x1ffffffe, RZ, 0xc0, !PT ;  /* 0x1ffffffe00007812 */ /* 0x000fe200078ec0ff */
[----:B------:R-:W-:Y:S01]  /*0d30*/  IMAD R199, R7, 0x40, R6 ;  /* 0x0000004007c77824 */ /* 0x000fe200078e0206 */
[----:B------:R-:W-:Y:S01]  /*0d40*/  SHF.R.S32.HI R202, RZ, 0x1f, R19 ;  /* 0x0000001fffca7819 */ /* 0x000fe20000011413 */
[C---:B------:R-:W-:Y:S01]  /*0d50*/  VIADD R177, R17.reuse, 0x8 ;  /* 0x0000000811b17836 */ /* 0x040fe20000000000 */
[C---:B------:R-:W-:Y:S01]  /*0d60*/  IADD3 R175, R17.reuse, 0x18, RZ ;  /* 0x0000001811af7810 */ /* 0x040fe20007ffe0ff */
[----:B------:R-:W-:-:S02]  /*0d70*/  VIADD R176, R17, 0x10 ;  /* 0x0000001011b07836 */ /* 0x000fc40000000000 */
        /* <DEDUP_REMOVED lines=25> */
[----:B------:R-:W-:-:S02]  /*0f10*/  SHF.R.S32.HI R185, RZ, 0x1f, R164 ;  /* 0x0000001fffb97819 */ /* 0x000fc400000114a4 */
[----:B------:R-:W-:Y:S01]  /*0f20*/  SHF.R.S32.HI R184, RZ, 0x1f, R163 ;  /* 0x0000001fffb87819 */ /* 0x000fe200000114a3 */
[----:B------:R-:W-:Y:S01]  /*0f30*/  IMAD R18, R0, 0x8, R199 ;  /* 0x0000000800127824 */ /* 0x000fe200078e02c7 */
[----:B------:R-:W-:-:S07]  /*0f40*/  SHF.R.S32.HI R183, RZ, 0x1f, R162 ;  /* 0x0000001fffb77819 */ /* 0x000fce00000114a2 */
.L_x_2436:
[----:B01-34-:R-:W0:Y:S01]  /*0f50*/  LDC.64 R2, c[0x0][0xc88] ;  /* 0x00032200ff027b82 */ /* 0x01be220000000a00 */
[----:B------:R-:W-:Y:S01]  /*0f60*/  ULDC.64 UR8, c[0x0][0xa28] ;  /* 0x00028a0000087ab9 */ /* 0x000fe20000000a00 */
[----:B------:R-:W-:Y:S01]  /*0f70*/  ULDC.64 UR10, c[0x0][0xa18] ;  /* 0x00028600000a7ab9 */ /* 0x000fe20000000a00 */
[----:B0-----:R-:W-:-:S06]  /*0f80*/  IMAD.WIDE R2, R27, 0x4, R2 ;  /* 0x000000041b027825 */ /* 0x001fcc00078e0202 */
[----:B--2---:R-:W2:Y:S01]  /*0f90*/  LDG.E R2, desc[UR36][R2.64] ;  /* 0x0000002402027981 */ /* 0x004ea2000c1e1900 */
        /* <DEDUP_REMOVED lines=8> */
[----:B------:R-:W-:Y:S01]  /*1020*/  IMAD.U32 R161, RZ, RZ, UR4 ;  /* 0x00000004ffa17e24 */ /* 0x000fe2000f8e00ff */
        /* <DEDUP_REMOVED lines=9> */
[----:B------:R-:W-:Y:S01]  /*10c0*/  ULDC UR4, c[0x0][0x424] ;  /* 0x0001090000047ab9 */ /* 0x000fe20000000800 */
[----:B------:R-:W-:Y:S01]  /*10d0*/  ULDC UR7, c[0x0][0x2f0] ;  /* 0x0000bc0000077ab9 */ /* 0x000fe20000000800 */
[----:B------:R-:W-:Y:S01]  /*10e0*/  IMAD.U32 R5, RZ, RZ, UR11 ;  /* 0x0000000bff057e24 */ /* 0x000fe2000f8e00ff */
[----:B------:R-:W2:Y:S01]  /*10f0*/  @P0 LDG.E R2, desc[UR36][R2.64] ;  /* 0x0000002402020981 */ /* 0x000ea2000c1e1900 */
[----:B------:R-:W-:Y:S01]  /*1100*/  UISETP.NE.U32.AND UP0, UPT, UR8, URZ, UPT ;  /* 0x0000003f0800728c */ /* 0x000fe2000bf05070 */
[----:B------:R-:W-:Y:S02]  /*1110*/  ULDC.64 UR10, c[0x0][0xa20] ;  /* 0x00028800000a7ab9 */ /* 0x000fe40000000a00 */
[----:B------:R-:W3:Y:S01]  /*1120*/  @P2 LDG.E R4, desc[UR36][R4.64] ;  /* 0x0000002404042981 */ /* 0x000ee2000c1e1900 */
[----:B------:R-:W-:Y:S01]  /*1130*/  UISETP.NE.AND.EX UP0, UPT, UR9, URZ, UPT, UP0 ;  /* 0x0000003f0900728c */ /* 0x000fe2000bf05300 */
[----:B------:R-:W-:Y:S01]  /*1140*/  ISETP.NE.U32.AND P1, PT, RZ, UR10, PT ;  /* 0x0000000aff007c0c */ /* 0x000fe2000bf25070 */
[----:B------:R-:W-:-:S02]  /*1150*/  ULOP3.LUT UR8, UR5, 0xffff, URZ, 0xc0, !UPT ;  /* 0x0000ffff05087892 */ /* 0x000fc4000f8ec03f */
[----:B------:R-:W-:Y:S01]  /*1160*/  USEL UR4, UR4, 0x1, UP0 ;  /* 0x0000000104047887 */ /* 0x000fe20008000000 */
[----:B------:R-:W-:Y:S01]  /*1170*/  ISETP.NE.AND.EX P1, PT, RZ, UR11, PT, P1 ;  /* 0x0000000bff007c0c */ /* 0x000fe2000bf25310 */
[----:B------:R-:W-:Y:S02]  /*1180*/  UMOV UR60, URZ ;  /* 0x0000003f003c7c82 */ /* 0x000fe40008000000 */
[----:B------:R-:W-:Y:S01]  /*1190*/  IMAD.U32 R178, RZ, RZ, UR8 ;  /* 0x00000008ffb27e24 */ /* 0x000fe2000f8e00ff */
[----:B------:R-:W-:Y:S01]  /*11a0*/  UIMAD UR4, UR4, UR7, URZ ;  /* 0x00000007040472a4 */ /* 0x000fe2000f8e023f */
[----:B--2---:R-:W-:Y:S02]  /*11b0*/  @P0 R2UR UR60, R2 ;  /* 0x00000000023c02ca */ /* 0x004fe400000e0000 */
[----:B---3--:R-:W-:Y:S01]  /*11c0*/  @P2 R2UR UR42, R4 ;  /* 0x00000000042a22ca */ /* 0x008fe200000e0000 */
[----:B-----5:R-:W-:-:S14]  /*11d0*/  @P2 BRA `(.L_x_2373) ;  /* 0x00000000003c2947 */ /* 0x020fdc0003800000 */
[----:B------:R-:W-:Y:S01]  /*11e0*/  ULDC.64 UR8, c[0x0][0xa00] ;  /* 0x0002800000087ab9 */ /* 0x000fe20000000a00 */
[----:B------:R-:W-:Y:S01]  /*11f0*/  ULDC UR42, c[0x0][0x288] ;  /* 0x0000a200002a7ab9 */ /* 0x000fe20000000800 */
[----:B------:R-:W-:-:S04]  /*1200*/  ISETP.NE.U32.AND P0, PT, RZ, UR8, PT ;  /* 0x00000008ff007c0c */ /* 0x000fc8000bf05070 */
[----:B------:R-:W-:-:S13]  /*1210*/  ISETP.NE.AND.EX P0, PT, RZ, UR9, PT, P0 ;  /* 0x00000009ff007c0c */ /* 0x000fda000bf05300 */
[----:B------:R-:W-:Y:S05]  /*1220*/  @!P0 BRA `(.L_x_2373) ;  /* 0x0000000000288947 */ /* 0x000fea0003800000 */
[----:B------:R-:W-:Y:S01]  /*1230*/  R2UR UR7, R161 ;  /* 0x00000000a10772ca */ /* 0x000fe200000e0000 */
[----:B------:R-:W-:-:S12]  /*1240*/  ULDC.64 UR8, c[0x0][0xa00] ;  /* 0x0002800000087ab9 */ /* 0x000fd80000000a00 */
        /* <DEDUP_REMOVED lines=8> */
.L_x_2373:
[----:B------:R-:W-:Y:S05]  /*12d0*/  @!P1 BRA `(.L_x_2374) ;  /* 0x0000000000249947 */ /* 0x000fea0003800000 */
[----:B------:R-:W-:Y:S02]  /*12e0*/  R2UR UR7, R161 ;  /* 0x00000000a10772ca */ /* 0x000fe400000e0000 */
[----:B------:R-:W-:-:S11]  /*12f0*/  R2UR UR8, R180 ;  /* 0x00000000b40872ca */ /* 0x000fd600000e0000 */
[----:B------:R-:W-:-:S04]  /*1300*/  ULEA UR4, UP0, UR7, UR10, 0x2 ;  /* 0x0000000a07047291 */ /* 0x000fc8000f80103f */
[----:B------:R-:W-:Y:S02]  /*1310*/  ULEA.HI.X UR7, UR7, UR11, UR8, 0x2, UP0 ;  /* 0x0000000b07077291 */ /* 0x000fe400080f1408 */
[----:B------:R-:W-:-:S04]  /*1320*/  IMAD.U32 R2, RZ, RZ, UR4 ;  /* 0x00000004ff027e24 */ /* 0x000fc8000f8e00ff */
[----:B------:R-:W-:-:S05]  /*1330*/  MOV R3, UR7 ;  /* 0x0000000700037c02 */ /* 0x000fca0008000f00 */
[----:B------:R-:W2:Y:S02]  /*1340*/  LDG.E R2, desc[UR36][R2.64] ;  /* 0x0000002402027981 */ /* 0x000ea4000c1e1900 */
[----:B--2---:R-:W-:Y:S01]  /*1350*/  R2UR UR4, R2 ;  /* 0x00000000020472ca */ /* 0x004fe200000e0000 */
[----:B------:R-:W-:-:S14]  /*1360*/  BRA `(.L_x_2375) ;  /* 0x0000000000387947 */ /* 0x000fdc0003800000 */
.L_x_2374:
[----:B------:R-:W-:Y:S02]  /*1370*/  ULDC.64 UR8, c[0x0][0xa08] ;  /* 0x0002820000087ab9 */ /* 0x000fe40000000a00 */
        /* <DEDUP_REMOVED lines=13> */
.L_x_2375:
[----:B------:R-:W-:Y:S01]  /*1450*/  ULDC UR7, c[0x0][0x448] ;  /* 0x0001120000077ab9 */ /* 0x000fe20000000800 */
[----:B------:R-:W-:Y:S02]  /*1460*/  USHF.L.U32 UR43, UR6, 0x7, URZ ;  /* 0x00000007062b7899 */ /* 0x000fe4000800063f */
[----:B------:R-:W-:Y:S02]  /*1470*/  UISETP.NE.AND UP0, UPT, UR7, 0x1, UPT ;  /* 0x000000010700788c */ /* 0x000fe4000bf05270 */
[----:B------:R-:W-:Y:S02]  /*1480*/  UIADD3 UR8, UR43, 0x7f, URZ ;  /* 0x0000007f2b087890 */ /* 0x000fe4000fffe03f */
[----:B------:R-:W-:Y:S02]  /*1490*/  UIADD3 UR60, -UR60, UR4, URZ ;  /* 0x000000043c3c7290 */ /* 0x000fe4000fffe13f */
[----:B------:R-:W-:-:S05]  /*14a0*/  UP2UR UR4, UPR, URZ, 0x1 ;  /* 0x000000013f047883 */ /* 0x000fca0008000000 */
[----:B------:R-:W-:Y:S01]  /*14b0*/  @UP0 ULDC UR6, c[0x0][0x44c] ;  /* 0x0001130000060ab9 */ /* 0x000fe20000000800 */
[----:B------:R-:W-:Y:S01]  /*14c0*/  @UP0 ULDC UR9, c[0x0][0x450] ;  /* 0x0001140000090ab9 */ /* 0x000fe20000000800 */
[----:B------:R-:W-:Y:S01]  /*14d0*/  UIMAD.WIDE.U32 UR6, UR8, UR6, URZ ;  /* 0x00000006080672a5 */ /* 0x000fe2000f8e003f */
[----:B------:R-:W-:Y:S01]  /*14e0*/  IMAD.U32 R170, RZ, RZ, UR4 ;  /* 0x00000004ffaa7e24 */ /* 0x000fe2000f8e00ff */
[----:B------:R-:W-:Y:S02]  /*14f0*/  UIADD3 UR4, UR60, 0x60, -UR42 ;  /* 0x000000603c047890 */ /* 0x000fe4000fffe82a */
[----:B------:R-:W-:Y:S02]  /*1500*/  @UP0 USHF.R.U32.HI UR8, URZ, UR9, UR7 ;  /* 0x000000093f080299 */ /* 0x000fe40008011607 */
[----:B------:R-:W-:Y:S02]  /*1510*/  UIADD3 UR6, UR60, 0x5f, URZ ;  /* 0x0000005f3c067890 */ /* 0x000fe4000fffe03f */
[----:B------:R-:W-:-:S02]  /*1520*/  UIADD3 UR8, UR4, UR8, URZ ;  /* 0x0000000804087290 */ /* 0x000fc4000fffe03f */
[----:B------:R-:W-:Y:S02]  /*1530*/  UIMAD.WIDE UR6, UR6, 0x2aaaaaab, URZ ;  /* 0x2aaaaaab060678a5 */ /* 0x000fe4000f8e023f */
[----:B------:R-:W-:Y:S02]  /*1540*/  UIMAD.WIDE UR8, UR8, 0x2aaaaaab, URZ ;  /* 0x2aaaaaab080878a5 */ /* 0x000fe4000f8e023f */
[----:B------:R-:W-:Y:S02]  /*1550*/  USHF.R.U32.HI UR4, URZ, 0x1f, UR7 ;  /* 0x0000001f3f047899 */ /* 0x000fe40008011607 */
[----:B------:R-:W-:Y:S02]  /*1560*/  USHF.R.U32.HI UR6, URZ, 0x1f, UR9 ;  /* 0x0000001f3f067899 */ /* 0x000fe40008011609 */
[----:B------:R-:W-:Y:S02]  /*1570*/  ULEA.HI.SX32 UR7, UR7, UR4, 0x1c ;  /* 0x0000000407077291 */ /* 0x000fe4000f8fe23f */
[----:B------:R-:W-:-:S02]  /*1580*/  ULEA.HI.SX32 UR6, UR9, UR6, 0x1c ;  /* 0x0000000609067291 */ /* 0x000fc4000f8fe23f */
[----:B------:R-:W-:Y:S02]  /*1590*/  ULOP3.LUT UR4, UR5, 0xff000000, URZ, 0xc0, !UPT ;  /* 0xff00000005047892 */ /* 0x000fe4000f8ec03f */
[----:B------:R-:W-:Y:S02]  /*15a0*/  UISETP.LT.AND UP0, UPT, UR7, UR6, UPT ;  /* 0x000000060700728c */ /* 0x000fe4000bf01270 */
[----:B------:R-:W-:Y:S02]  /*15b0*/  ULOP3.LUT UR5, UR5, 0xff0000, URZ, 0xc0, !UPT ;  /* 0x00ff000005057892 */ /* 0x000fe4000f8ec03f */
[----:B------:R-:W-:Y:S02]  /*15c0*/  USEL UR9, UR7, UR6, UP0 ;  /* 0x0000000607097287 */ /* 0x000fe40008000000 */
[----:B------:R-:W-:Y:S02]  /*15d0*/  USHF.R.U32.HI UR4, URZ, 0x8, UR4 ;  /* 0x000000083f047899 */ /* 0x000fe40008011604 */
[----:B------:R-:W-:-:S02]  /*15e0*/  UISETP.GE.AND UP0, UPT, UR9, 0x1, UPT ;  /* 0x000000010900788c */ /* 0x000fc4000bf06270 */
[----:B------:R-:W-:-:S03]  /*15f0*/  ULEA.HI UR5, UR5, UR4, URZ, 0x10 ;  /* 0x0000000405057291 */ /* 0x000fc6000f8f803f */
[----:B------:R-:W-:Y:S01]  /*1600*/  UMOV UR4, URZ ;  /* 0x0000003f00047c82 */ /* 0x000fe20008000000 */
[----:B------:R-:W-:Y:S01]  /*1610*/  PLOP3.LUT P0, PT, PT, PT, UP0, 0x80, 0x0 ;  /* 0x000000000000781c */ /* 0x000fe20003f0f008 */
[----:B------:R-:W-:Y:S02]  /*1620*/  ULOP3.LUT UR6, UR5, 0xff, URZ, 0xc0, !UPT ;  /* 0x000000ff05067892 */ /* 0x000fe4000f8ec03f */
[----:B------:R-:W-:-:S04]  /*1630*/  USHF.R.U32.HI UR5, URZ, 0x10, UR5 ;  /* 0x000000103f057899 */ /* 0x000fc80008011605 */
[----:B------:R-:W-:Y:S02]  /*1640*/  IMAD.U32 R160, RZ, RZ, UR6 ;  /* 0x00000006ffa07e24 */ /* 0x000fe4000f8e00ff */
[----:B------:R-:W-:-:S04]  /*1650*/  IMAD.U32 R23, RZ, RZ, UR5 ;  /* 0x00000005ff177e24 */ /* 0x000fc8000f8e00ff */
[----:B------:R-:W-:Y:S05]  /*1660*/  @!P0 BRA `(.L_x_2376) ;  /* 0x0000000000948947 */ /* 0x000fea0003800000 */
        /* <DEDUP_REMOVED lines=37> */
.L_x_2376:
[----:B------:R-:W-:Y:S01]  /*18c0*/  R2UR UR5, R160 ;  /* 0x00000000a00572ca */ /* 0x000fe200000e0000 */
[----:B------:R-:W-:Y:S01]  /*18d0*/  IMAD.U32 R0, RZ, RZ, UR9 ;  /* 0x00000009ff007e24 */ /* 0x000fe2000f8e00ff */
[----:B------:R-:W-:Y:S01]  /*18e0*/  PLOP3.LUT P0, PT, PT, PT, PT, 0x80, 0x0 ;  /* 0x000000000000781c */ /* 0x000fe20003f0f070 */
[----:B------:R-:W-:Y:S01]  /*18f0*/  IMAD.U32 R3, RZ, RZ, UR4 ;  /* 0x00000004ff037e24 */ /* 0x000fe2000f8e00ff */
[----:B------:R-:W-:Y:S01]  /*1900*/  CS2R R86, SRZ ;  /* 0x0000000000567805 */ /* 0x000fe2000001ff00 */
[----:B------:R-:W-:Y:S01]  /*1910*/  IMAD.MOV.U32 R96, RZ, RZ, RZ ;  /* 0x000000ffff607224 */ /* 0x000fe200078e00ff */
[----:B------:R-:W-:Y:S02]  /*1920*/  CS2R R84, SRZ ;  /* 0x0000000000547805 */ /* 0x000fe4000001ff00 */
[----:B------:R-:W-:Y:S02]  /*1930*/  CS2R R82, SRZ ;  /* 0x0000000000527805 */ /* 0x000fe4000001ff00 */
[----:B------:R-:W-:-:S02]  /*1940*/  CS2R R80, SRZ ;  /* 0x0000000000507805 */ /* 0x000fc4000001ff00 */
[----:B------:R-:W-:Y:S02]  /*1950*/  CS2R R78, SRZ ;  /* 0x00000000004e7805 */ /* 0x000fe4000001ff00 */
[----:B------:R-:W-:Y:S02]  /*1960*/  CS2R R76, SRZ ;  /* 0x00000000004c7805 */ /* 0x000fe4000001ff00 */
[----:B------:R-:W-:Y:S02]  /*1970*/  CS2R R74, SRZ ;  /* 0x00000000004a7805 */ /* 0x000fe4000001ff00 */
[----:B------:R-:W-:Y:S01]  /*1980*/  CS2R R72, SRZ ;  /* 0x0000000000487805 */ /* 0x000fe2000001ff00 */
[----:B------:R-:W-:Y:S01]  /*1990*/  UIMAD UR61, UR5, UR4, URZ ;  /* 0x00000004053d72a4 */ /* 0x000fe2000f8e023f */
[----:B------:R-:W-:Y:S02]  /*19a0*/  CS2R R70, SRZ ;  /* 0x0000000000467805 */ /* 0x000fe4000001ff00 */
[----:B------:R-:W-:-:S02]  /*19b0*/  CS2R R68, SRZ ;  /* 0x0000000000447805 */ /* 0x000fc4000001ff00 */
[----:B------:R-:W-:Y:S02]  /*19c0*/  CS2R R66, SRZ ;  /* 0x0000000000427805 */ /* 0x000fe4000001ff00 */
[----:B------:R-:W-:Y:S02]  /*19d0*/  CS2R R64, SRZ ;  /* 0x0000000000407805 */ /* 0x000fe4000001ff00 */
[----:B------:R-:W-:Y:S02]  /*19e0*/  CS2R R62, SRZ ;  /* 0x00000000003e7805 */ /* 0x000fe4000001ff00 */
[----:B------:R-:W-:Y:S01]  /*19f0*/  VIADDMNMX R3, R3, UR61, R0, PT ;  /* 0x0000003d03037c46 */ /* 0x000fe2000b800100 */
[----:B------:R-:W-:Y:S01]  /*1a00*/  IMAD.MOV.U32 R0, RZ, RZ, RZ ;  /* 0x000000ffff007224 */ /* 0x000fe200078e00ff */
[----:B------:R-:W-:Y:S02]  /*1a10*/  CS2R R60, SRZ ;  /* 0x00000000003c7805 */ /* 0x000fe4000001ff00 */
[----:B------:R-:W-:-:S02]  /*1a20*/  CS2R R58, SRZ ;  /* 0x00000000003a7805 */ /* 0x000fc4000001ff00 */
[----:B------:R-:W-:Y:S02]  /*1a30*/  R2UR UR5, R3 ;  /* 0x00000000030572ca */ /* 0x000fe400000e0000 */
        /* <DEDUP_REMOVED lines=12> */
[----:B------:R-:W-:Y:S02]  /*1b00*/  UISETP.GT.AND UP0, UPT, UR5, UR61, UPT ;  /* 0x0000003d0500728c */ /* 0x000fe4000bf04270 */
[----:B------:R-:W-:Y:S01]  /*1b10*/  IMAD.U32 R97, RZ, RZ, UR5 ;  /* 0x00000005ff617e24 */ /* 0x000fe2000f8e00ff */
[----:B------:R-:W-:Y:S02]  /*1b20*/  CS2R R88, SRZ ;  /* 0x0000000000587805 */ /* 0x000fe4000001ff00 */
[----:B------:R-:W-:Y:S02]  /*1b30*/  CS2R R92, SRZ ;  /* 0x00000000005c7805 */ /* 0x000fe4000001ff00 */
[----:B------:R-:W-:Y:S02]  /*1b40*/  CS2R R20, SRZ ;  /* 0x0000000000147805 */ /* 0x000fe4000001ff00 */
[----:B------:R-:W-:-:S02]  /*1b50*/  CS2R R90, SRZ ;  /* 0x00000000005a7805 */ /* 0x000fc4000001ff00 */
[----:B------:R-:W-:Y:S02]  /*1b60*/  PLOP3.LUT P1, PT, PT, PT, UP0, 0x80, 0x0 ;  /* 0x000000000000781c */ /* 0x000fe40003f2f008 */
[----:B------:R-:W-:-:S11]  /*1b70*/  CS2R R2, SRZ ;  /* 0x0000000000027805 */ /* 0x000fd6000001ff00 */
        /* <DEDUP_REMOVED lines=24> */
[----:B------:R-:W-:Y:S01]  /*1d00*/  MOV R13, RZ ;  /* 0x000000ff000d7202 */ /* 0x000fe20000000f00 */
[----:B------:R-:W-:Y:S02]  /*1d10*/  IMAD.U32 R6, RZ, RZ, UR4 ;  /* 0x00000004ff067e24 */ /* 0x000fe4000f8e00ff */
[----:B------:R-:W-:-:S02]  /*1d20*/  IMAD.U32 R7, RZ, RZ, UR5 ;  /* 0x00000005ff077e24 */ /* 0x000fc4000f8e00ff */
[----:B------:R-:W-:Y:S02]  /*1d30*/  IMAD.U32 R11, RZ, RZ, UR7 ;  /* 0x00000007ff0b7e24 */ /* 0x000fe4000f8e00ff */
[----:B------:R-:W-:Y:S02]  /*1d40*/  IMAD.MOV.U32 R8, RZ, RZ, 0x70 ;  /* 0x00000070ff087424 */ /* 0x000fe400078e00ff */
[----:B0-----:R-:W-:-:S07]  /*1d50*/  IMAD.MOV.U32 R12, RZ, RZ, 0x1 ;  /* 0x00000001ff0c7424 */ /* 0x001fce00078e00ff */
[----:B------:R-:W-:-:S07]  /*1d60*/  LEPC R20, `(.L_x_2378) ;  /* 0x000000001014794e */ /* 0x000fce0000000000 */
[----:B-1----:R-:W-:Y:S05]  /*1d70*/  CALL.ABS.NOINC R2 ;  /* 0x0000000002007343 */ /* 0x002fea0003c00000 */
.L_x_2378:
        /* <DEDUP_REMOVED lines=11> */
.L_x_2525:
[----:B------:R-:W-:Y:S05]  /*1e30*/  @!P0 BRA `(.L_x_2380) ;  /* 0x0000000000048947 */ /* 0x000fea0003800000 */
[----:B------:R-:W-:Y:S01]  /*1e40*/  BPT.TRAP 0x1 ;  /* 0x000000040000795c */ /* 0x000fe20000300000 */
.L_x_2380:
[----:B0-----:R-:W-:Y:S02]  /*1e50*/  IMAD.U32 R0, RZ, RZ, UR39 ;  /* 0x00000027ff007e24 */ /* 0x001fe4000f8e00ff */
[----:B------:R-:W-:-:S03]  /*1e60*/  IMAD.U32 R3, RZ, RZ, UR38 ;  /* 0x00000026ff037e24 */ /* 0x000fc6000f8e00ff */
[----:B------:R-:W-:Y:S02]  /*1e70*/  LEA R0, R0, UR40, 0x3 ;  /* 0x0000002800007c11 */ /* 0x000fe4000f8e18ff */
[----:B------:R-:W-:-:S04]  /*1e80*/  SHF.L.U32 R3, R3, 0x1f, RZ ;  /* 0x0000001f03037819 */ /* 0x000fc800000006ff */
[----:B------:R0:W1:Y:S01]  /*1e90*/  SYNCS.PHASECHK.TRANS64.TRYWAIT P1, [R0+URZ+0x2a830], R3 ;  /* 0x02a83003000075a7 */ /* 0x000062000802017f */
[----:B------:R-:W-:Y:S05]  /*1ea0*/  @!P0 BRA `(.L_x_2381) ;  /* 0x0000000000048947 */ /* 0x000fea0003800000 */
[----:B------:R-:W-:Y:S01]  /*1eb0*/  BPT.TRAP 0x1 ;  /* 0x000000040000795c */ /* 0x000fe20000300000 */
.L_x_2381:
[----:B-1----:R-:W-:Y:S05]  /*1ec0*/  @P1 BRA `(.L_x_2382) ;  /* 0x0000000000081947 */ /* 0x002fea0003800000 */
[----:B------:R-:W1:Y:S02]  /*1ed0*/  SYNCS.PHASECHK.TRANS64.TRYWAIT P1, [R0+URZ+0x2a830], R3 ;  /* 0x02a83003000075a7 */ /* 0x000e64000802017f */
[----:B-1----:R-:W-:Y:S05]  /*1ee0*/  @!P1 BRA `(.L_x_2383) ;  /* 0x0000010000749947 */ /* 0x002fea0003800000 */
.L_x_2382:
        /* <DEDUP_REMOVED lines=13> */
[----:B------:R-:W-:Y:S02]  /*1fc0*/  ULOP3.LUT UR4, UR44, 0x10000, URZ, 0xfc, !UPT ;  /* 0x000100002c047892 */ /* 0x000fe4000f8efc3f */
[----:B------:R-:W-:Y:S02]  /*1fd0*/  UIMAD UR5, UR39, 0x900, UR41 ;  /* 0x00000900270578a4 */ /* 0x000fe4000f8e0229 */
[----:B------:R-:W-:Y:S02]  /*1fe0*/  UIADD3 UR6, UR4, 0x2, URZ ;  /* 0x0000000204067890 */ /* 0x000fe4000fffe03f */
[----:B------:R-:W-:Y:S01]  /*1ff0*/  UIADD3 UR7, UR5, 0x2, URZ ;  /* 0x0000000205077890 */ /* 0x000fe2000fffe03f */
[----:B------:R-:W-:Y:S02]  /*2000*/  UMOV UR8, UR4 ;  /* 0x0000000400087c82 */ /* 0x000fe40008000000 */
[----:B------:R-:W-:Y:S01]  /*2010*/  UMOV UR10, UR5 ;  /* 0x00000005000a7c82 */ /* 0x000fe20008000000 */
[----:B------:R-:W-:Y:S01]  /*2020*/  IMAD.U32 R6, RZ, RZ, UR8 ;  /* 0x00000008ff067e24 */ /* 0x000fe2000f8e00ff */
[----:B------:R-:W-:Y:S01]  /*2030*/  HGMMA.64x96x16.F32.BF16 R24, gdesc[UR8], RZ, !UPT, gsb0 ;  /* 0x01600000081879f0 */ /* 0x000fe2000c0018ff */
[----:B------:R-:W-:Y:S01]  /*2040*/  UMOV UR8, UR6 ;  /* 0x0000000600087c82 */ /* 0x000fe20008000000 */
[----:B------:R-:W-:Y:S01]  /*2050*/  UMOV UR9, 0x40000040 ;  /* 0x4000004000097882 */ /* 0x000fe20000000000 */
[----:B------:R-:W-:Y:S01]  /*2060*/  UMOV UR10, UR7 ;  /* 0x00000007000a7c82 */ /* 0x000fe20008000000 */
[----:B------:R-:W-:Y:S01]  /*2070*/  UMOV UR11, 0x40000040 ;  /* 0x40000040000b7882 */ /* 0x000fe20000000000 */
[----:B------:R-:W-:Y:S01]  /*2080*/  UIADD3 UR56, UR4, 0x4, URZ ;  /* 0x0000000404387890 */ /* 0x000fe2000fffe03f */
[----:B------:R-:W-:Y:S01]  /*2090*/  IMAD.U32 R2, RZ, RZ, UR8 ;  /* 0x00000008ff027e24 */ /* 0x000fe2000f8e00ff */
[----:B------:R-:W-:Y:S01]  /*20a0*/  UIADD3 UR58, UR5, 0x4, URZ ;  /* 0x00000004053a7890 */ /* 0x000fe2000fffe03f */
[----:B01----:R-:W-:Y:S01]  /*20b0*/  IMAD.U32 R3, RZ, RZ, UR9 ;  /* 0x00000009ff037e24 */ /* 0x003fe2000f8e00ff */
        /* <DEDUP_REMOVED lines=70> */
.L_x_2384:
[----:B------:R-:W-:Y:S01]  /*2520*/  R2UR UR4, R170 ;  /* 0x00000000aa0472ca */ /* 0x000fe200000e0000 */
[----:B------:R-:W-:Y:S01]  /*2530*/  VIADD R4, R18, UR43 ;  /* 0x0000002b12047c36 */ /* 0x000fe20008000000 */
[----:B------:R-:W-:Y:S01]  /*2540*/  R2UR UR6, R97 ;  /* 0x00000000610672ca */ /* 0x000fe200000e0000 */
[----:B------:R-:W-:Y:S01]  /*2550*/  IMAD.U32 R11, RZ, RZ, UR42 ;  /* 0x0000002aff0b7e24 */ /* 0x000fe2000f8e00ff */
[----:B------:R-:W-:Y:S01]  /*2560*/  ULDC UR14, c[0x0][0x988] ;  /* 0x00026200000e7ab9 */ /* 0x000fe20000000800 */
[----:B------:R-:W-:Y:S01]  /*2570*/  R2UR UR10, R0 ;  /* 0x00000000000a72ca */ /* 0x000fe200000e0000 */
[----:B------:R-:W0:Y:S07]  /*2580*/  S2UR UR15, SR_CgaCtaId ;  /* 0x00000000000f79c3 */ /* 0x000e2e0000008800 */
[----:B------:R-:W-:-:S02]  /*2590*/  UISETP.NE.AND UP0, UPT, UR4, URZ, UPT ;  /* 0x0000003f0400728c */ /* 0x000fc4000bf05270 */
[----:B------:R-:W-:-:S04]  /*25a0*/  UIMAD UR5, UR6, -0x60, UR60 ;  /* 0xffffffa0060578a4 */ /* 0x000fc8000f8e023c */
[----:B------:R-:W-:Y:S02]  /*25b0*/  PLOP3.LUT P1, PT, PT, PT, UP0, 0x80, 0x0 ;  /* 0x000000000000781c */ /* 0x000fe40003f2f008 */
[----:B------:R-:W-:Y:S01]  /*25c0*/  PLOP3.LUT P2, PT, PT, PT, UP0, 0x80, 0x0 ;  /* 0x000000000000781c */ /* 0x000fe20003f4f008 */
[----:B------:R-:W-:Y:S01]  /*25d0*/  IMAD.U32 R10, RZ, RZ, UR5 ;  /* 0x00000005ff0a7e24 */ /* 0x000fe2000f8e00ff */
[----:B------:R-:W-:Y:S01]  /*25e0*/  UMOV UR5, UR43 ;  /* 0x0000002b00057c82 */ /* 0x000fe20008000000 */
[----:B------:R-:W-:Y:S01]  /*25f0*/  @UP0 ULDC UR4, c[0x0][0x44c] ;  /* 0x0001130000040ab9 */ /* 0x000fe20000000800 */
[----:B------:R-:W-:-:S07]  /*2600*/  @UP0 ULDC UR11, c[0x0][0x450] ;  /* 0x00011400000b0ab9 */ /* 0x000fce0000000800 */
[----:B------:R-:W-:Y:S01]  /*2610*/  @P1 IMAD.HI.U32 R5, R4, UR4, RZ ;  /* 0x0000000404051c27 */ /* 0x000fe2000f8e00ff */
[----:B------:R-:W-:-:S04]  /*2620*/  @UP0 ULDC UR4, c[0x0][0x450] ;  /* 0x0001140000040ab9 */ /* 0x000fc80000000800 */
[----:B------:R-:W-:Y:S01]  /*2630*/  @P2 SHF.R.U32.HI R4, RZ, UR4, R5 ;  /* 0x00000004ff042c19 */ /* 0x000fe20008011605 */
[----:B------:R-:W-:Y:S01]  /*2640*/  UIMAD UR4, UR6, -0x60, URZ ;  /* 0xffffffa0060478a4 */ /* 0x000fe2000f8e023f */
[----:B------:R-:W-:-:S03]  /*2650*/  IADD3 R5, -R17, 0x60, R10 ;  /* 0x0000006011057810 */ /* 0x000fc60007ffe10a */
[----:B------:R-:W1:Y:S02]  /*2660*/  SHFL.IDX PT, R9, R4, 0x1, 0x1c1f ;  /* 0x003c1f0004097f89 */ /* 0x000e6400000e0000 */
[----:B------:R-:W-:Y:S01]  /*2670*/  IMAD.U32 R8, RZ, RZ, UR4 ;  /* 0x00000004ff087e24 */ /* 0x000fe2000f8e00ff */
[----:B------:R-:W-:Y:S01]  /*2680*/  UIADD3 UR4, UR6, -0x2, URZ ;  /* 0xfffffffe06047890 */ /* 0x000fe2000fffe03f */
[----:B------:R-:W-:Y:S02]  /*2690*/  SHFL.IDX PT, R4, R4, RZ, 0x1c1f ;  /* 0x001c1fff04047589 */ /* 0x000fe400000e0000 */
[----:B------:R-:W-:Y:S01]  /*26a0*/  @UP0 ULDC UR6, c[0x0][0x44c] ;  /* 0x0001130000060ab9 */ /* 0x000fe20000000800 */
[----:B------:R-:W-:Y:S01]  /*26b0*/  IADD3 R8, -R17, 0x61, R8 ;  /* 0x0000006111087810 */ /* 0x000fe20007ffe108 */
[----:B------:R-:W-:-:S03]  /*26c0*/  UIMAD.WIDE.U32 UR6, UR43, UR6, URZ ;  /* 0x000000062b0672a5 */ /* 0x000fc6000f8e003f */
[----:B------:R-:W-:Y:S01]  /*26d0*/  IADD3 R8, -R11, UR60, R8 ;  /* 0x0000003c0b087c10 */ /* 0x000fe2000fffe108 */
[----:B------:R-:W-:-:S04]  /*26e0*/  @UP0 USHF.R.U32.HI UR5, URZ, UR11, UR7 ;  /* 0x0000000b3f050299 */ /* 0x000fc80008011607 */
[----:B------:R-:W-:Y:S02]  /*26f0*/  UIADD3 UR6, UR5, UR60, -UR42 ;  /* 0x0000003c05067290 */ /* 0x000fe4000fffe82a */
[----:B------:R-:W-:Y:S02]  /*2700*/  UIADD3 UR5, UR10, 0x2a840, URZ ;  /* 0x0002a8400a057890 */ /* 0x000fe4000fffe03f */
[----:B------:R-:W-:Y:S02]  /*2710*/  UIMAD.WIDE UR6, UR6, 0x2aaaaaab, URZ ;  /* 0x2aaaaaab060678a5 */ /* 0x000fe4000f8e023f */
[----:B0-----:R-:W-:Y:S01]  /*2720*/  UPRMT UR5, UR15, 0x654, UR5 ;  /* 0x000006540f057896 */ /* 0x001fe20008000005 */
[----:B-1----:R-:W-:Y:S01]  /*2730*/  VIADDMNMX R9, R9, R8, R5, PT ;  /* 0x0000000809097246 */ /* 0x002fe20003800105 */
[----:B------:R-:W-:-:S03]  /*2740*/  USHF.R.U32.HI UR6, URZ, 0x1f, UR7 ;  /* 0x0000001f3f067899 */ /* 0x000fc60008011607 */
[C---:B------:R-:W-:Y:S01]  /*2750*/  ISETP.GT.AND P1, PT, R9.reuse, RZ, PT ;  /* 0x000000ff0900720c */ /* 0x040fe20003f24270 */
[----:B------:R-:W-:Y:S01]  /*2760*/  ULEA.HI.SX32 UR6, UR7, UR6, 0x1c ;  /* 0x0000000607067291 */ /* 0x000fe2000f8fe23f */
[C---:B------:R-:W-:Y:S02]  /*2770*/  ISETP.GT.AND P2, PT, R9.reuse, 0x1, PT ;  /* 0x000000010900780c */ /* 0x040fe40003f44270 */
[----:B------:R-:W-:Y:S01]  /*2780*/  SYNCS.ARRIVE.TRANS64.RED.A1T0 RZ, [UR5], RZ ;  /* 0x000000ffffff79a7 */ /* 0x000fe20008100405 */
[----:B------:R-:W-:Y:S01]  /*2790*/  ISETP.GT.AND P3, PT, R9, 0x8, PT ;  /* 0x000000080900780c */ /* 0x000fe20003f64270 */
[----:B------:R-:W-:Y:S01]  /*27a0*/  UISETP.LT.AND UP0, UPT, UR61, UR6, UPT ;  /* 0x000000063d00728c */ /* 0x000fe2000bf01270 */
[----:B------:R-:W-:Y:S02]  /*27b0*/  FSEL R13, R26, -INF , P1 ;  /* 0xff8000001a0d7808 */ /* 0x000fe40000800000 */
[----:B------:R-:W-:Y:S01]  /*27c0*/  FSEL R27, R27, -INF , P2 ;  /* 0xff8000001b1b7808 */ /* 0x000fe20001000000 */
[----:B------:R-:W-:Y:S01]  /*27d0*/  USEL UR11, UR61, UR6, !UP0 ;  /* 0x000000063d0b7287 */ /* 0x000fe2000c000000 */
[----:B------:R-:W-:-:S02]  /*27e0*/  ISETP.GT.AND P1, PT, R9, 0x9, PT ;  /* 0x000000090900780c */ /* 0x000fc40003f24270 */
[----:B------:R-:W-:Y:S01]  /*27f0*/  FSEL R15, R30, -INF , P3 ;  /* 0xff8000001e0f7808 */ /* 0x000fe20001800000 */
[----:B------:R-:W-:Y:S01]  /*2800*/  UISETP.GE.AND UP0, UPT, UR4, UR11, UPT ;  /* 0x0000000b0400728c */ /* 0x000fe2000bf06270 */
        /* <DEDUP_REMOVED lines=62> */
[----:B------:R-:W-:-:S04]  /*2bf0*/  FMNMX.FTZ R10, R89, R10, !PT ;  /* 0x0000000a590a7209 */ /* 0x000fc80007810000 */
[----:B------:R-:W-:-:S05]  /*2c00*/  FMNMX.FTZ R10, R71, R10, !PT ;  /* 0x0000000a470a7209 */ /* 0x000fca0007810000 */
[----:B------:R-:W0:Y:S02]  /*2c10*/  SHFL.BFLY PT, R9, R10, 0x2, 0x1f ;  /* 0x0c401f000a097f89 */ /* 0x000e2400000e0000 */
[----:B0-----:R-:W-:Y:S02]  /*2c20*/  FMNMX.FTZ R12, R10, R9, !PT ;  /* 0x000000090a0c7209 */ /* 0x001fe40007810000 */
[----:B------:R-:W-:-:S03]  /*2c30*/  VIADDMNMX R9, R4, R8, R5, PT ;  /* 0x0000000804097246 */ /* 0x000fc60003800105 */
[----:B------:R-:W0:Y:S01]  /*2c40*/  SHFL.BFLY PT, R91, R12, 0x1, 0x1f ;  /* 0x0c201f000c5b7f89 */ /* 0x000e2200000e0000 */
        /* <DEDUP_REMOVED lines=12> */
[----:B0-----:R-:W-:Y:S02]  /*2d10*/  FMNMX.FTZ R5, R12, R91, !PT ;  /* 0x0000005b0c057209 */ /* 0x001fe40007810000 */
[----:B------:R-:W-:Y:S02]  /*2d20*/  FSEL R32, R32, -INF , P2 ;  /* 0xff80000020207808 */ /* 0x000fe40001000000 */
[----:B------:R-:W-:Y:S01]  /*2d30*/  FMNMX.FTZ R25, R29, R4, !PT ;  /* 0x000000041d197209 */ /* 0x000fe20007810000 */
[----:B------:R-:W-:Y:S01]  /*2d40*/  FMUL.FTZ R8, R5, UR14 ;  /* 0x0000000e05087c20 */ /* 0x000fe20008410000 */
[----:B------:R-:W-:Y:S02]  /*2d50*/  ISETP.GT.AND P3, PT, R9, 0x18, PT ;  /* 0x000000180900780c */ /* 0x000fe40003f64270 */
[----:B------:R-:W-:Y:S02]  /*2d60*/  FSEL R33, R33, -INF , P1 ;  /* 0xff80000021217808 */ /* 0x000fe40000800000 */
[----:B------:R-:W-:-:S02]  /*2d70*/  FMNMX.FTZ R4, R32, R25, !PT ;  /* 0x0000001920047209 */ /* 0x000fc40007810000 */
[----:B------:R-:W-:Y:S02]  /*2d80*/  FSETP.NEU.FTZ.AND P2, PT, R5, -INF , PT ;  /* 0xff8000000500780b */ /* 0x000fe40003f5d000 */
[----:B------:R-:W-:Y:S02]  /*2d90*/  ISETP.GT.AND P1, PT, R9, 0x19, PT ;  /* 0x000000190900780c */ /* 0x000fe40003f24270 */
[----:B------:R-:W-:Y:S02]  /*2da0*/  FSEL R36, R36, -INF , P3 ;  /* 0xff80000024247808 */ /* 0x000fe40001800000 */
[----:B------:R-:W-:Y:S02]  /*2db0*/  FMNMX.FTZ R25, R33, R4, !PT ;  /* 0x0000000421197209 */ /* 0x000fe40007810000 */
[----:B------:R-:W-:Y:S02]  /*2dc0*/  FSEL R8, R8, RZ, P2 ;  /* 0x000000ff08087208 */ /* 0x000fe40001000000 */
[----:B------:R-:W-:-:S02]  /*2dd0*/  ISETP.GT.AND P2, PT, R9, 0x20, PT ;  /* 0x000000200900780c */ /* 0x000fc40003f44270 */
[----:B------:R-:W-:Y:S01]  /*2de0*/  FSEL R37, R37, -INF , P1 ;  /* 0xff80000025257808 */ /* 0x000fe20000800000 */
[--C-:B------:R-:W-:Y:S01]  /*2df0*/  FFMA.FTZ R157, R13, UR14, -R8.reuse ;  /* 0x0000000e0d9d7c23 */ /* 0x100fe20008010808 */
[----:B------:R-:W-:Y:S01]  /*2e00*/  FMNMX.FTZ R4, R36, R25, !PT ;  /* 0x0000001924047209 */ /* 0x000fe20007810000 */
[--C-:B------:R-:W-:Y:S01]  /*2e10*/  FFMA.FTZ R10, R27, UR14, -R8.reuse ;  /* 0x0000000e1b0a7c23 */ /* 0x100fe20008010808 */
[----:B------:R-:W-:Y:S01]  /*2e20*/  ISETP.GT.AND P1, PT, R9, 0x21, PT ;  /* 0x000000210900780c */ /* 0x000fe20003f24270 */
[--C-:B------:R-:W-:Y:S01]  /*2e30*/  FFMA.FTZ R159, R15, UR14, -R8.reuse ;  /* 0x0000000e0f9f7c23 */ /* 0x100fe20008010808 */
[----:B------:R-:W-:Y:S01]  /*2e40*/  FSEL R40, R40, -INF , P2 ;  /* 0xff80000028287808 */ /* 0x000fe20001000000 */
[----:B------:R-:W-:Y:S01]  /*2e50*/  MUFU.EX2 R157, R157 ;  /* 0x0000009d009d7308 */ /* 0x000fe20000000800 */
[----:B------:R-:W-:Y:S01]  /*2e60*/  FMNMX.FTZ R13, R37, R4, !PT ;  /* 0x00000004250d7209 */ /* 0x000fe20007810000 */
[--C-:B------:R-:W-:Y:S01]  /*2e70*/  FFMA.FTZ R12, R31, UR14, -R8.reuse ;  /* 0x0000000e1f0c7c23 */ /* 0x100fe20008010808 */
[----:B------:R-:W-:Y:S01]  /*2e80*/  ISETP.GT.AND P2, PT, R9, 0x28, PT ;  /* 0x000000280900780c */ /* 0x000fe20003f44270 */
[--C-:B------:R-:W-:Y:S01]  /*2e90*/  FFMA.FTZ R153, R21, UR14, -R8.reuse ;  /* 0x0000000e15997c23 */ /* 0x100fe20008010808 */
[----:B------:R-:W-:Y:S01]  /*2ea0*/  FSEL R41, R41, -INF , P1 ;  /* 0xff80000029297808 */ /* 0x000fe20000800000 */
[--C-:B------:R-:W-:Y:S01]  /*2eb0*/  FFMA.FTZ R35, R35, UR14, -R8.reuse ;  /* 0x0000000e23237c23 */ /* 0x100fe20008010808 */
[----:B------:R-:W-:Y:S01]  /*2ec0*/  FMNMX.FTZ R4, R40, R13, !PT ;  /* 0x0000000d28047209 */ /* 0x000fe20007810000 */
[----:B------:R-:W0:Y:S01]  /*2ed0*/  MUFU.EX2 R10, R10 ;  /* 0x0000000a000a7308 */ /* 0x000e220000000800 */
[----:B------:R-:W-:Y:S01]  /*2ee0*/  ISETP.GT.AND P1, PT, R9, 0x29, PT ;  /* 0x000000290900780c */ /* 0x000fe20003f24270 */
[--C-:B------:R-:W-:Y:S01]  /*2ef0*/  FFMA.FTZ R73, R73, UR14, -R8.reuse ;  /* 0x0000000e49497c23 */ /* 0x100fe20008010808 */
[----:B------:R-:W-:Y:S01]  /*2f00*/  FSEL R44, R44, -INF , P2 ;  /* 0xff8000002c2c7808 */ /* 0x000fe20001000000 */
[--C-:B------:R-:W-:Y:S01]  /*2f10*/  FFMA.FTZ R39, R39, UR14, -R8.reuse ;  /* 0x0000000e27277c23 */ /* 0x100fe20008010808 */
[----:B------:R-:W-:Y:S01]  /*2f20*/  FMNMX.FTZ R13, R41, R4, !PT ;  /* 0x00000004290d7209 */ /* 0x000fe20007810000 */
[--C-:B------:R-:W-:Y:S01]  /*2f30*/  FFMA.FTZ R75, R75, UR14, -R8.reuse ;  /* 0x0000000e4b4b7c23 */ /* 0x100fe20008010808 */
[----:B------:R-:W-:Y:S01]  /*2f40*/  ISETP.GT.AND P2, PT, R9, 0x30, PT ;  /* 0x000000300900780c */ /* 0x000fe20003f44270 */
[----:B------:R-:W-:Y:S01]  /*2f50*/  MUFU.EX2 R159, R159 ;  /* 0x0000009f009f7308 */ /* 0x000fe20000000800 */
[----:B------:R-:W-:Y:S01]  /*2f60*/  FSEL R45, R45, -INF , P1 ;  /* 0xff8000002d2d7808 */ /* 0x000fe20000800000 */
[--C-:B------:R-:W-:Y:S01]  /*2f70*/  FFMA.FTZ R43, R43, UR14, -R8.reuse ;  /* 0x0000000e2b2b7c23 */ /* 0x100fe20008010808 */
[----:B------:R-:W-:Y:S01]  /*2f80*/  FMNMX.FTZ R4, R44, R13, !PT ;  /* 0x0000000d2c047209 */ /* 0x000fe20007810000 */
[--C-:B------:R-:W-:Y:S01]  /*2f90*/  FFMA.FTZ R77, R77, UR14, -R8.reuse ;  /* 0x0000000e4d4d7c23 */ /* 0x100fe20008010808 */
[----:B------:R-:W-:Y:S01]  /*2fa0*/  ISETP.GT.AND P1, PT, R9, 0x31, PT ;  /* 0x000000310900780c */ /* 0x000fe20003f24270 */
[----:B------:R-:W-:Y:S01]  /*2fb0*/  FFMA.FTZ R47, R47, UR14, -R8 ;  /* 0x0000000e2f2f7c23 */ /* 0x000fe20008010808 */
[----:B------:R-:W-:Y:S01]  /*2fc0*/  FSEL R48, R48, -INF , P2 ;  /* 0xff80000030307808 */ /* 0x000fe20001000000 */
[----:B------:R-:W-:Y:S01]  /*2fd0*/  MUFU.EX2 R12, R12 ;  /* 0x0000000c000c7308 */ /* 0x000fe20000000800 */
[----:B------:R-:W-:Y:S01]  /*2fe0*/  FMNMX.FTZ R13, R45, R4, !PT ;  /* 0x000000042d0d7209 */ /* 0x000fe20007810000 */
[----:B0-----:R-:W-:Y:S01]  /*2ff0*/  FADD.FTZ R54, R157, R10 ;  /* 0x0000000a9d367221 */ /* 0x001fe20000010000 */
[----:B------:R-:W-:Y:S01]  /*3000*/  ISETP.GT.AND P2, PT, R9, 0x38, PT ;  /* 0x000000380900780c */ /* 0x000fe20003f44270 */
[--C-:B------:R-:W-:Y:S01]  /*3010*/  FFMA.FTZ R145, R79, UR14, -R8.reuse ;  /* 0x0000000e4f917c23 */ /* 0x100fe20008010808 */
[----:B------:R-:W-:Y:S01]  /*3020*/  FSEL R49, R49, -INF , P1 ;  /* 0xff80000031317808 */ /* 0x000fe20000800000 */
[--C-:B------:R-:W-:Y:S01]  /*3030*/  FFMA.FTZ R14, R51, UR14, -R8.reuse ;  /* 0x0000000e330e7c23 */ /* 0x100fe20008010808 */
[----:B------:R-:W-:Y:S01]  /*3040*/  FMNMX.FTZ R4, R48, R13, !PT ;  /* 0x0000000d30047209 */ /* 0x000fe20007810000 */
[----:B------:R-:W-:Y:S01]  /*3050*/  MUFU.EX2 R153, R153 ;  /* 0x0000009900997308 */ /* 0x000fe20000000800 */
        /* <DEDUP_REMOVED lines=25> */
[----:B------:R-:W-:Y:S01]  /*31f0*/  FFMA.FTZ R8, R71, UR14, -R8 ;  /* 0x0000000e47087c23 */ /* 0x000fe20008010808 */
[----:B------:R-:W-:-:S02]  /*3200*/  FSEL R60, R60, -INF , P2 ;  /* 0xff8000003c3c7808 */ /* 0x000fc40001000000 */
[----:B------:R-:W-:Y:S02]  /*3210*/  CS2R R86, SRZ ;  /* 0x0000000000567805 */ /* 0x000fe4000001ff00 */
[----:B------:R-:W-:Y:S02]  /*3220*/  FMNMX.FTZ R13, R57, R4, !PT ;  /* 0x00000004390d7209 */ /* 0x000fe40007810000 */
[----:B------:R-:W-:Y:S02]  /*3230*/  CS2R R84, SRZ ;  /* 0x0000000000547805 */ /* 0x000fe4000001ff00 */
[----:B------:R-:W-:Y:S01]  /*3240*/  ISETP.GT.AND P2, PT, R9, 0x50, PT ;  /* 0x000000500900780c */ /* 0x000fe20003f44270 */
[----:B------:R-:W-:Y:S01]  /*3250*/  MUFU.EX2 R75, R75 ;  /* 0x0000004b004b7308 */ /* 0x000fe20000000800 */
[----:B------:R-:W-:Y:S02]  /*3260*/  FSEL R61, R61, -INF , P1 ;  /* 0xff8000003d3d7808 */ /* 0x000fe40000800000 */
[----:B------:R-:W-:-:S02]  /*3270*/  CS2R R82, SRZ ;  /* 0x0000000000527805 */ /* 0x000fc4000001ff00 */
[----:B------:R-:W-:Y:S02]  /*3280*/  FMNMX.FTZ R4, R60, R13, !PT ;  /* 0x0000000d3c047209 */ /* 0x000fe40007810000 */
[----:B------:R-:W-:Y:S02]  /*3290*/  CS2R R80, SRZ ;  /* 0x0000000000507805 */ /* 0x000fe4000001ff00 */
[----:B------:R-:W-:Y:S02]  /*32a0*/  ISETP.GT.AND P1, PT, R9, 0x51, PT ;  /* 0x000000510900780c */ /* 0x000fe40003f24270 */
[----:B------:R-:W-:Y:S02]  /*32b0*/  CS2R R78, SRZ ;  /* 0x00000000004e7805 */ /* 0x000fe4000001ff00 */
[----:B------:R-:W-:Y:S01]  /*32c0*/  FSEL R64, R64, -INF , P2 ;  /* 0xff80000040407808 */ /* 0x000fe20001000000 */
[----:B------:R-:W1:Y:S01]  /*32d0*/  MUFU.EX2 R42, R43 ;  /* 0x0000002b002a7308 */ /* 0x000e620000000800 */
[----:B------:R-:W-:-:S02]  /*32e0*/  FMNMX.FTZ R13, R61, R4, !PT ;  /* 0x000000043d0d7209 */ /* 0x000fc40007810000 */
[----:B------:R-:W-:Y:S02]  /*32f0*/  CS2R R70, SRZ ;  /* 0x0000000000467805 */ /* 0x000fe4000001ff00 */
[----:B------:R-:W-:Y:S02]  /*3300*/  ISETP.GT.AND P2, PT, R9, 0x58, PT ;  /* 0x000000580900780c */ /* 0x000fe40003f44270 */
[----:B------:R-:W-:Y:S02]  /*3310*/  CS2R R62, SRZ ;  /* 0x00000000003e7805 */ /* 0x000fe4000001ff00 */
[----:B------:R-:W-:Y:S02]  /*3320*/  FSEL R65, R65, -INF , P1 ;  /* 0xff80000041417808 */ /* 0x000fe40000800000 */
[----:B------:R-:W-:Y:S01]  /*3330*/  FMNMX.FTZ R4, R64, R13, !PT ;  /* 0x0000000d40047209 */ /* 0x000fe20007810000 */
[----:B------:R-:W-:Y:S01]  /*3340*/  MUFU.EX2 R77, R77 ;  /* 0x0000004d004d7308 */ /* 0x000fe20000000800 */
[----:B------:R-:W-:-:S02]  /*3350*/  ISETP.GT.AND P1, PT, R9, 0x59, PT ;  /* 0x000000590900780c */ /* 0x000fc40003f24270 */
[----:B------:R-:W-:Y:S02]  /*3360*/  FSEL R68, R68, -INF , P2 ;  /* 0xff80000044447808 */ /* 0x000fe40001000000 */
[----:B------:R-:W-:Y:S02]  /*3370*/  FMNMX.FTZ R9, R65, R4, !PT ;  /* 0x0000000441097209 */ /* 0x000fe40007810000 */
[----:B------:R-:W-:Y:S01]  /*3380*/  FSEL R69, R69, -INF , P1 ;  /* 0xff80000045457808 */ /* 0x000fe20000800000 */
[----:B------:R-:W2:Y:S01]  /*3390*/  MUFU.EX2 R46, R47 ;  /* 0x0000002f002e7308 */ /* 0x000ea20000000800 */
[----:B------:R-:W-:Y:S02]  /*33a0*/  FMNMX.FTZ R4, R68, R9, !PT ;  /* 0x0000000944047209 */ /* 0x000fe40007810000 */
[----:B------:R-:W-:Y:S02]  /*33b0*/  F2FP.BF16.F32.PACK_AB R157, R10, R157 ;  /* 0x0000009d0a9d723e */ /* 0x000fe400000010ff */
[----:B------:R-:W-:-:S02]  /*33c0*/  FMNMX.FTZ R4, R69, R4, !PT ;  /* 0x0000000445047209 */ /* 0x000fc40007810000 */
[----:B0-----:R-:W-:Y:S01]  /*33d0*/  F2FP.BF16.F32.PACK_AB R155, R38, R73 ;  /* 0x00000049269b723e */ /* 0x001fe200000010ff */
[----:B------:R-:W-:Y:S01]  /*33e0*/  MUFU.EX2 R145, R145 ;  /* 0x0000009100917308 */ /* 0x000fe20000000800 */
[----:B-1----:R-:W-:Y:S01]  /*33f0*/  F2FP.BF16.F32.PACK_AB R149, R42, R75 ;  /* 0x0000004b2a95723e */ /* 0x002fe200000010ff */
[----:B------:R-:W0:Y:S06]  /*3400*/  SHFL.BFLY PT, R9, R4, 0x2, 0x1f ;  /* 0x0c401f0004097f89 */ /* 0x000e2c00000e0000 */
[----:B------:R-:W-:Y:S01]  /*3410*/  MUFU.EX2 R14, R14 ;  /* 0x0000000e000e7308 */ /* 0x000fe20000000800 */
[----:B--2---:R-:W-:-:S07]  /*3420*/  F2FP.BF16.F32.PACK_AB R151, R46, R77 ;  /* 0x0000004d2e97723e */ /* 0x004fce00000010ff */
        /* <DEDUP_REMOVED lines=10> */
[----:B------:R-:W-:-:S06]  /*34d0*/  FMUL.FTZ R9, R4, UR14 ;  /* 0x0000000e04097c20 */ /* 0x000fcc0008410000 */
[----:B------:R-:W-:Y:S01]  /*34e0*/  MUFU.EX2 R137, R137 ;  /* 0x0000008900897308 */ /* 0x000fe20000000800 */
[----:B------:R-:W-:Y:S02]  /*34f0*/  FSEL R9, R9, RZ, P1 ;  /* 0x000000ff09097208 */ /* 0x000fe40000800000 */
[----:B------:R-:W-:-:S03]  /*3500*/  PLOP3.LUT P1, PT, PT, PT, UP0, 0x80, 0x0 ;  /* 0x000000000000781c */ /* 0x000fc60003f2f008 */
[--C-:B------:R-:W-:Y:S01]  /*3510*/  FFMA.FTZ R11, R11, UR14, -R9.reuse ;  /* 0x0000000e0b0b7c23 */ /* 0x100fe20008010809 */
[--C-:B------:R-:W-:Y:S01]  /*3520*/  FFMA.FTZ R30, R30, UR14, -R9.reuse ;  /* 0x0000000e1e1e7c23 */ /* 0x100fe20008010809 */
[--C-:B------:R-:W-:Y:S01]  /*3530*/  FFMA.FTZ R28, R28, UR14, -R9.reuse ;  /* 0x0000000e1c1c7c23 */ /* 0x100fe20008010809 */
[--C-:B------:R-:W-:Y:S01]  /*3540*/  FFMA.FTZ R29, R29, UR14, -R9.reuse ;  /* 0x0000000e1d1d7c23 */ /* 0x100fe20008010809 */
[--C-:B------:R-:W-:Y:S01]  /*3550*/  FFMA.FTZ R32, R32, UR14, -R9.reuse ;  /* 0x0000000e20207c23 */ /* 0x100fe20008010809 */
[--C-:B------:R-:W-:Y:S01]  /*3560*/  FFMA.FTZ R33, R33, UR14, -R9.reuse ;  /* 0x0000000e21217c23 */ /* 0x100fe20008010809 */
[----:B------:R-:W-:Y:S01]  /*3570*/  MUFU.EX2 R11, R11 ;  /* 0x0000000b000b7308 */ /* 0x000fe20000000800 */
[--C-:B------:R-:W-:Y:S01]  /*3580*/  FFMA.FTZ R36, R36, UR14, -R9.reuse ;  /* 0x0000000e24247c23 */ /* 0x100fe20008010809 */
[--C-:B------:R-:W-:Y:S01]  /*3590*/  FFMA.FTZ R37, R37, UR14, -R9.reuse ;  /* 0x0000000e25257c23 */ /* 0x100fe20008010809 */
[--C-:B------:R-:W-:Y:S01]  /*35a0*/  FFMA.FTZ R40, R40, UR14, -R9.reuse ;  /* 0x0000000e28287c23 */ /* 0x100fe20008010809 */
[--C-:B------:R-:W-:Y:S01]  /*35b0*/  FFMA.FTZ R41, R41, UR14, -R9.reuse ;  /* 0x0000000e29297c23 */ /* 0x100fe20008010809 */
[--C-:B------:R-:W-:Y:S01]  /*35c0*/  FFMA.FTZ R44, R44, UR14, -R9.reuse ;  /* 0x0000000e2c2c7c23 */ /* 0x100fe20008010809 */
[--C-:B------:R-:W-:Y:S01]  /*35d0*/  FFMA.FTZ R45, R45, UR14, -R9.reuse ;  /* 0x0000000e2d2d7c23 */ /* 0x100fe20008010809 */
[--C-:B------:R-:W-:Y:S01]  /*35e0*/  FFMA.FTZ R48, R48, UR14, -R9.reuse ;  /* 0x0000000e30307c23 */ /* 0x100fe20008010809 */
[----:B------:R-:W0:Y:S01]  /*35f0*/  MUFU.EX2 R30, R30 ;  /* 0x0000001e001e7308 */ /* 0x000e220000000800 */
[--C-:B------:R-:W-:Y:S01]  /*3600*/  FFMA.FTZ R49, R49, UR14, -R9.reuse ;  /* 0x0000000e31317c23 */ /* 0x100fe20008010809 */
[--C-:B------:R-:W-:Y:S01]  /*3610*/  FFMA.FTZ R52, R52, UR14, -R9.reuse ;  /* 0x0000000e34347c23 */ /* 0x100fe20008010809 */
[--C-:B------:R-:W-:Y:S01]  /*3620*/  FFMA.FTZ R53, R53, UR14, -R9.reuse ;  /* 0x0000000e35357c23 */ /* 0x100fe20008010809 */
[--C-:B------:R-:W-:Y:S01]  /*3630*/  FFMA.FTZ R56, R56, UR14, -R9.reuse ;  /* 0x0000000e38387c23 */ /* 0x100fe20008010809 */
[--C-:B------:R-:W-:Y:S01]  /*3640*/  FFMA.FTZ R57, R57, UR14, -R9.reuse ;  /* 0x0000000e39397c23 */ /* 0x100fe20008010809 */
[--C-:B------:R-:W-:Y:S01]  /*3650*/  FFMA.FTZ R60, R60, UR14, -R9.reuse ;  /* 0x0000000e3c3c7c23 */ /* 0x100fe20008010809 */
[--C-:B------:R-:W-:Y:S01]  /*3660*/  FFMA.FTZ R61, R61, UR14, -R9.reuse ;  /* 0x0000000e3d3d7c23 */ /* 0x100fe20008010809 */
[----:B------:R-:W1:Y:S01]  /*3670*/  MUFU.EX2 R28, R28 ;  /* 0x0000001c001c7308 */ /* 0x000e620000000800 */
[--C-:B------:R-:W-:Y:S01]  /*3680*/  FFMA.FTZ R64, R64, UR14, -R9.reuse ;  /* 0x0000000e40407c23 */ /* 0x100fe20008010809 */
[--C-:B------:R-:W-:Y:S01]  /*3690*/  FFMA.FTZ R65, R65, UR14, -R9.reuse ;  /* 0x0000000e41417c23 */ /* 0x100fe20008010809 */
[--C-:B------:R-:W-:Y:S01]  /*36a0*/  FFMA.FTZ R68, R68, UR14, -R9.reuse ;  /* 0x0000000e44447c23 */ /* 0x100fe20008010809 */
[----:B------:R-:W-:-:S04]  /*36b0*/  FFMA.FTZ R9, R69, UR14, -R9 ;  /* 0x0000000e45097c23 */ /* 0x000fc80008010809 */
[----:B------:R-:W2:Y:S01]  /*36c0*/  MUFU.EX2 R29, R29 ;  /* 0x0000001d001d7308 */ /* 0x000ea20000000800 */
[----:B0-----:R-:W-:Y:S01]  /*36d0*/  FADD.FTZ R13, R11, R30 ;  /* 0x0000001e0b0d7221 */ /* 0x001fe20000010000 */
[----:B------:R-:W-:Y:S02]  /*36e0*/  F2FP.BF16.F32.PACK_AB R156, R30, R11 ;  /* 0x0000000b1e9c723e */ /* 0x000fe400000010ff */
[----:B------:R-:W-:-:S04]  /*36f0*/  CS2R R30, SRZ ;  /* 0x00000000001e7805 */ /* 0x000fc8000001ff00 */
[----:B------:R-:W0:Y:S01]  /*3700*/  MUFU.EX2 R32, R32 ;  /* 0x0000002000207308 */ /* 0x000e220000000800 */
[----:B-1----:R-:W-:Y:S01]  /*3710*/  FADD.FTZ R58, R28, R13 ;  /* 0x0000000d1c3a7221 */ /* 0x002fe20000010000 */
[----:B------:R-:W-:Y:S01]  /*3720*/  FADD.FTZ R13, R159, R54 ;  /* 0x000000369f0d7221 */ /* 0x000fe20000010000 */
[----:B------:R-:W-:-:S03]  /*3730*/  F2FP.BF16.F32.PACK_AB R159, R12, R159 ;  /* 0x0000009f0c9f723e */ /* 0x000fc600000010ff */
[----:B------:R-:W-:Y:S02]  /*3740*/  FADD.FTZ R54, R12, R13 ;  /* 0x0000000d0c367221 */ /* 0x000fe40000010000 */
[----:B------:R-:W1:Y:S01]  /*3750*/  MUFU.EX2 R33, R33 ;  /* 0x0000002100217308 */ /* 0x000e620000000800 */
[----:B--2---:R-:W-:Y:S01]  /*3760*/  FADD.FTZ R15, R29, R58 ;  /* 0x0000003a1d0f7221 */ /* 0x004fe20000010000 */
[----:B------:R-:W-:Y:S01]  /*3770*/  FADD.FTZ R13, R153, R54 ;  /* 0x00000036990d7221 */ /* 0x000fe20000010000 */
[----:B------:R-:W-:Y:S02]  /*3780*/  F2FP.BF16.F32.PACK_AB R153, R34, R153 ;  /* 0x000000992299723e */ /* 0x000fe400000010ff */
[----:B------:R-:W-:Y:S02]  /*3790*/  CS2R R58, SRZ ;  /* 0x00000000003a7805 */ /* 0x000fe4000001ff00 */
[----:B------:R-:W-:Y:S02]  /*37a0*/  F2FP.BF16.F32.PACK_AB R158, R29, R28 ;  /* 0x0000001c1d9e723e */ /* 0x000fe400000010ff */
[----:B------:R-:W-:Y:S01]  /*37b0*/  CS2R R28, SRZ ;  /* 0x00000000001c7805 */ /* 0x000fe2000001ff00 */
[----:B------:R-:W2:Y:S01]  /*37c0*/  MUFU.EX2 R36, R36 ;  /* 0x0000002400247308 */ /* 0x000ea20000000800 */
[----:B0-----:R-:W-:-:S07]  /*37d0*/  FADD.FTZ R0, R32, R15 ;  /* 0x0000000f20007221 */ /* 0x001fce0000010000 */
[----:B------:R-:W0:Y:S01]  /*37e0*/  MUFU.EX2 R37, R37 ;  /* 0x0000002500257308 */ /* 0x000e220000000800 */
[C---:B-1----:R-:W-:Y:S01]  /*37f0*/  FADD.FTZ R15, R33.reuse, R0 ;  /* 0x00000000210f7221 */ /* 0x042fe20000010000 */
[----:B------:R-:W-:Y:S01]  /*3800*/  FADD.FTZ R0, R34, R13 ;  /* 0x0000000d22007221 */ /* 0x000fe20000010000 */
[----:B------:R-:W-:Y:S02]  /*3810*/  F2FP.BF16.F32.PACK_AB R152, R33, R32 ;  /* 0x000000202198723e */ /* 0x000fe400000010ff */
[----:B------:R-:W-:Y:S02]  /*3820*/  CS2R R34, SRZ ;  /* 0x0000000000227805 */ /* 0x000fe4000001ff00 */
[----:B------:R-:W-:Y:S01]  /*3830*/  CS2R R32, SRZ ;  /* 0x0000000000207805 */ /* 0x000fe2000001ff00 */
[----:B------:R-:W-:Y:S01]  /*3840*/  FADD.FTZ R13, R73, R0 ;  /* 0x00000000490d7221 */ /* 0x000fe20000010000 */
[----:B------:R-:W-:Y:S01]  /*3850*/  CS2R R72, SRZ ;  /* 0x0000000000487805 */ /* 0x000fe2000001ff00 */
[----:B------:R-:W1:Y:S01]  /*3860*/  MUFU.EX2 R40, R40 ;  /* 0x0000002800287308 */ /* 0x000e620000000800 */
[----:B--2---:R-:W-:Y:S01]  /*3870*/  FADD.FTZ R54, R36, R15 ;  /* 0x0000000f24367221 */ /* 0x004fe20000010000 */
[----:B------:R-:W-:Y:S01]  /*3880*/  FADD.FTZ R0, R38, R13 ;  /* 0x0000000d26007221 */ /* 0x000fe20000010000 */
[----:B------:R-:W-:-:S03]  /*3890*/  CS2R R38, SRZ ;  /* 0x0000000000267805 */ /* 0x000fc6000001ff00 */
[----:B------:R-:W-:Y:S01]  /*38a0*/  FADD.FTZ R13, R75, R0 ;  /* 0x000000004b0d7221 */ /* 0x000fe20000010000 */
[----:B------:R-:W-:Y:S01]  /*38b0*/  CS2R R74, SRZ ;  /* 0x00000000004a7805 */ /* 0x000fe2000001ff00 */
[----:B------:R-:W2:Y:S01]  /*38c0*/  MUFU.EX2 R41, R41 ;  /* 0x0000002900297308 */ /* 0x000ea20000000800 */
[C---:B0-----:R-:W-:Y:S01]  /*38d0*/  FADD.FTZ R15, R37.reuse, R54 ;  /* 0x00000036250f7221 */ /* 0x041fe20000010000 */
[----:B------:R-:W-:Y:S01]  /*38e0*/  FADD.FTZ R0, R42, R13 ;  /* 0x0000000d2a007221 */ /* 0x000fe20000010000 */
[----:B------:R-:W-:Y:S02]  /*38f0*/  F2FP.BF16.F32.PACK_AB R154, R37, R36 ;  /* 0x00000024259a723e */ /* 0x000fe400000010ff */
[----:B------:R-:W-:Y:S02]  /*3900*/  CS2R R42, SRZ ;  /* 0x00000000002a7805 */ /* 0x000fe4000001ff00 */
[----:B------:R-:W-:Y:S01]  /*3910*/  CS2R R36, SRZ ;  /* 0x0000000000247805 */ /* 0x000fe2000001ff00 */
[----:B------:R-:W-:Y:S01]  /*3920*/  FADD.FTZ R13, R77, R0 ;  /* 0x000000004d0d7221 */ /* 0x000fe20000010000 */
[----:B------:R-:W-:Y:S01]  /*3930*/  CS2R R76, SRZ ;  /* 0x00000000004c7805 */ /* 0x000fe2000001ff00 */
[----:B------:R-:W0:Y:S01]  /*3940*/  MUFU.EX2 R44, R44 ;  /* 0x0000002c002c7308 */ /* 0x000e220000000800 */
[----:B-1----:R-:W-:Y:S01]  /*3950*/  FADD.FTZ R54, R40, R15 ;  /* 0x0000000f28367221 */ /* 0x002fe20000010000 */
[----:B------:R-:W-:Y:S01]  /*3960*/  FADD.FTZ R0, R46, R13 ;  /* 0x0000000d2e007221 */ /* 0x000fe20000010000 */
[----:B------:R-:W-:-:S03]  /*3970*/  CS2R R46, SRZ ;  /* 0x00000000002e7805 */ /* 0x000fc6000001ff00 */
[----:B------:R-:W-:Y:S01]  /*3980*/  FADD.FTZ R13, R145, R0 ;  /* 0x00000000910d7221 */ /* 0x000fe20000010000 */
[C---:B------:R-:W-:Y:S01]  /*3990*/  F2FP.BF16.F32.PACK_AB R145, R14.reuse, R145 ;  /* 0x000000910e91723e */ /* 0x040fe200000010ff */
[----:B------:R-:W1:Y:S01]  /*39a0*/  MUFU.EX2 R45, R45 ;  /* 0x0000002d002d7308 */ /* 0x000e620000000800 */
[C---:B--2---:R-:W-:Y:S01]  /*39b0*/  FADD.FTZ R15, R41.reuse, R54 ;  /* 0x00000036290f7221 */ /* 0x044fe20000010000 */
[----:B------:R-:W-:Y:S01]  /*39c0*/  FADD.FTZ R0, R14, R13 ;  /* 0x0000000d0e007221 */ /* 0x000fe20000010000 */
[----:B------:R-:W-:Y:S02]  /*39d0*/  F2FP.BF16.F32.PACK_AB R148, R41, R40 ;  /* 0x000000282994723e */ /* 0x000fe400000010ff */
[----:B------:R-:W-:Y:S02]  /*39e0*/  CS2R R54, SRZ ;  /* 0x0000000000367805 */ /* 0x000fe4000001ff00 */
[----:B------:R-:W-:Y:S01]  /*39f0*/  CS2R R40, SRZ ;  /* 0x0000000000287805 */ /* 0x000fe2000001ff00 */
[----:B------:R-:W-:Y:S01]  /*3a00*/  FADD.FTZ R11, R147, R0 ;  /* 0x00000000930b7221 */ /* 0x000fe20000010000 */
[----:B------:R-:W-:Y:S01]  /*3a10*/  F2FP.BF16.F32.PACK_AB R147, R20, R147 ;  /* 0x000000931493723e */ /* 0x000fe200000010ff */
[----:B------:R-:W2:Y:S01]  /*3a20*/  MUFU.EX2 R48, R48 ;  /* 0x0000003000307308 */ /* 0x000ea20000000800 */
[----:B0-----:R-:W-:Y:S01]  /*3a30*/  FADD.FTZ R10, R44, R15 ;  /* 0x0000000f2c0a7221 */ /* 0x001fe20000010000 */
[----:B------:R-:W-:-:S06]  /*3a40*/  FADD.FTZ R0, R20, R11 ;  /* 0x0000000b14007221 */ /* 0x000fcc0000010000 */
[----:B------:R-:W0:Y:S01]  /*3a50*/  MUFU.EX2 R49, R49 ;  /* 0x0000003100317308 */ /* 0x000e220000000800 */
[C---:B-1----:R-:W-:Y:S01]  /*3a60*/  FADD.FTZ R15, R45.reuse, R10 ;  /* 0x0000000a2d0f7221 */ /* 0x042fe20000010000 */
[----:B------:R-:W-:Y:S02]  /*3a70*/  F2FP.BF16.F32.PACK_AB R150, R45, R44 ;  /* 0x0000002c2d96723e */ /* 0x000fe400000010ff */
[----:B------:R-:W-:-:S04]  /*3a80*/  CS2R R44, SRZ ;  /* 0x00000000002c7805 */ /* 0x000fc8000001ff00 */
[----:B------:R-:W1:Y:S01]  /*3a90*/  MUFU.EX2 R52, R52 ;  /* 0x0000003400347308 */ /* 0x000e620000000800 */
[----:B--2---:R-:W-:-:S07]  /*3aa0*/  FADD.FTZ R10, R48, R15 ;  /* 0x0000000f300a7221 */ /* 0x004fce0000010000 */
[----:B------:R-:W2:Y:S01]  /*3ab0*/  MUFU.EX2 R53, R53 ;  /* 0x0000003500357308 */ /* 0x000ea20000000800 */
[C---:B0-----:R-:W-:Y:S01]  /*3ac0*/  FADD.FTZ R15, R49.reuse, R10 ;  /* 0x0000000a310f7221 */ /* 0x041fe20000010000 */
[----:B------:R-:W-:Y:S02]  /*3ad0*/  F2FP.BF16.F32.PACK_AB R144, R49, R48 ;  /* 0x000000303190723e */ /* 0x000fe400000010ff */
[----:B------:R-:W-:-:S04]  /*3ae0*/  CS2R R48, SRZ ;  /* 0x0000000000307805 */ /* 0x000fc8000001ff00 */
[----:B------:R-:W0:Y:S01]  /*3af0*/  MUFU.EX2 R56, R56 ;  /* 0x0000003800387308 */ /* 0x000e220000000800 */
[----:B-1----:R-:W-:-:S07]  /*3b00*/  FADD.FTZ R10, R52, R15 ;  /* 0x0000000f340a7221 */ /* 0x002fce0000010000 */
[----:B------:R-:W1:Y:S01]  /*3b10*/  MUFU.EX2 R57, R57 ;  /* 0x0000003900397308 */ /* 0x000e620000000800 */
[C---:B--2---:R-:W-:Y:S01]  /*3b20*/  FADD.FTZ R13, R53.reuse, R10 ;  /* 0x0000000a350d7221 */ /* 0x044fe20000010000 */
[----:B------:R-:W-:Y:S02]  /*3b30*/  F2FP.BF16.F32.PACK_AB R146, R53, R52 ;  /* 0x000000343592723e */ /* 0x000fe400000010ff */
[----:B------:R-:W-:-:S04]  /*3b40*/  CS2R R52, SRZ ;  /* 0x0000000000347805 */ /* 0x000fc8000001ff00 */
[----:B------:R-:W2:Y:S01]  /*3b50*/  MUFU.EX2 R60, R60 ;  /* 0x0000003c003c7308 */ /* 0x000ea20000000800 */
[----:B0-----:R-:W-:Y:S01]  /*3b60*/  FADD.FTZ R10, R56, R13 ;  /* 0x0000000d380a7221 */ /* 0x001fe20000010000 */
[----:B------:R-:W-:Y:S01]  /*3b70*/  FADD.FTZ R13, R141, R0 ;  /* 0x000000008d0d7221 */ /* 0x000fe20000010000 */
[----:B------:R-:W-:-:S03]  /*3b80*/  F2FP.BF16.F32.PACK_AB R141, R24, R141 ;  /* 0x0000008d188d723e */ /* 0x000fc600000010ff */
[----:B------:R-:W-:Y:S01]  /*3b90*/  FADD.FTZ R0, R24, R13 ;  /* 0x0000000d18007221 */ /* 0x000fe20000010000 */
[----:B------:R-:W-:Y:S01]  /*3ba0*/  CS2R R24, SRZ ;  /* 0x0000000000187805 */ /* 0x000fe2000001ff00 */
[----:B------:R-:W0:Y:S01]  /*3bb0*/  MUFU.EX2 R61, R61 ;  /* 0x0000003d003d7308 */ /* 0x000e220000000800 */
[----:B-1----:R-:W-:Y:S01]  /*3bc0*/  FADD.FTZ R15, R57, R10 ;  /* 0x0000000a390f7221 */ /* 0x002fe20000010000 */
[----:B------:R-:W-:Y:S01]  /*3bd0*/  FADD.FTZ R13, R143, R0 ;  /* 0x000000008f0d7221 */ /* 0x000fe20000010000 */
[----:B------:R-:W-:Y:S02]  /*3be0*/  F2FP.BF16.F32.PACK_AB R140, R57, R56 ;  /* 0x00000038398c723e */ /* 0x000fe400000010ff */
[----:B------:R-:W-:Y:S02]  /*3bf0*/  CS2R R56, SRZ ;  /* 0x0000000000387805 */ /* 0x000fe4000001ff00 */
[----:B------:R-:W-:Y:S01]  /*3c00*/  F2FP.BF16.F32.PACK_AB R143, R26, R143 ;  /* 0x0000008f1a8f723e */ /* 0x000fe200000010ff */
[----:B------:R-:W1:Y:S01]  /*3c10*/  MUFU.EX2 R64, R64 ;  /* 0x0000004000407308 */ /* 0x000e620000000800 */
[----:B--2---:R-:W-:-:S07]  /*3c20*/  FADD.FTZ R10, R60, R15 ;  /* 0x0000000f3c0a7221 */ /* 0x004fce0000010000 */
[----:B------:R-:W2:Y:S01]  /*3c30*/  MUFU.EX2 R65, R65 ;  /* 0x0000004100417308 */ /* 0x000ea20000000800 */
[C---:B0-----:R-:W-:Y:S01]  /*3c40*/  FADD.FTZ R15, R61.reuse, R10 ;  /* 0x0000000a3d0f7221 */ /* 0x041fe20000010000 */
[----:B------:R-:W-:Y:S01]  /*3c50*/  FADD.FTZ R10, R26, R13 ;  /* 0x0000000d1a0a7221 */ /* 0x000fe20000010000 */
[----:B------:R-:W-:Y:S02]  /*3c60*/  F2FP.BF16.F32.PACK_AB R142, R61, R60 ;  /* 0x0000003c3d8e723e */ /* 0x000fe400000010ff */
[----:B------:R-:W-:Y:S02]  /*3c70*/  CS2R R60, SRZ ;  /* 0x00000000003c7805 */ /* 0x000fe4000001ff00 */
[----:B------:R-:W-:Y:S01]  /*3c80*/  CS2R R26, SRZ ;  /* 0x00000000001a7805 */ /* 0x000fe2000001ff00 */
[----:B------:R0:W3:Y:S01]  /*3c90*/  MUFU.EX2 R50, R67 ;  /* 0x0000004300327308 */ /* 0x0000e20000000800 */
[----:B-1----:R-:W-:-:S07]  /*3ca0*/  FADD.FTZ R12, R64, R15 ;  /* 0x0000000f400c7221 */ /* 0x002fce0000010000 */
[----:B------:R-:W1:Y:S01]  /*3cb0*/  MUFU.EX2 R68, R68 ;  /* 0x0000004400447308 */ /* 0x000e620000000800 */
[C---:B--2---:R-:W-:Y:S01]  /*3cc0*/  FADD.FTZ R13, R65.reuse, R12 ;  /* 0x0000000c410d7221 */ /* 0x044fe20000010000 */
[----:B------:R-:W-:Y:S02]  /*3cd0*/  F2FP.BF16.F32.PACK_AB R136, R65, R64 ;  /* 0x000000404188723e */ /* 0x000fe400000010ff */
[----:B0-----:R-:W-:Y:S02]  /*3ce0*/  CS2R R66, SRZ ;  /* 0x0000000000427805 */ /* 0x001fe4000001ff00 */
[----:B------:R-:W-:Y:S02]  /*3cf0*/  CS2R R64, SRZ ;  /* 0x0000000000407805 */ /* 0x000fe4000001ff00 */
[----:B------:R-:W0:Y:S08]  /*3d00*/  MUFU.EX2 R89, R89 ;  /* 0x0000005900597308 */ /* 0x000e300000000800 */
[----:B------:R2:W4:Y:S08]  /*3d10*/  MUFU.EX2 R11, R9 ;  /* 0x00000009000b7308 */ /* 0x0005300000000800 */
[----:B------:R1:W5:Y:S01]  /*3d20*/  MUFU.EX2 R0, R8 ;  /* 0x0000000800007308 */ /* 0x0003620000000800 */
[----:B--2---:R-:W-:Y:S01]  /*3d30*/  FADD.FTZ R9, R137, R10 ;  /* 0x0000000a89097221 */ /* 0x004fe20000010000 */
[----:B---3--:R-:W-:-:S03]  /*3d40*/  F2FP.BF16.F32.PACK_AB R137, R50, R137 ;  /* 0x000000893289723e */ /* 0x008fc600000010ff */
[----:B------:R-:W-:Y:S01]  /*3d50*/  FADD.FTZ R10, R50, R9 ;  /* 0x00000009320a7221 */ /* 0x000fe20000010000 */
[----:B------:R-:W-:Y:S01]  /*3d60*/  CS2R R50, SRZ ;  /* 0x0000000000327805 */ /* 0x000fe2000001ff00 */
[----:B-1----:R-:W-:Y:S02]  /*3d70*/  FADD.FTZ R8, R68, R13 ;  /* 0x0000000d44087221 */ /* 0x002fe40000010000 */
[----:B0-----:R-:W-:Y:S01]  /*3d80*/  FADD.FTZ R13, R89, R10 ;  /* 0x0000000a590d7221 */ /* 0x001fe20000010000 */
[C---:B----4-:R-:W-:Y:S01]  /*3d90*/  F2FP.BF16.F32.PACK_AB R138, R11.reuse, R68 ;  /* 0x000000440b8a723e */ /* 0x050fe200000010ff */
[----:B------:R-:W-:Y:S02]  /*3da0*/  IMAD.MOV.U32 R10, RZ, RZ, 0x3f800000 ;  /* 0x3f800000ff0a7424 */ /* 0x000fe400078e00ff */
[----:B------:R-:W-:Y:S01]  /*3db0*/  FADD.FTZ R9, R11, R8 ;  /* 0x000000080b097221 */ /* 0x000fe20000010000 */
[----:B------:R-:W-:Y:S01]  /*3dc0*/  CS2R R68, SRZ ;  /* 0x0000000000447805 */ /* 0x000fe2000001ff00 */
[C---:B-----5:R-:W-:Y:S01]  /*3dd0*/  FADD.FTZ R8, R0.reuse, R13 ;  /* 0x0000000d00087221 */ /* 0x060fe20000010000 */
[----:B------:R-:W-:Y:S01]  /*3de0*/  F2FP.BF16.F32.PACK_AB R139, R0, R89 ;  /* 0x00000059008b723e */ /* 0x000fe200000010ff */
[----:B------:R-:W-:Y:S01]  /*3df0*/  IMAD.MOV.U32 R0, RZ, RZ, 0x3f800000 ;  /* 0x3f800000ff007424 */ /* 0x000fe200078e00ff */
[----:B------:R-:W-:Y:S06]  /*3e00*/  @!P1 BRA `(.L_x_2385) ;  /* 0x0000002400209947 */ /* 0x000fec0003800000 */
[----:B------:R-:W-:Y:S01]  /*3e10*/  IMAD.MOV.U32 R11, RZ, RZ, R5 ;  /* 0x000000ffff0b7224 */ /* 0x000fe200078e0005 */
[----:B------:R-:W-:Y:S01]  /*3e20*/  UMOV UR5, UR38 ;  /* 0x0000002600057c82 */ /* 0x000fe20008000000 */
[----:B------:R-:W-:Y:S01]  /*3e30*/  IMAD.MOV.U32 R12, RZ, RZ, R4 ;  /* 0x000000ffff0c7224 */ /* 0x000fe200078e0004 */
[----:B------:R-:W-:Y:S01]  /*3e40*/  UMOV UR6, UR39 ;  /* 0x0000002700067c82 */ /* 0x000fe20008000000 */
[----:B------:R-:W-:Y:S01]  /*3e50*/  IMAD.MOV.U32 R0, RZ, RZ, 0x3f800000 ;  /* 0x3f800000ff007424 */ /* 0x000fe200078e00ff */
[----:B------:R-:W-:Y:S01]  /*3e60*/  ULDC UR34, c[0x0][0x988] ;  /* 0x0002620000227ab9 */ /* 0x000fe20000000800 */
[----:B------:R-:W-:-:S07]  /*3e70*/  IMAD.MOV.U32 R87, RZ, RZ, RZ ;  /* 0x000000ffff577224 */ /* 0x000fce00078e00ff */
.L_x_2396:
[----:B------:R-:W-:-:S04]  /*3e80*/  UISETP.NE.AND UP0, UPT, UR6, 0x1, UPT ;  /* 0x000000010600788c */ /* 0x000fc8000bf05270 */
[----:B------:R-:W-:-:S04]  /*3e90*/  USEL UR38, URZ, 0x1, UP0 ;  /* 0x000000013f267887 */ /* 0x000fc80008000000 */
[----:B------:R-:W-:Y:S01]  /*3ea0*/  ULOP3.LUT UR38, UR5, UR38, URZ, 0x3c, !UPT ;  /* 0x0000002605267292 */ /* 0x000fe2000f8e3c3f */
[----:B------:R-:W-:Y:S11]  /*3eb0*/  @!P0 BRA `(.L_x_2386) ;  /* 0x0000000000048947 */ /* 0x000ff60003800000 */
[----:B------:R-:W-:Y:S01]  /*3ec0*/  BPT.TRAP 0x1 ;  /* 0x000000040000795c */ /* 0x000fe20000300000 */
.L_x_2386:
        /* <DEDUP_REMOVED lines=9> */
.L_x_2387:
[----:B-1----:R-:W-:Y:S05]  /*3f60*/  @P1 BRA `(.L_x_2388) ;  /* 0x0000000000081947 */ /* 0x002fea0003800000 */
[----:B------:R-:W1:Y:S02]  /*3f70*/  SYNCS.PHASECHK.TRANS64.TRYWAIT P1, [UR7+0x2a830], R4 ;  /* 0x02a83004ff0075a7 */ /* 0x000e640008020147 */
[----:B-1----:R-:W-:Y:S05]  /*3f80*/  @!P1 BRA `(.L_x_2389) ;  /* 0x000000e000609947 */ /* 0x002fea0003800000 */
.L_x_2388:
        /* <DEDUP_REMOVED lines=143> */
.L_x_2390:
[----:B------:R-:W-:Y:S01]  /*4880*/  ULEA UR10, UR6, UR40, 0x3 ;  /* 0x00000028060a7291 */ /* 0x000fe2000f8e183f */
[----:B------:R-:W-:-:S05]  /*4890*/  IMAD.U32 R0, RZ, RZ, UR5 ;  /* 0x00000005ff007e24 */ /* 0x000fca000f8e00ff */
[----:B------:R-:W-:-:S04]  /*48a0*/  SHF.L.U32 R0, R0, 0x1f, RZ ;  /* 0x0000001f00007819 */ /* 0x000fc800000006ff */
[----:B------:R2:W3:Y:S01]  /*48b0*/  SYNCS.PHASECHK.TRANS64.TRYWAIT P1, [UR10+0x2a850], R0 ;  /* 0x02a85000ff0075a7 */ /* 0x0004e2000802014a */
[----:B------:R-:W-:Y:S05]  /*48c0*/  @!P0 BRA `(.L_x_2391) ;  /* 0x0000000000048947 */ /* 0x000fea0003800000 */
[----:B------:R-:W-:Y:S01]  /*48d0*/  BPT.TRAP 0x1 ;  /* 0x000000040000795c */ /* 0x000fe20000300000 */
.L_x_2391:
[----:B---3--:R-:W-:Y:S05]  /*48e0*/  @P1 BRA `(.L_x_2392) ;  /* 0x0000000000081947 */ /* 0x008fea0003800000 */
[----:B------:R-:W3:Y:S02]  /*48f0*/  SYNCS.PHASECHK.TRANS64.TRYWAIT P1, [UR10+0x2a850], R0 ;  /* 0x02a85000ff0075a7 */ /* 0x000ee4000802014a */
[----:B---3--:R-:W-:Y:S05]  /*4900*/  @!P1 BRA `(.L_x_2393) ;  /* 0x000000d800189947 */ /* 0x008fea0003800000 */
.L_x_2392:
        /* <DEDUP_REMOVED lines=37> */
.L_x_2394:
[----:B------:R-:W-:Y:S01]  /*4b60*/  R2UR UR5, R170 ;  /* 0x00000000aa0572ca */ /* 0x000fe200000e0000 */
[----:B-12---:R-:W-:Y:S01]  /*4b70*/  VIADD R0, R18, UR43 ;  /* 0x0000002b12007c36 */ /* 0x006fe20008000000 */
[----:B------:R-:W-:Y:S01]  /*4b80*/  UMOV UR14, UR34 ;  /* 0x00000022000e7c82 */ /* 0x000fe20008000000 */
[----:B------:R-:W-:Y:S01]  /*4b90*/  IMAD.U32 R13, RZ, RZ, UR42 ;  /* 0x0000002aff0d7e24 */ /* 0x000fe2000f8e00ff */
[----:B------:R-:W1:Y:S01]  /*4ba0*/  S2UR UR6, SR_CgaCtaId ;  /* 0x00000000000679c3 */ /* 0x000e620000008800 */
[----:B------:R-:W-:-:S08]  /*4bb0*/  UIADD3 UR7, UR7, 0x2a840, URZ ;  /* 0x0002a84007077890 */ /* 0x000fd0000fffe03f */
[----:B------:R-:W-:-:S06]  /*4bc0*/  UISETP.NE.AND UP0, UPT, UR5, URZ, UPT ;  /* 0x0000003f0500728c */ /* 0x000fcc000bf05270 */
[----:B------:R-:W-:Y:S02]  /*4bd0*/  PLOP3.LUT P1, PT, PT, PT, UP0, 0x80, 0x0 ;  /* 0x000000000000781c */ /* 0x000fe40003f2f008 */
[----:B------:R-:W-:-:S03]  /*4be0*/  PLOP3.LUT P2, PT, PT, PT, UP0, 0x80, 0x0 ;  /* 0x000000000000781c */ /* 0x000fc60003f4f008 */
[----:B------:R-:W-:Y:S01]  /*4bf0*/  @UP0 ULDC UR5, c[0x0][0x44c] ;  /* 0x0001130000050ab9 */ /* 0x000fe20000000800 */
[----:B-1----:R-:W-:-:S07]  /*4c00*/  UPRMT UR7, UR6, 0x654, UR7 ;  /* 0x0000065406077896 */ /* 0x002fce0008000007 */
[----:B0-----:R-:W-:Y:S01]  /*4c10*/  @P1 IMAD.HI.U32 R4, R0, UR5, RZ ;  /* 0x0000000500041c27 */ /* 0x001fe2000f8e00ff */
[----:B------:R-:W-:-:S04]  /*4c20*/  @UP0 ULDC UR5, c[0x0][0x450] ;  /* 0x0001140000050ab9 */ /* 0x000fc80000000800 */
[----:B------:R-:W-:Y:S01]  /*4c30*/  @P2 SHF.R.U32.HI R0, RZ, UR5, R4 ;  /* 0x00000005ff002c19 */ /* 0x000fe20008011604 */
[----:B------:R-:W-:Y:S01]  /*4c40*/  UIMAD UR5, UR4, -0x60, URZ ;  /* 0xffffffa0040578a4 */ /* 0x000fe2000f8e023f */
[----:B------:R-:W-:Y:S03]  /*4c50*/  SYNCS.ARRIVE.TRANS64.RED.A1T0 RZ, [UR7], RZ ;  /* 0x000000ffffff79a7 */ /* 0x000fe60008100407 */
[----:B------:R-:W0:Y:S02]  /*4c60*/  SHFL.IDX PT, R5, R0, RZ, 0x1c1f ;  /* 0x001c1fff00057589 */ /* 0x000e2400000e0000 */
[----:B------:R-:W-:-:S05]  /*4c70*/  IMAD.U32 R4, RZ, RZ, UR5 ;  /* 0x00000005ff047e24 */ /* 0x000fca000f8e00ff */
[----:B------:R-:W-:-:S04]  /*4c80*/  IADD3 R4, -R17, 0x1, R4 ;  /* 0x0000000111047810 */ /* 0x000fc80007ffe104 */
[----:B------:R-:W-:-:S04]  /*4c90*/  IADD3 R4, -R13, UR60, R4 ;  /* 0x0000003c0d047c10 */ /* 0x000fc8000fffe104 */
[----:B0-----:R-:W-:-:S04]  /*4ca0*/  IADD3 R10, R4, R5, RZ ;  /* 0x00000005040a7210 */ /* 0x001fc80007ffe0ff */
[C---:B------:R-:W-:Y:S02]  /*4cb0*/  ISETP.GT.AND P1, PT, R10.reuse, RZ, PT ;  /* 0x000000ff0a00720c */ /* 0x040fe40003f24270 */
[----:B------:R-:W-:Y:S02]  /*4cc0*/  ISETP.GT.AND P2, PT, R10, 0x1, PT ;  /* 0x000000010a00780c */ /* 0x000fe40003f44270 */
[----:B------:R-:W-:Y:S02]  /*4cd0*/  FSEL R13, R88, -INF , P1 ;  /* 0xff800000580d7808 */ /* 0x000fe40000800000 */
[----:B------:R-:W-:Y:S02]  /*4ce0*/  ISETP.GT.AND P1, PT, R10, 0x8, PT ;  /* 0x000000080a00780c */ /* 0x000fe40003f24270 */
[----:B------:R-:W-:Y:S02]  /*4cf0*/  FSEL R89, R89, -INF , P2 ;  /* 0xff80000059597808 */ /* 0x000fe40001000000 */
[----:B------:R-:W-:-:S02]  /*4d00*/  FMNMX.FTZ R14, R13, R12, !PT ;  /* 0x0000000c0d0e7209 */ /* 0x000fc40007810000 */
        /* <DEDUP_REMOVED lines=65> */
[----:B------:R-:W0:Y:S02]  /*5120*/  SHFL.IDX PT, R15, R0, 0x1, 0x1c1f ;  /* 0x003c1f00000f7f89 */ /* 0x000e2400000e0000 */
[----:B------:R-:W-:-:S05]  /*5130*/  FMNMX.FTZ R14, R133, R10, !PT ;  /* 0x0000000a850e7209 */ /* 0x000fca0007810000 */
[----:B------:R-:W1:Y:S01]  /*5140*/  SHFL.BFLY PT, R21, R14, 0x2, 0x1f ;  /* 0x0c401f000e157f89 */ /* 0x000e6200000e0000 */
[----:B0-----:R-:W-:-:S05]  /*5150*/  IMAD.IADD R10, R4, 0x1, R15 ;  /* 0x00000001040a7824 */ /* 0x001fca00078e020f */
[----:B------:R-:W-:Y:S02]  /*5160*/  ISETP.GT.AND P1, PT, R10, RZ, PT ;  /* 0x000000ff0a00720c */ /* 0x000fe40003f24270 */
[----:B-1----:R-:W-:Y:S02]  /*5170*/  FMNMX.FTZ R21, R14, R21, !PT ;  /* 0x000000150e157209 */ /* 0x002fe40007810000 */
[----:B------:R-:W-:Y:S02]  /*5180*/  ISETP.GT.AND P2, PT, R10, 0x1, PT ;  /* 0x000000010a00780c */ /* 0x000fe40003f44270 */
[----:B------:R-:W-:Y:S01]  /*5190*/  FSEL R90, R90, -INF , P1 ;  /* 0xff8000005a5a7808 */ /* 0x000fe20000800000 */
[----:B------:R-:W0:Y:S01]  /*51a0*/  SHFL.BFLY PT, R20, R21, 0x1, 0x1f ;  /* 0x0c201f0015147f89 */ /* 0x000e2200000e0000 */
[----:B------:R-:W-:Y:S02]  /*51b0*/  ISETP.GT.AND P3, PT, R10, 0x8, PT ;  /* 0x000000080a00780c */ /* 0x000fe40003f64270 */
[----:B------:R-:W-:-:S02]  /*51c0*/  FSEL R91, R91, -INF , P2 ;  /* 0xff8000005b5b7808 */ /* 0x000fc40001000000 */
[----:B------:R-:W-:Y:S02]  /*51d0*/  FMNMX.FTZ R0, R90, R11, !PT ;  /* 0x0000000b5a007209 */ /* 0x000fe40007810000 */
[----:B------:R-:W-:Y:S02]  /*51e0*/  ISETP.GT.AND P4, PT, R10, 0x9, PT ;  /* 0x000000090a00780c */ /* 0x000fe40003f84270 */
[----:B------:R-:W-:Y:S02]  /*51f0*/  FSEL R94, R94, -INF , P3 ;  /* 0xff8000005e5e7808 */ /* 0x000fe40001800000 */
[----:B------:R-:W-:Y:S02]  /*5200*/  FMNMX.FTZ R15, R91, R0, !PT ;  /* 0x000000005b0f7209 */ /* 0x000fe40007810000 */
[----:B------:R-:W-:Y:S02]  /*5210*/  ISETP.GT.AND P2, PT, R10, 0x10, PT ;  /* 0x000000100a00780c */ /* 0x000fe40003f44270 */
[----:B------:R-:W-:-:S02]  /*5220*/  FSEL R95, R95, -INF , P4 ;  /* 0xff8000005f5f7808 */ /* 0x000fc40002000000 */
[----:B------:R-:W-:Y:S02]  /*5230*/  ISETP.GT.AND P3, PT, R10, 0x11, PT ;  /* 0x000000110a00780c */ /* 0x000fe40003f64270 */
[----:B------:R-:W-:Y:S02]  /*5240*/  FSEL R98, R98, -INF , P2 ;  /* 0xff80000062627808 */ /* 0x000fe40001000000 */
[C---:B------:R-:W-:Y:S02]  /*5250*/  ISETP.GT.AND P2, PT, R10.reuse, 0x18, PT ;  /* 0x000000180a00780c */ /* 0x040fe40003f44270 */
[----:B------:R-:W-:Y:S02]  /*5260*/  FSEL R99, R99, -INF , P3 ;  /* 0xff80000063637808 */ /* 0x000fe40001800000 */
[----:B0-----:R-:W-:Y:S02]  /*5270*/  FMNMX.FTZ R4, R21, R20, !PT ;  /* 0x0000001415047209 */ /* 0x001fe40007810000 */
[----:B------:R-:W-:-:S02]  /*5280*/  ISETP.GT.AND P3, PT, R10, 0x19, PT ;  /* 0x000000190a00780c */ /* 0x000fc40003f64270 */
[C---:B------:R-:W-:Y:S01]  /*5290*/  FSETP.NEU.FTZ.AND P1, PT, R4.reuse, -INF , PT ;  /* 0xff8000000400780b */ /* 0x040fe20003f3d000 */
[----:B------:R-:W-:Y:S01]  /*52a0*/  FMUL.FTZ R14, R4, UR14 ;  /* 0x0000000e040e7c20 */ /* 0x000fe20008410000 */
[----:B------:R-:W-:Y:S02]  /*52b0*/  FSEL R102, R102, -INF , P2 ;  /* 0xff80000066667808 */ /* 0x000fe40001000000 */
[----:B------:R-:W-:Y:S02]  /*52c0*/  ISETP.GT.AND P2, PT, R10, 0x20, PT ;  /* 0x000000200a00780c */ /* 0x000fe40003f44270 */
[----:B------:R-:W-:Y:S02]  /*52d0*/  FSEL R0, R14, RZ, P1 ;  /* 0x000000ff0e007208 */ /* 0x000fe40000800000 */
[----:B------:R-:W-:Y:S02]  /*52e0*/  FMNMX.FTZ R14, R94, R15, !PT ;  /* 0x0000000f5e0e7209 */ /* 0x000fe40007810000 */
[----:B------:R-:W-:Y:S01]  /*52f0*/  FSEL R103, R103, -INF , P3 ;  /* 0xff80000067677808 */ /* 0x000fe20001800000 */
[--C-:B------:R-:W-:Y:S01]  /*5300*/  FFMA.FTZ R158, R5, UR14, -R0.reuse ;  /* 0x0000000e059e7c23 */ /* 0x100fe20008010800 */
[----:B------:R-:W-:Y:S01]  /*5310*/  FMNMX.FTZ R15, R95, R14, !PT ;  /* 0x0000000e5f0f7209 */ /* 0x000fe20007810000 */
[--C-:B------:R-:W-:Y:S01]  /*5320*/  FFMA.FTZ R156, R89, UR14, -R0.reuse ;  /* 0x0000000e599c7c23 */ /* 0x100fe20008010800 */
[----:B------:R-:W-:Y:S01]  /*5330*/  ISETP.GT.AND P3, PT, R10, 0x21, PT ;  /* 0x000000210a00780c */ /* 0x000fe20003f64270 */
[--C-:B------:R-:W-:Y:S01]  /*5340*/  FFMA.FTZ R21, R97, UR14, -R0.reuse ;  /* 0x0000000e61157c23 */ /* 0x100fe20008010800 */
[----:B------:R-:W-:Y:S01]  /*5350*/  FMNMX.FTZ R14, R98, R15, !PT ;  /* 0x0000000f620e7209 */ /* 0x000fe20007810000 */
[--C-:B------:R-:W-:Y:S01]  /*5360*/  FFMA.FTZ R89, R101, UR14, -R0.reuse ;  /* 0x0000000e65597c23 */ /* 0x100fe20008010800 */
        /* <DEDUP_REMOVED lines=73> */
[----:B------:R-:W-:Y:S02]  /*5800*/  FSEL R135, R135, -INF , P3 ;  /* 0xff80000087877808 */ /* 0x000fe40001800000 */
        /* <DEDUP_REMOVED lines=15> */
[C---:B------:R-:W-:Y:S02]  /*5900*/  FMUL.FTZ R14, R5.reuse, UR14 ;  /* 0x0000000e050e7c20 */ /* 0x040fe40008410000 */
[----:B------:R-:W-:Y:S01]  /*5910*/  MUFU.EX2 R105, R105 ;  /* 0x0000006900697308 */ /* 0x000fe20000000800 */
[----:B------:R-:W-:Y:S02]  /*5920*/  FSEL R0, R5, RZ, P2 ;  /* 0x000000ff05007208 */ /* 0x000fe40001000000 */
[----:B------:R-:W-:-:S03]  /*5930*/  FSEL R14, R14, RZ, P2 ;  /* 0x000000ff0e0e7208 */ /* 0x000fc60001000000 */
[----:B------:R-:W-:Y:S02]  /*5940*/  FADD.FTZ R0, -R0, R11 ;  /* 0x0000000b00007221 */ /* 0x000fe40000010100 */
[----:B------:R-:W-:Y:S01]  /*5950*/  MUFU.EX2 R140, R140 ;  /* 0x0000008c008c7308 */ /* 0x000fe20000000800 */
[--C-:B------:R-:W-:Y:S01]  /*5960*/  FFMA.FTZ R20, R91, UR14, -R14.reuse ;  /* 0x0000000e5b147c23 */ /* 0x100fe2000801080e */
[----:B------:R-:W-:Y:S01]  /*5970*/  FSEL R91, R4, RZ, P1 ;  /* 0x000000ff045b7208 */ /* 0x000fe20000800000 */
[--C-:B------:R-:W-:Y:S01]  /*5980*/  FFMA.FTZ R157, R90, UR14, -R14.reuse ;  /* 0x0000000e5a9d7c23 */ /* 0x100fe2000801080e */
[----:B------:R-:W-:Y:S01]  /*5990*/  FMUL.FTZ R0, R0, UR14 ;  /* 0x0000000e00007c20 */ /* 0x000fe20008410000 */
[--C-:B------:R-:W-:Y:S01]  /*59a0*/  FFMA.FTZ R159, R94, UR14, -R14.reuse ;  /* 0x0000000e5e9f7c23 */ /* 0x100fe2000801080e */
[----:B------:R-:W-:Y:S01]  /*59b0*/  FFMA.FTZ R88, R95, UR14, -R14 ;  /* 0x0000000e5f587c23 */ /* 0x000fe2000801080e */
[----:B------:R-:W-:Y:S01]  /*59c0*/  FADD.FTZ R91, -R91, R12 ;  /* 0x0000000c5b5b7221 */ /* 0x000fe20000010100 */
[----:B------:R-:W-:Y:S01]  /*59d0*/  MUFU.EX2 R20, R20 ;  /* 0x0000001400147308 */ /* 0x000fe20000000800 */
[--C-:B------:R-:W-:Y:S01]  /*59e0*/  FFMA.FTZ R153, R98, UR14, -R14.reuse ;  /* 0x0000000e62997c23 */ /* 0x100fe2000801080e */
[--C-:B------:R-:W-:Y:S01]  /*59f0*/  FFMA.FTZ R90, R99, UR14, -R14.reuse ;  /* 0x0000000e635a7c23 */ /* 0x100fe2000801080e */
[----:B------:R-:W-:Y:S01]  /*5a00*/  FMUL.FTZ R91, R91, UR14 ;  /* 0x0000000e5b5b7c20 */ /* 0x000fe20008410000 */
        /* <DEDUP_REMOVED lines=17> */
[----:B------:R-:W-:-:S03]  /*5b20*/  FFMA.FTZ R134, R134, UR14, -R14 ;  /* 0x0000000e86867c23 */ /* 0x000fc6000801080e */
[----:B------:R-:W1:Y:S01]  /*5b30*/  MUFU.EX2 R0, R0 ;  /* 0x0000000000007308 */ /* 0x000e620000000800 */
[----:B0-----:R-:W-:-:S04]  /*5b40*/  FFMA.FTZ R9, R10, R9, R13 ;  /* 0x000000090a097223 */ /* 0x001fc8000001000d */
[----:B------:R-:W-:-:S03]  /*5b50*/  FADD.FTZ R9, R156, R9 ;  /* 0x000000099c097221 */ /* 0x000fc60000010000 */
[----:B------:R-:W0:Y:S01]  /*5b60*/  MUFU.EX2 R159, R159 ;  /* 0x0000009f009f7308 */ /* 0x000e220000000800 */
[----:B------:R-:W-:-:S07]  /*5b70*/  FADD.FTZ R100, R158, R9 ;  /* 0x000000099e647221 */ /* 0x000fce0000010000 */
[----:B------:R-:W2:Y:S01]  /*5b80*/  MUFU.EX2 R88, R88 ;  /* 0x0000005800587308 */ /* 0x000ea20000000800 */
[----:B-1----:R-:W-:-:S04]  /*5b90*/  FFMA.FTZ R11, R0, R8, R157 ;  /* 0x00000008000b7223 */ /* 0x002fc8000001009d */
[----:B------:R-:W-:Y:S01]  /*5ba0*/  FADD.FTZ R8, R20, R11 ;  /* 0x0000000b14087221 */ /* 0x000fe20000010000 */
[----:B------:R-:W-:Y:S02]  /*5bb0*/  FADD.FTZ R11, R15, R100 ;  /* 0x000000640f0b7221 */ /* 0x000fe40000010000 */
[----:B------:R-:W1:Y:S01]  /*5bc0*/  MUFU.EX2 R153, R153 ;  /* 0x0000009900997308 */ /* 0x000e620000000800 */
[----:B0-----:R-:W-:Y:S01]  /*5bd0*/  FADD.FTZ R9, R159, R8 ;  /* 0x000000089f097221 */ /* 0x001fe20000010000 */
[----:B------:R-:W-:-:S04]  /*5be0*/  FADD.FTZ R100, R152, R11 ;  /* 0x0000000b98647221 */ /* 0x000fc80000010000 */
[----:B------:R-:W-:Y:S01]  /*5bf0*/  FADD.FTZ R11, R21, R100 ;  /* 0x00000064150b7221 */ /* 0x000fe20000010000 */
[--C-:B------:R-:W-:Y:S01]  /*5c00*/  FFMA.FTZ R100, R123, UR14, -R14.reuse ;  /* 0x0000000e7b647c23 */ /* 0x100fe2000801080e */
[----:B------:R-:W0:Y:S01]  /*5c10*/  MUFU.EX2 R90, R90 ;  /* 0x0000005a005a7308 */ /* 0x000e220000000800 */
[----:B--2---:R-:W-:Y:S01]  /*5c20*/  FADD.FTZ R8, R88, R9 ;  /* 0x0000000958087221 */ /* 0x004fe20000010000 */
[----:B------:R-:W-:Y:S01]  /*5c30*/  FADD.FTZ R102, R154, R11 ;  /* 0x0000000b9a667221 */ /* 0x000fe20000010000 */
[----:B------:R-:W-:-:S03]  /*5c40*/  FFMA.FTZ R14, R135, UR14, -R14 ;  /* 0x0000000e870e7c23 */ /* 0x000fc6000801080e */
        /* <DEDUP_REMOVED lines=64> */
.L_x_2395:
[----:B------:R-:W0:Y:S01]  /*6050*/  S2UR UR5, SR_CgaCtaId ;  /* 0x00000000000579c3 */ /* 0x000e220000008800 */
[----:B------:R-:W-:Y:S01]  /*6060*/  UISETP.GT.AND UP0, UPT, UR4, UR11, UPT ;  /* 0x0000000b0400728c */ /* 0x000fe2000bf04270 */
[----:B------:R-:W-:Y:S01]  /*6070*/  F2FP.BF16.F32.PACK_AB R151, R12, R151 ;  /* 0x000000970c97723e */ /* 0x000fe200000010ff */
[----:B------:R-:W-:Y:S01]  /*6080*/  UIADD3 UR10, UR10, 0x2a860, URZ ;  /* 0x0002a8600a0a7890 */ /* 0x000fe2000fffe03f */
[----:B------:R-:W-:Y:S01]  /*6090*/  F2FP.BF16.F32.PACK_AB R156, R156, R13 ;  /* 0x0000000d9c9c723e */ /* 0x000fe200000010ff */
[----:B------:R-:W-:Y:S01]  /*60a0*/  UIADD3 UR4, UR4, -0x1, URZ ;  /* 0xffffffff04047890 */ /* 0x000fe2000fffe03f */
[----:B------:R-:W-:Y:S01]  /*60b0*/  F2FP.BF16.F32.PACK_AB R157, R20, R157 ;  /* 0x0000009d149d723e */ /* 0x000fe200000010ff */
[----:B------:R-:W-:Y:S01]  /*60c0*/  UMOV UR6, UR39 ;  /* 0x0000002700067c82 */ /* 0x000fe20008000000 */
[----:B------:R-:W-:Y:S01]  /*60d0*/  PLOP3.LUT P1, PT, PT, PT, UP0, 0x80, 0x0 ;  /* 0x000000000000781c */ /* 0x000fe20003f2f008 */
        /* <DEDUP_REMOVED lines=27> */
.L_x_2385:
[----:B------:R-:W-:-:S06]  /*6290*/  UISETP.GE.AND UP0, UPT, UR4, UR61, UPT ;  /* 0x0000003d0400728c */ /* 0x000fcc000bf06270 */
[----:B------:R-:W-:-:S13]  /*62a0*/  PLOP3.LUT P1, PT, PT, PT, UP0, 0x80, 0x0 ;  /* 0x000000000000781c */ /* 0x000fda0003f2f008 */
[----:B------:R-:W-:Y:S05]  /*62b0*/  @!P1 BRA `(.L_x_2397) ;  /* 0x0000001c003c9947 */ /* 0x000fea0003800000 */
[----:B------:R-:W-:Y:S01]  /*62c0*/  IMAD.MOV.U32 R12, RZ, RZ, R5 ;  /* 0x000000ffff0c7224 */ /* 0x000fe200078e0005 */
[----:B------:R-:W-:Y:S01]  /*62d0*/  UMOV UR5, UR38 ;  /* 0x0000002600057c82 */ /* 0x000fe20008000000 */
[----:B------:R-:W-:Y:S01]  /*62e0*/  IMAD.MOV.U32 R11, RZ, RZ, R4 ;  /* 0x000000ffff0b7224 */ /* 0x000fe200078e0004 */
[----:B------:R-:W-:Y:S01]  /*62f0*/  UMOV UR6, UR39 ;  /* 0x0000002700067c82 */ /* 0x000fe20008000000 */
[----:B------:R-:W-:-:S05]  /*6300*/  ULDC UR11, c[0x0][0x988] ;  /* 0x00026200000b7ab9 */ /* 0x000fca0000000800 */
.L_x_2408:
[----:B------:R-:W-:-:S04]  /*6310*/  UIADD3 UR10, UR6, 0x1, URZ ;  /* 0x00000001060a7890 */ /* 0x000fc8000fffe03f */
[----:B------:R-:W-:-:S04]  /*6320*/  UISETP.NE.AND UP0, UPT, UR10, 0x2, UPT ;  /* 0x000000020a00788c */ /* 0x000fc8000bf05270 */
[----:B------:R-:W-:Y:S02]  /*6330*/  USEL UR10, UR10, URZ, UP0 ;  /* 0x0000003f0a0a7287 */ /* 0x000fe40008000000 */
[----:B------:R-:W-:-:S04]  /*6340*/  USEL UR38, URZ, 0x1, UP0 ;  /* 0x000000013f267887 */ /* 0x000fc80008000000 */
[----:B------:R-:W-:Y:S01]  /*6350*/  ULOP3.LUT UR38, UR5, UR38, URZ, 0x3c, !UPT ;  /* 0x0000002605267292 */ /* 0x000fe2000f8e3c3f */
[----:B------:R-:W-:Y:S01]  /*6360*/  UMOV UR39, UR10 ;  /* 0x0000000a00277c82 */ /* 0x000fe20008000000 */
[----:B------:R-:W-:Y:S10]  /*6370*/  @!P0 BRA `(.L_x_2398) ;  /* 0x0000000000048947 */ /* 0x000ff40003800000 */
[----:B------:R-:W-:Y:S01]  /*6380*/  BPT.TRAP 0x1 ;  /* 0x000000040000795c */ /* 0x000fe20000300000 */
.L_x_2398:
[----:B------:R-:W-:Y:S01]  /*6390*/  ULEA UR7, UR39, UR40, 0x3 ;  /* 0x0000002827077291 */ /* 0x000fe2000f8e183f */
[----:B------:R-:W-:-:S05]  /*63a0*/  IMAD.U32 R4, RZ, RZ, UR38 ;  /* 0x00000026ff047e24 */ /* 0x000fca000f8e00ff */
[----:B------:R-:W-:-:S04]  /*63b0*/  SHF.L.U32 R4, R4, 0x1f, RZ ;  /* 0x0000001f04047819 */ /* 0x000fc800000006ff */
[----:B------:R0:W1:Y:S01]  /*63c0*/  SYNCS.PHASECHK.TRANS64.TRYWAIT P1, [UR7+0x2a830], R4 ;  /* 0x02a83004ff0075a7 */ /* 0x0000620008020147 */
[----:B------:R-:W-:Y:S05]  /*63d0*/  @!P0 BRA `(.L_x_2399) ;  /* 0x0000000000048947 */ /* 0x000fea0003800000 */
[----:B------:R-:W-:Y:S01]  /*63e0*/  BPT.TRAP 0x1 ;  /* 0x000000040000795c */ /* 0x000fe20000300000 */
.L_x_2399:
[----:B-1----:R-:W-:Y:S05]  /*63f0*/  @P1 BRA `(.L_x_2400) ;  /* 0x0000000000081947 */ /* 0x002fea0003800000 */
[----:B------:R-:W1:Y:S02]  /*6400*/  SYNCS.PHASECHK.TRANS64.TRYWAIT P1, [UR7+0x2a830], R4 ;  /* 0x02a83004ff0075a7 */ /* 0x000e640008020147 */
[----:B-1----:R-:W-:Y:S05]  /*6410*/  @!P1 BRA `(.L_x_2401) ;  /* 0x000000bc006c9947 */ /* 0x002fea0003800000 */
.L_x_2400:
        /* <DEDUP_REMOVED lines=143> */
.L_x_2402:
[----:B------:R-:W-:Y:S01]  /*6d10*/  ULEA UR15, UR6, UR40, 0x3 ;  /* 0x00000028060f7291 */ /* 0x000fe2000f8e183f */
[----:B------:R-:W-:-:S05]  /*6d20*/  IMAD.U32 R0, RZ, RZ, UR5 ;  /* 0x00000005ff007e24 */ /* 0x000fca000f8e00ff */
[----:B------:R-:W-:-:S04]  /*6d30*/  SHF.L.U32 R0, R0, 0x1f, RZ ;  /* 0x0000001f00007819 */ /* 0x000fc800000006ff */
[----:B------:R2:W3:Y:S01]  /*6d40*/  SYNCS.PHASECHK.TRANS64.TRYWAIT P1, [UR15+0x2a850], R0 ;  /* 0x02a85000ff0075a7 */ /* 0x0004e2000802014f */
[----:B------:R-:W-:Y:S05]  /*6d50*/  @!P0 BRA `(.L_x_2403) ;  /* 0x0000000000048947 */ /* 0x000fea0003800000 */
[----:B------:R-:W-:Y:S01]  /*6d60*/  BPT.TRAP 0x1 ;  /* 0x000000040000795c */ /* 0x000fe20000300000 */
.L_x_2403:
[----:B---3--:R-:W-:Y:S05]  /*6d70*/  @P1 BRA `(.L_x_2404) ;  /* 0x0000000000081947 */ /* 0x008fea0003800000 */
[----:B------:R-:W3:Y:S02]  /*6d80*/  SYNCS.PHASECHK.TRANS64.TRYWAIT P1, [UR15+0x2a850], R0 ;  /* 0x02a85000ff0075a7 */ /* 0x000ee4000802014f */
[----:B---3--:R-:W-:Y:S05]  /*6d90*/  @!P1 BRA `(.L_x_2405) ;  /* 0x000000b400249947 */ /* 0x008fea0003800000 */
.L_x_2404:
        /* <DEDUP_REMOVED lines=37> */
.L_x_2406:
[----:B01----:R-:W-:Y:S01]  /*6ff0*/  FMNMX.FTZ R4, R90, R12, !PT ;  /* 0x0000000c5a047209 */ /* 0x003fe20007810000 */
[----:B------:R-:W-:Y:S01]  /*7000*/  UMOV UR14, UR11 ;  /* 0x0000000b000e7c82 */ /* 0x000fe20008000000 */
[----:B--2---:R-:W-:Y:S01]  /*7010*/  FMNMX.FTZ R0, R88, R11, !PT ;  /* 0x0000000b58007209 */ /* 0x004fe20007810000 */
[----:B------:R-:W0:Y:S01]  /*7020*/  S2UR UR6, SR_CgaCtaId ;  /* 0x00000000000679c3 */ /* 0x000e220000008800 */
[----:B------:R-:W-:Y:S01]  /*7030*/  FMNMX.FTZ R13, R91, R4, !PT ;  /* 0x000000045b0d7209 */ /* 0x000fe20007810000 */
[----:B------:R-:W-:Y:S01]  /*7040*/  ULEA UR5, UR10, UR40, 0x3 ;  /* 0x000000280a057291 */ /* 0x000fe2000f8e183f */
[----:B------:R-:W-:Y:S02]  /*7050*/  FMNMX.FTZ R5, R89, R0, !PT ;  /* 0x0000000059057209 */ /* 0x000fe40007810000 */
[----:B------:R-:W-:Y:S01]  /*7060*/  FMNMX.FTZ R4, R94, R13, !PT ;  /* 0x0000000d5e047209 */ /* 0x000fe20007810000 */
[----:B------:R-:W-:Y:S01]  /*7070*/  UIADD3 UR5, UR5, 0x2a840, URZ ;  /* 0x0002a84005057890 */ /* 0x000fe2000fffe03f */
        /* <DEDUP_REMOVED lines=8> */
[----:B------:R-:W-:Y:S01]  /*7100*/  FMNMX.FTZ R0, R100, R5, !PT ;  /* 0x0000000564007209 */ /* 0x000fe20007810000 */
[----:B0-----:R-:W-:Y:S01]  /*7110*/  UPRMT UR5, UR6, 0x654, UR5 ;  /* 0x0000065406057896 */ /* 0x001fe20008000005 */
[----:B------:R-:W-:Y:S02]  /*7120*/  FMNMX.FTZ R13, R103, R4, !PT ;  /* 0x00000004670d7209 */ /* 0x000fe40007810000 */
[----:B------:R-:W-:Y:S02]  /*7130*/  FMNMX.FTZ R5, R101, R0, !PT ;  /* 0x0000000065057209 */ /* 0x000fe40007810000 */
[----:B------:R-:W-:Y:S02]  /*7140*/  FMNMX.FTZ R4, R106, R13, !PT ;  /* 0x0000000d6a047209 */ /* 0x000fe40007810000 */
[----:B------:R-:W-:-:S02]  /*7150*/  FMNMX.FTZ R0, R104, R5, !PT ;  /* 0x0000000568007209 */ /* 0x000fc40007810000 */
[----:B------:R-:W-:Y:S01]  /*7160*/  FMNMX.FTZ R13, R107, R4, !PT ;  /* 0x000000046b0d7209 */ /* 0x000fe20007810000 */
[----:B------:R-:W-:Y:S01]  /*7170*/  SYNCS.ARRIVE.TRANS64.RED.A1T0 RZ, [UR5], RZ ;  /* 0x000000ffffff79a7 */ /* 0x000fe20008100405 */
        /* <DEDUP_REMOVED lines=36> */
[----:B-1----:R-:W-:-:S03]  /*73c0*/  FMNMX.FTZ R4, R13, R4, !PT ;  /* 0x000000040d047209 */ /* 0x002fc60007810000 */
[----:B------:R-:W-:Y:S02]  /*73d0*/  FADD.FTZ R0, -R5, R12 ;  /* 0x0000000c05007221 */ /* 0x000fe40000010100 */
[C---:B------:R-:W-:Y:S01]  /*73e0*/  FMUL.FTZ R12, R4.reuse, UR14 ;  /* 0x0000000e040c7c20 */ /* 0x040fe20008410000 */
[----:B------:R-:W-:Y:S01]  /*73f0*/  FADD.FTZ R11, -R4, R11 ;  /* 0x0000000b040b7221 */ /* 0x000fe20000010100 */
[----:B------:R-:W-:Y:S02]  /*7400*/  FMUL.FTZ R0, R0, UR14 ;  /* 0x0000000e00007c20 */ /* 0x000fe40008410000 */
[--C-:B------:R-:W-:Y:S01]  /*7410*/  FFMA.FTZ R156, R89, UR14, -R12.reuse ;  /* 0x0000000e599c7c23 */ /* 0x100fe2000801080c */
[--C-:B------:R-:W-:Y:S01]  /*7420*/  FFMA.FTZ R13, R93, UR14, -R12.reuse ;  /* 0x0000000e5d0d7c23 */ /* 0x100fe2000801080c */
[--C-:B------:R-:W-:Y:S01]  /*7430*/  FFMA.FTZ R15, R97, UR14, -R12.reuse ;  /* 0x0000000e610f7c23 */ /* 0x100fe2000801080c */
[--C-:B------:R-:W-:Y:S01]  /*7440*/  FFMA.FTZ R21, R101, UR14, -R12.reuse ;  /* 0x0000000e65157c23 */ /* 0x100fe2000801080c */
[----:B------:R-:W-:Y:S01]  /*7450*/  FMUL.FTZ R14, R11, UR14 ;  /* 0x0000000e0b0e7c20 */ /* 0x000fe20008410000 */
[--C-:B------:R-:W-:Y:S01]  /*7460*/  FFMA.FTZ R89, R105, UR14, -R12.reuse ;  /* 0x0000000e69597c23 */ /* 0x100fe2000801080c */
        /* <DEDUP_REMOVED lines=18> */
[----:B------:R-:W-:Y:S01]  /*7590*/  FFMA.FTZ R117, R133, UR14, -R12 ;  /* 0x0000000e85757c23 */ /* 0x000fe2000801080c */
[----:B------:R-:W-:Y:S01]  /*75a0*/  FMUL.FTZ R12, R5, UR14 ;  /* 0x0000000e050c7c20 */ /* 0x000fe20008410000 */
[----:B------:R0:W-:Y:S03]  /*75b0*/  MUFU.EX2 R10, R14 ;  /* 0x0000000e000a7308 */ /* 0x0001e60000000800 */
[--C-:B------:R-:W-:Y:S01]  /*75c0*/  FFMA.FTZ R157, R90, UR14, -R12.reuse ;  /* 0x0000000e5a9d7c23 */ /* 0x100fe2000801080c */
[--C-:B------:R-:W-:Y:S01]  /*75d0*/  FFMA.FTZ R159, R94, UR14, -R12.reuse ;  /* 0x0000000e5e9f7c23 */ /* 0x100fe2000801080c */
[--C-:B------:R-:W-:Y:S01]  /*75e0*/  FFMA.FTZ R20, R95, UR14, -R12.reuse ;  /* 0x0000000e5f147c23 */ /* 0x100fe2000801080c */
[--C-:B------:R-:W-:Y:S01]  /*75f0*/  FFMA.FTZ R153, R98, UR14, -R12.reuse ;  /* 0x0000000e62997c23 */ /* 0x100fe2000801080c */
[--C-:B------:R-:W-:Y:S01]  /*7600*/  FFMA.FTZ R88, R99, UR14, -R12.reuse ;  /* 0x0000000e63587c23 */ /* 0x100fe2000801080c */
[----:B------:R-:W1:Y:S01]  /*7610*/  MUFU.EX2 R11, R11 ;  /* 0x0000000b000b7308 */ /* 0x000e620000000800 */
[--C-:B0-----:R-:W-:Y:S01]  /*7620*/  FFMA.FTZ R14, R91, UR14, -R12.reuse ;  /* 0x0000000e5b0e7c23 */ /* 0x101fe2000801080c */
        /* <DEDUP_REMOVED lines=15> */
[----:B-1----:R-:W-:Y:S01]  /*7720*/  FFMA.FTZ R9, R10, R9, R11 ;  /* 0x000000090a097223 */ /* 0x002fe2000001000b */
[--C-:B------:R-:W-:Y:S01]  /*7730*/  FFMA.FTZ R130, R130, UR14, -R12.reuse ;  /* 0x0000000e82827c23 */ /* 0x100fe2000801080c */
[--C-:B------:R-:W-:Y:S01]  /*7740*/  FFMA.FTZ R131, R131, UR14, -R12.reuse ;  /* 0x0000000e83837c23 */ /* 0x100fe2000801080c */
[----:B------:R-:W-:-:S04]  /*7750*/  FFMA.FTZ R134, R134, UR14, -R12 ;  /* 0x0000000e86867c23 */ /* 0x000fc8000801080c */
[----:B------:R-:W1:Y:S08]  /*7760*/  MUFU.EX2 R156, R156 ;  /* 0x0000009c009c7308 */ /* 0x000e700000000800 */
[----:B------:R-:W2:Y:S01]  /*7770*/  MUFU.EX2 R14, R14 ;  /* 0x0000000e000e7308 */ /* 0x000ea20000000800 */
[----:B0-----:R-:W-:-:S07]  /*7780*/  FFMA.FTZ R91, R0, R8, R157 ;  /* 0x00000008005b7223 */ /* 0x001fce000001009d */
        /* <DEDUP_REMOVED lines=18> */
[--C-:B------:R-:W-:Y:S01]  /*78b0*/  FFMA.FTZ R100, R123, UR14, -R12.reuse ;  /* 0x0000000e7b647c23 */ /* 0x100fe2000801080c */
[----:B------:R-:W-:-:S05]  /*78c0*/  FFMA.FTZ R12, R135, UR14, -R12 ;  /* 0x0000000e870c7c23 */ /* 0x000fca000801080c */
        /* <DEDUP_REMOVED lines=74> */
.L_x_2407:
        /* <DEDUP_REMOVED lines=36> */
.L_x_2397:
        /* <DEDUP_REMOVED lines=67> */
.L_x_2409:
[----:B------:R-:W-:Y:S01]  /*83e0*/  ULEA UR5, UR39, UR40, 0x3 ;  /* 0x0000002827057291 */ /* 0x000fe2000f8e183f */
[----:B------:R-:W-:-:S05]  /*83f0*/  IMAD.U32 R0, RZ, RZ, UR38 ;  /* 0x00000026ff007e24 */ /* 0x000fca000f8e00ff */
[----:B------:R-:W-:-:S04]  /*8400*/  SHF.L.U32 R0, R0, 0x1f, RZ ;  /* 0x0000001f00007819 */ /* 0x000fc800000006ff */
[----:B------:R0:W1:Y:S01]  /*8410*/  SYNCS.PHASECHK.TRANS64.TRYWAIT P1, [UR5+0x2a850], R0 ;  /* 0x02a85000ff0075a7 */ /* 0x0000620008020145 */
[----:B------:R-:W-:Y:S05]  /*8420*/  @!P0 BRA `(.L_x_2410) ;  /* 0x0000000000048947 */ /* 0x000fea0003800000 */
[----:B------:R-:W-:Y:S01]  /*8430*/  BPT.TRAP 0x1 ;  /* 0x000000040000795c */ /* 0x000fe20000300000 */
.L_x_2410:
[----:B-1----:R-:W-:Y:S05]  /*8440*/  @P1 BRA `(.L_x_2411) ;  /* 0x0000000000081947 */ /* 0x002fea0003800000 */
[----:B------:R-:W1:Y:S02]  /*8450*/  SYNCS.PHASECHK.TRANS64.TRYWAIT P1, [UR5+0x2a850], R0 ;  /* 0x02a85000ff0075a7 */ /* 0x000e640008020145 */
[----:B-1----:R-:W-:Y:S05]  /*8460*/  @!P1 BRA `(.L_x_2412) ;  /* 0x0000009c00889947 */ /* 0x002fea0003800000 */
.L_x_2411:
[----:B------:R-:W-:Y:S01]  /*8470*/  UIADD3 UR40, UR40, 0x400, URZ ;  /* 0x0000040028287890 */ /* 0x000fe2000fffe03f */
[----:B------:R-:W-:Y:S01]  /*8480*/  WARPGROUP.ARRIVE ;  /* 0x00000000000079c5 */ /* 0x000fe20000000000 */
[----:B------:R-:W-:Y:S01]  /*8490*/  UMOV UR7, 0x40000040 ;  /* 0x4000004000077882 */ /* 0x000fe20000000000 */
[----:B01----:R-:W0:Y:S01]  /*84a0*/  SHFL.BFLY PT, R0, R9, 0x2, 0x1f ;  /* 0x0c401f0009007f89 */ /* 0x003e2200000e0000 */
[----:B------:R-:W-:Y:S01]  /*84b0*/  USHF.R.U32.HI UR40, URZ, 0x4, UR40 ;  /* 0x000000043f287899 */ /* 0x000fe20008011628 */
[----:B------:R-:W-:Y:S02]  /*84c0*/  IMAD.MOV.U32 R6, RZ, RZ, RZ ;  /* 0x000000ffff067224 */ /* 0x000fe400078e00ff */
[----:B------:R-:W1:Y:S01]  /*84d0*/  SHFL.BFLY PT, R3, R8, 0x2, 0x1f ;  /* 0x0c401f0008037f89 */ /* 0x000e6200000e0000 */
[----:B------:R-:W-:Y:S01]  /*84e0*/  ULOP3.LUT UR40, UR40, 0x3fff, URZ, 0xc0, !UPT ;  /* 0x00003fff28287892 */ /* 0x000fe2000f8ec03f */
[----:B------:R-:W-:Y:S02]  /*84f0*/  IMAD.U32 R13, RZ, RZ, UR14 ;  /* 0x0000000eff0d7e24 */ /* 0x000fe4000f8e00ff */
[----:B------:R-:W-:Y:S01]  /*8500*/  IMAD.MOV.U32 R96, RZ, RZ, -0x800000 ;  /* 0xff800000ff607424 */ /* 0x000fe200078e00ff */
[----:B------:R-:W-:-:S04]  /*8510*/  ULOP3.LUT UR4, UR40, 0x3000000, URZ, 0xfc, !UPT ;  /* 0x0300000028047892 */ /* 0x000fc8000f8efc3f */
[----:B------:R-:W-:-:S07]  /*8520*/  UIMAD UR4, UR39, 0x600, UR4 ;  /* 0x00000600270478a4 */ /* 0x000fce000f8e0204 */
[----:B------:R-:W-:Y:S02]  /*8530*/  UMOV UR6, UR4 ;  /* 0x0000000400067c82 */ /* 0x000fe40008000000 */
[----:B------:R-:W-:Y:S01]  /*8540*/  HGMMA.64x128x16.F32.BF16 R24, R156, gdesc[UR4].tnspB, R24, gsb0 ;  /* 0x41e000049c187df0 */ /* 0x000fe20008001818 */
[----:B------:R-:W-:Y:S01]  /*8550*/  UIADD3 UR6, UR4, 0x80, URZ ;  /* 0x0000008004067890 */ /* 0x000fe2000fffe03f */
[----:B0-----:R-:W-:Y:S01]  /*8560*/  FADD.FTZ R0, R0, R9 ;  /* 0x0000000900007221 */ /* 0x001fe20000010000 */
[----:B------:R-:W-:Y:S01]  /*8570*/  UMOV UR7, 0x40000040 ;  /* 0x4000004000077882 */ /* 0x000fe20000000000 */
[----:B-1----:R-:W-:Y:S01]  /*8580*/  FADD.FTZ R2, R3, R8 ;  /* 0x0000000803027221 */ /* 0x002fe20000010000 */
[----:B------:R-:W-:Y:S02]  /*8590*/  IMAD.MOV.U32 R8, RZ, RZ, RZ ;  /* 0x000000ffff087224 */ /* 0x000fe400078e00ff */
[----:B------:R-:W0:Y:S04]  /*85a0*/  SHFL.BFLY PT, R3, R0, 0x1, 0x1f ;  /* 0x0c201f0000037f89 */ /* 0x000e2800000e0000 */
[----:B------:R-:W1:Y:S01]  /*85b0*/  SHFL.BFLY PT, R7, R2, 0x1, 0x1f ;  /* 0x0c201f0002077f89 */ /* 0x000e6200000e0000 */
[----:B0-----:R-:W-:Y:S01]  /*85c0*/  FADD.FTZ R11, R0, R3 ;  /* 0x00000003000b7221 */ /* 0x001fe20000010000 */
[----:B------:R-:W-:-:S02]  /*85d0*/  IMAD.U32 R3, RZ, RZ, UR14 ;  /* 0x0000000eff037e24 */ /* 0x000fc4000f8e00ff */
[----:B------:R-:W-:Y:S02]  /*85e0*/  IMAD.MOV.U32 R0, RZ, RZ, -0x800000 ;  /* 0xff800000ff007424 */ /* 0x000fe400078e00ff */
[----:B-1----:R-:W-:Y:S01]  /*85f0*/  FADD.FTZ R12, R2, R7 ;  /* 0x00000007020c7221 */ /* 0x002fe20000010000 */
[----:B------:R-:W-:-:S04]  /*8600*/  FSETP.NE.FTZ.AND P1, PT, R11, RZ, PT ;  /* 0x000000ff0b00720b */ /* 0x000fc80003f35000 */
[----:B------:R-:W-:-:S09]  /*8610*/  FSETP.NE.FTZ.AND P2, PT, R12, RZ, PT ;  /* 0x000000ff0c00720b */ /* 0x000fd20003f55000 */
[----:B------:R-:W0:Y:S01]  /*8620*/  @P1 MUFU.LG2 R7, R11 ;  /* 0x0000000b00071308 */ /* 0x000e220000000c00 */
[----:B------:R-:W-:-:S03]  /*8630*/  @P1 FMUL.FTZ R3, R3, 0.69314718246459960938 ;  /* 0x3f31721803031820 */ /* 0x000fc60000410000 */
[----:B------:R-:W-:-:S04]  /*8640*/  @P2 FMUL.FTZ R13, R13, 0.69314718246459960938 ;  /* 0x3f3172180d0d2820 */ /* 0x000fc80000410000 */
        /* <DEDUP_REMOVED lines=31> */
[----:B0-23--:R-:W-:Y:S05]  /*8840*/  @!P0 BRA `(.L_x_2413) ;  /* 0x0000000000048947 */ /* 0x00dfea0003800000 */
[----:B------:R-:W-:Y:S01]  /*8850*/  BPT.TRAP 0x1 ;  /* 0x000000040000795c */ /* 0x000fe20000300000 */
.L_x_2413:
        /* <DEDUP_REMOVED lines=77> */
.L_x_2377:
        /* <DEDUP_REMOVED lines=12> */
[----:B------:R-:W-:Y:S01]  /*8df0*/  ULDC.64 UR10, c[0x0][0xc00] ;  /* 0x00030000000a7ab9 */ /* 0x000fe20000000a00 */
[----:B------:R-:W-:Y:S02]  /*8e00*/  R2UR UR14, R161 ;  /* 0x00000000a10e72ca */ /* 0x000fe400000e0000 */
[----:B------:R-:W-:Y:S02]  /*8e10*/  R2UR UR13, R180 ;  /* 0x00000000b40d72ca */ /* 0x000fe400000e0000 */
[----:B------:R-:W-:Y:S02]  /*8e20*/  R2UR UR15, R160 ;  /* 0x00000000a00f72ca */ /* 0x000fe400000e0000 */
[----:B------:R-:W-:-:S07]  /*8e30*/  R2UR UR19, R178 ;  /* 0x00000000b21372ca */ /* 0x000fce00000e0000 */
[----:B------:R-:W-:Y:S02]  /*8e40*/  USHF.L.U32 UR4, UR14, 0x2, URZ ;  /* 0x000000020e047899 */ /* 0x000fe4000800063f */
[----:B------:R-:W-:Y:S02]  /*8e50*/  USHF.L.U64.HI UR12, UR14, 0x2, UR13 ;  /* 0x000000020e0c7899 */ /* 0x000fe4000801020d */
[----:B------:R-:W-:-:S04]  /*8e60*/  UIADD3 UR7, UP0, UR4, UR10, URZ ;  /* 0x0000000a04077290 */ /* 0x000fc8000ff1e03f */
        /* <DEDUP_REMOVED lines=20> */
[----:B------:R-:W-:Y:S01]  /*8fb0*/  IMAD.X R11, RZ, RZ, R5, P1 ;  /* 0x000000ffff0b7224 */ /* 0x000fe200008e0605 */
[----:B------:R-:W-:-:S02]  /*8fc0*/  LOP3.LUT R7, R8, 0x380, RZ, 0xc0, !PT ;  /* 0x0000038008077812 */ /* 0x000fc400078ec0ff */
[----:B------:R-:W-:Y:S02]  /*8fd0*/  LOP3.LUT R6, R23, 0x380, RZ, 0xc0, !PT ;  /* 0x0000038017067812 */ /* 0x000fe400078ec0ff */
[----:B------:R-:W-:Y:S02]  /*8fe0*/  SHF.R.U64 R7, R7, 0x3, RZ ;  /* 0x0000000307077819 */ /* 0x000fe400000012ff */
[----:B------:R-:W-:Y:S02]  /*8ff0*/  LOP3.LUT R10, R35, 0x380, RZ, 0xc0, !PT ;  /* 0x00000380230a7812 */ /* 0x000fe400078ec0ff */
[----:B------:R-:W-:Y:S02]  /*9000*/  LOP3.LUT R12, R99, 0x380, RZ, 0xc0, !PT ;  /* 0x00000380630c7812 */ /* 0x000fe400078ec0ff */
[----:B------:R-:W-:Y:S02]  /*9010*/  LOP3.LUT R30, R7, R8, RZ, 0x3c, !PT ;  /* 0x00000008071e7212 */ /* 0x000fe400078e3cff */
[----:B------:R-:W-:-:S02]  /*9020*/  SHF.R.U64 R6, R6, 0x3, RZ ;  /* 0x0000000306067819 */ /* 0x000fc400000012ff */
[----:B------:R-:W-:Y:S02]  /*9030*/  SHF.R.U64 R10, R10, 0x3, RZ ;  /* 0x000000030a0a7819 */ /* 0x000fe400000012ff */
[----:B------:R-:W-:Y:S02]  /*9040*/  LOP3.LUT R8, R101, 0x380, RZ, 0xc0, !PT ;  /* 0x0000038065087812 */ /* 0x000fe400078ec0ff */
[----:B------:R-:W-:Y:S02]  /*9050*/  SHF.R.U64 R12, R12, 0x3, RZ ;  /* 0x000000030c0c7819 */ /* 0x000fe400000012ff */
[----:B------:R-:W-:Y:S02]  /*9060*/  LOP3.LUT R32, R6, R23, RZ, 0x3c, !PT ;  /* 0x0000001706207212 */ /* 0x000fe400078e3cff */
[----:B------:R-:W-:Y:S02]  /*9070*/  LOP3.LUT R28, R10, R35, RZ, 0x3c, !PT ;  /* 0x000000230a1c7212 */ /* 0x000fe400078e3cff */
[----:B------:R-:W-:-:S02]  /*9080*/  SHF.R.U64 R8, R8, 0x3, RZ ;  /* 0x0000000308087819 */ /* 0x000fc400000012ff */
[----:B------:R-:W-:Y:S02]  /*9090*/  LOP3.LUT R10, R103, 0x380, RZ, 0xc0, !PT ;  /* 0x00000380670a7812 */ /* 0x000fe400078ec0ff */
[----:B------:R-:W-:Y:S02]  /*90a0*/  LOP3.LUT R23, R34, 0x380, RZ, 0xc0, !PT ;  /* 0x0000038022177812 */ /* 0x000fe400078ec0ff */
[----:B------:R-:W-:Y:S02]  /*90b0*/  LOP3.LUT R14, R12, R99, RZ, 0x3c, !PT ;  /* 0x000000630c0e7212 */ /* 0x000fe400078e3cff */
[----:B------:R-:W-:Y:S02]  /*90c0*/  LOP3.LUT R12, R8, R101, RZ, 0x3c, !PT ;  /* 0x00000065080c7212 */ /* 0x000fe400078e3cff */
[----:B------:R-:W-:Y:S02]  /*90d0*/  SHF.R.U64 R10, R10, 0x3, RZ ;  /* 0x000000030a0a7819 */ /* 0x000fe400000012ff */
[----:B------:R-:W-:-:S02]  /*90e0*/  SHF.R.U64 R23, R23, 0x3, RZ ;  /* 0x0000000317177819 */ /* 0x000fc400000012ff */
[-C--:B------:R-:W-:Y:S02]  /*90f0*/  IADD3.X R9, RZ, R5.reuse, RZ, P0, !PT ;  /* 0x00000005ff097210 */ /* 0x080fe400007fe4ff */
[----:B------:R-:W-:Y:S02]  /*9100*/  MOV R26, R4 ;  /* 0x00000004001a7202 */ /* 0x000fe40000000f00 */
[----:B------:R-:W-:Y:S02]  /*9110*/  F2FP.BF16.F32.PACK_AB R4, R3, R2 ;  /* 0x000000020304723e */ /* 0x000fe400000010ff */
[----:B------:R-:W-:Y:S02]  /*9120*/  F2FP.BF16.F32.PACK_AB R5, R91, R90 ;  /* 0x0000005a5b05723e */ /* 0x000fe400000010ff */
[----:B------:R-:W-:Y:S02]  /*9130*/  F2FP.BF16.F32.PACK_AB R6, R21, R20 ;  /* 0x000000141506723e */ /* 0x000fe400000010ff */
[----:B------:R-:W-:-:S02]  /*9140*/  F2FP.BF16.F32.PACK_AB R7, R93, R92 ;  /* 0x0000005c5d07723e */ /* 0x000fc400000010ff */
[----:B------:R-:W-:Y:S02]  /*9150*/  MOV R99, R14 ;  /* 0x0000000e00637202 */ /* 0x000fe40000000f00 */
[----:B------:R-:W-:Y:S01]  /*9160*/  MOV R98, R12 ;  /* 0x0000000c00627202 */ /* 0x000fe20000000f00 */
[----:B------:R0:W-:Y:S01]  /*9170*/  STSM.16.M88.4 [R26], R4 ;  /* 0x000000041a007844 */ /* 0x0001e20000000200 */
[----:B------:R-:W-:Y:S02]  /*9180*/  LOP3.LUT R10, R10, R103, RZ, 0x3c, !PT ;  /* 0x000000670a0a7212 */ /* 0x000fe400078e3cff */
[----:B------:R-:W-:Y:S02]  /*9190*/  LOP3.LUT R8, R23, R34, RZ, 0x3c, !PT ;  /* 0x0000002217087212 */ /* 0x000fe400078e3cff */
[----:B------:R-:W-:Y:S02]  /*91a0*/  MOV R102, R32 ;  /* 0x0000002000667202 */ /* 0x000fe40000000f00 */
        /* <DEDUP_REMOVED lines=8> */
[----:B------:R-:W-:Y:S01]  /*9230*/  STSM.16.M88.4 [R102], R12 ;  /* 0x0000000c66007844 */ /* 0x000fe20000000200 */
[----:B------:R-:W-:Y:S02]  /*9240*/  F2FP.BF16.F32.PACK_AB R30, R45, R44 ;  /* 0x0000002c2d1e723e */ /* 0x000fe400000010ff */
[----:B------:R-:W-:Y:S02]  /*9250*/  F2FP.BF16.F32.PACK_AB R31, R47, R46 ;  /* 0x0000002e2f1f723e */ /* 0x000fe400000010ff */
[----:B------:R-:W-:Y:S02]  /*9260*/  F2FP.BF16.F32.PACK_AB R32, R49, R48 ;  /* 0x000000303120723e */ /* 0x000fe400000010ff */
[----:B------:R-:W-:Y:S01]  /*9270*/  F2FP.BF16.F32.PACK_AB R33, R51, R50 ;  /* 0x000000323321723e */ /* 0x000fe200000010ff */
[----:B------:R-:W-:Y:S01]  /*9280*/  STSM.16.M88.4 [R101], R28 ;  /* 0x0000001c65007844 */ /* 0x000fe20000000200 */
[----:B------:R-:W-:-:S02]  /*9290*/  F2FP.BF16.F32.PACK_AB R34, R53, R52 ;  /* 0x000000343522723e */ /* 0x000fc400000010ff */
[----:B------:R-:W-:Y:S02]  /*92a0*/  F2FP.BF16.F32.PACK_AB R35, R55, R54 ;  /* 0x000000363723723e */ /* 0x000fe400000010ff */
[----:B------:R-:W-:Y:S02]  /*92b0*/  MOV R23, R10 ;  /* 0x0000000a00177202 */ /* 0x000fe40000000f00 */
[----:B0-----:R-:W-:Y:S01]  /*92c0*/  MOV R26, R8 ;  /* 0x00000008001a7202 */ /* 0x001fe20000000f00 */
[----:B------:R0:W-:Y:S01]  /*92d0*/  STSM.16.M88.4 [R100], R32 ;  /* 0x0000002064007844 */ /* 0x0001e20000000200 */
[----:B------:R-:W-:Y:S02]  /*92e0*/  F2FP.BF16.F32.PACK_AB R4, R57, R56 ;  /* 0x000000383904723e */ /* 0x000fe400000010ff */
[----:B------:R-:W-:Y:S02]  /*92f0*/  F2FP.BF16.F32.PACK_AB R5, R59, R58 ;  /* 0x0000003a3b05723e */ /* 0x000fe400000010ff */
[----:B------:R-:W-:-:S02]  /*9300*/  F2FP.BF16.F32.PACK_AB R6, R61, R60 ;  /* 0x0000003c3d06723e */ /* 0x000fc400000010ff */
[----:B------:R-:W-:Y:S02]  /*9310*/  F2FP.BF16.F32.PACK_AB R7, R63, R62 ;  /* 0x0000003e3f07723e */ /* 0x000fe400000010ff */
[----:B------:R-:W-:Y:S02]  /*9320*/  F2FP.BF16.F32.PACK_AB R8, R65, R64 ;  /* 0x000000404108723e */ /* 0x000fe400000010ff */
[----:B------:R-:W-:Y:S01]  /*9330*/  F2FP.BF16.F32.PACK_AB R9, R67, R66 ;  /* 0x000000424309723e */ /* 0x000fe200000010ff */
[----:B------:R-:W-:Y:S01]  /*9340*/  STSM.16.M88.4 [R99], R4 ;  /* 0x0000000463007844 */ /* 0x000fe20000000200 */
[----:B------:R-:W-:Y:S02]  /*9350*/  F2FP.BF16.F32.PACK_AB R10, R69, R68 ;  /* 0x00000044450a723e */ /* 0x000fe400000010ff */
        /* <DEDUP_REMOVED lines=8> */
[----:B------:R-:W-:-:S02]  /*93e0*/  F2FP.BF16.F32.PACK_AB R15, R79, R78 ;  /* 0x0000004e4f0f723e */ /* 0x000fc400000010ff */
[----:B------:R-:W-:Y:S02]  /*93f0*/  F2FP.BF16.F32.PACK_AB R28, R81, R80 ;  /* 0x00000050511c723e */ /* 0x000fe400000010ff */
        /* <DEDUP_REMOVED lines=17> */
[----:B------:R-:W-:Y:S01]  /*9510*/  IMAD.U32 R23, RZ, RZ, UR4 ;  /* 0x00000004ff177e24 */ /* 0x000fe2000f8e00ff */
        /* <DEDUP_REMOVED lines=10> */
[----:B------:R-:W-:Y:S01]  /*95c0*/  VIADD R11, R18, UR43 ;  /* 0x0000002b120b7c36 */ /* 0x000fe20008000000 */
[----:B------:R-:W-:Y:S01]  /*95d0*/  UISETP.NE.U32.AND UP0, UPT, UR10, URZ, UPT ;  /* 0x0000003f0a00728c */ /* 0x000fe2000bf05070 */
[----:B------:R0:W5:Y:S01]  /*95e0*/  @P4 LDG.E R23, desc[UR36][R4.64] ;  /* 0x0000002404174981 */ /* 0x000162000c1e1900 */
[----:B------:R-:W-:Y:S01]  /*95f0*/  UMOV UR4, URZ ;  /* 0x0000003f00047c82 */ /* 0x000fe20008000000 */
[----:B------:R-:W-:Y:S01]  /*9600*/  USEL UR16, UR15, URZ, UP1 ;  /* 0x0000003f0f107287 */ /* 0x000fe20008800000 */
[----:B------:R-:W-:Y:S01]  /*9610*/  IMAD.MOV.U32 R7, RZ, RZ, R11 ;  /* 0x000000ffff077224 */ /* 0x000fe200078e000b */
[----:B------:R-:W-:-:S04]  /*9620*/  UISETP.NE.AND.EX UP0, UPT, UR11, URZ, UPT, UP0 ;  /* 0x0000003f0b00728c */ /* 0x000fc8000bf05300 */
[----:B------:R-:W-:Y:S01]  /*9630*/  USEL UR7, UR14, URZ, !UP0 ;  /* 0x0000003f0e077287 */ /* 0x000fe2000c000000 */
[----:B------:R-:W-:Y:S01]  /*9640*/  ULDC.64 UR10, c[0x0][UR18+0x220] ;  /* 0x00008800120a7abb */ /* 0x000fe20008000a00 */
[----:B------:R-:W-:Y:S01]  /*9650*/  USEL UR17, UR13, URZ, !UP0 ;  /* 0x0000003f0d117287 */ /* 0x000fe2000c000000 */
[----:B0-----:R-:W-:Y:S01]  /*9660*/  @P1 IMAD.HI.U32 R4, R11, R6, RZ ;  /* 0x000000060b041227 */ /* 0x001fe200078e00ff */
[----:B------:R-:W-:Y:S01]  /*9670*/  ULDC.64 UR8, c[0x0][UR18+0x218] ;  /* 0x0000860012087abb */ /* 0x000fe20008000a00 */
[----:B------:R-:W-:Y:S01]  /*9680*/  UIMAD UR11, UR11, UR7, URZ ;  /* 0x000000070b0b72a4 */ /* 0x000fe2000f8e023f */
[----:B------:R-:W-:Y:S01]  /*9690*/  ULDC.64 UR12, c[0x0][UR18+0x228] ;  /* 0x00008a00120c7abb */ /* 0x000fe20008000a00 */
[----:B------:R-:W-:Y:S02]  /*96a0*/  UIMAD.WIDE.U32 UR14, UR8, UR19, URZ ;  /* 0x00000013080e72a5 */ /* 0x000fe4000f8e003f */
[----:B------:R-:W-:Y:S01]  /*96b0*/  UIMAD UR19, UR9, UR19, URZ ;  /* 0x00000013091372a4 */ /* 0x000fe2000f8e023f */
[----:B-1----:R-:W-:Y:S01]  /*96c0*/  @P1 SHF.R.U32.HI R7, RZ, R9, R4 ;  /* 0x00000009ff071219 */ /* 0x002fe20000011604 */
[----:B------:R-:W-:-:S02]  /*96d0*/  UIMAD.WIDE.U32 UR20, UR12, UR16, URZ ;  /* 0x000000100c1472a5 */ /* 0x000fc4000f8e003f */
[----:B------:R-:W-:Y:S02]  /*96e0*/  UIMAD.WIDE.U32 UR8, UR10, UR7, URZ ;  /* 0x000000070a0872a5 */ /* 0x000fe4000f8e003f */
[----:B------:R-:W-:Y:S01]  /*96f0*/  UIMAD UR12, UR13, UR16, URZ ;  /* 0x000000100d0c72a4 */ /* 0x000fe2000f8e023f */
[----:B------:R-:W-:Y:S01]  /*9700*/  IMAD.MOV R9, RZ, RZ, -R7 ;  /* 0x000000ffff097224 */ /* 0x000fe200078e0a07 */
[----:B------:R-:W-:Y:S01]  /*9710*/  UIMAD UR11, UR10, UR17, UR11 ;  /* 0x000000110a0b72a4 */ /* 0x000fe2000f8e020b */
[----:B------:R-:W-:Y:S01]  /*9720*/  IMAD.U32 R4, RZ, RZ, UR20 ;  /* 0x00000014ff047e24 */ /* 0x000fe2000f8e00ff */
[----:B------:R-:W-:Y:S02]  /*9730*/  UIADD3 UR12, UR21, UR12, URZ ;  /* 0x0000000c150c7290 */ /* 0x000fe4000fffe03f */
[----:B------:R-:W-:Y:S01]  /*9740*/  IMAD.U32 R5, RZ, RZ, UR21 ;  /* 0x00000015ff057e24 */ /* 0x000fe2000f8e00ff */
[----:B------:R-:W-:Y:S01]  /*9750*/  UIADD3 UR10, UR9, UR11, URZ ;  /* 0x0000000b090a7290 */ /* 0x000fe2000fffe03f */
[----:B------:R-:W-:Y:S01]  /*9760*/  IMAD R9, R26, R9, R11 ;  /* 0x000000091a097224 */ /* 0x000fe200078e020b */
[----:B------:R-:W-:Y:S01]  /*9770*/  UIADD3 UR19, UR15, UR19, URZ ;  /* 0x000000130f137290 */ /* 0x000fe2000fffe03f */
[----:B------:R-:W-:Y:S01]  /*9780*/  SHF.R.S32.HI R5, RZ, 0x1f, R7 ;  /* 0x0000001fff057819 */ /* 0x000fe20000011407 */
[----:B------:R-:W-:Y:S01]  /*9790*/  IMAD.U32 R8, RZ, RZ, UR12 ;  /* 0x0000000cff087e24 */ /* 0x000fe2000f8e00ff */
[----:B------:R-:W-:Y:S01]  /*97a0*/  ULDC.64 UR12, c[0x0][0xba8] ;  /* 0x0002ea00000c7ab9 */ /* 0x000fe20000000a00 */
[----:B------:R-:W-:Y:S01]  /*97b0*/  SHF.R.S32.HI R6, RZ, 0x1f, R9 ;  /* 0x0000001fff067819 */ /* 0x000fe20000011409 */
[----:B------:R-:W-:Y:S01]  /*97c0*/  @!UP1 ULDC UR12, c[0x0][0xb50] ;  /* 0x0002d400000c9ab9 */ /* 0x000fe20000000800 */
[----:B------:R-:W-:Y:S01]  /*97d0*/  @!UP1 ULDC UR13, c[0x0][0xb54] ;  /* 0x0002d500000d9ab9 */ /* 0x000fe20000000800 */
[----:B--2---:R-:W-:-:S13]  /*97e0*/  @P0 R2UR UR4, R34 ;  /* 0x00000000220402ca */ /* 0x004fda00000e0000 */
[----:B------:R-:W-:Y:S02]  /*97f0*/  UIADD3 UR14, UP0, UP2, UR8, UR14, UR4 ;  /* 0x0000000e080e7290 */ /* 0x000fe4000fa1e004 */
[----:B------:R-:W-:Y:S01]  /*9800*/  USHF.R.S32.HI UR11, URZ, 0x1f, UR4 ;  /* 0x0000001f3f0b7899 */ /* 0x000fe20008011404 */
[----:B------:R-:W-:-:S03]  /*9810*/  ULDC.64 UR8, c[0x0][UR18+0x210] ;  /* 0x0000840012087abb */ /* 0x000fc60008000a00 */
[----:B------:R-:W-:Y:S01]  /*9820*/  UIADD3.X UR10, UR10, UR19, UR11, UP0, UP2 ;  /* 0x000000130a0a7290 */ /* 0x000fe200087e440b */
[----:B------:R-:W-:Y:S01]  /*9830*/  IADD3 R4, P2, P3, R7, UR14, R4 ;  /* 0x0000000e07047c10 */ /* 0x000fe2000fb5e004 */
[----:B------:R-:W-:-:S04]  /*9840*/  IMAD R7, R9, UR9, RZ ;  /* 0x0000000909077c24 */ /* 0x000fc8000f8e02ff */
[----:B------:R-:W-:Y:S01]  /*9850*/  IADD3.X R5, R5, UR10, R8, P2, P3 ;  /* 0x0000000a05057c10 */ /* 0x000fe200097e6408 */
[----:B------:R-:W-:Y:S02]  /*9860*/  IMAD R7, R6, UR8, R7 ;  /* 0x0000000806077c24 */ /* 0x000fe4000f8e0207 */
        /* <DEDUP_REMOVED lines=9> */
.L_x_2416:
[----:B------:R-:W-:Y:S01]  /*9900*/  SHFL.IDX PT, R4, R9, RZ, 0x1c1f ;  /* 0x001c1fff09047589 */ /* 0x000fe200000e0000 */
[----:B------:R-:W-:Y:S01]  /*9910*/  VIADD R12, R199, UR43 ;  /* 0x0000002bc70c7c36 */ /* 0x000fe20008000000 */
[----:B------:R-:W-:Y:S01]  /*9920*/  LOP3.LUT P0, RZ, R182, 0x3, RZ, 0xc0, !PT ;  /* 0x00000003b6ff7812 */ /* 0x000fe2000780c0ff */
[----:B-----5:R-:W-:Y:S01]  /*9930*/  IMAD R23, R23, R26, RZ ;  /* 0x0000001a17177224 */ /* 0x020fe200078e02ff */
[----:B------:R-:W0:Y:S01]  /*9940*/  SHFL.IDX PT, R5, R10, RZ, 0x1c1f ;  /* 0x001c1fff0a057589 */ /* 0x000e2200000e0000 */
[C---:B------:R-:W-:Y:S01]  /*9950*/  VIADD R8, R12.reuse, 0x8 ;  /* 0x000000080c087836 */ /* 0x040fe20000000000 */
[----:B------:R-:W-:Y:S02]  /*9960*/  PLOP3.LUT P3, PT, PT, PT, UP1, 0x80, 0x0 ;  /* 0x000000000000781c */ /* 0x000fe40003f6f018 */
[----:B------:R-:W-:Y:S01]  /*9970*/  SHFL.IDX PT, R6, R9, 0x1, 0x1c1f ;  /* 0x003c1f0009067f89 */ /* 0x000fe200000e0000 */
[-C--:B------:R-:W-:Y:S02]  /*9980*/  ISETP.GE.OR P2, PT, R12, R23.reuse, P0 ;  /* 0x000000170c00720c */ /* 0x080fe40000746670 */
[-C--:B------:R-:W-:Y:S01]  /*9990*/  ISETP.GE.OR P0, PT, R8, R23.reuse, P0 ;  /* 0x000000170800720c */ /* 0x080fe20000706670 */
[----:B------:R-:W1:Y:S10]  /*99a0*/  SHFL.IDX PT, R7, R10, 0x1, 0x1c1f ;  /* 0x003c1f000a077f89 */ /* 0x000e7400000e0000 */
[----:B0-----:R0:W-:Y:S01]  /*99b0*/  @!P2 ST.E desc[UR36][R4.64], R96 ;  /* 0x000000600400a985 */ /* 0x0011e2000c101924 */
[----:B------:R-:W-:-:S03]  /*99c0*/  ISETP.GE.AND P2, PT, R12, R23, PT ;  /* 0x000000170c00720c */ /* 0x000fc60003f46270 */
[----:B-1----:R0:W-:Y:S01]  /*99d0*/  @!P0 ST.E desc[UR36][R6.64], R0 ;  /* 0x0000000006008985 */ /* 0x0021e2000c101924 */
[----:B------:R-:W-:Y:S01]  /*99e0*/  ISETP.GE.AND P0, PT, R8, R23, PT ;  /* 0x000000170800720c */ /* 0x000fe20003f06270 */
[----:B------:R-:W-:-:S12]  /*99f0*/  @P3 BRA `(.L_x_2417) ;  /* 0x00000008008c3947 */ /* 0x000fd80003800000 */
[----:B------:R-:W-:Y:S01]  /*9a00*/  IMAD R3, R179, 0x40, R16 ;  /* 0x00000040b3037824 */ /* 0x000fe200078e0210 */
[----:B------:R-:W-:Y:S01]  /*9a10*/  ULDC.64 UR12, c[0x0][0xaa0] ;  /* 0x0002a800000c7ab9 */ /* 0x000fe20000000a00 */
[----:B------:R-:W-:Y:S02]  /*9a20*/  R2UR UR14, R178 ;  /* 0x00000000b20e72ca */ /* 0x000fe400000e0000 */
[----:B------:R-:W-:-:S03]  /*9a30*/  IMAD.WIDE R24, R3, 0x2, R24 ;  /* 0x0000000203187825 */ /* 0x000fc600078e0218 */
[C---:B------:R-:W-:Y:S02]  /*9a40*/  IADD3 R9, P6, R24.reuse, 0x1000, RZ ;  /* 0x0000100018097810 */ /* 0x040fe40007fde0ff */
[C---:B------:R-:W-:Y:S02]  /*9a50*/  IADD3 R13, P5, R24.reuse, 0x2000, RZ ;  /* 0x00002000180d7810 */ /* 0x040fe40007fbe0ff */
[----:B------:R-:W-:Y:S02]  /*9a60*/  LOP3.LUT R8, R9, 0x380, RZ, 0xc0, !PT ;  /* 0x0000038009087812 */ /* 0x000fe400078ec0ff */
[----:B------:R-:W-:Y:S02]  /*9a70*/  IADD3 R29, P4, R24, 0x3000, RZ ;  /* 0x00003000181d7810 */ /* 0x000fe40007f9e0ff */
[----:B------:R-:W-:Y:S02]  /*9a80*/  SHF.R.U64 R8, R8, 0x3, RZ ;  /* 0x0000000308087819 */ /* 0x000fe400000012ff */
[----:B------:R-:W-:-:S02]  /*9a90*/  IADD3 R33, P3, R24, 0x4000, RZ ;  /* 0x0000400018217810 */ /* 0x000fc40007f7e0ff */
[----:B------:R-:W-:Y:S01]  /*9aa0*/  LOP3.LUT R8, R8, R9, RZ, 0x3c, !PT ;  /* 0x0000000908087212 */ /* 0x000fe200078e3cff */
[--C-:B------:R-:W-:Y:S01]  /*9ab0*/  IMAD.X R9, RZ, RZ, R25.reuse, P6 ;  /* 0x000000ffff097224 */ /* 0x100fe200030e0619 */
[C---:B------:R-:W-:Y:S02]  /*9ac0*/  IADD3 R3, P6, R24.reuse, 0x7000, RZ ;  /* 0x0000700018037810 */ /* 0x040fe40007fde0ff */
[C---:B------:R-:W-:Y:S02]  /*9ad0*/  IADD3 R37, P2, R24.reuse, 0x5000, RZ ;  /* 0x0000500018257810 */ /* 0x040fe40007f5e0ff */
[C---:B------:R-:W-:Y:S01]  /*9ae0*/  IADD3 R41, P0, R24.reuse, 0x6000, RZ ;  /* 0x0000600018297810 */ /* 0x040fe20007f1e0ff */
[----:B------:R-:W-:Y:S01]  /*9af0*/  IMAD.X R45, RZ, RZ, R25, P6 ;  /* 0x000000ffff2d7224 */ /* 0x000fe200030e0619 */
[----:B0-----:R-:W-:Y:S01]  /*9b00*/  LOP3.LUT R5, R24, 0x380, RZ, 0xc0, !PT ;  /* 0x0000038018057812 */ /* 0x001fe200078ec0ff */
[----:B------:R-:W-:Y:S01]  /*9b10*/  UIMAD UR10, UR11, UR12, URZ ;  /* 0x0000000c0b0a72a4 */ /* 0x000fe2000f8e023f */
[----:B------:R-:W-:Y:S01]  /*9b20*/  LOP3.LUT R0, R3, 0x380, RZ, 0xc0, !PT ;  /* 0x0000038003007812 */ /* 0x000fe200078ec0ff */
[----:B------:R-:W-:Y:S01]  /*9b30*/  UIMAD.WIDE.U32 UR8, UR4, UR12, URZ ;  /* 0x0000000c040872a5 */ /* 0x000fe2000f8e003f */
[----:B------:R-:W-:Y:S01]  /*9b40*/  LOP3.LUT R12, R13, 0x380, RZ, 0xc0, !PT ;  /* 0x000003800d0c7812 */ /* 0x000fe200078ec0ff */
[----:B------:R-:W5:Y:S01]  /*9b50*/  LD.E.128 R8, desc[UR36][R8.64] ;  /* 0x0000002408087980 */ /* 0x000f62000c101d00 */
[----:B------:R-:W-:-:S02]  /*9b60*/  LOP3.LUT R28, R29, 0x380, RZ, 0xc0, !PT ;  /* 0x000003801d1c7812 */ /* 0x000fc400078ec0ff */
[----:B------:R-:W-:Y:S02]  /*9b70*/  LOP3.LUT R32, R33, 0x380, RZ, 0xc0, !PT ;  /* 0x0000038021207812 */ /* 0x000fe400078ec0ff */
[----:B------:R-:W-:Y:S02]  /*9b80*/  LOP3.LUT R36, R37, 0x380, RZ, 0xc0, !PT ;  /* 0x0000038025247812 */ /* 0x000fe400078ec0ff */
[----:B------:R-:W-:Y:S02]  /*9b90*/  LOP3.LUT R40, R41, 0x380, RZ, 0xc0, !PT ;  /* 0x0000038029287812 */ /* 0x000fe400078ec0ff */
[----:B------:R-:W-:Y:S02]  /*9ba0*/  SHF.R.U64 R5, R5, 0x3, RZ ;  /* 0x0000000305057819 */ /* 0x000fe400000012ff */
[----:B------:R-:W-:Y:S02]  /*9bb0*/  SHF.R.U64 R0, R0, 0x3, RZ ;  /* 0x0000000300007819 */ /* 0x000fe400000012ff */
[----:B------:R-:W-:-:S02]  /*9bc0*/  SHF.R.U64 R12, R12, 0x3, RZ ;  /* 0x000000030c0c7819 */ /* 0x000fc400000012ff */
[----:B------:R-:W-:Y:S02]  /*9bd0*/  SHF.R.U64 R28, R28, 0x3, RZ ;  /* 0x000000031c1c7819 */ /* 0x000fe400000012ff */
[----:B------:R-:W-:Y:S02]  /*9be0*/  SHF.R.U64 R32, R32, 0x3, RZ ;  /* 0x0000000320207819 */ /* 0x000fe400000012ff */
[----:B------:R-:W-:Y:S02]  /*9bf0*/  SHF.R.U64 R36, R36, 0x3, RZ ;  /* 0x0000000324247819 */ /* 0x000fe400000012ff */
[----:B------:R-:W-:Y:S02]  /*9c00*/  SHF.R.U64 R40, R40, 0x3, RZ ;  /* 0x0000000328287819 */ /* 0x000fe400000012ff */
[----:B------:R-:W-:Y:S02]  /*9c10*/  LOP3.LUT R24, R5, R24, RZ, 0x3c, !PT ;  /* 0x0000001805187212 */ /* 0x000fe400078e3cff */
[----:B------:R-:W-:-:S02]  /*9c20*/  LOP3.LUT R44, R0, R3, RZ, 0x3c, !PT ;  /* 0x00000003002c7212 */ /* 0x000fc400078e3cff */
[----:B------:R-:W0:Y:S01]  /*9c30*/  @P1 LDC R3, c[0x0][0xbec] ;  /* 0x0002fb00ff031b82 */ /* 0x000e220000000800 */
        /* <DEDUP_REMOVED lines=10> */
[----:B------:R1:W5:Y:S01]  /*9ce0*/  LD.E.128 R4, desc[UR36][R24.64] ;  /* 0x0000002418047980 */ /* 0x000362000c101d00 */
[----:B------:R-:W-:Y:S01]  /*9cf0*/  UIMAD UR10, UR4, UR13, UR10 ;  /* 0x0000000d040a72a4 */ /* 0x000fe2000f8e020a */
[----:B------:R-:W-:-:S02]  /*9d00*/  LEA R0, R22, R179, 0x5 ;  /* 0x000000b316007211 */ /* 0x000fc400078e28ff */
[----:B------:R-:W5:Y:S04]  /*9d10*/  LD.E.128 R12, desc[UR36][R12.64] ;  /* 0x000000240c0c7980 */ /* 0x000f68000c101d00 */
[----:B------:R-:W5:Y:S01]  /*9d20*/  LD.E.128 R28, desc[UR36][R28.64] ;  /* 0x000000241c1c7980 */ /* 0x000f62000c101d00 */
[----:B-1----:R-:W1:Y:S01]  /*9d30*/  @P1 LDC R25, c[0x0][0xbf0] ;  /* 0x0002fc00ff191b82 */ /* 0x002e620000000800 */
[----:B------:R-:W-:Y:S02]  /*9d40*/  UIADD3 UR9, UR9, UR10, URZ ;  /* 0x0000000a09097290 */ /* 0x000fe4000fffe03f */
[----:B------:R-:W5:Y:S01]  /*9d50*/  LD.E.128 R32, desc[UR36][R32.64] ;  /* 0x0000002420207980 */ /* 0x000f62000c101d00 */
[----:B------:R-:W-:Y:S01]  /*9d60*/  ULDC.64 UR10, c[0x0][0xae8] ;  /* 0x0002ba00000a7ab9 */ /* 0x000fe20000000a00 */
[----:B------:R-:W-:Y:S01]  /*9d70*/  VIADD R20, R0, UR43 ;  /* 0x0000002b00147c36 */ /* 0x000fe20008000000 */
[----:B------:R-:W-:Y:S01]  /*9d80*/  UIMAD.WIDE.U32 UR8, UR14, UR10, UR8 ;  /* 0x0000000a0e0872a5 */ /* 0x000fe2000f8e0008 */
[----:B------:R-:W5:Y:S01]  /*9d90*/  LD.E.128 R36, desc[UR36][R36.64] ;  /* 0x0000002424247980 */ /* 0x000f62000c101d00 */
[----:B------:R-:W-:Y:S01]  /*9da0*/  USHF.R.S32.HI UR4, URZ, 0x1f, UR7 ;  /* 0x0000001f3f047899 */ /* 0x000fe20008011407 */
[----:B0-----:R-:W-:Y:S01]  /*9db0*/  @P1 IMAD.HI.U32 R0, R20, R3, RZ ;  /* 0x0000000314001227 */ /* 0x001fe200078e00ff */
[----:B------:R-:W-:Y:S01]  /*9dc0*/  UIMAD UR9, UR14, UR11, UR9 ;  /* 0x0000000b0e0972a4 */ /* 0x000fe2000f8e0209 */
[----:B------:R-:W5:Y:S02]  /*9dd0*/  LD.E.128 R40, desc[UR36][R40.64] ;  /* 0x0000002428287980 */ /* 0x000f64000c101d00 */
[----:B------:R-:W-:-:S02]  /*9de0*/  ULDC.64 UR10, c[0x0][0xaf0] ;  /* 0x0002bc00000a7ab9 */ /* 0x000fc40000000a00 */
[----:B------:R-:W-:Y:S01]  /*9df0*/  UIMAD UR4, UR4, UR10, URZ ;  /* 0x0000000a040472a4 */ /* 0x000fe2000f8e023f */
[----:B------:R-:W-:Y:S01]  /*9e00*/  IMAD.MOV.U32 R21, RZ, RZ, R20 ;  /* 0x000000ffff157224 */ /* 0x000fe200078e0014 */
[----:B------:R-:W-:Y:S01]  /*9e10*/  UIMAD.WIDE.U32 UR8, UR7, UR10, UR8 ;  /* 0x0000000a070872a5 */ /* 0x000fe2000f8e0008 */
[----:B------:R-:W5:Y:S01]  /*9e20*/  LD.E.128 R44, desc[UR36][R44.64] ;  /* 0x000000242c2c7980 */ /* 0x000f62000c101d00 */
[----:B------:R-:W-:-:S03]  /*9e30*/  UIMAD UR4, UR7, UR11, UR4 ;  /* 0x0000000b070472a4 */ /* 0x000fc6000f8e0204 */
[----:B------:R-:W-:Y:S01]  /*9e40*/  ULDC.64 UR10, c[0x0][0xae0] ;  /* 0x0002b800000a7ab9 */ /* 0x000fe20000000a00 */
[----:B-1----:R-:W-:Y:S01]  /*9e50*/  @P1 SHF.R.U32.HI R21, RZ, R25, R0 ;  /* 0x00000019ff151219 */ /* 0x002fe20000011600 */
[----:B------:R-:W-:Y:S02]  /*9e60*/  UIADD3 UR4, UR9, UR4, URZ ;  /* 0x0000000409047290 */ /* 0x000fe4000fffe03f */
        /* <DEDUP_REMOVED lines=12> */
[----:B------:R-:W-:Y:S02]  /*9f30*/  IMAD R25, R26, R25, R20 ;  /* 0x000000191a197224 */ /* 0x000fe400078e0214 */
[----:B------:R-:W-:Y:S02]  /*9f40*/  IMAD.U32 R3, RZ, RZ, UR4 ;  /* 0x00000004ff037e24 */ /* 0x000fe4000f8e00ff */
[C---:B------:R-:W-:Y:S01]  /*9f50*/  IMAD R49, R21.reuse, UR11, R0 ;  /* 0x0000000b15317c24 */ /* 0x040fe2000f8e0200 */
        /* <DEDUP_REMOVED lines=10> */
[----:B------:R-:W-:Y:S01]  /*a000*/  LEA R24, P3, R2, UR8, 0x1 ;  /* 0x0000000802187c11 */ /* 0x000fe2000f8608ff */
        /* <DEDUP_REMOVED lines=15> */
[CC--:B-1----:R-:W-:Y:S02]  /*a100*/  @!P2 LEA R2, P4, R16.reuse, R20.reuse, 0x1 ;  /* 0x000000141002a211 */ /* 0x0c2fe400078808ff */
[C---:B------:R-:W-:Y:S02]  /*a110*/  @!P3 LEA R20, P5, R19.reuse, R20, 0x1 ;  /* 0x000000141314b211 */ /* 0x040fe400078a08ff */
[-C--:B--2---:R-:W-:Y:S02]  /*a120*/  @!P2 LEA.HI.X R3, R16, R0.reuse, R203, 0x1, P4 ;  /* 0x000000001003a211 */ /* 0x084fe400020f0ccb */
[----:B------:R-:W-:-:S03]  /*a130*/  @!P3 LEA.HI.X R21, R19, R0, R202, 0x1, P5 ;  /* 0x000000001315b211 */ /* 0x000fc600028f0cca */
[----:B-----5:R3:W-:Y:S04]  /*a140*/  @!P2 ST.E.128 desc[UR36][R2.64], R4 ;  /* 0x000000040200a985 */ /* 0x0207e8000c101d24 */
[----:B------:R3:W-:Y:S02]  /*a150*/  @!P3 ST.E.128 desc[UR36][R20.64], R32 ;  /* 0x000000201400b985 */ /* 0x0007e4000c101d24 */
.L_x_2419:
[----:B------:R-:W-:Y:S05]  /*a160*/  BSYNC B1 ;  /* 0x0000000000017941 */ /* 0x000fea0003800000 */
.L_x_2418:
[----:B--2---:R2:W4:Y:S01]  /*a170*/  SHFL.IDX PT, R0, R25, 0x1, 0x181f ;  /* 0x00381f0019007f89 */ /* 0x00452200000e0000 */
        /* <DEDUP_REMOVED lines=12> */
.L_x_2421:
[----:B------:R-:W-:Y:S05]  /*a240*/  BSYNC B1 ;  /* 0x0000000000017941 */ /* 0x000fea0003800000 */
.L_x_2420:
        /* <DEDUP_REMOVED lines=13> */
.L_x_2423:
[----:B------:R-:W-:Y:S05]  /*a320*/  BSYNC B1 ;  /* 0x0000000000017941 */ /* 0x000fea0003800000 */
.L_x_2422:
[----:B0-----:R-:W-:Y:S01]  /*a330*/  VIADD R0, R26, 0x60 ;  /* 0x000000601a007836 */ /* 0x001fe20000000000 */
[----:B--2-4-:R-:W4:Y:S04]  /*a340*/  SHFL.IDX PT, R25, R25, 0x3, 0x181f ;  /* 0x00781f0019197f89 */ /* 0x014f2800000e0000 */
[----:B------:R-:W-:Y:S01]  /*a350*/  ISETP.GE.AND P0, PT, R0, R23, PT ;  /* 0x000000170000720c */ /* 0x000fe20003f06270 */
[----:B------:R-:W0:-:S12]  /*a360*/  SHFL.IDX PT, R24, R24, 0x3, 0x181f ;  /* 0x00781f0018187f89 */ /* 0x000e1800000e0000 */
        /* <DEDUP_REMOVED lines=12> */
.L_x_2417:
        /* <DEDUP_REMOVED lines=12> */
[----:B------:R-:W-:Y:S01]  /*a4f0*/  BSSY B1, `(.L_x_2425) ;  /* 0x0000067000017945 */ /* 0x000fe20003800000 */
[----:B------:R-:W-:Y:S01]  /*a500*/  ULDC.64 UR10, c[0x0][0xb38] ;  /* 0x0002ce00000a7ab9 */ /* 0x000fe20000000a00 */
[----:B------:R-:W-:Y:S01]  /*a510*/  PRMT R97, RZ, 0x654, R97 ;  /* 0x00000654ff617816 */ /* 0x000fe20000000061 */
[----:B------:R-:W-:-:S04]  /*a520*/  UIMAD.WIDE.U32 UR8, UR15, UR10, UR8 ;  /* 0x0000000a0f0872a5 */ /* 0x000fc8000f8e0008 */
[----:B------:R-:W-:Y:S01]  /*a530*/  UIMAD UR9, UR15, UR11, UR9 ;  /* 0x0000000b0f0972a4 */ /* 0x000fe2000f8e0209 */
[----:B------:R2:W-:Y:S02]  /*a540*/  SYNCS.ARRIVE.TRANS64.RED.A1T0 RZ, [R97+URZ], RZ ;  /* 0x000000ff61ff79a7 */ /* 0x0005e4000810043f */
[----:B------:R-:W-:Y:S02]  /*a550*/  ULDC.64 UR10, c[0x0][0xb40] ;  /* 0x0002d000000a7ab9 */ /* 0x000fe40000000a00 */
[----:B------:R-:W-:Y:S02]  /*a560*/  UIMAD UR4, UR4, UR10, URZ ;  /* 0x0000000a040472a4 */ /* 0x000fe4000f8e023f */
[----:B------:R-:W-:Y:S01]  /*a570*/  UIMAD.WIDE.U32 UR8, UR7, UR10, UR8 ;  /* 0x0000000a070872a5 */ /* 0x000fe2000f8e0008 */
[----:B0-----:R-:W-:Y:S01]  /*a580*/  @P1 IMAD.HI.U32 R0, R11, R0, RZ ;  /* 0x000000000b001227 */ /* 0x001fe200078e00ff */
[----:B------:R-:W-:-:S03]  /*a590*/  UIMAD UR4, UR7, UR11, UR4 ;  /* 0x0000000b070472a4 */ /* 0x000fc6000f8e0204 */
        /* <DEDUP_REMOVED lines=33> */
[-C--:B0-----:R-:W-:Y:S02]  /*a7b0*/  @!P3 LEA R8, P5, R177, R6.reuse, 0x2 ;  /* 0x00000006b108b211 */ /* 0x081fe400078a10ff */
        /* <DEDUP_REMOVED lines=58> */
.L_x_2426:
[----:B------:R-:W-:Y:S05]  /*ab60*/  BSYNC B1 ;  /* 0x0000000000017941 */ /* 0x000fea0003800000 */
.L_x_2425:
        /* <DEDUP_REMOVED lines=10> */
[CC--:B------:R-:W-:Y:S02]  /*ac10*/  @!P0 LEA R8, P6, R176.reuse, R4.reuse, 0x2 ;  /* 0x00000004b0088211 */ /* 0x0c0fe400078c10ff */
        /* <DEDUP_REMOVED lines=19> */
[CC--:B0-----:R-:W-:Y:S02]  /*ad50*/  @!P0 LEA R2, P4, R172.reuse, R4.reuse, 0x2 ;  /* 0x00000004ac028211 */ /* 0x0c1fe400078810ff */
        /* <DEDUP_REMOVED lines=38> */
.L_x_2415:
[----:B------:R-:W-:Y:S01]  /*afc0*/  R2UR UR4, R161 ;  /* 0x00000000a10472ca */ /* 0x000fe200000e0000 */
[----:B------:R-:W-:Y:S01]  /*afd0*/  ULDC.64 UR8, c[0x0][0xc00] ;  /* 0x0003000000087ab9 */ /* 0x000fe20000000a00 */
[----:B------:R-:W-:Y:S01]  /*afe0*/  R2UR UR7, R23 ;  /* 0x00000000170772ca */ /* 0x000fe200000e0000 */
[----:B------:R-:W-:-:S04]  /*aff0*/  UISETP.NE.U32.AND UP0, UPT, UR8, URZ, UPT ;  /* 0x0000003f0800728c */ /* 0x000fc8000bf05070 */
[----:B------:R-:W-:-:S03]  /*b000*/  UISETP.NE.AND.EX UP0, UPT, UR9, URZ, UPT, UP0 ;  /* 0x0000003f0900728c */ /* 0x000fc6000bf05300 */
[----:B------:R-:W-:-:S03]  /*b010*/  ULDC.64 UR8, c[0x0][0xc00] ;  /* 0x0003000000087ab9 */ /* 0x000fc60000000a00 */
[----:B------:R-:W-:Y:S01]  /*b020*/  UIMAD.WIDE UR8, UR4, 0x4, UR8 ;  /* 0x00000004040878a5 */ /* 0x000fe2000f8e0208 */
[----:B------:R-:W-:-:S05]  /*b030*/  PLOP3.LUT P1, PT, PT, PT, UP0, 0x80, 0x0 ;  /* 0x000000000000781c */ /* 0x000fca0003f2f008 */
[----:B------:R-:W-:Y:S02]  /*b040*/  IMAD.U32 R2, RZ, RZ, UR8 ;  /* 0x00000008ff027e24 */ /* 0x000fe4000f8e00ff */
[----:B------:R-:W-:Y:S01]  /*b050*/  IMAD.U32 R3, RZ, RZ, UR9 ;  /* 0x00000009ff037e24 */ /* 0x000fe2000f8e00ff */
[----:B------:R-:W-:Y:S02]  /*b060*/  ULDC.64 UR8, c[0x0][0xc08] ;  /* 0x0003020000087ab9 */ /* 0x000fe40000000a00 */
[----:B------:R-:W-:-:S03]  /*b070*/  UISETP.NE.U32.AND UP1, UPT, UR8, URZ, UPT ;  /* 0x0000003f0800728c */ /* 0x000fc6000bf25070 */
[----:B------:R-:W2:Y:S01]  /*b080*/  @P1 LDG.E R6, desc[UR36][R2.64] ;  /* 0x0000002402061981 */ /* 0x000ea2000c1e1900 */
[----:B------:R-:W-:-:S06]  /*b090*/  UISETP.NE.AND.EX UP1, UPT, UR9, URZ, UPT, UP1 ;  /* 0x0000003f0900728c */ /* 0x000fcc000bf25310 */
[----:B------:R-:W-:-:S05]  /*b0a0*/  PLOP3.LUT P2, PT, PT, PT, UP1, 0x80, 0x0 ;  /* 0x000000000000781c */ /* 0x000fca0003f4f018 */
[----:B------:R-:W-:Y:S02]  /*b0b0*/  @UP1 ULDC.64 UR8, c[0x0][0xc08] ;  /* 0x0003020000081ab9 */ /* 0x000fe40000000a00 */
[----:B------:R-:W-:-:S03]  /*b0c0*/  @UP1 UIMAD.WIDE UR8, UR4, 0x4, UR8 ;  /* 0x00000004040818a5 */ /* 0x000fc6000f8e0208 */
[----:B------:R-:W-:Y:S02]  /*b0d0*/  ULDC UR4, c[0x0][0xa88] ;  /* 0x0002a20000047ab9 */ /* 0x000fe40000000800 */
[----:B------:R-:W-:Y:S01]  /*b0e0*/  MOV R0, UR4 ;  /* 0x0000000400007c02 */ /* 0x000fe20008000f00 */
        /* <DEDUP_REMOVED lines=15> */
.L_x_2427:
[----:B------:R-:W-:Y:S01]  /*b1e0*/  R2UR UR7, R161 ;  /* 0x00000000a10772ca */ /* 0x000fe200000e0000 */
[----:B------:R-:W-:Y:S01]  /*b1f0*/  BSSY B1, `(.L_x_2428) ;  /* 0x000003d000017945 */ /* 0x000fe20003800000 */
[----:B------:R-:W-:-:S11]  /*b200*/  R2UR UR8, R180 ;  /* 0x00000000b40872ca */ /* 0x000fd600000e0000 */
[----:B------:R-:W-:Y:S02]  /*b210*/  USEL UR7, UR7, URZ, !UP0 ;  /* 0x0000003f07077287 */ /* 0x000fe4000c000000 */
[----:B------:R-:W-:Y:S01]  /*b220*/  USEL UR10, UR8, URZ, !UP0 ;  /* 0x0000003f080a7287 */ /* 0x000fe2000c000000 */
[----:B------:R-:W-:Y:S11]  /*b230*/  @P0 BRA `(.L_x_2429) ;  /* 0x0000000000e00947 */ /* 0x000ff60003800000 */
[----:B------:R-:W0:Y:S01]  /*b240*/  S2R R3, SR_TID.X ;  /* 0x0000000000037919 */ /* 0x000e220000002100 */
[----:B------:R-:W1:Y:S01]  /*b250*/  LDC R9, c[0x0][0xbe8] ;  /* 0x0002fa00ff097b82 */ /* 0x000e620000000800 */
[----:B------:R-:W-:Y:S02]  /*b260*/  IMAD.U32 R4, RZ, RZ, UR43 ;  /* 0x0000002bff047e24 */ /* 0x000fe4000f8e00ff */
[----:B-1---5:R-:W-:-:S03]  /*b270*/  IMAD R2, R0, R9, RZ ;  /* 0x0000000900027224 */ /* 0x022fc600078e02ff */
        /* <DEDUP_REMOVED lines=17> */
[----:B------:R-:W-:Y:S02]  /*b390*/  UIMAD.WIDE.U32 UR16, UR8, UR19, URZ ;  /* 0x00000013081072a5 */ /* 0x000fe4000f8e003f */
[----:B------:R-:W-:Y:S01]  /*b3a0*/  UIMAD UR13, UR13, UR7, URZ ;  /* 0x000000070d0d72a4 */ /* 0x000fe2000f8e023f */
[----:B0-----:R-:W-:Y:S01]  /*b3b0*/  @P0 IMAD.HI.U32 R2, R4, R3, RZ ;  /* 0x0000000304020227 */ /* 0x001fe200078e00ff */
[----:B------:R-:W-:Y:S02]  /*b3c0*/  UIMAD UR19, UR9, UR19, URZ ;  /* 0x00000013091372a4 */ /* 0x000fe4000f8e023f */
[----:B------:R-:W-:Y:S02]  /*b3d0*/  UIMAD.WIDE.U32 UR8, UR12, UR7, URZ ;  /* 0x000000070c0872a5 */ /* 0x000fe4000f8e003f */
[----:B------:R-:W-:-:S02]  /*b3e0*/  UIMAD.WIDE.U32 UR22, UR14, UR11, URZ ;  /* 0x0000000b0e1672a5 */ /* 0x000fc4000f8e003f */
[----:B------:R-:W-:Y:S01]  /*b3f0*/  UIMAD UR11, UR15, UR11, URZ ;  /* 0x0000000b0f0b72a4 */ /* 0x000fe2000f8e023f */
[----:B-1----:R-:W-:Y:S01]  /*b400*/  @P0 SHF.R.U32.HI R5, RZ, R7, R2 ;  /* 0x00000007ff050219 */ /* 0x002fe20000011602 */
[----:B------:R-:W-:Y:S02]  /*b410*/  UIMAD UR13, UR12, UR10, UR13 ;  /* 0x0000000a0c0d72a4 */ /* 0x000fe4000f8e020d */
[----:B------:R-:W-:Y:S01]  /*b420*/  UIADD3 UR16, UP1, UP2, UR8, UR16, UR4 ;  /* 0x0000001008107290 */ /* 0x000fe2000fa3e004 */
[----:B------:R-:W-:Y:S01]  /*b430*/  IMAD.U32 R2, RZ, RZ, UR22 ;  /* 0x00000016ff027e24 */ /* 0x000fe2000f8e00ff */
[----:B------:R-:W-:Y:S01]  /*b440*/  UIADD3 UR8, UR23, UR11, URZ ;  /* 0x0000000b17087290 */ /* 0x000fe2000fffe03f */
[--C-:B------:R-:W-:Y:S01]  /*b450*/  IMAD.MOV R7, RZ, RZ, -R5.reuse ;  /* 0x000000ffff077224 */ /* 0x100fe200078e0a05 */
[----:B------:R-:W-:Y:S01]  /*b460*/  UIADD3 UR19, UR17, UR19, URZ ;  /* 0x0000001311137290 */ /* 0x000fe2000fffe03f */
[----:B------:R-:W-:Y:S01]  /*b470*/  IMAD.U32 R3, RZ, RZ, UR23 ;  /* 0x00000017ff037e24 */ /* 0x000fe2000f8e00ff */
[----:B------:R-:W-:Y:S01]  /*b480*/  UIADD3 UR11, UR9, UR13, URZ ;  /* 0x0000000d090b7290 */ /* 0x000fe2000fffe03f */
[----:B------:R-:W-:Y:S01]  /*b490*/  IMAD R7, R9, R7, R4 ;  /* 0x0000000709077224 */ /* 0x000fe200078e0204 */
[----:B------:R-:W-:Y:S01]  /*b4a0*/  IADD3 R2, P0, P1, R5, UR16, R2 ;  /* 0x0000001005027c10 */ /* 0x000fe2000f91e002 */
[----:B------:R-:W-:Y:S01]  /*b4b0*/  IMAD.U32 R6, RZ, RZ, UR8 ;  /* 0x00000008ff067e24 */ /* 0x000fe2000f8e00ff */
[----:B------:R-:W-:Y:S01]  /*b4c0*/  UIADD3.X UR11, UR11, UR19, UR20, UP1, UP2 ;  /* 0x000000130b0b7290 */ /* 0x000fe20008fe4414 */
[----:B------:R-:W-:Y:S01]  /*b4d0*/  SHF.R.S32.HI R5, RZ, 0x1f, R5 ;  /* 0x0000001fff057819 */ /* 0x000fe20000011405 */
[----:B------:R-:W-:Y:S01]  /*b4e0*/  ULDC.64 UR8, c[0x0][UR18+0x210] ;  /* 0x0000840012087abb */ /* 0x000fe20008000a00 */
[----:B------:R-:W-:Y:S01]  /*b4f0*/  SHF.R.S32.HI R4, RZ, 0x1f, R7 ;  /* 0x0000001fff047819 */ /* 0x000fe20000011407 */
[----:B------:R-:W-:Y:S01]  /*b500*/  IMAD R9, R7, UR9, RZ ;  /* 0x0000000907097c24 */ /* 0x000fe2000f8e02ff */
[----:B------:R-:W-:Y:S01]  /*b510*/  ULDC.64 UR12, c[0x0][0xba8] ;  /* 0x0002ea00000c7ab9 */ /* 0x000fe20000000a00 */
[----:B------:R-:W-:Y:S01]  /*b520*/  IADD3.X R3, R5, UR11, R6, P0, P1 ;  /* 0x0000000b05037c10 */ /* 0x000fe200087e2406 */
[----:B------:R-:W-:Y:S01]  /*b530*/  @!UP0 ULDC UR12, c[0x0][0xb50] ;  /* 0x0002d400000c8ab9 */ /* 0x000fe20000000800 */
[----:B------:R-:W-:Y:S01]  /*b540*/  IMAD R9, R4, UR8, R9 ;  /* 0x0000000804097c24 */ /* 0x000fe2000f8e0209 */
[----:B------:R-:W-:Y:S01]  /*b550*/  @!UP0 ULDC UR13, c[0x0][0xb54] ;  /* 0x0002d500000d8ab9 */ /* 0x000fe20000000800 */
[----:B------:R-:W-:-:S04]  /*b560*/  IMAD.WIDE.U32 R2, R7, UR8, R2 ;  /* 0x0000000807027c25 */ /* 0x000fc8000f8e0002 */
[----:B------:R-:W-:Y:S01]  /*b570*/  IMAD.IADD R3, R3, 0x1, R9 ;  /* 0x0000000103037824 */ /* 0x000fe200078e0209 */
[----:B------:R-:W-:-:S04]  /*b580*/  LEA R4, P0, R2, UR12, 0x2 ;  /* 0x0000000c02047c11 */ /* 0x000fc8000f8010ff */
[----:B------:R-:W-:Y:S01]  /*b590*/  LEA.HI.X R5, R2, UR13, R3, 0x2, P0 ;  /* 0x0000000d02057c11 */ /* 0x000fe200080f1403 */
[----:B------:R-:W-:-:S05]  /*b5a0*/  IMAD.MOV.U32 R3, RZ, RZ, -0x800000 ;  /* 0xff800000ff037424 */ /* 0x000fca00078e00ff */
[----:B------:R0:W-:Y:S03]  /*b5b0*/  STG.E desc[UR36][R4.64], R3 ;  /* 0x0000000304007986 */ /* 0x0001e6000c101924 */
.L_x_2429:
[----:B------:R-:W-:Y:S05]  /*b5c0*/  BSYNC B1 ;  /* 0x0000000000017941 */ /* 0x000fea0003800000 */
.L_x_2428:
[----:B------:R-:W-:-:S13]  /*b5d0*/  R2UR UR8, R23 ;  /* 0x00000000170872ca */ /* 0x000fda00000e0000 */
[----:B------:R-:W-:-:S06]  /*b5e0*/  UISETP.GT.AND UP0, UPT, UR8, 0x1, UPT ;  /* 0x000000010800788c */ /* 0x000fcc000bf04270 */
[----:B------:R-:W-:-:S13]  /*b5f0*/  PLOP3.LUT P0, PT, PT, PT, UP0, 0x80, 0x0 ;  /* 0x000000000000781c */ /* 0x000fda0003f0f008 */
[----:B------:R-:W-:Y:S05]  /*b600*/  @P0 BRA `(.L_x_2424) ;  /* 0x0000000400a80947 */ /* 0x000fea0003800000 */
[----:B------:R-:W1:Y:S01]  /*b610*/  LDC R11, c[0x0][0xbe8] ;  /* 0x0002fa00ff0b7b82 */ /* 0x000e620000000800 */
[----:B------:R-:W-:Y:S01]  /*b620*/  ULDC.64 UR12, c[0x0][0xaa0] ;  /* 0x0002a800000c7ab9 */ /* 0x000fe20000000a00 */
[----:B------:R-:W-:Y:S01]  /*b630*/  R2UR UR14, R178 ;  /* 0x00000000b20e72ca */ /* 0x000fe200000e0000 */
[----:B------:R-:W-:Y:S01]  /*b640*/  UIMAD UR11, UR20, UR12, URZ ;  /* 0x0000000c140b72a4 */ /* 0x000fe2000f8e023f */
[----:B------:R-:W-:Y:S01]  /*b650*/  IMAD R2, R22, 0x20, R179 ;  /* 0x0000002016027824 */ /* 0x000fe200078e02b3 */
[----:B------:R-:W-:Y:S01]  /*b660*/  UIMAD.WIDE.U32 UR8, UR4, UR12, URZ ;  /* 0x0000000c040872a5 */ /* 0x000fe2000f8e003f */
[----:B------:R-:W-:Y:S01]  /*b670*/  BSSY B1, `(.L_x_2430) ;  /* 0x0000039000017945 */ /* 0x000fe20003800000 */
[----:B------:R-:W-:Y:S01]  /*b680*/  UIMAD UR11, UR4, UR13, UR11 ;  /* 0x0000000d040b72a4 */ /* 0x000fe2000f8e020b */
[----:B------:R-:W-:Y:S02]  /*b690*/  VIADD R6, R2, UR43 ;  /* 0x0000002b02067c36 */ /* 0x000fe40008000000 */
[----:B------:R-:W-:Y:S01]  /*b6a0*/  ULDC.64 UR12, c[0x0][0xae8] ;  /* 0x0002ba00000c7ab9 */ /* 0x000fe20000000a00 */
[----:B------:R-:W-:Y:S01]  /*b6b0*/  UIADD3 UR9, UR9, UR11, URZ ;  /* 0x0000000b09097290 */ /* 0x000fe2000fffe03f */
[----:B0-----:R-:W-:-:S03]  /*b6c0*/  IMAD.MOV.U32 R5, RZ, RZ, R6 ;  /* 0x000000ffff057224 */ /* 0x001fc600078e0006 */
[----:B------:R-:W-:-:S04]  /*b6d0*/  UIMAD.WIDE.U32 UR8, UR14, UR12, UR8 ;  /* 0x0000000c0e0872a5 */ /* 0x000fc8000f8e0008 */
[----:B------:R-:W-:-:S03]  /*b6e0*/  UIMAD UR9, UR14, UR13, UR9 ;  /* 0x0000000d0e0972a4 */ /* 0x000fc6000f8e0209 */
[----:B------:R-:W-:Y:S01]  /*b6f0*/  ULDC.64 UR12, c[0x0][0xaf0] ;  /* 0x0002bc00000c7ab9 */ /* 0x000fe20000000a00 */
[----:B-1----:R-:W-:Y:S01]  /*b700*/  ISETP.NE.AND P0, PT, R11, 0x1, PT ;  /* 0x000000010b00780c */ /* 0x002fe20003f05270 */
[----:B------:R-:W-:Y:S02]  /*b710*/  UIMAD UR10, UR10, UR12, URZ ;  /* 0x0000000c0a0a72a4 */ /* 0x000fe4000f8e023f */
[----:B------:R-:W-:Y:S02]  /*b720*/  UIMAD.WIDE.U32 UR8, UR7, UR12, UR8 ;  /* 0x0000000c070872a5 */ /* 0x000fe4000f8e0008 */
[----:B------:R-:W-:-:S03]  /*b730*/  UIMAD UR4, UR7, UR13, UR10 ;  /* 0x0000000d070472a4 */ /* 0x000fc6000f8e020a */
[----:B------:R-:W-:Y:S01]  /*b740*/  ULDC.64 UR10, c[0x0][0xae0] ;  /* 0x0002b800000a7ab9 */ /* 0x000fe20000000a00 */
[----:B------:R-:W-:-:S04]  /*b750*/  UIADD3 UR4, UR9, UR4, URZ ;  /* 0x0000000409047290 */ /* 0x000fc8000fffe03f */
        /* <DEDUP_REMOVED lines=28> */
[----:B------:R-:W-:Y:S02]  /*b920*/  LEA.HI.X R5, R2, UR9, R3, 0x1, P3 ;  /* 0x0000000902057c11 */ /* 0x000fe400098f0c03 */
[----:B------:R0:W1:Y:S02]  /*b930*/  SHFL.IDX PT, R2, R4, RZ, 0x181f ;  /* 0x00181fff04027589 */ /* 0x00006400000e0000 */
[----:B------:R-:W-:-:S02]  /*b940*/  ISETP.GE.AND P0, PT, R0, R11, PT ;  /* 0x0000000b0000720c */ /* 0x000fc40003f06270 */
[----:B------:R0:W2:Y:S01]  /*b950*/  SHFL.IDX PT, R0, R5, RZ, 0x181f ;  /* 0x00181fff05007589 */ /* 0x0000a200000e0000 */
[----:B------:R-:W-:Y:S10]  /*b960*/  @P2 BRA `(.L_x_2431) ;  /* 0x0000000000242947 */ /* 0x000ff40003800000 */
[----:B------:R-:W-:Y:S02]  /*b970*/  ULDC UR4, c[0x0][0xac8] ;  /* 0x0002b20000047ab9 */ /* 0x000fe40000000800 */
[----:B------:R-:W-:Y:S02]  /*b980*/  ISETP.GE.AND P4, PT, R16, UR4, PT ;  /* 0x0000000410007c0c */ /* 0x000fe4000bf86270 */
[----:B------:R-:W-:-:S11]  /*b990*/  ISETP.GE.AND P5, PT, R19, UR4, PT ;  /* 0x0000000413007c0c */ /* 0x000fd6000bfa6270 */
[CC--:B-1----:R-:W-:Y:S02]  /*b9a0*/  @!P4 LEA R8, P2, R16.reuse, R2.reuse, 0x1 ;  /* 0x000000021008c211 */ /* 0x0c2fe400078408ff */
[C---:B------:R-:W-:Y:S02]  /*b9b0*/  @!P5 LEA R2, P3, R19.reuse, R2, 0x1 ;  /* 0x000000021302d211 */ /* 0x040fe400078608ff */
[-C--:B--2---:R-:W-:Y:S02]  /*b9c0*/  @!P4 LEA.HI.X R9, R16, R0.reuse, R203, 0x1, P2 ;  /* 0x000000001009c211 */ /* 0x084fe400010f0ccb */
[----:B------:R-:W-:-:S03]  /*b9d0*/  @!P5 LEA.HI.X R3, R19, R0, R202, 0x1, P3 ;  /* 0x000000001303d211 */ /* 0x000fc600018f0cca */
[----:B------:R3:W-:Y:S04]  /*b9e0*/  @!P4 ST.E.128 desc[UR36][R8.64], RZ ;  /* 0x000000ff0800c985 */ /* 0x0007e8000c101d24 */
[----:B------:R3:W-:Y:S02]  /*b9f0*/  @!P5 ST.E.128 desc[UR36][R2.64], RZ ;  /* 0x000000ff0200d985 */ /* 0x0007e4000c101d24 */
.L_x_2431:
[----:B------:R-:W-:Y:S05]  /*ba00*/  BSYNC B1 ;  /* 0x0000000000017941 */ /* 0x000fea0003800000 */
.L_x_2430:
[----:B--2---:R2:W4:Y:S01]  /*ba10*/  SHFL.IDX PT, R0, R5, 0x1, 0x181f ;  /* 0x00381f0005007f89 */ /* 0x00452200000e0000 */
[----:B------:R-:W-:Y:S03]  /*ba20*/  BSSY B1, `(.L_x_2432) ;  /* 0x000000c000017945 */ /* 0x000fe60003800000 */
[----:B-1-3--:R2:W1:Y:S01]  /*ba30*/  SHFL.IDX PT, R2, R4, 0x1, 0x181f ;  /* 0x00381f0004027f89 */ /* 0x00a46200000e0000 */
[----:B------:R-:W-:Y:S05]  /*ba40*/  @P1 BRA `(.L_x_2433) ;  /* 0x0000000000241947 */ /* 0x000fea0003800000 */
[----:B------:R-:W-:Y:S02]  /*ba50*/  ULDC UR4, c[0x0][0xac8] ;  /* 0x0002b20000047ab9 */ /* 0x000fe40000000800 */
[----:B------:R-:W-:Y:S02]  /*ba60*/  ISETP.GE.AND P3, PT, R16, UR4, PT ;  /* 0x0000000410007c0c */ /* 0x000fe4000bf66270 */
[----:B------:R-:W-:-:S11]  /*ba70*/  ISETP.GE.AND P4, PT, R19, UR4, PT ;  /* 0x0000000413007c0c */ /* 0x000fd6000bf86270 */
[CC--:B-1----:R-:W-:Y:S02]  /*ba80*/  @!P3 LEA R8, P1, R16.reuse, R2.reuse, 0x1 ;  /* 0x000000021008b211 */ /* 0x0c2fe400078208ff */
[C---:B------:R-:W-:Y:S02]  /*ba90*/  @!P4 LEA R2, P2, R19.reuse, R2, 0x1 ;  /* 0x000000021302c211 */ /* 0x040fe400078408ff */
[-C--:B----4-:R-:W-:Y:S02]  /*baa0*/  @!P3 LEA.HI.X R9, R16, R0.reuse, R203, 0x1, P1 ;  /* 0x000000001009b211 */ /* 0x090fe400008f0ccb */
[----:B------:R-:W-:-:S03]  /*bab0*/  @!P4 LEA.HI.X R3, R19, R0, R202, 0x1, P2 ;  /* 0x000000001303c211 */ /* 0x000fc600010f0cca */
[----:B------:R3:W-:Y:S04]  /*bac0*/  @!P3 ST.E.128 desc[UR36][R8.64], RZ ;  /* 0x000000ff0800b985 */ /* 0x0007e8000c101d24 */
[----:B------:R3:W-:Y:S02]  /*bad0*/  @!P4 ST.E.128 desc[UR36][R2.64], RZ ;  /* 0x000000ff0200c985 */ /* 0x0007e4000c101d24 */
.L_x_2433:
[----:B------:R-:W-:Y:S05]  /*bae0*/  BSYNC B1 ;  /* 0x0000000000017941 */ /* 0x000fea0003800000 */
.L_x_2432:
[----:B----4-:R4:W0:Y:S01]  /*baf0*/  SHFL.IDX PT, R0, R5, 0x2, 0x181f ;  /* 0x00581f0005007f89 */ /* 0x01082200000e0000 */
        /* <DEDUP_REMOVED lines=8> */
[-C--:B0-----:R-:W-:Y:S02]  /*bb80*/  @!P2 LEA.HI.X R9, R16, R0.reuse, R203, 0x1, P0 ;  /* 0x000000001009a211 */ /* 0x081fe400000f0ccb */
[----:B------:R-:W-:-:S03]  /*bb90*/  @!P3 LEA.HI.X R3, R19, R0, R202, 0x1, P1 ;  /* 0x000000001303b211 */ /* 0x000fc600008f0cca */
[----:B------:R3:W-:Y:S04]  /*bba0*/  @!P2 ST.E.128 desc[UR36][R8.64], RZ ;  /* 0x000000ff0800a985 */ /* 0x0007e8000c101d24 */
[----:B------:R3:W-:Y:S02]  /*bbb0*/  @!P3 ST.E.128 desc[UR36][R2.64], RZ ;  /* 0x000000ff0200b985 */ /* 0x0007e4000c101d24 */
.L_x_2435:
[----:B------:R-:W-:Y:S05]  /*bbc0*/  BSYNC B1 ;  /* 0x0000000000017941 */ /* 0x000fea0003800000 */
.L_x_2434:
[----:B0-----:R-:W-:Y:S01]  /*bbd0*/  VIADD R0, R6, 0x60 ;  /* 0x0000006006007836 */ /* 0x001fe20000000000 */
[----:B--2-4-:R-:W2:Y:S04]  /*bbe0*/  SHFL.IDX PT, R5, R5, 0x3, 0x181f ;  /* 0x00781f0005057f89 */ /* 0x014ea800000e0000 */
[----:B------:R-:W-:Y:S01]  /*bbf0*/  ISETP.GE.AND P0, PT, R0, R11, PT ;  /* 0x0000000b0000720c */ /* 0x000fe20003f06270 */
[----:B-1-3--:R1:W3:-:S12]  /*bc00*/  SHFL.IDX PT, R2, R4, 0x3, 0x181f ;  /* 0x00781f0004027f89 */ /* 0x00a2d800000e0000 */
[----:B-1----:R-:W-:Y:S05]  /*bc10*/  @P0 BRA `(.L_x_2424) ;  /* 0x0000000000240947 */ /* 0x002fea0003800000 */
[----:B------:R-:W-:Y:S02]  /*bc20*/  ULDC UR4, c[0x0][0xac8] ;  /* 0x0002b20000047ab9 */ /* 0x000fe40000000800 */
[----:B------:R-:W-:Y:S02]  /*bc30*/  ISETP.GE.AND P2, PT, R16, UR4, PT ;  /* 0x0000000410007c0c */ /* 0x000fe4000bf46270 */
[----:B------:R-:W-:-:S11]  /*bc40*/  ISETP.GE.AND P3, PT, R19, UR4, PT ;  /* 0x0000000413007c0c */ /* 0x000fd6000bf66270 */
[CC--:B---3--:R-:W-:Y:S02]  /*bc50*/  @!P2 LEA R6, P0, R16.reuse, R2.reuse, 0x1 ;  /* 0x000000021006a211 */ /* 0x0c8fe400078008ff */
[C---:B------:R-:W-:Y:S02]  /*bc60*/  @!P3 LEA R2, P1, R19.reuse, R2, 0x1 ;  /* 0x000000021302b211 */ /* 0x040fe400078208ff */
[-C--:B--2---:R-:W-:Y:S02]  /*bc70*/  @!P2 LEA.HI.X R7, R16, R5.reuse, R203, 0x1, P0 ;  /* 0x000000051007a211 */ /* 0x084fe400000f0ccb */
[----:B------:R-:W-:-:S03]  /*bc80*/  @!P3 LEA.HI.X R3, R19, R5, R202, 0x1, P1 ;  /* 0x000000051303b211 */ /* 0x000fc600008f0cca */
[----:B------:R1:W-:Y:S04]  /*bc90*/  @!P2 ST.E.128 desc[UR36][R6.64], RZ ;  /* 0x000000ff0600a985 */ /* 0x0003e8000c101d24 */
[----:B------:R1:W-:Y:S02]  /*bca0*/  @!P3 ST.E.128 desc[UR36][R2.64], RZ ;  /* 0x000000ff0200b985 */ /* 0x0003e4000c101d24 */
.L_x_2424:
[----:B------:R-:W-:Y:S05]  /*bcb0*/  BSYNC B0 ;  /* 0x0000000000007941 */ /* 0x000fea0003800000 */
.L_x_2414:
[----:B------:R-:W-:Y:S02]  /*bcc0*/  ULDC UR4, c[0x0][0xc3c] ;  /* 0x00030f0000047ab9 */ /* 0x000fe40000000800 */
[----:B------:R-:W-:-:S13]  /*bcd0*/  ISETP.GE.AND P0, PT, R27, UR4, PT ;  /* 0x000000041b007c0c */ /* 0x000fda000bf06270 */
[----:B------:R-:W-:Y:S05]  /*bce0*/  @!P0 BRA `(.L_x_2436) ;  /* 0xffffff5000988947 */ /* 0x000fea000383ffff */
[----:B------:R-:W-:Y:S05]  /*bcf0*/  EXIT ;  /* 0x000000000000794d */ /* 0x000fea0003800000 */
.L_x_2371:
        /* <DEDUP_REMOVED lines=16> */
.L_x_2437:
        /* <DEDUP_REMOVED lines=44> */
.L_x_2441:
[----:B------:R-:W0:Y:S01]  /*c0c0*/  LDC R0, c[0x0][0xc3c] ;  /* 0x00030f00ff007b82 */ /* 0x000e220000000800 */
[----:B------:R-:W-:-:S06]  /*c0d0*/  UIADD3 UR4, UR4, 0x1f, URZ ;  /* 0x0000001f04047890 */ /* 0x000fcc000fffe03f */
[----:B0-----:R-:W-:-:S13]  /*c0e0*/  ISETP.LE.AND P6, PT, R0, UR4, PT ;  /* 0x0000000400007c0c */ /* 0x001fda000bfc3270 */
[----:B------:R-:W-:Y:S05]  /*c0f0*/  @P6 BRA `(.L_x_2440) ;  /* 0x0000000800a86947 */ /* 0x000fea0003800000 */
[----:B------:R-:W-:-:S05]  /*c100*/  VIADD R9, R7, UR4 ;  /* 0x0000000407097c36 */ /* 0x000fca0008000000 */
        /* <DEDUP_REMOVED lines=30> */
.L_x_2439:
        /* <DEDUP_REMOVED lines=13> */
.L_x_2442:
        /* <DEDUP_REMOVED lines=11> */
[----:B0-----:R-:W-:-:S02]  /*c470*/  IADD3 R2, R6, 0xffffffe, RZ ;  /* 0x0ffffffe06027810 */ /* 0x001fc40007ffe0ff */
[----:B------:R-:W-:-:S05]  /*c480*/  IABS R6, R5 ;  /* 0x0000000500067213 */ /* 0x000fca0000000000 */
        /* <DEDUP_REMOVED lines=49> */
.L_x_2443:
        /* <DEDUP_REMOVED lines=12> */
[----:B0-----:R-:W-:-:S05]  /*c860*/  IADD3 R9, RZ, -R3, RZ ;  /* 0x80000003ff097210 */ /* 0x001fca0007ffe0ff */
        /* <DEDUP_REMOVED lines=48> */
.L_x_2444:
[----:B------:R-:W-:-:S05]  /*cb70*/  LOP3.LUT R17, RZ, R2, RZ, 0x33, !PT ;  /* 0x00000002ff117212 */ /* 0x000fca00078e33ff */
[----:B------:R-:W-:Y:S01]  /*cb80*/  IMAD.IADD R17, R0, 0x1, R17 ;  /* 0x0000000100117824 */ /* 0x000fe200078e0211 */
[----:B------:R-:W-:Y:S06]  /*cb90*/  BRA `(.L_x_2445) ;  /* 0x0000000000147947 */ /* 0x000fec0003800000 */
.L_x_2440:
[----:B------:R-:W-:Y:S01]  /*cba0*/  ULDC UR4, c[0x0][0xc3c] ;  /* 0x00030f0000047ab9 */ /* 0x000fe20000000800 */
[----:B------:R-:W-:Y:S02]  /*cbb0*/  IMAD.MOV.U32 R17, RZ, RZ, RZ ;  /* 0x000000ffff117224 */ /* 0x000fe400078e00ff */
[----:B------:R-:W-:Y:S02]  /*cbc0*/  IMAD.U32 R16, RZ, RZ, UR6 ;  /* 0x00000006ff107e24 */ /* 0x000fe4000f8e00ff */
[----:B------:R-:W-:Y:S02]  /*cbd0*/  IMAD.MOV.U32 R18, RZ, RZ, RZ ;  /* 0x000000ffff127224 */ /* 0x000fe400078e00ff */
[----:B------:R-:W-:-:S07]  /*cbe0*/  IMAD.U32 R19, RZ, RZ, UR4 ;  /* 0x00000004ff137e24 */ /* 0x000fce000f8e00ff */
.L_x_2445:
[----:B------:R-:W-:-:S13]  /*cbf0*/  ISETP.NE.AND P0, PT, R7, RZ, PT ;  /* 0x000000ff0700720c */ /* 0x000fda0003f05270 */
[----:B------:R-:W0:Y:S01]  /*cc00*/  @!P0 S2R R3, SR_CgaCtaId ;  /* 0x0000000000038919 */ /* 0x000e220000008800 */
[----:B------:R-:W-:-:S04]  /*cc10*/  @!P0 MOV R0, 0x400 ;  /* 0x0000040000008802 */ /* 0x000fc80000000f00 */
[----:B0-----:R-:W-:-:S05]  /*cc20*/  @!P0 LEA R0, R3, R0, 0x18 ;  /* 0x0000000003008211 */ /* 0x001fca00078ec0ff */
[----:B------:R1:W-:Y:S01]  /*cc30*/  @!P0 STS.128 [R0+0x2a8d0], R16 ;  /* 0x02a8d01000008388 */ /* 0x0003e20000000c00 */
[----:B------:R-:W-:Y:S06]  /*cc40*/  BAR.ARV 0x5, 0x180 ;  /* 0x0146000000007b1d */ /* 0x000fec0000002000 */
.L_x_2438:
[----:B------:R2:W-:Y:S01]  /*cc50*/  STL [R1+0x14], RZ ;  /* 0x000014ff01007387 */ /* 0x0005e20000100800 */
[----:B------:R-:W-:Y:S01]  /*cc60*/  ULDC UR4, c[0x0][0xc3c] ;  /* 0x00030f0000047ab9 */ /* 0x000fe20000000800 */
[----:B------:R-:W-:Y:S01]  /*cc70*/  MOV R28, 0x1 ;  /* 0x00000001001c7802 */ /* 0x000fe20000000f00 */
[----:B------:R-:W-:Y:S01]  /*cc80*/  IMAD.MOV.U32 R27, RZ, RZ, RZ ;  /* 0x000000ffff1b7224 */ /* 0x000fe200078e00ff */
[----:B0-----:R-:W-:-:S13]  /*cc90*/  ISETP.GE.AND P0, PT, R19, UR4, PT ;  /* 0x0000000413007c0c */ /* 0x001fda000bf06270 */
        /* <DEDUP_REMOVED lines=9> */
[C---:B-1----:R-:W-:Y:S02]  /*cd30*/  LOP3.LUT R4, R5.reuse, 0x7f, RZ, 0xc0, !PT ;  /* 0x0000007f05047812 */ /* 0x042fe400078ec0ff */
[----:B--2---:R-:W-:Y:S01]  /*cd40*/  R2UR UR4, R0 ;  /* 0x00000000000472ca */ /* 0x004fe200000e0000 */
[----:B------:R-:W-:-:S05]  /*cd50*/  IMAD.SHL.U32 R0, R5, 0x8, RZ ;  /* 0x0000000805007824 */ /* 0x000fca00078e00ff */
        /* <DEDUP_REMOVED lines=14> */
.L_x_2511:
[----:B0-----:R-:W0:Y:S02]  /*ce40*/  LDC.64 R30, c[0x0][0xc88] ;  /* 0x00032200ff1e7b82 */ /* 0x001e240000000a00 */
[----:B0-----:R-:W-:-:S06]  /*ce50*/  IMAD.WIDE R30, R19, 0x4, R30 ;  /* 0x00000004131e7825 */ /* 0x001fcc00078e021e */
[----:B------:R-:W2:Y:S01]  /*ce60*/  LDG.E R30, desc[UR36][R30.64] ;  /* 0x000000241e1e7981 */ /* 0x000ea2000c1e1900 */
        /* <DEDUP_REMOVED lines=14> */
[----:B-1----:R1:W5:Y:S01]  /*cf50*/  @P0 LDG.E R37, desc[UR36][R2.64] ;  /* 0x0000002402250981 */ /* 0x002362000c1e1900 */
        /* <DEDUP_REMOVED lines=28> */
[----:B--2---:R-:W-:-:S05]  /*d120*/  IMAD.IADD R0, R0, 0x1, -R5 ;  /* 0x0000000100007824 */ /* 0x004fca00078e0a05 */
[----:B------:R2:W-:Y:S02]  /*d130*/  STL [R1+0x4], R0 ;  /* 0x0000040001007387 */ /* 0x0005e40000100800 */
.L_x_2447:
        /* <DEDUP_REMOVED lines=9> */
.L_x_2448:
        /* <DEDUP_REMOVED lines=9> */
.L_x_2449:
[----:B------:R-:W4:Y:S01]  /*d260*/  LDL R4, [R1+0x4] ;  /* 0x0000040001047983 */ /* 0x000f220000100800 */
[----:B012---:R-:W0:Y:S01]  /*d270*/  LDC R0, c[0x0][0x448] ;  /* 0x00011200ff007b82 */ /* 0x007e220000000800 */
[----:B-----5:R-:W-:Y:S01]  /*d280*/  IMAD.IADD R34, R34, 0x1, -R37 ;  /* 0x0000000122227824 */ /* 0x020fe200078e0a25 */
[----:B------:R-:W-:Y:S01]  /*d290*/  LOP3.LUT R23, R23, 0xffffff7f, RZ, 0xc0, !PT ;  /* 0xffffff7f17177812 */ /* 0x000fe200078ec0ff */
[----:B------:R-:W-:Y:S01]  /*d2a0*/  BSSY B0, `(.L_x_2450) ;  /* 0x0000038000007945 */ /* 0x000fe20003800000 */
[----:B0-----:R-:W-:Y:S01]  /*d2b0*/  ISETP.NE.AND P0, PT, R0, 0x1, PT ;  /* 0x000000010000780c */ /* 0x001fe20003f05270 */
[----:B------:R-:W-:-:S04]  /*d2c0*/  IMAD.SHL.U32 R0, R17, 0x80, RZ ;  /* 0x0000008011007824 */ /* 0x000fc800078e00ff */
[----:B------:R-:W-:-:S08]  /*d2d0*/  VIADD R0, R0, 0x7f ;  /* 0x0000007f00007836 */ /* 0x000fd00000000000 */
[----:B---3--:R-:W0:Y:S01]  /*d2e0*/  @P0 LDC R3, c[0x0][0x44c] ;  /* 0x00011300ff030b82 */ /* 0x008e220000000800 */
[----:B------:R-:W-:-:S07]  /*d2f0*/  @P0 LOP3.LUT R23, R23, 0x80, RZ, 0xfc, !PT ;  /* 0x0000008017170812 */ /* 0x000fce00078efcff */
[----:B------:R-:W1:Y:S01]  /*d300*/  @P0 LDC R5, c[0x0][0x450] ;  /* 0x00011400ff050b82 */ /* 0x000e620000000800 */
[----:B0-----:R-:W-:-:S05]  /*d310*/  @P0 IMAD.HI.U32 R2, R0, R3, RZ ;  /* 0x0000000300020227 */ /* 0x001fca00078e00ff */
[----:B-1----:R-:W-:Y:S01]  /*d320*/  @P0 SHF.R.U32.HI R0, RZ, R5, R2 ;  /* 0x00000005ff000219 */ /* 0x002fe20000011602 */
[----:B------:R-:W-:-:S04]  /*d330*/  VIADD R2, R34, 0x5f ;  /* 0x0000005f22027836 */ /* 0x000fc80000000000 */
[----:B------:R-:W-:Y:S01]  /*d340*/  IMAD.HI R2, R2, 0x2aaaaaab, RZ ;  /* 0x2aaaaaab02027827 */ /* 0x000fe200078e02ff */
[----:B----4-:R-:W-:-:S05]  /*d350*/  IADD3 R3, R34, 0x60, -R4 ;  /* 0x0000006022037810 */ /* 0x010fca0007ffe804 */
[----:B------:R-:W-:Y:S01]  /*d360*/  IMAD.IADD R0, R3, 0x1, R0 ;  /* 0x0000000103007824 */ /* 0x000fe200078e0200 */
[----:B------:R-:W-:-:S03]  /*d370*/  SHF.R.U32.HI R3, RZ, 0x1f, R2 ;  /* 0x0000001fff037819 */ /* 0x000fc60000011602 */
[----:B------:R-:W-:Y:S01]  /*d380*/  IMAD.HI R4, R0, 0x2aaaaaab, RZ ;  /* 0x2aaaaaab00047827 */ /* 0x000fe200078e02ff */
[----:B------:R-:W-:Y:S02]  /*d390*/  LEA.HI.SX32 R0, R2, R3, 0x1c ;  /* 0x0000000302007211 */ /* 0x000fe400078fe2ff */
[----:B------:R-:W-:Y:S02]  /*d3a0*/  LOP3.LUT R2, R18, 0xff000000, RZ, 0xc0, !PT ;  /* 0xff00000012027812 */ /* 0x000fe400078ec0ff */
[----:B------:R-:W-:Y:S02]  /*d3b0*/  SHF.R.U32.HI R3, RZ, 0x1f, R4 ;  /* 0x0000001fff037819 */ /* 0x000fe40000011604 */
[----:B------:R-:W-:Y:S02]  /*d3c0*/  SHF.R.U32.HI R2, RZ, 0x8, R2 ;  /* 0x00000008ff027819 */ /* 0x000fe40000011602 */
[----:B------:R-:W-:-:S04]  /*d3d0*/  LEA.HI.SX32 R3, R4, R3, 0x1c ;  /* 0x0000000304037211 */ /* 0x000fc800078fe2ff */
[----:B------:R-:W-:Y:S02]  /*d3e0*/  VIMNMX R0, R0, R3, PT ;  /* 0x0000000300007248 */ /* 0x000fe40003fe0100 */
[----:B------:R-:W-:Y:S02]  /*d3f0*/  LOP3.LUT R3, R18, 0xff0000, RZ, 0xc0, !PT ;  /* 0x00ff000012037812 */ /* 0x000fe400078ec0ff */
[----:B------:R-:W-:Y:S02]  /*d400*/  ISETP.GE.AND P0, PT, R0, 0x1, PT ;  /* 0x000000010000780c */ /* 0x000fe40003f06270 */
[----:B------:R-:W-:Y:S01]  /*d410*/  LEA.HI R2, R3, R2, RZ, 0x10 ;  /* 0x0000000203027211 */ /* 0x000fe200078f80ff */
[----:B------:R-:W-:-:S03]  /*d420*/  IMAD.MOV.U32 R3, RZ, RZ, RZ ;  /* 0x000000ffff037224 */ /* 0x000fc600078e00ff */
[----:B------:R-:W-:-:S07]  /*d430*/  LOP3.LUT R36, R2, 0xff, RZ, 0xc0, !PT ;  /* 0x000000ff02247812 */ /* 0x000fce00078ec0ff */
[----:B------:R-:W-:Y:S05]  /*d440*/  @!P0 BRA `(.L_x_2451) ;  /* 0x0000000000748947 */ /* 0x000fea0003800000 */
[----:B------:R-:W-:-:S04]  /*d450*/  SHF.R.U32.HI R4, RZ, 0x10, R2 ;  /* 0x00000010ff047819 */ /* 0x000fc80000011602 */
[----:B------:R-:W-:-:S13]  /*d460*/  ISETP.NE.AND P0, PT, R4, RZ, PT ;  /* 0x000000ff0400720c */ /* 0x000fda0003f05270 */
[----:B------:R-:W0:Y:S02]  /*d470*/  @!P0 LDC R4, c[0x0][0x9f0] ;  /* 0x00027c00ff048b82 */ /* 0x000e240000000800 */
[-C--:B0-----:R-:W-:Y:S02]  /*d480*/  IABS R6, R4.reuse ;  /* 0x0000000400067213 */ /* 0x081fe40000000000 */
[----:B------:R-:W-:Y:S02]  /*d490*/  IADD3 R5, R4, -0x1, R0 ;  /* 0xffffffff04057810 */ /* 0x000fe40007ffe000 */
[----:B------:R-:W0:Y:S02]  /*d4a0*/  I2F.RP R8, R6 ;  /* 0x0000000600087306 */ /* 0x000e240000209400 */
[----:B------:R-:W-:-:S04]  /*d4b0*/  LOP3.LUT R2, R5, R4, RZ, 0x3c, !PT ;  /* 0x0000000405027212 */ /* 0x000fc800078e3cff */
[----:B------:R-:W-:Y:S02]  /*d4c0*/  ISETP.GE.AND P2, PT, R2, RZ, PT ;  /* 0x000000ff0200720c */ /* 0x000fe40003f46270 */
[----:B0-----:R-:W0:Y:S02]  /*d4d0*/  MUFU.RCP R8, R8 ;  /* 0x0000000800087308 */ /* 0x001e240000001000 */
[----:B0-----:R-:W-:-:S06]  /*d4e0*/  VIADD R3, R8, 0xffffffe ;  /* 0x0ffffffe08037836 */ /* 0x001fcc0000000000 */
[----:B------:R-:W0:Y:S02]  /*d4f0*/  F2I.FTZ.U32.TRUNC.NTZ R3, R3 ;  /* 0x0000000300037305 */ /* 0x000e24000021f000 */
[----:B0-----:R-:W-:-:S04]  /*d500*/  IMAD.MOV R2, RZ, RZ, -R3 ;  /* 0x000000ffff027224 */ /* 0x001fc800078e0a03 */
        /* <DEDUP_REMOVED lines=17> */
.L_x_2451:
[----:B------:R-:W-:Y:S05]  /*d620*/  BSYNC B0 ;  /* 0x0000000000007941 */ /* 0x000fea0003800000 */
.L_x_2450:
        /* <DEDUP_REMOVED lines=23> */
.L_x_2453:
        /* <DEDUP_REMOVED lines=20> */
.L_x_2456:
[----:B------:R-:W-:Y:S05]  /*d8e0*/  BSYNC B6 ;  /* 0x0000000000067941 */ /* 0x000fea0003800000 */
.L_x_2455:
        /* <DEDUP_REMOVED lines=20> */
.L_x_2459:
        /* <DEDUP_REMOVED lines=15> */
.L_x_2458:
[----:B------:R-:W-:Y:S05]  /*db20*/  BSYNC B6 ;  /* 0x0000000000067941 */ /* 0x000fea0003800000 */
.L_x_2457:
[----:B------:R-:W-:Y:S01]  /*db30*/  ULDC.64 UR4, c[0x0][0x9f8] ;  /* 0x00027e0000047ab9 */ /* 0x000fe20000000a00 */
[----:B------:R-:W0:Y:S01]  /*db40*/  S2R R2, SR_TID.X ;  /* 0x0000000000027919 */ /* 0x000e220000002100 */
[----:B------:R-:W-:Y:S01]  /*db50*/  ISETP.NE.U32.AND P0, PT, RZ, UR4, PT ;  /* 0x00000004ff007c0c */ /* 0x000fe2000bf05070 */
[----:B------:R-:W1:Y:S03]  /*db60*/  LDC R5, c[0x0][0x430] ;  /* 0x00010c00ff057b82 */ /* 0x000e660000000800 */
[----:B------:R-:W-:-:S13]  /*db70*/  ISETP.NE.AND.EX P0, PT, RZ, UR5, PT, P0 ;  /* 0x00000005ff007c0c */ /* 0x000fda000bf05300 */
[----:B------:R-:W-:Y:S01]  /*db80*/  @P0 IADD3 R24, P1, R24, UR4, RZ ;  /* 0x0000000418180c10 */ /* 0x000fe2000ff3e0ff */
[----:B------:R-:W2:Y:S01]  /*db90*/  S2R R21, SR_TID.X ;  /* 0x0000000000157919 */ /* 0x000ea20000002100 */
[----:B------:R-:W-:Y:S01]  /*dba0*/  LOP3.LUT R23, R23, 0xffffffdf, RZ, 0xc0, !PT ;  /* 0xffffffdf17177812 */ /* 0x000fe200078ec0ff */
[----:B------:R-:W-:Y:S01]  /*dbb0*/  ULDC UR4, c[0x0][0x320] ;  /* 0x0000c80000047ab9 */ /* 0x000fe20000000800 */
[----:B------:R-:W-:-:S05]  /*dbc0*/  @P0 IADD3.X R25, R25, UR5, RZ, P1, !PT ;  /* 0x0000000519190c10 */ /* 0x000fca0008ffe4ff */
[----:B------:R3:W4:Y:S01]  /*dbd0*/  @P0 LDG.E R31, desc[UR36][R24.64] ;  /* 0x00000024181f0981 */ /* 0x000722000c1e1900 */
[----:B-1----:R-:W-:Y:S01]  /*dbe0*/  ISETP.NE.AND P2, PT, R5, 0x1, PT ;  /* 0x000000010500780c */ /* 0x002fe20003f45270 */
[----:B------:R-:W1:Y:S01]  /*dbf0*/  S2R R26, SR_TID.X ;  /* 0x00000000001a7919 */ /* 0x000e620000002100 */
[----:B0-----:R-:W-:-:S04]  /*dc00*/  LOP3.LUT R2, R2, 0x7f, RZ, 0xc0, !PT ;  /* 0x0000007f02027812 */ /* 0x001fc800078ec0ff */
[----:B------:R-:W-:Y:S01]  /*dc10*/  SHF.R.U32.HI R2, RZ, 0x3, R2 ;  /* 0x00000003ff027819 */ /* 0x000fe20000011602 */
[----:B---3--:R-:W-:-:S06]  /*dc20*/  VIADD R25, R29, 0xffffffff ;  /* 0xffffffff1d197836 */ /* 0x008fcc0000000000 */
[----:B------:R-:W0:Y:S01]  /*dc30*/  @P2 LDC R3, c[0x0][0x434] ;  /* 0x00010d00ff032b82 */ /* 0x000e220000000800 */
[----:B------:R-:W-:Y:S01]  /*dc40*/  @P2 LOP3.LUT R23, R23, 0x20, RZ, 0xfc, !PT ;  /* 0x0000002017172812 */ /* 0x000fe200078efcff */
[----:B--2---:R-:W-:-:S05]  /*dc50*/  IMAD.SHL.U32 R20, R21, 0x10, RZ ;  /* 0x0000001015147824 */ /* 0x004fca00078e00ff */
[----:B------:R-:W-:Y:S02]  /*dc60*/  LOP3.LUT R20, R2, 0x70, R20, 0xf8, !PT ;  /* 0x0000007002147812 */ /* 0x000fe400078ef814 */
[----:B------:R-:W2:Y:S03]  /*dc70*/  @P2 LDC R2, c[0x0][0x438] ;  /* 0x00010e00ff022b82 */ /* 0x000ea60000000800 */
[----:B------:R-:W-:Y:S02]  /*dc80*/  IMAD R4, R25, 0x60, R20 ;  /* 0x0000006019047824 */ /* 0x000fe400078e0214 */
[----:B-1----:R-:W-:Y:S02]  /*dc90*/  IMAD.SHL.U32 R9, R26, 0x8, RZ ;  /* 0x000000081a097824 */ /* 0x002fe400078e00ff */
[C---:B------:R-:W-:Y:S01]  /*dca0*/  IMAD.IADD R0, R4.reuse, 0x1, R37 ;  /* 0x0000000104007824 */ /* 0x040fe200078e0225 */
[----:B------:R-:W-:-:S02]  /*dcb0*/  ISETP.GE.AND P0, PT, R4, R34, PT ;  /* 0x000000220400720c */ /* 0x000fc40003f06270 */
[----:B------:R-:W-:Y:S01]  /*dcc0*/  LOP3.LUT R9, R9, 0x38, RZ, 0xc0, !PT ;  /* 0x0000003809097812 */ /* 0x000fe200078ec0ff */
[----:B0-----:R-:W-:Y:S01]  /*dcd0*/  @P2 IMAD.HI.U32 R3, R0, R3, RZ ;  /* 0x0000000300032227 */ /* 0x001fe200078e00ff */
[----:B------:R-:W-:Y:S02]  /*dce0*/  ISETP.GT.U32.OR P0, PT, R20, 0x5f, P0 ;  /* 0x0000005f1400780c */ /* 0x000fe40000704470 */
[C---:B------:R-:W-:Y:S01]  /*dcf0*/  LOP3.LUT R8, R9.reuse, 0x40, RZ, 0xfc, !PT ;  /* 0x0000004009087812 */ /* 0x040fe200078efcff */
[----:B------:R-:W-:Y:S01]  /*dd00*/  IMAD.MOV.U32 R4, RZ, RZ, R0 ;  /* 0x000000ffff047224 */ /* 0x000fe200078e0000 */
[----:B------:R-:W-:Y:S02]  /*dd10*/  ISETP.GE.AND P1, PT, R9, UR4, PT ;  /* 0x0000000409007c0c */ /* 0x000fe4000bf26270 */
[----:B--2---:R-:W-:Y:S02]  /*dd20*/  @P2 SHF.R.U32.HI R4, RZ, R2, R3 ;  /* 0x00000002ff042219 */ /* 0x004fe40000011603 */
[----:B------:R-:W-:Y:S01]  /*dd30*/  ISETP.GE.AND P2, PT, R8, UR4, PT ;  /* 0x0000000408007c0c */ /* 0x000fe2000bf46270 */
[----:B------:R-:W-:-:S02]  /*dd40*/  ULDC UR4, c[0x0][0x2f4] ;  /* 0x0000bd0000047ab9 */ /* 0x000fc40000000800 */
[----:B------:R-:W-:Y:S01]  /*dd50*/  IMAD.MOV R3, RZ, RZ, -R4 ;  /* 0x000000ffff037224 */ /* 0x000fe200078e0a04 */
[----:B------:R-:W-:-:S03]  /*dd60*/  SEL R29, RZ, 0xffffffff, P2 ;  /* 0xffffffffff1d7807 */ /* 0x000fc60001000000 */
[----:B------:R-:W-:Y:S01]  /*dd70*/  IMAD R0, R5, R3, R0 ;  /* 0x0000000305007224 */ /* 0x000fe200078e0200 */
[----:B------:R-:W-:Y:S01]  /*dd80*/  SEL R5, RZ, 0x1, P1 ;  /* 0x00000001ff057807 */ /* 0x000fe20000800000 */
[----:B------:R-:W0:Y:S01]  /*dd90*/  @!P0 LDC.64 R2, c[0x0][0x428] ;  /* 0x00010a00ff028b82 */ /* 0x000e220000000a00 */
[----:B------:R-:W-:-:S05]  /*dda0*/  IMAD.SHL.U32 R29, R29, 0x2, RZ ;  /* 0x000000021d1d7824 */ /* 0x000fca00078e00ff */
[----:B------:R-:W-:Y:S02]  /*ddb0*/  LOP3.LUT R29, R29, 0x2, R5, 0xe2, !PT ;  /* 0x000000021d1d7812 */ /* 0x000fe400078ee205 */
[----:B------:R-:W-:Y:S02]  /*ddc0*/  @!P0 SHF.R.S32.HI R5, RZ, 0x1f, R4 ;  /* 0x0000001fff058819 */ /* 0x000fe40000011404 */
[----:B------:R-:W-:Y:S02]  /*ddd0*/  ISETP.GE.AND P2, PT, R9, UR4, PT ;  /* 0x0000000409007c0c */ /* 0x000fe4000bf46270 */
[----:B------:R-:W-:Y:S02]  /*dde0*/  LOP3.LUT R23, R23, 0xfffffffb, RZ, 0xc0, !PT ;  /* 0xfffffffb17177812 */ /* 0x000fe400078ec0ff */
[----:B------:R-:W-:-:S09]  /*ddf0*/  LOP3.LUT R7, R9, 0x80, RZ, 0xfc, !PT ;  /* 0x0000008009077812 */ /* 0x000fd200078efcff */
[----:B------:R-:W-:-:S04]  /*de00*/  @P2 LOP3.LUT R23, R23, 0x4, RZ, 0xfc, !PT ;  /* 0x0000000417172812 */ /* 0x000fc800078efcff */
[----:B------:R-:W-:Y:S01]  /*de10*/  LOP3.LUT R23, R23, 0xfffffffd, RZ, 0xc0, !PT ;  /* 0xfffffffd17177812 */ /* 0x000fe200078ec0ff */
[----:B------:R-:W-:Y:S01]  /*de20*/  UMOV UR5, 0xffffffff ;  /* 0xffffffff00057882 */ /* 0x000fe20000000000 */
[----:B------:R-:W-:Y:S02]  /*de30*/  LOP3.LUT R26, R18, 0xffff, RZ, 0xc0, !PT ;  /* 0x0000ffff121a7812 */ /* 0x000fe400078ec0ff */
[----:B----4-:R-:W-:Y:S01]  /*de40*/  SHF.R.S32.HI R6, RZ, 0x1f, R31 ;  /* 0x0000001fff067819 */ /* 0x010fe2000001141f */
[----:B0-----:R-:W-:-:S04]  /*de50*/  @!P0 IMAD.WIDE.U32 R4, R31, R2, R4 ;  /* 0x000000021f048225 */ /* 0x001fc800078e0004 */
[----:B------:R0:W-:Y:S02]  /*de60*/  STL [R1], R6 ;  /* 0x0000000601007387 */ /* 0x0001e40000100800 */
[----:B0-----:R-:W-:-:S04]  /*de70*/  @!P0 IMAD R6, R6, R2, RZ ;  /* 0x0000000206068224 */ /* 0x001fc800078e02ff */
[----:B------:R-:W-:Y:S02]  /*de80*/  @!P0 IMAD R6, R31, R3, R6 ;  /* 0x000000031f068224 */ /* 0x000fe400078e0206 */
[----:B------:R-:W0:Y:S02]  /*de90*/  @!P0 LDC.64 R2, c[0x0][0x418] ;  /* 0x00010600ff028b82 */ /* 0x000e240000000a00 */
[----:B------:R-:W-:Y:S01]  /*dea0*/  @!P0 IMAD.IADD R6, R5, 0x1, R6 ;  /* 0x0000000105068824 */ /* 0x000fe200078e0206 */
[----:B0-----:R-:W-:-:S04]  /*deb0*/  @!P0 LEA R2, P1, R4, R2, 0x2 ;  /* 0x0000000204028211 */ /* 0x001fc800078210ff */
[----:B------:R-:W-:Y:S01]  /*dec0*/  @!P0 LEA.HI.X R3, R4, R3, R6, 0x2, P1 ;  /* 0x0000000304038211 */ /* 0x000fe200008f1406 */
[----:B------:R-:W-:Y:S01]  /*ded0*/  IMAD.MOV.U32 R4, RZ, RZ, RZ ;  /* 0x000000ffff047224 */ /* 0x000fe200078e00ff */
[----:B------:R-:W-:-:S05]  /*dee0*/  ISETP.GE.AND P1, PT, R8, UR4, PT ;  /* 0x0000000408007c0c */ /* 0x000fca000bf26270 */
[----:B------:R0:W5:Y:S01]  /*def0*/  @!P0 LDG.E R4, desc[UR36][R2.64] ;  /* 0x0000002402048981 */ /* 0x000162000c1e1900 */
[----:B------:R-:W-:-:S07]  /*df00*/  ISETP.GE.AND P0, PT, R7, UR4, PT ;  /* 0x0000000407007c0c */ /* 0x000fce000bf06270 */
[----:B------:R-:W-:Y:S01]  /*df10*/  @P1 LOP3.LUT R23, R23, 0x2, RZ, 0xfc, !PT ;  /* 0x0000000217171812 */ /* 0x000fe200078efcff */
[----:B0-----:R-:W-:-:S03]  /*df20*/  IMAD.U32 R2, RZ, RZ, UR38 ;  /* 0x00000026ff027e24 */ /* 0x001fc6000f8e00ff */
[----:B------:R-:W-:-:S04]  /*df30*/  LOP3.LUT R23, R23, 0xfffffffe, RZ, 0xc0, !PT ;  /* 0xfffffffe17177812 */ /* 0x000fc800078ec0ff */
[----:B------:R-:W-:Y:S01]  /*df40*/  @P0 LOP3.LUT R23, R23, 0x1, RZ, 0xfc, !PT ;  /* 0x0000000117170812 */ /* 0x000fe200078efcff */
[----:B------:R-:W-:Y:S06]  /*df50*/  BRA.DIV UR5, `(.L_x_2460) ;  /* 0x0000004205e47947 */ /* 0x000fec000b800000 */
.L_x_2528:
        /* <DEDUP_REMOVED lines=8> */
.L_x_2461:
[----:B------:R-:W-:Y:S01]  /*dfe0*/  SHF.R.S32.HI R5, RZ, 0x1f, R0 ;  /* 0x0000001fff057819 */ /* 0x000fe20000011400 */
[----:B------:R-:W-:Y:S01]  /*dff0*/  ULDC.64 UR4, c[0x0][0x328] ;  /* 0x0000ca0000047ab9 */ /* 0x000fe20000000a00 */
[----:B------:R-:W-:Y:S01]  /*e000*/  ULDC.64 UR6, c[0x0][0x318] ;  /* 0x0000c60000067ab9 */ /* 0x000fe20000000a00 */
[----:B------:R-:W-:Y:S01]  /*e010*/  IMAD.WIDE.U32 R2, R0, UR4, RZ ;  /* 0x0000000400027c25 */ /* 0x000fe2000f8e00ff */
        /* <DEDUP_REMOVED lines=10> */
[----:B------:R-:W-:Y:S01]  /*e0c0*/  IMAD.IADD R3, R3, 0x1, R7 ;  /* 0x0000000103037824 */ /* 0x000fe200078e0207 */
[----:B------:R-:W-:Y:S01]  /*e0d0*/  LEA R7, R27, R22, 0x3 ;  /* 0x000000161b077211 */ /* 0x000fe200078e18ff */
[----:B------:R-:W-:-:S04]  /*e0e0*/  IMAD.WIDE.U32 R2, R26, UR4, R2 ;  /* 0x000000041a027c25 */ /* 0x000fc8000f8e0002 */
[----:B------:R-:W-:Y:S01]  /*e0f0*/  IMAD R24, R26, UR5, R3 ;  /* 0x000000051a187c24 */ /* 0x000fe2000f8e0203 */
[----:B------:R-:W-:-:S04]  /*e100*/  LEA R18, P0, R2, UR6, 0x1 ;  /* 0x0000000602127c11 */ /* 0x000fc8000f8008ff */
[----:B------:R-:W-:Y:S02]  /*e110*/  LEA.HI.X R24, R2, UR7, R24, 0x1, P0 ;  /* 0x0000000702187c11 */ /* 0x000fe400080f0c18 */
[----:B------:R-:W-:-:S06]  /*e120*/  SHF.L.U32 R2, R28, 0x1f, RZ ;  /* 0x0000001f1c027819 */ /* 0x000fcc00000006ff */
[----:B------:R-:W0:Y:S02]  /*e130*/  SYNCS.PHASECHK.TRANS64.TRYWAIT P0, [R7+URZ+0x2a840], R2 ;  /* 0x02a84002070075a7 */ /* 0x000e24000800017f */
[----:B0-----:R-:W-:Y:S05]  /*e140*/  @!P0 BRA `(.L_x_2463) ;  /* 0x0000004000988947 */ /* 0x001fea0003800000 */
.L_x_2529:
[----:B------:R-:W-:Y:S05]  /*e150*/  BSYNC B0 ;  /* 0x0000000000007941 */ /* 0x000fea0003800000 */
.L_x_2462:
        /* <DEDUP_REMOVED lines=93> */
.L_x_2543:
        /* <DEDUP_REMOVED lines=12> */
.L_x_2465:
        /* <DEDUP_REMOVED lines=10> */
.L_x_2466:
        /* <DEDUP_REMOVED lines=27> */
[----:B------:R-:W-:Y:S02]  /*ea40*/  IMAD.U32 R6, RZ, RZ, UR8 ;  /* 0x00000008ff067e24 */ /* 0x000fe4000f8e00ff */
[----:B--2---:R-:W-:-:S02]  /*ea50*/  IMAD.U32 R7, RZ, RZ, UR9 ;  /* 0x00000009ff077e24 */ /* 0x004fc4000f8e00ff */
[----:B------:R-:W-:Y:S02]  /*ea60*/  IMAD.U32 R10, RZ, RZ, UR4 ;  /* 0x00000004ff0a7e24 */ /* 0x000fe4000f8e00ff */
[----:B------:R-:W-:Y:S02]  /*ea70*/  IMAD.MOV.U32 R8, RZ, RZ, 0x70 ;  /* 0x00000070ff087424 */ /* 0x000fe400078e00ff */
[----:B------:R-:W-:Y:S02]  /*ea80*/  IMAD.MOV.U32 R12, RZ, RZ, 0x1 ;  /* 0x00000001ff0c7424 */ /* 0x000fe400078e00ff */
[----:B------:R-:W-:-:S07]  /*ea90*/  IMAD.MOV.U32 R13, RZ, RZ, RZ ;  /* 0x000000ffff0d7224 */ /* 0x000fce00078e00ff */
[----:B------:R-:W-:-:S07]  /*eaa0*/  LEPC R20, `(.L_x_2468) ;  /* 0x000000001014794e */ /* 0x000fce0000000000 */
[----:B0-----:R-:W-:Y:S05]  /*eab0*/  CALL.ABS.NOINC R2 ;  /* 0x0000000002007343 */ /* 0x001fea0003c00000 */
.L_x_2468:
[----:B------:R-:W-:Y:S05]  /*eac0*/  BSYNC B6 ;  /* 0x0000000000067941 */ /* 0x000fea0003800000 */
.L_x_2467:
[----:B------:R-:W3:Y:S01]  /*ead0*/  LDL.LU R2, [R1+0x18] ;  /* 0x0000180001027983 */ /* 0x000ee20000300800 */
[----:B------:R-:W-:Y:S01]  /*eae0*/  ULDC.64 UR6, c[0x0][0x2e0] ;  /* 0x0000b80000067ab9 */ /* 0x000fe20000000a00 */
[----:B------:R-:W-:Y:S01]  /*eaf0*/  IMAD.MOV.U32 R3, RZ, RZ, R35 ;  /* 0x000000ffff037224 */ /* 0x000fe200078e0023 */
[----:B------:R-:W-:Y:S01]  /*eb00*/  ULDC.64 UR4, c[0x0][0x2d8] ;  /* 0x0000b60000047ab9 */ /* 0x000fe20000000a00 */
[----:B------:R-:W4:Y:S04]  /*eb10*/  LDL.LU.64 R20, [R1+0x8] ;  /* 0x0000080001147983 */ /* 0x000f280000300a00 */
[----:B------:R0:W5:Y:S01]  /*eb20*/  LDL R10, [R1+0x4] ;  /* 0x00000400010a7983 */ /* 0x0001620000100800 */
[----:B------:R-:W1:Y:S02]  /*eb30*/  S2R R11, SR_TID.X ;  /* 0x00000000000b7919 */ /* 0x000e640000002100 */
[----:B-1----:R-:W-:-:S05]  /*eb40*/  IMAD.SHL.U32 R8, R11, 0x8, RZ ;  /* 0x000000080b087824 */ /* 0x002fca00078e00ff */
[----:B------:R-:W-:Y:S01]  /*eb50*/  LOP3.LUT R8, R8, 0x38, RZ, 0xc0, !PT ;  /* 0x0000003808087812 */ /* 0x000fe200078ec0ff */
[----:B---3--:R-:W-:Y:S02]  /*eb60*/  IMAD.MOV.U32 R0, RZ, RZ, R2 ;  /* 0x000000ffff007224 */ /* 0x008fe400078e0002 */
[----:B----4-:R-:W-:Y:S01]  /*eb70*/  IMAD.MOV.U32 R2, RZ, RZ, R20 ;  /* 0x000000ffff027224 */ /* 0x010fe200078e0014 */
[----:B------:R-:W1:Y:S01]  /*eb80*/  S2R R21, SR_TID.X ;  /* 0x0000000000157919 */ /* 0x000e620000002100 */
[----:B------:R-:W3:Y:S01]  /*eb90*/  LDC R20, c[0x0][0x448] ;  /* 0x00011200ff147b82 */ /* 0x000ee20000000800 */
[----:B------:R-:W-:Y:S02]  /*eba0*/  IMAD R4, R0, UR6, RZ ;  /* 0x0000000600047c24 */ /* 0x000fe4000f8e02ff */
[----:B------:R-:W-:-:S04]  /*ebb0*/  IMAD.WIDE.U32 R2, R26, UR4, R2 ;  /* 0x000000041a027c25 */ /* 0x000fc8000f8e0002 */
[----:B------:R-:W-:Y:S01]  /*ebc0*/  IMAD R3, R26, UR5, R3 ;  /* 0x000000051a037c24 */ /* 0x000fe2000f8e0203 */
[----:B------:R-:W-:Y:S01]  /*ebd0*/  ULDC.64 UR4, c[0x0][0x2d0] ;  /* 0x0000b40000047ab9 */ /* 0x000fe20000000a00 */
[C---:B------:R-:W-:Y:S02]  /*ebe0*/  IMAD R4, R30.reuse, UR7, R4 ;  /* 0x000000071e047c24 */ /* 0x040fe4000f8e0204 */
[----:B------:R-:W-:Y:S01]  /*ebf0*/  IMAD.WIDE.U32 R2, R30, UR6, R2 ;  /* 0x000000061e027c25 */ /* 0x000fe2000f8e0002 */
[----:B---3--:R-:W-:Y:S02]  /*ec00*/  ISETP.NE.AND P6, PT, R20, 0x1, PT ;  /* 0x000000011400780c */ /* 0x008fe40003fc5270 */
[----:B------:R-:W3:Y:S01]  /*ec10*/  S2R R20, SR_TID.X ;  /* 0x0000000000147919 */ /* 0x000ee20000002100 */
[----:B-1----:R-:W-:-:S04]  /*ec20*/  LOP3.LUT R21, R21, 0x7f, RZ, 0xc0, !PT ;  /* 0x0000007f15157812 */ /* 0x002fc800078ec0ff */
[----:B------:R-:W-:-:S06]  /*ec30*/  SHF.R.U32.HI R21, RZ, 0x3, R21 ;  /* 0x00000003ff157819 */ /* 0x000fcc0000011615 */
[----:B--2---:R-:W1:Y:S08]  /*ec40*/  @P6 LDC R7, c[0x0][0x44c] ;  /* 0x00011300ff076b82 */ /* 0x004e700000000800 */
[----:B------:R-:W2:Y:S01]  /*ec50*/  @P6 LDC R6, c[0x0][0x450] ;  /* 0x00011400ff066b82 */ /* 0x000ea20000000800 */
[----:B---3--:R-:W-:-:S05]  /*ec60*/  IMAD.SHL.U32 R20, R20, 0x10, RZ ;  /* 0x0000001014147824 */ /* 0x008fca00078e00ff */
[----:B------:R-:W-:-:S05]  /*ec70*/  LOP3.LUT R20, R21, 0x70, R20, 0xf8, !PT ;  /* 0x0000007015147812 */ /* 0x000fca00078ef814 */
[----:B------:R-:W-:-:S04]  /*ec80*/  IMAD R5, R17, 0x80, R20 ;  /* 0x0000008011057824 */ /* 0x000fc800078e0214 */
[----:B-1----:R-:W-:-:S04]  /*ec90*/  @P6 IMAD.HI.U32 R7, R5, R7, RZ ;  /* 0x0000000705076227 */ /* 0x002fc800078e00ff */
[----:B------:R-:W-:Y:S01]  /*eca0*/  IMAD.MOV.U32 R0, RZ, RZ, R5 ;  /* 0x000000ffff007224 */ /* 0x000fe200078e0005 */
[----:B--2---:R-:W-:Y:S02]  /*ecb0*/  @P6 SHF.R.U32.HI R0, RZ, R6, R7 ;  /* 0x00000006ff006219 */ /* 0x004fe40000011607 */
[----:B------:R-:W1:Y:S01]  /*ecc0*/  LDC R6, c[0x0][0x448] ;  /* 0x00011200ff067b82 */ /* 0x000e620000000800 */
[----:B------:R-:W-:Y:S02]  /*ecd0*/  IMAD.IADD R3, R3, 0x1, R4 ;  /* 0x0000000103037824 */ /* 0x000fe400078e0204 */
[----:B------:R-:W-:Y:S02]  /*ece0*/  IMAD.MOV R4, RZ, RZ, -R0 ;  /* 0x000000ffff047224 */ /* 0x000fe400078e0a00 */
[----:B------:R-:W-:-:S04]  /*ecf0*/  IMAD.WIDE.U32 R2, R0, UR4, R2 ;  /* 0x0000000400027c25 */ /* 0x000fc8000f8e0002 */
[----:B-1----:R-:W-:Y:S01]  /*ed00*/  IMAD R4, R6, R4, R5 ;  /* 0x0000000406047224 */ /* 0x002fe200078e0205 */
[----:B------:R-:W-:-:S05]  /*ed10*/  SHF.R.S32.HI R5, RZ, 0x1f, R0 ;  /* 0x0000001fff057819 */ /* 0x000fca0000011400 */
        /* <DEDUP_REMOVED lines=23> */
[----:B0-----:R-:W-:Y:S10]  /*ee90*/  BRA.DIV UR5, `(.L_x_2469) ;  /* 0x0000003e05807947 */ /* 0x001ff4000b800000 */
[----:B------:R-:W0:Y:S01]  /*eea0*/  SHFL.IDX PT, R14, R0, RZ, 0x181f ;  /* 0x00181fff000e7589 */ /* 0x000e2200000e0000 */
[----:B-----5:R-:W-:Y:S02]  /*eeb0*/  IMAD R5, R10, R6, RZ ;  /* 0x000000060a057224 */ /* 0x020fe400078e02ff */
[----:B------:R-:W-:Y:S01]  /*eec0*/  IMAD R17, R17, 0x80, R9 ;  /* 0x0000008011117824 */ /* 0x000fe200078e0209 */
        /* <DEDUP_REMOVED lines=10> */
[----:B------:R-:W-:Y:S01]  /*ef70*/  ISETP.GE.AND P1, PT, R6, R5, PT ;  /* 0x000000050600720c */ /* 0x000fe20003f26270 */
[----:B------:R-:W-:-:S02]  /*ef80*/  VIADD R6, R17, 0x20 ;  /* 0x0000002011067836 */ /* 0x000fc40000000000 */
[----:B-1----:R-:W1:Y:S10]  /*ef90*/  SHFL.IDX PT, R2, R4, 0x1, 0x181f ;  /* 0x00381f0004027f89 */ /* 0x002e7400000e0000 */
[----:B0-----:R-:W-:-:S05]  /*efa0*/  @!P1 LEA R14, P4, R8, R14, 0x1 ;  /* 0x0000000e080e9211 */ /* 0x001fca00078808ff */
[----:B-1----:R-:W-:Y:S02]  /*efb0*/  @!P1 IMAD.X R7, RZ, RZ, R2, P4 ;  /* 0x000000ffff079224 */ /* 0x002fe400020e0602 */
[----:B------:R-:W-:Y:S02]  /*efc0*/  @!P1 IMAD.MOV.U32 R2, RZ, RZ, R14 ;  /* 0x000000ffff029224 */ /* 0x000fe400078e000e */
[----:B------:R-:W-:Y:S01]  /*efd0*/  @!P1 IMAD.MOV.U32 R3, RZ, RZ, R7 ;  /* 0x000000ffff039224 */ /* 0x000fe200078e0007 */
[----:B------:R-:W0:Y:S04]  /*efe0*/  SHFL.IDX PT, R14, R0, 0x2, 0x181f ;  /* 0x00581f00000e7f89 */ /* 0x000e2800000e0000 */
[----:B------:R-:W-:Y:S04]  /*eff0*/  @!P1 LDGSTS.E.BYPASS.LTC128B.128 [R33+0xcc00], desc[UR36][R2.64], !P3 ;  /* 0x0cc0000002219fae */ /* 0x000fe8000d901d64 */
[----:B------:R-:W-:Y:S04]  /*f000*/  @!P1 LDGSTS.E.BYPASS.LTC128B.128 [R33+0x10c00], desc[UR36][R2.64+0x80], !P2 ;  /* 0x10c0008002219fae */ /* 0x000fe8000d101d64 */
[----:B------:R1:W-:Y:S01]  /*f010*/  @!P1 LDGSTS.E.BYPASS.LTC128B.128 [R33+0x14c00], desc[UR36][R2.64+0x100], !P0 ;  /* 0x14c0010002219fae */ /* 0x0003e2000c101d64 */
[----:B------:R-:W-:Y:S01]  /*f020*/  ISETP.GE.AND P1, PT, R6, R5, PT ;  /* 0x000000050600720c */ /* 0x000fe20003f26270 */
[----:B------:R-:W-:-:S02]  /*f030*/  VIADD R6, R17, 0x30 ;  /* 0x0000003011067836 */ /* 0x000fc40000000000 */
[----:B-1----:R-:W1:Y:S10]  /*f040*/  SHFL.IDX PT, R2, R4, 0x2, 0x181f ;  /* 0x00581f0004027f89 */ /* 0x002e7400000e0000 */
[----:B0-----:R-:W-:-:S04]  /*f050*/  @!P1 LEA R14, P4, R8, R14, 0x1 ;  /* 0x0000000e080e9211 */ /* 0x001fc800078808ff */
[----:B-1----:R-:W-:Y:S01]  /*f060*/  @!P1 IADD3.X R7, RZ, R2, RZ, P4, !PT ;  /* 0x00000002ff079210 */ /* 0x002fe200027fe4ff */
[----:B------:R-:W-:Y:S02]  /*f070*/  @!P1 IMAD.MOV.U32 R2, RZ, RZ, R14 ;  /* 0x000000ffff029224 */ /* 0x000fe400078e000e */
[----:B------:R-:W0:Y:S02]  /*f080*/  SHFL.IDX PT, R14, R0, 0x3, 0x181f ;  /* 0x00781f00000e7f89 */ /* 0x000e2400000e0000 */
[----:B------:R-:W-:-:S05]  /*f090*/  @!P1 IMAD.MOV.U32 R3, RZ, RZ, R7 ;  /* 0x000000ffff039224 */ /* 0x000fca00078e0007 */
        /* <DEDUP_REMOVED lines=47> */
.L_x_2560:
        /* <DEDUP_REMOVED lines=12> */
.L_x_2471:
[----:B------:R-:W-:Y:S05]  /*f450*/  BSYNC B0 ;  /* 0x0000000000007941 */ /* 0x000fea0003800000 */
.L_x_2470:
[----:B------:R-:W-:Y:S01]  /*f460*/  NOP ;  /* 0x0000000000007918 */ /* 0x000fe20000000000 */
[----:B------:R-:W-:-:S13]  /*f470*/  PLOP3.LUT P0, PT, PT, PT, PT, 0x80, 0x0 ;  /* 0x000000000000781c */ /* 0x000fda0003f0f070 */
.L_x_2472:
        /* <DEDUP_REMOVED lines=20> */
.L_x_2561:
[----:B------:R-:W-:Y:S05]  /*f5c0*/  BSYNC B0 ;  /* 0x0000000000007941 */ /* 0x000fea0003800000 */
.L_x_2473:
[----:B------:R-:W-:Y:S01]  /*f5d0*/  ISETP.GE.AND P0, PT, R0, R36, PT ;  /* 0x000000240000720c */ /* 0x000fe20003f06270 */
[----:B------:R-:W-:-:S12]  /*f5e0*/  BSSY B0, `(.L_x_2475) ;  /* 0x00000f6000007945 */ /* 0x000fd80003800000 */
[----:B------:R-:W-:Y:S05]  /*f5f0*/  @!P0 BRA `(.L_x_2476) ;  /* 0x0000000c00d08947 */ /* 0x000fea0003800000 */
[----:B------:R-:W-:Y:S01]  /*f600*/  MOV R17, R28 ;  /* 0x0000001c00117202 */ /* 0x000fe20000000f00 */
[----:B------:R-:W-:Y:S02]  /*f610*/  IMAD.MOV.U32 R10, RZ, RZ, R27 ;  /* 0x000000ffff0a7224 */ /* 0x000fe400078e001b */
[----:B------:R-:W-:-:S07]  /*f620*/  IMAD.MOV.U32 R30, RZ, RZ, R25 ;  /* 0x000000ffff1e7224 */ /* 0x000fce00078e0019 */
.L_x_2489:
        /* <DEDUP_REMOVED lines=42> */
.L_x_2477:
[----:B------:R-:W-:Y:S01]  /*f8d0*/  IMAD R6, R27, 0x8, R22 ;  /* 0x000000081b067824 */ /* 0x000fe200078e0216 */
[----:B------:R-:W-:Y:S01]  /*f8e0*/  SHF.L.U32 R3, R28, 0x1f, RZ ;  /* 0x0000001f1c037819 */ /* 0x000fe200000006ff */
[----:B------:R-:W-:Y:S03]  /*f8f0*/  BSSY B1, `(.L_x_2478) ;  /* 0x0000003000017945 */ /* 0x000fe60003800000 */
[----:B------:R-:W0:Y:S02]  /*f900*/  SYNCS.PHASECHK.TRANS64.TRYWAIT P0, [R6+URZ+0x2a840], R3 ;  /* 0x02a84003060075a7 */ /* 0x000e24000800017f */
[----:B0-----:R-:W-:Y:S05]  /*f910*/  @!P0 BRA `(.L_x_2479) ;  /* 0x0000003c00908947 */ /* 0x001fea0003800000 */
.L_x_2562:
[----:B------:R-:W-:Y:S05]  /*f920*/  BSYNC B1 ;  /* 0x0000000000017941 */ /* 0x000fea0003800000 */
.L_x_2478:
        /* <DEDUP_REMOVED lines=30> */
[----:B------:R-:W-:-:S05]  /*fb10*/  LOP3.LUT R11, R11, 0x38, RZ, 0xc0, !PT ;  /* 0x000000380b0b7812 */ /* 0x000fca00078ec0ff */
[----:B------:R-:W-:-:S05]  /*fb20*/  IMAD.SHL.U32 R0, R11, 0x2, RZ ;  /* 0x000000020b007824 */ /* 0x000fca00078e00ff */
        /* <DEDUP_REMOVED lines=34> */
.L_x_2576:
        /* <DEDUP_REMOVED lines=10> */
.L_x_2481:
        /* <DEDUP_REMOVED lines=10> */
.L_x_2482:
[----:B------:R3:W-:Y:S01]  /*fe90*/  SYNCS.ARRIVE.TRANS64.A1T0 RZ, [R6+URZ+0x2a830], RZ ;  /* 0x02a830ff06ff79a7 */ /* 0x0007e2000810003f */
[----:B------:R-:W-:Y:S05]  /*fea0*/  @!P2 BRA `(.L_x_2483) ;  /* 0x000000000004a947 */ /* 0x000fea0003800000 */
[----:B------:R-:W-:Y:S01]  /*feb0*/  BPT.TRAP 0x1 ;  /* 0x000000040000795c */ /* 0x000fe20000300000 */
.L_x_2483:
[----:B-1----:R-:W-:Y:S01]  /*fec0*/  SHF.L.U32 R2, R17, 0x1f, RZ ;  /* 0x0000001f11027819 */ /* 0x002fe200000006ff */
[----:B------:R-:W-:Y:S01]  /*fed0*/  BSSY B1, `(.L_x_2484) ;  /* 0x0000004000017945 */ /* 0x000fe20003800000 */
[----:B------:R-:W-:-:S04]  /*fee0*/  LEA R4, R10, R22, 0x3 ;  /* 0x000000160a047211 */ /* 0x000fc800078e18ff */
[----:B------:R-:W1:Y:S02]  /*fef0*/  SYNCS.PHASECHK.TRANS64.TRYWAIT P0, [R4+URZ+0x2a860], R2 ;  /* 0x02a86002040075a7 */ /* 0x000e64000800017f */
[----:B-1----:R-:W-:Y:S05]  /*ff00*/  @!P0 BRA `(.L_x_2485) ;  /* 0x0000004000048947 */ /* 0x002fea0003800000 */
.L_x_2577:
[----:B------:R-:W-:Y:S05]  /*ff10*/  BSYNC B1 ;  /* 0x0000000000017941 */ /* 0x000fea0003800000 */
.L_x_2484:
        /* <DEDUP_REMOVED lines=53> */
.L_x_2591:
        /* <DEDUP_REMOVED lines=21> */
.L_x_2487:
        /* <DEDUP_REMOVED lines=10> */
.L_x_2488:
        /* <DEDUP_REMOVED lines=14> */
.L_x_2476:
[----:B------:R-:W-:Y:S05]  /*10540*/  BSYNC B0 ;  /* 0x0000000000007941 */ /* 0x000fea0003800000 */
.L_x_2475:
        /* <DEDUP_REMOVED lines=17> */
.L_x_2491:
[----:B------:R-:W-:Y:S05]  /*10660*/  BSYNC B0 ;  /* 0x0000000000007941 */ /* 0x000fea0003800000 */
.L_x_2490:
[----:B------:R-:W-:-:S13]  /*10670*/  LOP3.LUT P0, RZ, R23, 0x10, RZ, 0xc0, !PT ;  /* 0x0000001017ff7812 */ /* 0x000fda000780c0ff */
[----:B------:R-:W-:Y:S05]  /*10680*/  @!P0 BRA `(.L_x_2492) ;  /* 0x0000000000048947 */ /* 0x000fea0003800000 */
[----:B------:R-:W-:Y:S01]  /*10690*/  BPT.TRAP 0x1 ;  /* 0x000000040000795c */ /* 0x000fe20000300000 */
.L_x_2492:
[----:B------:R-:W-:Y:S01]  /*106a0*/  IMAD R0, R27, 0x8, R22 ;  /* 0x000000081b007824 */ /* 0x000fe200078e0216 */
[----:B0-----:R-:W-:Y:S01]  /*106b0*/  SHF.L.U32 R3, R28, 0x1f, RZ ;  /* 0x0000001f1c037819 */ /* 0x001fe200000006ff */
[----:B------:R-:W-:Y:S01]  /*106c0*/  BSSY B0, `(.L_x_2493) ;  /* 0x0000004000007945 */ /* 0x000fe20003800000 */
[----:B------:R-:W-:Y:S02]  /*106d0*/  IMAD R6, R25, -0x60, R34 ;  /* 0xffffffa019067824 */ /* 0x000fe400078e0222 */
[----:B------:R-:W0:Y:S02]  /*106e0*/  SYNCS.PHASECHK.TRANS64.TRYWAIT P0, [R0+URZ+0x2a860], R3 ;  /* 0x02a86003000075a7 */ /* 0x000e24000800017f */
[----:B0-----:R-:W-:Y:S05]  /*106f0*/  @!P0 BRA `(.L_x_2494) ;  /* 0x0000004000088947 */ /* 0x001fea0003800000 */
.L_x_2592:
[----:B------:R-:W-:Y:S05]  /*10700*/  BSYNC B0 ;  /* 0x0000000000007941 */ /* 0x000fea0003800000 */
.L_x_2493:
        /* <DEDUP_REMOVED lines=47> */
[----:B------:R0:W0:Y:S01]  /*10a00*/  SHFL.IDX PT, R14, R18, 0x5, 0x181f ;  /* 0x00b81f00120e7f89 */ /* 0x00002200000e0000 */
[----:B-1----:R-:W-:-:S05]  /*10a10*/  IADD3.X R3, RZ, R8, RZ, P4, !PT ;  /* 0x00000008ff037210 */ /* 0x002fca00027fe4ff */
        /* <DEDUP_REMOVED lines=8> */
.L_x_2606:
        /* <DEDUP_REMOVED lines=11> */
.L_x_2496:
        /* <DEDUP_REMOVED lines=10> */
.L_x_2497:
[----:B------:R1:W-:Y:S01]  /*10bf0*/  SYNCS.ARRIVE.TRANS64.A1T0 RZ, [R0+URZ+0x2a850], RZ ;  /* 0x02a850ff00ff79a7 */ /* 0x0003e2000810003f */
[----:B------:R-:W-:-:S05]  /*10c00*/  VIADD R27, R27, 0x1 ;  /* 0x000000011b1b7836 */ /* 0x000fca0000000000 */
[----:B------:R-:W-:-:S04]  /*10c10*/  ISETP.NE.AND P0, PT, R27, 0x2, PT ;  /* 0x000000021b00780c */ /* 0x000fc80003f05270 */
[----:B0-----:R-:W-:Y:S02]  /*10c20*/  SEL R3, RZ, 0x1, P0 ;  /* 0x00000001ff037807 */ /* 0x001fe40000000000 */
[----:B------:R-:W-:Y:S02]  /*10c30*/  SEL R27, R27, RZ, P0 ;  /* 0x000000ff1b1b7207 */ /* 0x000fe40000000000 */
[----:B-1----:R-:W-:-:S07]  /*10c40*/  LOP3.LUT R28, R28, R3, RZ, 0x3c, !PT ;  /* 0x000000031c1c7212 */ /* 0x002fce00078e3cff */
.L_x_2454:
[----:B------:R-:W-:Y:S05]  /*10c50*/  BSYNC B7 ;  /* 0x0000000000077941 */ /* 0x000fea0003800000 */
.L_x_2452:
        /* <DEDUP_REMOVED lines=8> */
[----:B------:R1:W2:Y:S01]  /*10ce0*/  LDS.128 R16, [R22+0x2a8d0] ;  /* 0x02a8d00016107984 */ /* 0x0002a20000000c00 */
[----:B------:R-:W-:Y:S06]  /*10cf0*/  BAR.ARV 0x4, 0x180 ;  /* 0x0106000000007b1d */ /* 0x000fec0000002000 */
[----:B------:R-:W-:Y:S05]  /*10d00*/  BRA `(.L_x_2499) ;  /* 0x0000000c00d47947 */ /* 0x000fea0003800000 */
.L_x_2498:
        /* <DEDUP_REMOVED lines=43> */
.L_x_2616:
[----:B------:R-:W-:Y:S02]  /*10fc0*/  ULDC UR4, c[0x0][0xc38] ;  /* 0x00030e0000047ab9 */ /* 0x000fe40000000800 */
[----:B------:R-:W-:-:S04]  /*10fd0*/  IMAD.U32 R5, RZ, RZ, UR4 ;  /* 0x00000004ff057e24 */ /* 0x000fc8000f8e00ff */
[----:B-1----:R-:W-:-:S04]  /*10fe0*/  IMAD R14, R14, R5, RZ ;  /* 0x000000050e0e7224 */ /* 0x002fc800078e02ff */
[----:B------:R-:W-:-:S05]  /*10ff0*/  IMAD.IADD R7, R7, 0x1, R14 ;  /* 0x0000000107077824 */ /* 0x000fca00078e020e */
[----:B------:R-:W-:-:S13]  /*11000*/  ISETP.GT.AND P6, PT, R7, R0, PT ;  /* 0x000000000700720c */ /* 0x000fda0003fc4270 */
[----:B------:R-:W-:Y:S05]  /*11010*/  @P6 BRA `(.L_x_2501) ;  /* 0x0000000000a46947 */ /* 0x000fea0003800000 */
.L_x_2504:
        /* <DEDUP_REMOVED lines=34> */
[----:B------:R0:W1:Y:S02]  /*11240*/  SHFL.IDX PT, R14, R2, 0x1f, 0x1f ;  /* 0x03e01f00020e7f89 */ /* 0x00006400000e0000 */
.L_x_2624:
[----:B------:R-:W-:Y:S02]  /*11250*/  ULDC UR4, c[0x0][0xc38] ;  /* 0x00030e0000047ab9 */ /* 0x000fe40000000800 */
[----:B------:R-:W-:-:S04]  /*11260*/  IMAD.U32 R5, RZ, RZ, UR4 ;  /* 0x00000004ff057e24 */ /* 0x000fc8000f8e00ff */
[----:B-1----:R-:W-:-:S04]  /*11270*/  IMAD R14, R14, R5, RZ ;  /* 0x000000050e0e7224 */ /* 0x002fc800078e02ff */
[----:B------:R-:W-:-:S05]  /*11280*/  IMAD.IADD R7, R14, 0x1, R7 ;  /* 0x000000010e077824 */ /* 0x000fca00078e0207 */
[----:B------:R-:W-:-:S13]  /*11290*/  ISETP.GT.AND P6, PT, R7, R0, PT ;  /* 0x000000000700720c */ /* 0x000fda0003fc4270 */
[----:B------:R-:W-:Y:S05]  /*112a0*/  @!P6 BRA `(.L_x_2504) ;  /* 0xfffffffc005ce947 */ /* 0x000fea000383ffff */
.L_x_2501:
        /* <DEDUP_REMOVED lines=10> */
.L_x_2629:
[----:B------:R-:W-:-:S13]  /*11350*/  ISETP.NE.AND P0, PT, R3, RZ, PT ;  /* 0x000000ff0300720c */ /* 0x000fda0003f05270 */
[----:B------:R-:W-:Y:S05]  /*11360*/  @!P0 BRA `(.L_x_2506) ;  /* 0x0000000000108947 */ /* 0x000fea0003800000 */
[----:B------:R-:W-:Y:S01]  /*11370*/  UMOV UR4, 0xffffffff ;  /* 0xffffffff00047882 */ /* 0x000fe20000000000 */
[----:B-1----:R-:W-:Y:S02]  /*11380*/  VIADD R12, R12, 0xffffffff ;  /* 0xffffffff0c0c7836 */ /* 0x002fe40000000000 */
[----:B------:R-:W-:Y:S05]  /*11390*/  BRA.DIV UR4, `(.L_x_2507) ;  /* 0x0000004604307947 */ /* 0x000fea000b800000 */
[----:B------:R4:W1:Y:S02]  /*113a0*/  SHFL.IDX PT, R6, R2, R12, 0x1f ;  /* 0x00001f0c02067589 */ /* 0x00086400000e0000 */
.L_x_2506:
        /* <DEDUP_REMOVED lines=51> */
[----:B------:R-:W-:-:S05]  /*116e0*/  @P0 VIADD R5, R5, 0x1 ;  /* 0x0000000105050836 */ /* 0x000fca0000000000 */
[----:B------:R-:W-:Y:S02]  /*116f0*/  @!P2 IADD3 R5, -R5, RZ, RZ ;  /* 0x000000ff0505a210 */ /* 0x000fe40007ffe1ff */
[----:B------:R-:W-:-:S05]  /*11700*/  @!P1 LOP3.LUT R5, RZ, R8, RZ, 0x33, !PT ;  /* 0x00000008ff059212 */ /* 0x000fca00078e33ff */
[--C-:B------:R-:W-:Y:S02]  /*11710*/  IMAD.MOV R3, RZ, RZ, -R5.reuse ;  /* 0x000000ffff037224 */ /* 0x100fe400078e0a05 */
[C---:B------:R-:W-:Y:S02]  /*11720*/  IMAD R5, R8.reuse, 0x1000000, R5 ;  /* 0x0100000008057824 */ /* 0x040fe400078e0205 */
[----:B------:R-:W-:-:S04]  /*11730*/  IMAD R8, R8, R3, R6 ;  /* 0x0000000308087224 */ /* 0x000fc800078e0206 */
[----:B------:R-:W-:Y:S01]  /*11740*/  IMAD R18, R8, 0x10000, R5 ;  /* 0x0001000008127824 */ /* 0x000fe200078e0205 */
[----:B------:R-:W-:Y:S06]  /*11750*/  BRA `(.L_x_2509) ;  /* 0x0000000000f07947 */ /* 0x000fec0003800000 */
.L_x_2508:
        /* <DEDUP_REMOVED lines=57> */
[----:B------:R-:W-:Y:S02]  /*11af0*/  @!P1 LOP3.LUT R2, RZ, R5, RZ, 0x33, !PT ;  /* 0x00000005ff029212 */ /* 0x000fe400078e33ff */
[----:B------:R-:W-:-:S05]  /*11b00*/  IADD3 R5, -R5, RZ, RZ ;  /* 0x000000ff05057210 */ /* 0x000fca0007ffe1ff */
[----:B------:R-:W-:-:S07]  /*11b10*/  IMAD R18, R2, R5, R3 ;  /* 0x0000000502127224 */ /* 0x000fce00078e0203 */
.L_x_2509:
[----:B------:R-:W-:-:S05]  /*11b20*/  LOP3.LUT R2, RZ, R2, RZ, 0x33, !PT ;  /* 0x00000002ff027212 */ /* 0x000fca00078e33ff */
[----:B------:R-:W-:Y:S01]  /*11b30*/  IMAD.IADD R17, R17, 0x1, R2 ;  /* 0x0000000111117824 */ /* 0x000fe200078e0202 */
[----:B------:R-:W-:Y:S06]  /*11b40*/  BRA `(.L_x_2510) ;  /* 0x00000000001c7947 */ /* 0x000fec0003800000 */
.L_x_2502:
[----:B------:R-:W-:Y:S01]  /*11b50*/  UMOV UR4, URZ ;  /* 0x0000003f00047c82 */ /* 0x000fe20008000000 */
[----:B------:R-:W-:Y:S01]  /*11b60*/  UMOV UR5, URZ ;  /* 0x0000003f00057c82 */ /* 0x000fe20008000000 */
[----:B------:R-:W-:Y:S01]  /*11b70*/  ULDC UR6, c[0x0][0xc3c] ;  /* 0x00030f0000067ab9 */ /* 0x000fe20000000800 */
[----:B------:R-:W-:Y:S02]  /*11b80*/  IMAD.MOV.U32 R16, RZ, RZ, R0 ;  /* 0x000000ffff107224 */ /* 0x000fe400078e0000 */
[----:B------:R-:W-:Y:S02]  /*11b90*/  IMAD.U32 R17, RZ, RZ, UR4 ;  /* 0x00000004ff117e24 */ /* 0x000fe4000f8e00ff */
[----:B------:R-:W-:Y:S02]  /*11ba0*/  IMAD.U32 R18, RZ, RZ, UR5 ;  /* 0x00000005ff127e24 */ /* 0x000fe4000f8e00ff */
[----:B------:R-:W-:-:S07]  /*11bb0*/  IMAD.U32 R19, RZ, RZ, UR6 ;  /* 0x00000006ff137e24 */ /* 0x000fce000f8e00ff */
.L_x_2510:
        /* <DEDUP_REMOVED lines=10> */
.L_x_2499:
[----:B------:R-:W-:Y:S02]  /*11c60*/  ULDC UR4, c[0x0][0xc3c] ;  /* 0x00030f0000047ab9 */ /* 0x000fe40000000800 */
[----:B--2---:R-:W-:-:S13]  /*11c70*/  ISETP.GE.AND P0, PT, R19, UR4, PT ;  /* 0x0000000413007c0c */ /* 0x004fda000bf06270 */
[----:B------:R-:W-:Y:S05]  /*11c80*/  @!P0 BRA `(.L_x_2511) ;  /* 0xffffffb0006c8947 */ /* 0x000fea000383ffff */
[----:B------:R-:W-:Y:S05]  /*11c90*/  BSYNC B8 ;  /* 0x0000000000087941 */ /* 0x000fea0003800000 */
.L_x_2446:
[----:B-1----:R-:W2:Y:S01]  /*11ca0*/  LDL.LU R0, [R1+0x14] ;  /* 0x0000140001007983 */ /* 0x002ea20000300800 */
[----:B------:R-:W-:Y:S01]  /*11cb0*/  BSSY B0, `(.L_x_2512) ;  /* 0x000000b000007945 */ /* 0x000fe20003800000 */
[----:B------:R-:W1:Y:S01]  /*11cc0*/  S2R R5, SR_CgaCtaId ;  /* 0x0000000000057919 */ /* 0x000e620000008800 */
[----:B--2---:R-:W-:-:S05]  /*11cd0*/  VIADD R0, R0, 0x1 ;  /* 0x0000000100007836 */ /* 0x004fca0000000000 */
        /* <DEDUP_REMOVED lines=8> */
.L_x_2632:
[----:B------:R-:W-:Y:S05]  /*11d60*/  BSYNC B0 ;  /* 0x0000000000007941 */ /* 0x000fea0003800000 */
.L_x_2512:
[----:B------:R-:W-:-:S03]  /*11d70*/  UMOV UR4, 0xffffffff ;  /* 0xffffffff00047882 */ /* 0x000fc60000000000 */
[----:B------:R-:W-:Y:S05]  /*11d80*/  BRA.DIV UR4, `(.L_x_2514) ;  /* 0x0000003a04f07947 */ /* 0x000fea000b800000 */
[----:B-1----:R-:W1:Y:S02]  /*11d90*/  S2R R0, SR_TID.X ;  /* 0x0000000000007919 */ /* 0x002e640000002100 */
[----:B-1----:R-:W-:-:S04]  /*11da0*/  SHF.R.U32.HI R0, RZ, 0x5, R0 ;  /* 0x00000005ff007819 */ /* 0x002fc80000011600 */
[----:B------:R-:W-:-:S05]  /*11db0*/  LOP3.LUT R0, R0, 0x3, RZ, 0xc0, !PT ;  /* 0x0000000300007812 */ /* 0x000fca00078ec0ff */
[----:B------:R1:W2:Y:S02]  /*11dc0*/  SHFL.IDX PT, R14, R0, RZ, 0x1f ;  /* 0x00001fff000e7589 */ /* 0x0002a400000e0000 */
.L_x_2635:
[----:B--2---:R-:W-:Y:S01]  /*11dd0*/  ISETP.NE.AND P0, PT, R14, RZ, PT ;  /* 0x000000ff0e00720c */ /* 0x004fe20003f05270 */
[----:B------:R-:W-:-:S12]  /*11de0*/  BSSY B0, `(.L_x_2515) ;  /* 0x0000026000007945 */ /* 0x000fd80003800000 */
[----:B------:R-:W-:Y:S05]  /*11df0*/  @P0 BRA `(.L_x_2516) ;  /* 0x0000000000900947 */ /* 0x000fea0003800000 */
[----:B------:R-:W-:-:S03]  /*11e00*/  UMOV UR4, 0xffffffff ;  /* 0xffffffff00047882 */ /* 0x000fc60000000000 */
[----:B------:R-:W-:Y:S05]  /*11e10*/  BRA.DIV UR4, `(.L_x_2517) ;  /* 0x0000003e04007947 */ /* 0x000fea000b800000 */
[----:B------:R-:W-:-:S13]  /*11e20*/  ELECT P6, URZ, PT ;  /* 0x00000000003f782f */ /* 0x000fda00038c0000 */
.L_x_2638:
[----:B------:R-:W-:Y:S05]  /*11e30*/  @!P6 BRA `(.L_x_2516) ;  /* 0x000000000080e947 */ /* 0x000fea0003800000 */
[----:B-1----:R-:W2:Y:S02]  /*11e40*/  LDL R0, [R1+0x1c] ;  /* 0x00001c0001007983 */ /* 0x002ea40000100800 */
[----:B--2---:R-:W-:-:S13]  /*11e50*/  R2UR UR4, R0 ;  /* 0x00000000000472ca */ /* 0x004fda00000e0000 */
[----:B------:R-:W-:-:S06]  /*11e60*/  ULOP3.LUT UR4, UR4, 0x2, URZ, 0xfc, !UPT ;  /* 0x0000000204047892 */ /* 0x000fcc000f8efc3f */
[----:B------:R-:W-:-:S05]  /*11e70*/  IMAD.U32 R0, RZ, RZ, UR4 ;  /* 0x00000004ff007e24 */ /* 0x000fca000f8e00ff */
[----:B------:R-:W-:-:S13]  /*11e80*/  ISETP.NE.AND P0, PT, R0, 0x3, PT ;  /* 0x000000030000780c */ /* 0x000fda0003f05270 */
[----:B------:R-:W-:Y:S05]  /*11e90*/  @!P0 BRA `(.L_x_2518) ;  /* 0x0000000000048947 */ /* 0x000fea0003800000 */
[----:B------:R-:W-:Y:S01]  /*11ea0*/  BPT.TRAP 0x1 ;  /* 0x000000040000795c */ /* 0x000fe20000300000 */
.L_x_2518:
[C---:B------:R-:W-:Y:S01]  /*11eb0*/  IMAD R5, R27.reuse, 0x8, R4 ;  /* 0x000000081b057824 */ /* 0x040fe200078e0204 */
[----:B------:R-:W-:Y:S01]  /*11ec0*/  SHF.L.U32 R0, R28, 0x1f, RZ ;  /* 0x0000001f1c007819 */ /* 0x000fe200000006ff */
[----:B------:R-:W-:-:S03]  /*11ed0*/  VIADD R27, R27, 0x1 ;  /* 0x000000011b1b7836 */ /* 0x000fc60000000000 */
[----:B------:R-:W1:Y:S02]  /*11ee0*/  SYNCS.PHASECHK.TRANS64.TRYWAIT P1, [R5+URZ+0x2a840], R0 ;  /* 0x02a84000050075a7 */ /* 0x000e64000802017f */
[----:B------:R-:W-:-:S04]  /*11ef0*/  ISETP.NE.AND P2, PT, R27, 0x2, PT ;  /* 0x000000021b00780c */ /* 0x000fc80003f45270 */
[----:B------:R-:W-:Y:S01]  /*11f00*/  SEL R3, RZ, 0x1, P2 ;  /* 0x00000001ff037807 */ /* 0x000fe20001000000 */
[----:B-1----:R-:W-:Y:S08]  /*11f10*/  @!P1 BRA `(.L_x_2519) ;  /* 0x0000003800e09947 */ /* 0x002ff00003800000 */
.L_x_2639:
[----:B------:R-:W-:Y:S02]  /*11f20*/  SEL R27, R27, RZ, P2 ;  /* 0x000000ff1b1b7207 */ /* 0x000fe40001000000 */
[----:B------:R-:W-:Y:S01]  /*11f30*/  LOP3.LUT R2, R28, R3, RZ, 0x3c, !PT ;  /* 0x000000031c027212 */ /* 0x000fe200078e3cff */
[----:B------:R-:W-:Y:S06]  /*11f40*/  @!P0 BRA `(.L_x_2520) ;  /* 0x0000000000048947 */ /* 0x000fec0003800000 */
[----:B------:R-:W-:Y:S01]  /*11f50*/  BPT.TRAP 0x1 ;  /* 0x000000040000795c */ /* 0x000fe20000300000 */
.L_x_2520:
[----:B------:R-:W-:Y:S01]  /*11f60*/  IMAD R27, R27, 0x8, R4 ;  /* 0x000000081b1b7824 */ /* 0x000fe200078e0204 */
[----:B------:R-:W-:-:S04]  /*11f70*/  SHF.L.U32 R2, R2, 0x1f, RZ ;  /* 0x0000001f02027819 */ /* 0x000fc800000006ff */
[----:B------:R-:W2:Y:S02]  /*11f80*/  SYNCS.PHASECHK.TRANS64.TRYWAIT P1, [R27+URZ+0x2a840], R2 ;  /* 0x02a840021b0075a7 */ /* 0x000ea4000802017f */
[----:B--2---:R-:W-:Y:S05]  /*11f90*/  @!P1 BRA `(.L_x_2521) ;  /* 0x0000003800d49947 */ /* 0x004fea0003800000 */
.L_x_2640:
[----:B------:R-:W-:Y:S05]  /*11fa0*/  @!P0 BRA `(.L_x_2522) ;  /* 0x0000000000048947 */ /* 0x000fea0003800000 */
[----:B------:R-:W-:Y:S01]  /*11fb0*/  BPT.TRAP 0x1 ;  /* 0x000000040000795c */ /* 0x000fe20000300000 */
.L_x_2522:
[----:B------:R-:W3:Y:S02]  /*11fc0*/  SYNCS.PHASECHK.TRANS64.TRYWAIT P1, [R5+URZ+0x2a860], R0 ;  /* 0x02a86000050075a7 */ /* 0x000ee4000802017f */
[----:B---3--:R-:W-:Y:S05]  /*11fd0*/  @!P1 BRA `(.L_x_2523) ;  /* 0x0000003800d89947 */ /* 0x008fea0003800000 */
.L_x_2641:
[----:B------:R-:W-:Y:S05]  /*11fe0*/  @!P0 BRA `(.L_x_2524) ;  /* 0x0000000000048947 */ /* 0x000fea0003800000 */
[----:B------:R-:W-:Y:S01]  /*11ff0*/  BPT.TRAP 0x1 ;  /* 0x000000040000795c */ /* 0x000fe20000300000 */
.L_x_2524:
[----:B----4-:R4:W0:Y:S02]  /*12000*/  SYNCS.PHASECHK.TRANS64.TRYWAIT P0, [R27+URZ+0x2a860], R2 ;  /* 0x02a860021b0075a7 */ /* 0x010824000800017f */
[----:B0-----:R-:W-:Y:S05]  /*12010*/  @!P0 NANOSLEEP.SYNCS 0x989680 ;  /* 0x009896800000895d */ /* 0x001fea0003900000 */
[----:B------:R-:W0:Y:S02]  /*12020*/  @!P0 SYNCS.PHASECHK.TRANS64 P0, [R27+URZ+0x2a860], R2 ;  /* 0x02a860021b0085a7 */ /* 0x000e24000800007f */
[----:B0-----:R-:W-:Y:S05]  /*12030*/  @!P0 BRA `(.L_x_2524) ;  /* 0xfffffffc00f08947 */ /* 0x001fea000383ffff */
.L_x_2516:
[----:B------:R-:W-:Y:S05]  /*12040*/  BSYNC B0 ;  /* 0x0000000000007941 */ /* 0x000fea0003800000 */
.L_x_2515:
[----:B------:R-:W-:Y:S05]  /*12050*/  EXIT ;  /* 0x000000000000794d */ /* 0x000fea0003800000 */
.L_x_2379:
[----:B0-----:R-:W-:-:S04]  /*12060*/  IMAD.U32 R3, RZ, RZ, UR40 ;  /* 0x00000028ff037e24 */ /* 0x001fc8000f8e00ff */
[----:B------:R0:W1:Y:S03]  /*12070*/  SYNCS.PHASECHK.TRANS64.TRYWAIT P1, [R3+URZ+0x2a800], R0 ;  /* 0x02a80000030075a7 */ /* 0x000066000802017f */
[----:B-1----:R-:W-:Y:S05]  /*12080*/  @!P1 NANOSLEEP.SYNCS 0x989680 ;  /* 0x009896800000995d */ /* 0x002fea0003900000 */
[----:B------:R-:W1:Y:S02]  /*12090*/  @!P1 SYNCS.PHASECHK.TRANS64 P1, [R3+URZ+0x2a800], R0 ;  /* 0x02a80000030095a7 */ /* 0x000e64000802007f */
[----:B-1----:R-:W-:Y:S05]  /*120a0*/  @!P1 BRA `(.L_x_2379) ;  /* 0xfffffffc00ec9947 */ /* 0x002fea000383ffff */
[----:B------:R-:W-:Y:S05]  /*120b0*/  BRA `(.L_x_2525) ;  /* 0xfffffefc005c7947 */ /* 0x000fea000383ffff */
.L_x_2383:
[----:B-1----:R1:W2:Y:S02]  /*120c0*/  SYNCS.PHASECHK.TRANS64.TRYWAIT P1, [R0+URZ+0x2a830], R3 ;  /* 0x02a83003000075a7 */ /* 0x0022a4000802017f */
[----:B--2---:R-:W-:Y:S05]  /*120d0*/  @!P1 NANOSLEEP.SYNCS 0x989680 ;  /* 0x009896800000995d */ /* 0x004fea0003900000 */
[----:B------:R-:W2:Y:S02]  /*120e0*/  @!P1 SYNCS.PHASECHK.TRANS64 P1, [R0+URZ+0x2a830], R3 ;  /* 0x02a83003000095a7 */ /* 0x000ea4000802007f */
[----:B--2---:R-:W-:Y:S05]  /*120f0*/  @!P1 BRA `(.L_x_2383) ;  /* 0xfffffffc00f09947 */ /* 0x004fea000383ffff */
[----:B------:R-:W-:Y:S05]  /*12100*/  BRA `(.L_x_2382) ;  /* 0xfffffefc00787947 */ /* 0x000fea000383ffff */
.L_x_2389:
[----:B-1----:R-:W-:-:S04]  /*12110*/  IMAD.U32 R5, RZ, RZ, UR7 ;  /* 0x00000007ff057e24 */ /* 0x002fc8000f8e00ff */
[----:B------:R1:W2:Y:S03]  /*12120*/  SYNCS.PHASECHK.TRANS64.TRYWAIT P1, [R5+URZ+0x2a830], R4 ;  /* 0x02a83004050075a7 */ /* 0x0002a6000802017f */
[----:B--2---:R-:W-:Y:S05]  /*12130*/  @!P1 NANOSLEEP.SYNCS 0x989680 ;  /* 0x009896800000995d */ /* 0x004fea0003900000 */
[----:B------:R-:W2:Y:S02]  /*12140*/  @!P1 SYNCS.PHASECHK.TRANS64 P1, [R5+URZ+0x2a830], R4 ;  /* 0x02a83004050095a7 */ /* 0x000ea4000802007f */
[----:B--2---:R-:W-:Y:S05]  /*12150*/  @!P1 BRA `(.L_x_2389) ;  /* 0xfffffffc00ec9947 */ /* 0x004fea000383ffff */
[----:B------:R-:W-:Y:S05]  /*12160*/  BRA `(.L_x_2388) ;  /* 0xffffff1c00887947 */ /* 0x000fea000383ffff */
.L_x_2393:
[----:B-1----:R-:W-:-:S04]  /*12170*/  IMAD.U32 R5, RZ, RZ, UR10 ;  /* 0x0000000aff057e24 */ /* 0x002fc8000f8e00ff */
[----:B------:R1:W3:Y:S03]  /*12180*/  SYNCS.PHASECHK.TRANS64.TRYWAIT P1, [R5+URZ+0x2a850], R0 ;  /* 0x02a85000050075a7 */ /* 0x0002e6000802017f */
[----:B---3--:R-:W-:Y:S05]  /*12190*/  @!P1 NANOSLEEP.SYNCS 0x989680 ;  /* 0x009896800000995d */ /* 0x008fea0003900000 */
[----:B------:R-:W3:Y:S02]  /*121a0*/  @!P1 SYNCS.PHASECHK.TRANS64 P1, [R5+URZ+0x2a850], R0 ;  /* 0x02a85000050095a7 */ /* 0x000ee4000802007f */
[----:B---3--:R-:W-:Y:S05]  /*121b0*/  @!P1 BRA `(.L_x_2393) ;  /* 0xfffffffc00ec9947 */ /* 0x008fea000383ffff */
[----:B------:R-:W-:Y:S05]  /*121c0*/  BRA `(.L_x_2392) ;  /* 0xffffff2400d07947 */ /* 0x000fea000383ffff */
.L_x_2401:
[----:B-1----:R-:W-:-:S04]  /*121d0*/  IMAD.U32 R5, RZ, RZ, UR7 ;  /* 0x00000007ff057e24 */ /* 0x002fc8000f8e00ff */
[----:B------:R1:W2:Y:S03]  /*121e0*/  SYNCS.PHASECHK.TRANS64.TRYWAIT P1, [R5+URZ+0x2a830], R4 ;  /* 0x02a83004050075a7 */ /* 0x0002a6000802017f */
[----:B--2---:R-:W-:Y:S05]  /*121f0*/  @!P1 NANOSLEEP.SYNCS 0x989680 ;  /* 0x009896800000995d */ /* 0x004fea0003900000 */
[----:B------:R-:W2:Y:S02]  /*12200*/  @!P1 SYNCS.PHASECHK.TRANS64 P1, [R5+URZ+0x2a830], R4 ;  /* 0x02a83004050095a7 */ /* 0x000ea4000802007f */
[----:B--2---:R-:W-:Y:S05]  /*12210*/  @!P1 BRA `(.L_x_2401) ;  /* 0xfffffffc00ec9947 */ /* 0x004fea000383ffff */
[----:B------:R-:W-:Y:S05]  /*12220*/  BRA `(.L_x_2400) ;  /* 0xffffff40007c7947 */ /* 0x000fea000383ffff */
.L_x_2405:
[----:B-1----:R-:W-:-:S04]  /*12230*/  IMAD.U32 R5, RZ, RZ, UR15 ;  /* 0x0000000fff057e24 */ /* 0x002fc8000f8e00ff */
[----:B------:R1:W3:Y:S03]  /*12240*/  SYNCS.PHASECHK.TRANS64.TRYWAIT P1, [R5+URZ+0x2a850], R0 ;  /* 0x02a85000050075a7 */ /* 0x0002e6000802017f */
[----:B---3--:R-:W-:Y:S05]  /*12250*/  @!P1 NANOSLEEP.SYNCS 0x989680 ;  /* 0x009896800000995d */ /* 0x008fea0003900000 */
[----:B------:R-:W3:Y:S02]  /*12260*/  @!P1 SYNCS.PHASECHK.TRANS64 P1, [R5+URZ+0x2a850], R0 ;  /* 0x02a85000050095a7 */ /* 0x000ee4000802007f */
[----:B---3--:R-:W-:Y:S05]  /*12270*/  @!P1 BRA `(.L_x_2405) ;  /* 0xfffffffc00ec9947 */ /* 0x008fea000383ffff */
[----:B------:R-:W-:Y:S05]  /*12280*/  BRA `(.L_x_2404) ;  /* 0xffffff4800c47947 */ /* 0x000fea000383ffff */
.L_x_2412:
[----:B-1----:R-:W-:-:S04]  /*12290*/  IMAD.U32 R3, RZ, RZ, UR5 ;  /* 0x00000005ff037e24 */ /* 0x002fc8000f8e00ff */
[----:B------:R1:W2:Y:S03]  /*122a0*/  SYNCS.PHASECHK.TRANS64.TRYWAIT P1, [R3+URZ+0x2a850], R0 ;  /* 0x02a85000030075a7 */ /* 0x0002a6000802017f */
[----:B--2---:R-:W-:Y:S05]  /*122b0*/  @!P1 NANOSLEEP.SYNCS 0x989680 ;  /* 0x009896800000995d */ /* 0x004fea0003900000 */
[----:B------:R-:W2:Y:S02]  /*122c0*/  @!P1 SYNCS.PHASECHK.TRANS64 P1, [R3+URZ+0x2a850], R0 ;  /* 0x02a85000030095a7 */ /* 0x000ea4000802007f */
[----:B--2---:R-:W-:Y:S05]  /*122d0*/  @!P1 BRA `(.L_x_2412) ;  /* 0xfffffffc00ec9947 */ /* 0x004fea000383ffff */
[----:B------:R-:W-:Y:S05]  /*122e0*/  BRA `(.L_x_2411) ;  /* 0xffffff6000607947 */ /* 0x000fea000383ffff */
.L_x_2460:
[----:B------:R-:W-:Y:S01]  /*122f0*/  SHF.R.U32.HI R7, RZ, 0x5, R21 ;  /* 0x00000005ff077819 */ /* 0x000fe20000011615 */
[----:B------:R-:W-:Y:S01]  /*12300*/  BSSY B0, `(.L_x_2526) ;  /* 0x0000009000007945 */ /* 0x000fe20003800000 */
[----:B------:R-:W-:Y:S02]  /*12310*/  IMAD.MOV.U32 R12, RZ, RZ, RZ ;  /* 0x000000ffff0c7224 */ /* 0x000fe400078e00ff */
[----:B------:R-:W-:Y:S01]  /*12320*/  LOP3.LUT R7, R7, 0x3, RZ, 0xc0, !PT ;  /* 0x0000000307077812 */ /* 0x000fe200078ec0ff */
[----:B------:R-:W-:Y:S02]  /*12330*/  IMAD.MOV.U32 R11, RZ, RZ, 0x1f ;  /* 0x0000001fff0b7424 */ /* 0x000fe400078e00ff */
[----:B------:R-:W-:Y:S02]  /*12340*/  IMAD.MOV.U32 R15, RZ, RZ, -0x1 ;  /* 0xffffffffff0f7424 */ /* 0x000fe400078e00ff */
[----:B------:R-:W-:-:S07]  /*12350*/  IMAD.MOV.U32 R13, RZ, RZ, R7 ;  /* 0x000000ffff0d7224 */ /* 0x000fce00078e0007 */
[----:B-----5:R-:W-:Y:S05]  /*12360*/  WARPSYNC.COLLECTIVE R15, `(.L_x_2527) ;  /* 0x000000000f087348 */ /* 0x020fea0003c00000 */
[----:B------:R0:W1:Y:S02]  /*12370*/  SHFL.IDX P6, R14, R13, R12, R11 ;  /* 0x0000000c0d0e7389 */ /* 0x00006400000c000b */
[----:B01---5:R-:W-:Y:S01]  /*12380*/  ENDCOLLECTIVE ;  /* 0x000000000000791b */ /* 0x023fe20003800000 */
.L_x_2527:
[----:B------:R-:W-:Y:S05]  /*12390*/  BSYNC B0 ;  /* 0x0000000000007941 */ /* 0x000fea0003800000 */
.L_x_2526:
[----:B------:R-:W-:Y:S05]  /*123a0*/  BRA `(.L_x_2528) ;  /* 0xffffffb800ec7947 */ /* 0x000fea000383ffff */
.L_x_2463:
[----:B0-----:R0:W1:Y:S02]  /*123b0*/  SYNCS.PHASECHK.TRANS64.TRYWAIT P0, [R7+URZ+0x2a840], R2 ;  /* 0x02a84002070075a7 */ /* 0x001064000800017f */
[----:B-1----:R-:W-:Y:S05]  /*123c0*/  @!P0 NANOSLEEP.SYNCS 0x989680 ;  /* 0x009896800000895d */ /* 0x002fea0003900000 */
[----:B------:R-:W1:Y:S02]  /*123d0*/  @!P0 SYNCS.PHASECHK.TRANS64 P0, [R7+URZ+0x2a840], R2 ;  /* 0x02a84002070085a7 */ /* 0x000e64000800007f */
[----:B-1----:R-:W-:Y:S05]  /*123e0*/  @!P0 BRA `(.L_x_2463) ;  /* 0xfffffffc00f08947 */ /* 0x002fea000383ffff */
[----:B------:R-:W-:Y:S05]  /*123f0*/  BRA `(.L_x_2529) ;  /* 0xffffffbc00547947 */ /* 0x000fea000383ffff */
.L_x_2464:
        /* <DEDUP_REMOVED lines=8> */
.L_x_2531:
[----:B------:R-:W-:Y:S05]  /*12480*/  BSYNC B0 ;  /* 0x0000000000007941 */ /* 0x000fea0003800000 */
.L_x_2530:
        /* <DEDUP_REMOVED lines=9> */
.L_x_2532:
[----:B------:R-:W-:Y:S02]  /*12520*/  IMAD.MOV.U32 R13, RZ, RZ, R0 ;  /* 0x000000ffff0d7224 */ /* 0x000fe400078e0000 */
[----:B------:R-:W-:Y:S02]  /*12530*/  IMAD.MOV.U32 R12, RZ, RZ, 0x1 ;  /* 0x00000001ff0c7424 */ /* 0x000fe400078e00ff */
[----:B------:R-:W-:-:S07]  /*12540*/  IMAD.MOV.U32 R3, RZ, RZ, R14 ;  /* 0x000000ffff037224 */ /* 0x000fce00078e000e */
[----:B------:R-:W-:Y:S05]  /*12550*/  WARPSYNC.COLLECTIVE R15, `(.L_x_2533) ;  /* 0x000000000f087348 */ /* 0x000fea0003c00000 */
[----:B------:R0:W1:Y:S02]  /*12560*/  SHFL.IDX P6, R14, R13, R12, R11 ;  /* 0x0000000c0d0e7389 */ /* 0x00006400000c000b */
[----:B01----:R-:W-:Y:S01]  /*12570*/  ENDCOLLECTIVE ;  /* 0x000000000000791b */ /* 0x003fe20003800000 */
.L_x_2533:
        /* <DEDUP_REMOVED lines=17> */
.L_x_2534:
[----:B------:R-:W-:Y:S02]  /*12690*/  @P1 IMAD R8, R5, 0x2, R22 ;  /* 0x0000000205081824 */ /* 0x000fe400078e0216 */
[----:B------:R-:W-:Y:S02]  /*126a0*/  IMAD.MOV.U32 R13, RZ, RZ, R0 ;  /* 0x000000ffff0d7224 */ /* 0x000fe400078e0000 */
[----:B------:R-:W-:Y:S02]  /*126b0*/  IMAD.MOV.U32 R12, RZ, RZ, 0x2 ;  /* 0x00000002ff0c7424 */ /* 0x000fe400078e00ff */
[----:B------:R-:W-:-:S07]  /*126c0*/  IMAD.MOV.U32 R3, RZ, RZ, R14 ;  /* 0x000000ffff037224 */ /* 0x000fce00078e000e */
[----:B------:R-:W-:Y:S05]  /*126d0*/  WARPSYNC.COLLECTIVE R15, `(.L_x_2535) ;  /* 0x000000000f087348 */ /* 0x000fea0003c00000 */
[----:B------:R0:W1:Y:S02]  /*126e0*/  SHFL.IDX P6, R14, R13, R12, R11 ;  /* 0x0000000c0d0e7389 */ /* 0x00006400000c000b */
[----:B01----:R-:W-:Y:S01]  /*126f0*/  ENDCOLLECTIVE ;  /* 0x000000000000791b */ /* 0x003fe20003800000 */
.L_x_2535:
        /* <DEDUP_REMOVED lines=17> */
.L_x_2536:
[----:B------:R-:W-:Y:S02]  /*12810*/  @P1 IMAD R8, R5, 0x2, R22 ;  /* 0x0000000205081824 */ /* 0x000fe400078e0216 */
[----:B------:R-:W-:Y:S02]  /*12820*/  IMAD.MOV.U32 R13, RZ, RZ, R0 ;  /* 0x000000ffff0d7224 */ /* 0x000fe400078e0000 */
[----:B------:R-:W-:Y:S02]  /*12830*/  IMAD.MOV.U32 R12, RZ, RZ, 0x3 ;  /* 0x00000003ff0c7424 */ /* 0x000fe400078e00ff */
[----:B------:R-:W-:-:S07]  /*12840*/  IMAD.MOV.U32 R3, RZ, RZ, R14 ;  /* 0x000000ffff037224 */ /* 0x000fce00078e000e */
[----:B------:R-:W-:Y:S05]  /*12850*/  WARPSYNC.COLLECTIVE R15, `(.L_x_2537) ;  /* 0x000000000f087348 */ /* 0x000fea0003c00000 */
[----:B------:R0:W1:Y:S02]  /*12860*/  SHFL.IDX P6, R14, R13, R12, R11 ;  /* 0x0000000c0d0e7389 */ /* 0x00006400000c000b */
[----:B01----:R-:W-:Y:S01]  /*12870*/  ENDCOLLECTIVE ;  /* 0x000000000000791b */ /* 0x003fe20003800000 */
.L_x_2537:
[----:B------:R-:W-:-:S04]  /*12880*/  @P1 LEA R3, P0, R9, R3, 0x1 ;  /* 0x0000000309031211 */ /* 0x000fc800078008ff */
[----:B------:R-:W-:-:S04]  /*12890*/  @P1 IADD3.X R2, RZ, R2, RZ, P0, !PT ;  /* 0x00000002ff021210 */ /* 0x000fc800007fe4ff */
        /* <DEDUP_REMOVED lines=15> */
.L_x_2538:
[----:B------:R-:W-:Y:S02]  /*12990*/  @P1 IMAD R8, R5, 0x2, R22 ;  /* 0x0000000205081824 */ /* 0x000fe400078e0216 */
[----:B------:R-:W-:Y:S02]  /*129a0*/  IMAD.MOV.U32 R13, RZ, RZ, R0 ;  /* 0x000000ffff0d7224 */ /* 0x000fe400078e0000 */
[----:B------:R-:W-:Y:S02]  /*129b0*/  IMAD.MOV.U32 R12, RZ, RZ, 0x4 ;  /* 0x00000004ff0c7424 */ /* 0x000fe400078e00ff */
[----:B------:R-:W-:-:S07]  /*129c0*/  IMAD.MOV.U32 R3, RZ, RZ, R14 ;  /* 0x000000ffff037224 */ /* 0x000fce00078e000e */
[----:B------:R-:W-:Y:S05]  /*129d0*/  WARPSYNC.COLLECTIVE R15, `(.L_x_2539) ;  /* 0x000000000f087348 */ /* 0x000fea0003c00000 */
[----:B------:R0:W1:Y:S02]  /*129e0*/  SHFL.IDX P6, R14, R13, R12, R11 ;  /* 0x0000000c0d0e7389 */ /* 0x00006400000c000b */
[----:B01----:R-:W-:Y:S01]  /*129f0*/  ENDCOLLECTIVE ;  /* 0x000000000000791b */ /* 0x003fe20003800000 */
.L_x_2539:
        /* <DEDUP_REMOVED lines=17> */
.L_x_2540:
[----:B------:R-:W-:Y:S02]  /*12b10*/  @P1 IMAD R8, R5, 0x2, R22 ;  /* 0x0000000205081824 */ /* 0x000fe400078e0216 */
[----:B------:R-:W-:Y:S02]  /*12b20*/  IMAD.MOV.U32 R13, RZ, RZ, R0 ;  /* 0x000000ffff0d7224 */ /* 0x000fe400078e0000 */
[----:B------:R-:W-:Y:S02]  /*12b30*/  IMAD.MOV.U32 R12, RZ, RZ, 0x5 ;  /* 0x00000005ff0c7424 */ /* 0x000fe400078e00ff */
[----:B------:R-:W-:-:S07]  /*12b40*/  IMAD.MOV.U32 R3, RZ, RZ, R14 ;  /* 0x000000ffff037224 */ /* 0x000fce00078e000e */
[----:B------:R-:W-:Y:S05]  /*12b50*/  WARPSYNC.COLLECTIVE R15, `(.L_x_2541) ;  /* 0x000000000f087348 */ /* 0x000fea0003c00000 */
[----:B------:R0:W1:Y:S02]  /*12b60*/  SHFL.IDX P6, R14, R13, R12, R11 ;  /* 0x0000000c0d0e7389 */ /* 0x00006400000c000b */
[----:B01----:R-:W-:Y:S01]  /*12b70*/  ENDCOLLECTIVE ;  /* 0x000000000000791b */ /* 0x003fe20003800000 */
.L_x_2541:
        /* <DEDUP_REMOVED lines=10> */
.L_x_2542:
        /* <DEDUP_REMOVED lines=8> */
.L_x_2469:
[----:B------:R-:W-:Y:S01]  /*12ca0*/  IMAD.MOV.U32 R13, RZ, RZ, R4 ;  /* 0x000000ffff0d7224 */ /* 0x000fe200078e0004 */
[----:B------:R-:W-:Y:S01]  /*12cb0*/  MOV R11, 0x181f ;  /* 0x0000181f000b7802 */ /* 0x000fe20000000f00 */
[----:B------:R-:W-:Y:S02]  /*12cc0*/  IMAD.MOV.U32 R12, RZ, RZ, RZ ;  /* 0x000000ffff0c7224 */ /* 0x000fe400078e00ff */
[----:B------:R-:W-:Y:S02]  /*12cd0*/  IMAD.MOV.U32 R15, RZ, RZ, -0x1 ;  /* 0xffffffffff0f7424 */ /* 0x000fe400078e00ff */
[----:B-----5:R-:W-:Y:S02]  /*12ce0*/  IMAD R5, R10, R6, RZ ;  /* 0x000000060a057224 */ /* 0x020fe400078e02ff */
[----:B------:R-:W-:-:S07]  /*12cf0*/  IMAD R17, R17, 0x80, R9 ;  /* 0x0000008011117824 */ /* 0x000fce00078e0209 */
[----:B------:R-:W-:Y:S05]  /*12d00*/  WARPSYNC.COLLECTIVE R15, `(.L_x_2544) ;  /* 0x000000000f087348 */ /* 0x000fea0003c00000 */
[----:B------:R0:W1:Y:S02]  /*12d10*/  SHFL.IDX P6, R14, R13, R12, R11 ;  /* 0x0000000c0d0e7389 */ /* 0x00006400000c000b */
[----:B01----:R-:W-:Y:S01]  /*12d20*/  ENDCOLLECTIVE ;  /* 0x000000000000791b */ /* 0x003fe20003800000 */
.L_x_2544:
[C---:B------:R-:W-:Y:S01]  /*12d30*/  VIADD R6, R17.reuse, 0x10 ;  /* 0x0000001011067836 */ /* 0x040fe20000000000 */
[----:B------:R-:W-:Y:S01]  /*12d40*/  ISETP.GE.AND P1, PT, R17, R5, PT ;  /* 0x000000051100720c */ /* 0x000fe20003f26270 */
[----:B------:R-:W-:Y:S02]  /*12d50*/  IMAD.MOV.U32 R13, RZ, RZ, R0 ;  /* 0x000000ffff0d7224 */ /* 0x000fe400078e0000 */
[----:B------:R-:W-:-:S10]  /*12d60*/  IMAD.MOV.U32 R2, RZ, RZ, R14 ;  /* 0x000000ffff027224 */ /* 0x000fd400078e000e */
[----:B------:R-:W-:Y:S05]  /*12d70*/  WARPSYNC.COLLECTIVE R15, `(.L_x_2545) ;  /* 0x000000000f087348 */ /* 0x000fea0003c00000 */
[----:B------:R0:W1:Y:S02]  /*12d80*/  SHFL.IDX P6, R14, R13, R12, R11 ;  /* 0x0000000c0d0e7389 */ /* 0x00006400000c000b */
[----:B01----:R-:W-:Y:S01]  /*12d90*/  ENDCOLLECTIVE ;  /* 0x000000000000791b */ /* 0x003fe20003800000 */
.L_x_2545:
        /* <DEDUP_REMOVED lines=8> */
.L_x_2546:
        /* <DEDUP_REMOVED lines=8> */
[----:B------:R-:W-:Y:S02]  /*12ea0*/  VIADD R6, R17, 0x20 ;  /* 0x0000002011067836 */ /* 0x000fe40000000000 */
[----:B0-----:R-:W-:-:S08]  /*12eb0*/  IMAD.MOV.U32 R2, RZ, RZ, R14 ;  /* 0x000000ffff027224 */ /* 0x001fd000078e000e */
[----:B------:R-:W-:Y:S05]  /*12ec0*/  WARPSYNC.COLLECTIVE R15, `(.L_x_2547) ;  /* 0x000000000f087348 */ /* 0x000fea0003c00000 */
[----:B------:R0:W1:Y:S02]  /*12ed0*/  SHFL.IDX P6, R14, R13, R12, R11 ;  /* 0x0000000c0d0e7389 */ /* 0x00006400000c000b */
[----:B01----:R-:W-:Y:S01]  /*12ee0*/  ENDCOLLECTIVE ;  /* 0x000000000000791b */ /* 0x003fe20003800000 */
.L_x_2547:
        /* <DEDUP_REMOVED lines=8> */
.L_x_2548:
[----:B------:R-:W-:-:S05]  /*12f70*/  @!P1 IMAD.MOV.U32 R3, RZ, RZ, R7 ;  /* 0x000000ffff039224 */ /* 0x000fca00078e0007 */
[----:B------:R-:W-:Y:S01]  /*12f80*/  @!PT LDS RZ, [RZ] ;  /* 0x00000000fffff984 */ /* 0x000fe20000000800 */
[----:B------:R-:W-:Y:S01]  /*12f90*/  @!PT LDS RZ, [RZ] ;  /* 0x00000000fffff984 */ /* 0x000fe20000000800 */
[----:B------:R-:W-:Y:S01]  /*12fa0*/  @!PT LDS RZ, [RZ] ;  /* 0x00000000fffff984 */ /* 0x000fe20000000800 */
[----:B------:R-:W-:Y:S04]  /*12fb0*/  @!P1 LDGSTS.E.BYPASS.LTC128B.128 [R33+0xcc00], desc[UR36][R2.64], !P3 ;  /* 0x0cc0000002219fae */ /* 0x000fe8000d901d64 */
[----:B------:R-:W-:Y:S01]  /*12fc0*/  @!P1 LDGSTS.E.BYPASS.LTC128B.128 [R33+0x10c00], desc[UR36][R2.64+0x80], !P2 ;  /* 0x10c0008002219fae */ /* 0x000fe2000d101d64 */
[----:B------:R-:W-:-:S03]  /*12fd0*/  IMAD.MOV.U32 R13, RZ, RZ, R0 ;  /* 0x000000ffff0d7224 */ /* 0x000fc600078e0000 */
[----:B------:R0:W-:Y:S01]  /*12fe0*/  @!P1 LDGSTS.E.BYPASS.LTC128B.128 [R33+0x14c00], desc[UR36][R2.64+0x100], !P0 ;  /* 0x14c0010002219fae */ /* 0x0001e2000c101d64 */
[----:B------:R-:W-:Y:S02]  /*12ff0*/  ISETP.GE.AND P1, PT, R6, R5, PT ;  /* 0x000000050600720c */ /* 0x000fe40003f26270 */
[----:B------:R-:W-:Y:S01]  /*13000*/  IADD3 R6, R17, 0x30, RZ ;  /* 0x0000003011067810 */ /* 0x000fe20007ffe0ff */
[----:B0-----:R-:W-:-:S10]  /*13010*/  IMAD.MOV.U32 R2, RZ, RZ, R14 ;  /* 0x000000ffff027224 */ /* 0x001fd400078e000e */
[----:B------:R-:W-:Y:S05]  /*13020*/  WARPSYNC.COLLECTIVE R15, `(.L_x_2549) ;  /* 0x000000000f087348 */ /* 0x000fea0003c00000 */
[----:B------:R0:W1:Y:S02]  /*13030*/  SHFL.IDX P6, R14, R13, R12, R11 ;  /* 0x0000000c0d0e7389 */ /* 0x00006400000c000b */
[----:B01----:R-:W-:Y:S01]  /*13040*/  ENDCOLLECTIVE ;  /* 0x000000000000791b */ /* 0x003fe20003800000 */
.L_x_2549:
        /* <DEDUP_REMOVED lines=8> */
.L_x_2550:
        /* <DEDUP_REMOVED lines=9> */
[----:B------:R-:W-:Y:S02]  /*13160*/  VIADD R6, R17, 0x40 ;  /* 0x0000004011067836 */ /* 0x000fe40000000000 */
[----:B0-----:R-:W-:-:S10]  /*13170*/  IMAD.MOV.U32 R2, RZ, RZ, R14 ;  /* 0x000000ffff027224 */ /* 0x001fd400078e000e */
[----:B------:R-:W-:Y:S05]  /*13180*/  WARPSYNC.COLLECTIVE R15, `(.L_x_2551) ;  /* 0x000000000f087348 */ /* 0x000fea0003c00000 */
[----:B------:R0:W1:Y:S02]  /*13190*/  SHFL.IDX P6, R14, R13, R12, R11 ;  /* 0x0000000c0d0e7389 */ /* 0x00006400000c000b */
[----:B01----:R-:W-:Y:S01]  /*131a0*/  ENDCOLLECTIVE ;  /* 0x000000000000791b */ /* 0x003fe20003800000 */
.L_x_2551:
        /* <DEDUP_REMOVED lines=8> */
.L_x_2552:
        /* <DEDUP_REMOVED lines=14> */
.L_x_2553:
        /* <DEDUP_REMOVED lines=8> */
.L_x_2554:
        /* <DEDUP_REMOVED lines=14> */
.L_x_2555:
        /* <DEDUP_REMOVED lines=8> */
.L_x_2556:
[----:B------:R-:W-:-:S05]  /*134f0*/  @!P1 MOV R3, R7 ;  /* 0x0000000700039202 */ /* 0x000fca0000000f00 */
        /* <DEDUP_REMOVED lines=12> */
.L_x_2557:
        /* <DEDUP_REMOVED lines=8> */
.L_x_2558:
        /* <DEDUP_REMOVED lines=12> */
.L_x_2559:
[----:B------:R-:W-:Y:S05]  /*13700*/  BRA `(.L_x_2560) ;  /* 0xffffffbc00207947 */ /* 0x000fea000383ffff */
.L_x_2474:
[----:B0-----:R0:W1:Y:S02]  /*13710*/  SYNCS.PHASECHK.TRANS64.TRYWAIT P0, [R22+URZ+0x2a820], R3 ;  /* 0x02a82003160075a7 */ /* 0x001064000800017f */
[----:B-1----:R-:W-:Y:S05]  /*13720*/  @!P0 NANOSLEEP.SYNCS 0x989680 ;  /* 0x009896800000895d */ /* 0x002fea0003900000 */
[----:B------:R-:W1:Y:S02]  /*13730*/  @!P0 SYNCS.PHASECHK.TRANS64 P0, [R22+URZ+0x2a820], R3 ;  /* 0x02a82003160085a7 */ /* 0x000e64000800007f */
[----:B-1----:R-:W-:Y:S05]  /*13740*/  @!P0 BRA `(.L_x_2474) ;  /* 0xfffffffc00f08947 */ /* 0x002fea000383ffff */
[----:B------:R-:W-:Y:S05]  /*13750*/  BRA `(.L_x_2561) ;  /* 0xffffffbc00987947 */ /* 0x000fea000383ffff */
.L_x_2479:
[----:B0-----:R0:W1:Y:S02]  /*13760*/  SYNCS.PHASECHK.TRANS64.TRYWAIT P0, [R6+URZ+0x2a840], R3 ;  /* 0x02a84003060075a7 */ /* 0x001064000800017f */
[----:B-1----:R-:W-:Y:S05]  /*13770*/  @!P0 NANOSLEEP.SYNCS 0x989680 ;  /* 0x009896800000895d */ /* 0x002fea0003900000 */
[----:B------:R-:W1:Y:S02]  /*13780*/  @!P0 SYNCS.PHASECHK.TRANS64 P0, [R6+URZ+0x2a840], R3 ;  /* 0x02a84003060085a7 */ /* 0x000e64000800007f */
[----:B-1----:R-:W-:Y:S05]  /*13790*/  @!P0 BRA `(.L_x_2479) ;  /* 0xfffffffc00f08947 */ /* 0x002fea000383ffff */
[----:B------:R-:W-:Y:S05]  /*137a0*/  BRA `(.L_x_2562) ;  /* 0xffffffc0005c7947 */ /* 0x000fea000383ffff */
.L_x_2480:
        /* <DEDUP_REMOVED lines=8> */
.L_x_2564:
[----:B------:R-:W-:Y:S05]  /*13830*/  BSYNC B1 ;  /* 0x0000000000017941 */ /* 0x000fea0003800000 */
.L_x_2563:
        /* <DEDUP_REMOVED lines=10> */
.L_x_2565:
[----:B------:R-:W-:Y:S02]  /*138e0*/  IMAD.MOV.U32 R13, RZ, RZ, R5 ;  /* 0x000000ffff0d7224 */ /* 0x000fe400078e0005 */
[----:B------:R-:W-:Y:S02]  /*138f0*/  IMAD.MOV.U32 R12, RZ, RZ, 0x1 ;  /* 0x00000001ff0c7424 */ /* 0x000fe400078e00ff */
[----:B------:R-:W-:Y:S01]  /*13900*/  IMAD.SHL.U32 R35, R35, 0x8, RZ ;  /* 0x0000000823237824 */ /* 0x000fe200078e00ff */
[----:B------:R-:W-:-:S07]  /*13910*/  MOV R2, R14 ;  /* 0x0000000e00027202 */ /* 0x000fce0000000f00 */
[----:B------:R-:W-:Y:S05]  /*13920*/  WARPSYNC.COLLECTIVE R15, `(.L_x_2566) ;  /* 0x000000000f087348 */ /* 0x000fea0003c00000 */
[----:B------:R0:W1:Y:S02]  /*13930*/  SHFL.IDX P6, R14, R13, R12, R11 ;  /* 0x0000000c0d0e7389 */ /* 0x00006400000c000b */
[----:B01----:R-:W-:Y:S01]  /*13940*/  ENDCOLLECTIVE ;  /* 0x000000000000791b */ /* 0x003fe20003800000 */
.L_x_2566:
[----:B------:R-:W-:-:S05]  /*13950*/  LOP3.LUT R35, R35, 0x38, RZ, 0xc0, !PT ;  /* 0x0000003823237812 */ /* 0x000fca00078ec0ff */
[----:B------:R-:W-:-:S05]  /*13960*/  IMAD.SHL.U32 R0, R35, 0x2, RZ ;  /* 0x0000000223007824 */ /* 0x000fca00078e00ff */
[----:B------:R-:W-:Y:S01]  /*13970*/  IADD3 R2, P0, R2, R0, RZ ;  /* 0x0000000002027210 */ /* 0x000fe20007f1e0ff */
[----:B------:R-:W-:-:S04]  /*13980*/  IMAD.MOV.U32 R13, RZ, RZ, R9 ;  /* 0x000000ffff0d7224 */ /* 0x000fc800078e0009 */
[----:B------:R-:W-:-:S05]  /*13990*/  IMAD.X R3, RZ, RZ, R3, P0 ;  /* 0x000000ffff037224 */ /* 0x000fca00000e0603 */
        /* <DEDUP_REMOVED lines=10> */
.L_x_2567:
[----:B------:R-:W-:Y:S02]  /*13a40*/  IMAD.MOV.U32 R13, RZ, RZ, R5 ;  /* 0x000000ffff0d7224 */ /* 0x000fe400078e0005 */
[----:B------:R-:W-:Y:S02]  /*13a50*/  IMAD.MOV.U32 R12, RZ, RZ, 0x2 ;  /* 0x00000002ff0c7424 */ /* 0x000fe400078e00ff */
[----:B------:R-:W-:-:S07]  /*13a60*/  IMAD.MOV.U32 R2, RZ, RZ, R14 ;  /* 0x000000ffff027224 */ /* 0x000fce00078e000e */
[----:B------:R-:W-:Y:S05]  /*13a70*/  WARPSYNC.COLLECTIVE R15, `(.L_x_2568) ;  /* 0x000000000f087348 */ /* 0x000fea0003c00000 */
[----:B------:R0:W1:Y:S02]  /*13a80*/  SHFL.IDX P6, R14, R13, R12, R11 ;  /* 0x0000000c0d0e7389 */ /* 0x00006400000c000b */
[----:B01----:R-:W-:Y:S01]  /*13a90*/  ENDCOLLECTIVE ;  /* 0x000000000000791b */ /* 0x003fe20003800000 */
.L_x_2568:
        /* <DEDUP_REMOVED lines=13> */
.L_x_2569:
[----:B------:R-:W-:Y:S02]  /*13b70*/  IMAD.MOV.U32 R13, RZ, RZ, R5 ;  /* 0x000000ffff0d7224 */ /* 0x000fe400078e0005 */
[----:B------:R-:W-:Y:S02]  /*13b80*/  IMAD.MOV.U32 R12, RZ, RZ, 0x3 ;  /* 0x00000003ff0c7424 */ /* 0x000fe400078e00ff */
[----:B------:R-:W-:-:S07]  /*13b90*/  IMAD.MOV.U32 R2, RZ, RZ, R14 ;  /* 0x000000ffff027224 */ /* 0x000fce00078e000e */
[----:B------:R-:W-:Y:S05]  /*13ba0*/  WARPSYNC.COLLECTIVE R15, `(.L_x_2570) ;  /* 0x000000000f087348 */ /* 0x000fea0003c00000 */
[----:B------:R0:W1:Y:S02]  /*13bb0*/  SHFL.IDX P6, R14, R13, R12, R11 ;  /* 0x0000000c0d0e7389 */ /* 0x00006400000c000b */
[----:B01----:R-:W-:Y:S01]  /*13bc0*/  ENDCOLLECTIVE ;  /* 0x000000000000791b */ /* 0x003fe20003800000 */
.L_x_2570:
        /* <DEDUP_REMOVED lines=13> */
.L_x_2571:
[----:B------:R-:W-:Y:S01]  /*13ca0*/  IMAD.MOV.U32 R13, RZ, RZ, R5 ;  /* 0x000000ffff0d7224 */ /* 0x000fe200078e0005 */
[----:B------:R-:W-:Y:S01]  /*13cb0*/  MOV R12, 0x4 ;  /* 0x00000004000c7802 */ /* 0x000fe20000000f00 */
[----:B------:R-:W-:-:S07]  /*13cc0*/  IMAD.MOV.U32 R2, RZ, RZ, R14 ;  /* 0x000000ffff027224 */ /* 0x000fce00078e000e */
[----:B------:R-:W-:Y:S05]  /*13cd0*/  WARPSYNC.COLLECTIVE R15, `(.L_x_2572) ;  /* 0x000000000f087348 */ /* 0x000fea0003c00000 */
[----:B------:R0:W1:Y:S02]  /*13ce0*/  SHFL.IDX P6, R14, R13, R12, R11 ;  /* 0x0000000c0d0e7389 */ /* 0x00006400000c000b */
[----:B01----:R-:W-:Y:S01]  /*13cf0*/  ENDCOLLECTIVE ;  /* 0x000000000000791b */ /* 0x003fe20003800000 */
.L_x_2572:
        /* <DEDUP_REMOVED lines=13> */
.L_x_2573:
[----:B------:R-:W-:Y:S02]  /*13dd0*/  IMAD.MOV.U32 R13, RZ, RZ, R5 ;  /* 0x000000ffff0d7224 */ /* 0x000fe400078e0005 */
[----:B------:R-:W-:Y:S02]  /*13de0*/  IMAD.MOV.U32 R12, RZ, RZ, 0x5 ;  /* 0x00000005ff0c7424 */ /* 0x000fe400078e00ff */
[----:B------:R-:W-:-:S07]  /*13df0*/  IMAD.MOV.U32 R2, RZ, RZ, R14 ;  /* 0x000000ffff027224 */ /* 0x000fce00078e000e */
[----:B------:R-:W-:Y:S05]  /*13e00*/  WARPSYNC.COLLECTIVE R15, `(.L_x_2574) ;  /* 0x000000000f087348 */ /* 0x000fea0003c00000 */
[----:B------:R0:W1:Y:S02]  /*13e10*/  SHFL.IDX P6, R14, R13, R12, R11 ;  /* 0x0000000c0d0e7389 */ /* 0x00006400000c000b */
[----:B01----:R-:W-:Y:S01]  /*13e20*/  ENDCOLLECTIVE ;  /* 0x000000000000791b */ /* 0x003fe20003800000 */
.L_x_2574:
        /* <DEDUP_REMOVED lines=13> */
.L_x_2575:
[----:B------:R-:W-:Y:S01]  /*13f00*/  IMAD.MOV.U32 R2, RZ, RZ, R14 ;  /* 0x000000ffff027224 */ /* 0x000fe200078e000e */
[----:B------:R-:W-:Y:S06]  /*13f10*/  BRA `(.L_x_2576) ;  /* 0xffffffbc008c7947 */ /* 0x000fec000383ffff */
.L_x_2485:
[----:B-1----:R1:W4:Y:S02]  /*13f20*/  SYNCS.PHASECHK.TRANS64.TRYWAIT P0, [R4+URZ+0x2a860], R2 ;  /* 0x02a86002040075a7 */ /* 0x002324000800017f */
[----:B----4-:R-:W-:Y:S05]  /*13f30*/  @!P0 NANOSLEEP.SYNCS 0x989680 ;  /* 0x009896800000895d */ /* 0x010fea0003900000 */
[----:B------:R-:W4:Y:S02]  /*13f40*/  @!P0 SYNCS.PHASECHK.TRANS64 P0, [R4+URZ+0x2a860], R2 ;  /* 0x02a86002040085a7 */ /* 0x000f24000800007f */
[----:B----4-:R-:W-:Y:S05]  /*13f50*/  @!P0 BRA `(.L_x_2485) ;  /* 0xfffffffc00f08947 */ /* 0x010fea000383ffff */
[----:B------:R-:W-:Y:S05]  /*13f60*/  BRA `(.L_x_2577) ;  /* 0xffffffbc00e87947 */ /* 0x000fea000383ffff */
.L_x_2486:
        /* <DEDUP_REMOVED lines=8> */
.L_x_2579:
[----:B------:R-:W-:Y:S05]  /*13ff0*/  BSYNC B1 ;  /* 0x0000000000017941 */ /* 0x000fea0003800000 */
.L_x_2578:
        /* <DEDUP_REMOVED lines=9> */
.L_x_2580:
[----:B------:R-:W-:Y:S01]  /*14090*/  IMAD.MOV.U32 R13, RZ, RZ, R24 ;  /* 0x000000ffff0d7224 */ /* 0x000fe200078e0018 */
[----:B------:R-:W-:Y:S01]  /*140a0*/  MOV R12, 0x1 ;  /* 0x00000001000c7802 */ /* 0x000fe20000000f00 */
[----:B------:R-:W-:-:S07]  /*140b0*/  IMAD.MOV.U32 R2, RZ, RZ, R14 ;  /* 0x000000ffff027224 */ /* 0x000fce00078e000e */
[----:B------:R-:W-:Y:S05]  /*140c0*/  WARPSYNC.COLLECTIVE R15, `(.L_x_2581) ;  /* 0x000000000f087348 */ /* 0x000fea0003c00000 */
[----:B------:R0:W1:Y:S02]  /*140d0*/  SHFL.IDX P6, R14, R13, R12, R11 ;  /* 0x0000000c0d0e7389 */ /* 0x00006400000c000b */
[----:B01----:R-:W-:Y:S01]  /*140e0*/  ENDCOLLECTIVE ;  /* 0x000000000000791b */ /* 0x003fe20003800000 */
.L_x_2581:
        /* <DEDUP_REMOVED lines=15> */
.L_x_2582:
[----:B------:R-:W-:Y:S02]  /*141e0*/  IMAD.MOV.U32 R13, RZ, RZ, R24 ;  /* 0x000000ffff0d7224 */ /* 0x000fe400078e0018 */
[----:B------:R-:W-:Y:S02]  /*141f0*/  IMAD.MOV.U32 R12, RZ, RZ, 0x2 ;  /* 0x00000002ff0c7424 */ /* 0x000fe400078e00ff */
[----:B------:R-:W-:-:S07]  /*14200*/  IMAD.MOV.U32 R2, RZ, RZ, R14 ;  /* 0x000000ffff027224 */ /* 0x000fce00078e000e */
[----:B------:R-:W-:Y:S05]  /*14210*/  WARPSYNC.COLLECTIVE R15, `(.L_x_2583) ;  /* 0x000000000f087348 */ /* 0x000fea0003c00000 */
[----:B------:R0:W1:Y:S02]  /*14220*/  SHFL.IDX P6, R14, R13, R12, R11 ;  /* 0x0000000c0d0e7389 */ /* 0x00006400000c000b */
[----:B01----:R-:W-:Y:S01]  /*14230*/  ENDCOLLECTIVE ;  /* 0x000000000000791b */ /* 0x003fe20003800000 */
.L_x_2583:
        /* <DEDUP_REMOVED lines=14> */
.L_x_2584:
[----:B------:R-:W-:Y:S02]  /*14320*/  IMAD.MOV.U32 R13, RZ, RZ, R24 ;  /* 0x000000ffff0d7224 */ /* 0x000fe400078e0018 */
[----:B------:R-:W-:Y:S02]  /*14330*/  IMAD.MOV.U32 R12, RZ, RZ, 0x3 ;  /* 0x00000003ff0c7424 */ /* 0x000fe400078e00ff */
[----:B------:R-:W-:-:S07]  /*14340*/  IMAD.MOV.U32 R2, RZ, RZ, R14 ;  /* 0x000000ffff027224 */ /* 0x000fce00078e000e */
[----:B------:R-:W-:Y:S05]  /*14350*/  WARPSYNC.COLLECTIVE R15, `(.L_x_2585) ;  /* 0x000000000f087348 */ /* 0x000fea0003c00000 */
[----:B------:R0:W1:Y:S02]  /*14360*/  SHFL.IDX P6, R14, R13, R12, R11 ;  /* 0x0000000c0d0e7389 */ /* 0x00006400000c000b */
[----:B01----:R-:W-:Y:S01]  /*14370*/  ENDCOLLECTIVE ;  /* 0x000000000000791b */ /* 0x003fe20003800000 */
.L_x_2585:
        /* <DEDUP_REMOVED lines=14> */
.L_x_2586:
[----:B------:R-:W-:Y:S02]  /*14460*/  IMAD.MOV.U32 R13, RZ, RZ, R24 ;  /* 0x000000ffff0d7224 */ /* 0x000fe400078e0018 */
[----:B------:R-:W-:Y:S02]  /*14470*/  IMAD.MOV.U32 R12, RZ, RZ, 0x4 ;  /* 0x00000004ff0c7424 */ /* 0x000fe400078e00ff */
[----:B------:R-:W-:-:S07]  /*14480*/  IMAD.MOV.U32 R2, RZ, RZ, R14 ;  /* 0x000000ffff027224 */ /* 0x000fce00078e000e */
[----:B------:R-:W-:Y:S05]  /*14490*/  WARPSYNC.COLLECTIVE R15, `(.L_x_2587) ;  /* 0x000000000f087348 */ /* 0x000fea0003c00000 */
[----:B------:R0:W1:Y:S02]  /*144a0*/  SHFL.IDX P6, R14, R13, R12, R11 ;  /* 0x0000000c0d0e7389 */ /* 0x00006400000c000b */
[----:B01----:R-:W-:Y:S01]  /*144b0*/  ENDCOLLECTIVE ;  /* 0x000000000000791b */ /* 0x003fe20003800000 */
.L_x_2587:
        /* <DEDUP_REMOVED lines=14> */
.L_x_2588:
[----:B------:R-:W-:Y:S01]  /*145a0*/  MOV R13, R24 ;  /* 0x00000018000d7202 */ /* 0x000fe20000000f00 */
[----:B------:R-:W-:Y:S02]  /*145b0*/  IMAD.MOV.U32 R12, RZ, RZ, 0x5 ;  /* 0x00000005ff0c7424 */ /* 0x000fe400078e00ff */
[----:B------:R-:W-:-:S07]  /*145c0*/  IMAD.MOV.U32 R2, RZ, RZ, R14 ;  /* 0x000000ffff027224 */ /* 0x000fce00078e000e */
[----:B------:R-:W-:Y:S05]  /*145d0*/  WARPSYNC.COLLECTIVE R15, `(.L_x_2589) ;  /* 0x000000000f087348 */ /* 0x000fea0003c00000 */
[----:B------:R0:W1:Y:S02]  /*145e0*/  SHFL.IDX P6, R14, R13, R12, R11 ;  /* 0x0000000c0d0e7389 */ /* 0x00006400000c000b */
[----:B01----:R-:W-:Y:S01]  /*145f0*/  ENDCOLLECTIVE ;  /* 0x000000000000791b */ /* 0x003fe20003800000 */
.L_x_2589:
        /* <DEDUP_REMOVED lines=13> */
.L_x_2590:
[----:B------:R-:W-:Y:S01]  /*146d0*/  @!PT LDS RZ, [RZ] ;  /* 0x00000000fffff984 */ /* 0x000fe20000000800 */
[----:B------:R-:W-:Y:S01]  /*146e0*/  @!PT LDS RZ, [RZ] ;  /* 0x00000000fffff984 */ /* 0x000fe20000000800 */
[----:B------:R-:W-:Y:S01]  /*146f0*/  @!PT LDS RZ, [RZ] ;  /* 0x00000000fffff984 */ /* 0x000fe20000000800 */
[----:B------:R1:W-:Y:S01]  /*14700*/  LDGSTS.E.BYPASS.LTC128B.128 [R5+0x5400], desc[UR36][R2.64+0x80], !P2 ;  /* 0x0540008002057fae */ /* 0x0003e2000d101d64 */
[----:B------:R-:W-:Y:S05]  /*14710*/  BRA `(.L_x_2591) ;  /* 0xffffffb800d47947 */ /* 0x000fea000383ffff */
.L_x_2494:
[----:B0-----:R0:W1:Y:S02]  /*14720*/  SYNCS.PHASECHK.TRANS64.TRYWAIT P0, [R0+URZ+0x2a860], R3 ;  /* 0x02a86003000075a7 */ /* 0x001064000800017f */
[----:B-1----:R-:W-:Y:S05]  /*14730*/  @!P0 NANOSLEEP.SYNCS 0x989680 ;  /* 0x009896800000895d */ /* 0x002fea0003900000 */
[----:B------:R-:W1:Y:S02]  /*14740*/  @!P0 SYNCS.PHASECHK.TRANS64 P0, [R0+URZ+0x2a860], R3 ;  /* 0x02a86003000085a7 */ /* 0x000e64000800007f */
[----:B-1----:R-:W-:Y:S05]  /*14750*/  @!P0 BRA `(.L_x_2494) ;  /* 0xfffffffc00f08947 */ /* 0x002fea000383ffff */
[----:B------:R-:W-:Y:S05]  /*14760*/  BRA `(.L_x_2592) ;  /* 0xffffffbc00e47947 */ /* 0x000fea000383ffff */
.L_x_2495:
        /* <DEDUP_REMOVED lines=8> */
.L_x_2594:
[----:B------:R-:W-:Y:S05]  /*147f0*/  BSYNC B0 ;  /* 0x0000000000007941 */ /* 0x000fea0003800000 */
.L_x_2593:
        /* <DEDUP_REMOVED lines=14> */
.L_x_2595:
        /* <DEDUP_REMOVED lines=10> */
.L_x_2596:
        /* <DEDUP_REMOVED lines=13> */
.L_x_2597:
[----:B------:R-:W-:Y:S01]  /*14a50*/  IMAD.MOV.U32 R13, RZ, RZ, R24 ;  /* 0x000000ffff0d7224 */ /* 0x000fe200078e0018 */
[----:B------:R-:W-:Y:S02]  /*14a60*/  MOV R12, 0x2 ;  /* 0x00000002000c7802 */ /* 0x000fe40000000f00 */
[----:B------:R-:W-:-:S13]  /*14a70*/  IADD3 R2, P2, R14, R5, RZ ;  /* 0x000000050e027210 */ /* 0x000fda0007f5e0ff */
[----:B------:R-:W-:Y:S05]  /*14a80*/  WARPSYNC.COLLECTIVE R15, `(.L_x_2598) ;  /* 0x000000000f087348 */ /* 0x000fea0003c00000 */
[----:B------:R0:W1:Y:S02]  /*14a90*/  SHFL.IDX P6, R14, R13, R12, R11 ;  /* 0x0000000c0d0e7389 */ /* 0x00006400000c000b */
[----:B01----:R-:W-:Y:S01]  /*14aa0*/  ENDCOLLECTIVE ;  /* 0x000000000000791b */ /* 0x003fe20003800000 */
.L_x_2598:
        /* <DEDUP_REMOVED lines=13> */
.L_x_2599:
[----:B------:R-:W-:Y:S02]  /*14b80*/  IMAD.MOV.U32 R13, RZ, RZ, R24 ;  /* 0x000000ffff0d7224 */ /* 0x000fe400078e0018 */
[----:B------:R-:W-:Y:S02]  /*14b90*/  IMAD.MOV.U32 R12, RZ, RZ, 0x3 ;  /* 0x00000003ff0c7424 */ /* 0x000fe400078e00ff */
[----:B------:R-:W-:-:S07]  /*14ba0*/  IMAD.MOV.U32 R10, RZ, RZ, R14 ;  /* 0x000000ffff0a7224 */ /* 0x000fce00078e000e */
[----:B------:R-:W-:Y:S05]  /*14bb0*/  WARPSYNC.COLLECTIVE R15, `(.L_x_2600) ;  /* 0x000000000f087348 */ /* 0x000fea0003c00000 */
[----:B------:R0:W1:Y:S02]  /*14bc0*/  SHFL.IDX P6, R14, R13, R12, R11 ;  /* 0x0000000c0d0e7389 */ /* 0x00006400000c000b */
[----:B01----:R-:W-:Y:S01]  /*14bd0*/  ENDCOLLECTIVE ;  /* 0x000000000000791b */ /* 0x003fe20003800000 */
.L_x_2600:
        /* <DEDUP_REMOVED lines=14> */
.L_x_2601:
[----:B------:R-:W-:Y:S02]  /*14cc0*/  IMAD.MOV.U32 R13, RZ, RZ, R24 ;  /* 0x000000ffff0d7224 */ /* 0x000fe400078e0018 */
[----:B------:R-:W-:Y:S01]  /*14cd0*/  IMAD.MOV.U32 R12, RZ, RZ, 0x4 ;  /* 0x00000004ff0c7424 */ /* 0x000fe200078e00ff */
[----:B------:R-:W-:-:S13]  /*14ce0*/  IADD3 R2, P2, R14, R5, RZ ;  /* 0x000000050e027210 */ /* 0x000fda0007f5e0ff */
[----:B------:R-:W-:Y:S05]  /*14cf0*/  WARPSYNC.COLLECTIVE R15, `(.L_x_2602) ;  /* 0x000000000f087348 */ /* 0x000fea0003c00000 */
[----:B------:R0:W1:Y:S02]  /*14d00*/  SHFL.IDX P6, R14, R13, R12, R11 ;  /* 0x0000000c0d0e7389 */ /* 0x00006400000c000b */
[----:B01----:R-:W-:Y:S01]  /*14d10*/  ENDCOLLECTIVE ;  /* 0x000000000000791b */ /* 0x003fe20003800000 */
.L_x_2602:
        /* <DEDUP_REMOVED lines=13> */
.L_x_2603:
[----:B------:R-:W-:Y:S02]  /*14df0*/  IMAD.MOV.U32 R13, RZ, RZ, R24 ;  /* 0x000000ffff0d7224 */ /* 0x000fe400078e0018 */
[----:B------:R-:W-:Y:S02]  /*14e00*/  IMAD.MOV.U32 R12, RZ, RZ, 0x5 ;  /* 0x00000005ff0c7424 */ /* 0x000fe400078e00ff */
[----:B------:R-:W-:-:S07]  /*14e10*/  IMAD.MOV.U32 R10, RZ, RZ, R14 ;  /* 0x000000ffff0a7224 */ /* 0x000fce00078e000e */
[----:B------:R-:W-:Y:S05]  /*14e20*/  WARPSYNC.COLLECTIVE R15, `(.L_x_2604) ;  /* 0x000000000f087348 */ /* 0x000fea0003c00000 */
[----:B------:R0:W1:Y:S02]  /*14e30*/  SHFL.IDX P6, R14, R13, R12, R11 ;  /* 0x0000000c0d0e7389 */ /* 0x00006400000c000b */
[----:B01----:R-:W-:Y:S01]  /*14e40*/  ENDCOLLECTIVE ;  /* 0x000000000000791b */ /* 0x003fe20003800000 */
.L_x_2604:
        /* <DEDUP_REMOVED lines=12> */
.L_x_2605:
[----:B------:R-:W-:Y:S05]  /*14f10*/  BRA `(.L_x_2606) ;  /* 0xffffffb800e07947 */ /* 0x000fea000383ffff */
.L_x_2500:
        /* <DEDUP_REMOVED lines=8> */
.L_x_2608:
[----:B------:R-:W-:Y:S05]  /*14fa0*/  BSYNC B0 ;  /* 0x0000000000007941 */ /* 0x000fea0003800000 */
.L_x_2607:
        /* <DEDUP_REMOVED lines=9> */
.L_x_2609:
        /* <DEDUP_REMOVED lines=23> */
.L_x_2610:
[----:B------:R-:W-:Y:S01]  /*151b0*/  IMAD.MOV.U32 R12, RZ, RZ, 0x2 ;  /* 0x00000002ff0c7424 */ /* 0x000fe200078e00ff */
[----:B------:R-:W-:-:S05]  /*151c0*/  SEL R6, R14, RZ, P1 ;  /* 0x000000ff0e067207 */ /* 0x000fca0000800000 */
[----:B------:R-:W-:-:S04]  /*151d0*/  IMAD.IADD R6, R13, 0x1, R6 ;  /* 0x000000010d067824 */ /* 0x000fc800078e0206 */
[----:B------:R-:W-:-:S07]  /*151e0*/  IMAD.MOV.U32 R13, RZ, RZ, R6 ;  /* 0x000000ffff0d7224 */ /* 0x000fce00078e0006 */
[----:B------:R-:W-:Y:S05]  /*151f0*/  WARPSYNC.COLLECTIVE R15, `(.L_x_2611) ;  /* 0x000000000f087348 */ /* 0x000fea0003c00000 */
[----:B------:R0:W1:Y:S02]  /*15200*/  SHFL.UP P6, R14, R13, R12, R11 ;  /* 0x0400000c0d0e7389 */ /* 0x00006400000c000b */
[----:B01----:R-:W-:Y:S01]  /*15210*/  ENDCOLLECTIVE ;  /* 0x000000000000791b */ /* 0x003fe20003800000 */
.L_x_2611:
        /* <DEDUP_REMOVED lines=8> */
.L_x_2612:
[----:B------:R-:W-:Y:S01]  /*152a0*/  IMAD.MOV.U32 R12, RZ, RZ, 0x8 ;  /* 0x00000008ff0c7424 */ /* 0x000fe200078e00ff */
[----:B------:R-:W-:-:S05]  /*152b0*/  SEL R3, R14, RZ, P3 ;  /* 0x000000ff0e037207 */ /* 0x000fca0001800000 */
[----:B------:R-:W-:-:S04]  /*152c0*/  IMAD.IADD R3, R2, 0x1, R3 ;  /* 0x0000000102037824 */ /* 0x000fc800078e0203 */
[----:B------:R-:W-:-:S07]  /*152d0*/  IMAD.MOV.U32 R13, RZ, RZ, R3 ;  /* 0x000000ffff0d7224 */ /* 0x000fce00078e0003 */
[----:B------:R-:W-:Y:S05]  /*152e0*/  WARPSYNC.COLLECTIVE R15, `(.L_x_2613) ;  /* 0x000000000f087348 */ /* 0x000fea0003c00000 */
[----:B------:R0:W1:Y:S02]  /*152f0*/  SHFL.UP P6, R14, R13, R12, R11 ;  /* 0x0400000c0d0e7389 */ /* 0x00006400000c000b */
[----:B01----:R-:W-:Y:S01]  /*15300*/  ENDCOLLECTIVE ;  /* 0x000000000000791b */ /* 0x003fe20003800000 */
.L_x_2613:
[----:B------:R-:W-:Y:S01]  /*15310*/  IMAD.MOV.U32 R12, RZ, RZ, 0x10 ;  /* 0x00000010ff0c7424 */ /* 0x000fe200078e00ff */
[----:B------:R-:W-:-:S05]  /*15320*/  SEL R4, R14, RZ, P4 ;  /* 0x000000ff0e047207 */ /* 0x000fca0002000000 */
[----:B------:R-:W-:-:S05]  /*15330*/  IMAD.IADD R4, R3, 0x1, R4 ;  /* 0x0000000103047824 */ /* 0x000fca00078e0204 */
[----:B------:R-:W-:-:S07]  /*15340*/  MOV R13, R4 ;  /* 0x00000004000d7202 */ /* 0x000fce0000000f00 */
[----:B------:R-:W-:Y:S05]  /*15350*/  WARPSYNC.COLLECTIVE R15, `(.L_x_2614) ;  /* 0x000000000f087348 */ /* 0x000fea0003c00000 */
[----:B------:R0:W1:Y:S02]  /*15360*/  SHFL.UP P6, R14, R13, R12, R11 ;  /* 0x0400000c0d0e7389 */ /* 0x00006400000c000b */
[----:B01----:R-:W-:Y:S01]  /*15370*/  ENDCOLLECTIVE ;  /* 0x000000000000791b */ /* 0x003fe20003800000 */
.L_x_2614:
        /* <DEDUP_REMOVED lines=8> */
.L_x_2615:
[----:B------:R-:W-:Y:S05]  /*15400*/  BRA `(.L_x_2616) ;  /* 0xffffffb800ec7947 */ /* 0x000fea000383ffff */
.L_x_2503:
[----:B------:R-:W-:Y:S01]  /*15410*/  BSSY B0, `(.L_x_2617) ;  /* 0x0000007000007945 */ /* 0x000fe20003800000 */
[----:B------:R-:W-:Y:S02]  /*15420*/  IMAD.MOV.U32 R12, RZ, RZ, 0x1 ;  /* 0x00000001ff0c7424 */ /* 0x000fe400078e00ff */
[----:B------:R-:W-:Y:S02]  /*15430*/  IMAD.MOV.U32 R11, RZ, RZ, RZ ;  /* 0x000000ffff0b7224 */ /* 0x000fe400078e00ff */
[----:B------:R-:W-:-:S07]  /*15440*/  IMAD.MOV.U32 R15, RZ, RZ, -0x1 ;  /* 0xffffffffff0f7424 */ /* 0x000fce00078e00ff */
[----:B------:R-:W-:Y:S05]  /*15450*/  WARPSYNC.COLLECTIVE R15, `(.L_x_2618) ;  /* 0x000000000f087348 */ /* 0x000fea0003c00000 */
[----:B------:R0:W1:Y:S02]  /*15460*/  SHFL.UP P6, R14, R13, R12, R11 ;  /* 0x0400000c0d0e7389 */ /* 0x00006400000c000b */
[----:B01----:R-:W-:Y:S01]  /*15470*/  ENDCOLLECTIVE ;  /* 0x000000000000791b */ /* 0x003fe20003800000 */
.L_x_2618:
[----:B------:R-:W-:Y:S05]  /*15480*/  BSYNC B0 ;  /* 0x0000000000007941 */ /* 0x000fea0003800000 */
.L_x_2617:
        /* <DEDUP_REMOVED lines=8> */
.L_x_2619:
[----:B------:R-:W-:Y:S01]  /*15510*/  IMAD.MOV.U32 R12, RZ, RZ, 0x4 ;  /* 0x00000004ff0c7424 */ /* 0x000fe200078e00ff */
[----:B------:R-:W-:-:S05]  /*15520*/  SEL R2, R14, RZ, P2 ;  /* 0x000000ff0e027207 */ /* 0x000fca0001000000 */
[----:B------:R-:W-:-:S04]  /*15530*/  IMAD.IADD R2, R13, 0x1, R2 ;  /* 0x000000010d027824 */ /* 0x000fc800078e0202 */
[----:B------:R-:W-:-:S07]  /*15540*/  IMAD.MOV.U32 R13, RZ, RZ, R2 ;  /* 0x000000ffff0d7224 */ /* 0x000fce00078e0002 */
[----:B------:R-:W-:Y:S05]  /*15550*/  WARPSYNC.COLLECTIVE R15, `(.L_x_2620) ;  /* 0x000000000f087348 */ /* 0x000fea0003c00000 */
[----:B------:R0:W1:Y:S02]  /*15560*/  SHFL.UP P6, R14, R13, R12, R11 ;  /* 0x0400000c0d0e7389 */ /* 0x00006400000c000b */
[----:B01----:R-:W-:Y:S01]  /*15570*/  ENDCOLLECTIVE ;  /* 0x000000000000791b */ /* 0x003fe20003800000 */
.L_x_2620:
[----:B------:R-:W-:Y:S01]  /*15580*/  IMAD.MOV.U32 R12, RZ, RZ, 0x8 ;  /* 0x00000008ff0c7424 */ /* 0x000fe200078e00ff */
[----:B------:R-:W-:-:S05]  /*15590*/  SEL R3, R14, RZ, P3 ;  /* 0x000000ff0e037207 */ /* 0x000fca0001800000 */
[----:B------:R-:W-:-:S04]  /*155a0*/  IMAD.IADD R3, R2, 0x1, R3 ;  /* 0x0000000102037824 */ /* 0x000fc800078e0203 */
[----:B------:R-:W-:-:S07]  /*155b0*/  IMAD.MOV.U32 R13, RZ, RZ, R3 ;  /* 0x000000ffff0d7224 */ /* 0x000fce00078e0003 */
[----:B------:R-:W-:Y:S05]  /*155c0*/  WARPSYNC.COLLECTIVE R15, `(.L_x_2621) ;  /* 0x000000000f087348 */ /* 0x000fea0003c00000 */
[----:B------:R0:W1:Y:S02]  /*155d0*/  SHFL.UP P6, R14, R13, R12, R11 ;  /* 0x0400000c0d0e7389 */ /* 0x00006400000c000b */
[----:B01----:R-:W-:Y:S01]  /*155e0*/  ENDCOLLECTIVE ;  /* 0x000000000000791b */ /* 0x003fe20003800000 */
.L_x_2621:
[----:B------:R-:W-:Y:S01]  /*155f0*/  IMAD.MOV.U32 R12, RZ, RZ, 0x10 ;  /* 0x00000010ff0c7424 */ /* 0x000fe200078e00ff */
[----:B------:R-:W-:-:S05]  /*15600*/  SEL R4, R14, RZ, P4 ;  /* 0x000000ff0e047207 */ /* 0x000fca0002000000 */
[----:B------:R-:W-:-:S04]  /*15610*/  IMAD.IADD R4, R3, 0x1, R4 ;  /* 0x0000000103047824 */ /* 0x000fc800078e0204 */
[----:B------:R-:W-:-:S07]  /*15620*/  IMAD.MOV.U32 R13, RZ, RZ, R4 ;  /* 0x000000ffff0d7224 */ /* 0x000fce00078e0004 */
[----:B------:R-:W-:Y:S05]  /*15630*/  WARPSYNC.COLLECTIVE R15, `(.L_x_2622) ;  /* 0x000000000f087348 */ /* 0x000fea0003c00000 */
[----:B------:R0:W1:Y:S02]  /*15640*/  SHFL.UP P6, R14, R13, R12, R11 ;  /* 0x0400000c0d0e7389 */ /* 0x00006400000c000b */
[----:B01----:R-:W-:Y:S01]  /*15650*/  ENDCOLLECTIVE ;  /* 0x000000000000791b */ /* 0x003fe20003800000 */
.L_x_2622:
[----:B------:R-:W-:Y:S02]  /*15660*/  IMAD.MOV.U32 R12, RZ, RZ, 0x1f ;  /* 0x0000001fff0c7424 */ /* 0x000fe400078e00ff */
[----:B------:R-:W-:Y:S01]  /*15670*/  IMAD.MOV.U32 R11, RZ, RZ, 0x1f ;  /* 0x0000001fff0b7424 */ /* 0x000fe200078e00ff */
[----:B------:R-:W-:-:S04]  /*15680*/  SEL R3, R14, RZ, P5 ;  /* 0x000000ff0e037207 */ /* 0x000fc80002800000 */
[----:B------:R-:W-:-:S05]  /*15690*/  IADD3 R2, R4, R3, RZ ;  /* 0x0000000304027210 */ /* 0x000fca0007ffe0ff */
[----:B------:R-:W-:-:S07]  /*156a0*/  IMAD.MOV.U32 R13, RZ, RZ, R2 ;  /* 0x000000ffff0d7224 */ /* 0x000fce00078e0002 */
[----:B------:R-:W-:Y:S05]  /*156b0*/  WARPSYNC.COLLECTIVE R15, `(.L_x_2623) ;  /* 0x000000000f087348 */ /* 0x000fea0003c00000 */
[----:B------:R0:W1:Y:S02]  /*156c0*/  SHFL.IDX P6, R14, R13, R12, R11 ;  /* 0x0000000c0d0e7389 */ /* 0x00006400000c000b */
[----:B01----:R-:W-:Y:S01]  /*156d0*/  ENDCOLLECTIVE ;  /* 0x000000000000791b */ /* 0x003fe20003800000 */
.L_x_2623:
[----:B------:R-:W-:Y:S05]  /*156e0*/  BRA `(.L_x_2624) ;  /* 0xffffffb800d87947 */ /* 0x000fea000383ffff */
.L_x_2505:
[----:B------:R-:W-:Y:S01]  /*156f0*/  BSSY B0, `(.L_x_2625) ;  /* 0x0000006000007945 */ /* 0x000fe20003800000 */
[----:B------:R-:W-:Y:S01]  /*15700*/  PLOP3.LUT P6, PT, P6, PT, PT, 0x8, 0x0 ;  /* 0x000000000000781c */ /* 0x000fe200037ce170 */
[----:B------:R-:W-:-:S12]  /*15710*/  IMAD.MOV.U32 R15, RZ, RZ, -0x1 ;  /* 0xffffffffff0f7424 */ /* 0x000fd800078e00ff */
[----:B0-----:R-:W-:Y:S05]  /*15720*/  WARPSYNC.COLLECTIVE R15, `(.L_x_2626) ;  /* 0x000000000f087348 */ /* 0x001fea0003c00000 */
[----:B------:R-:W-:Y:S01]  /*15730*/  VOTE.ANY R14, PT, P6 ;  /* 0x00000000000e7806 */ /* 0x000fe200030e0100 */
[----:B0-----:R-:W-:Y:S06]  /*15740*/  ENDCOLLECTIVE ;  /* 0x000000000000791b */ /* 0x001fec0003800000 */
.L_x_2626:
[----:B------:R-:W-:Y:S05]  /*15750*/  BSYNC B0 ;  /* 0x0000000000007941 */ /* 0x000fea0003800000 */
.L_x_2625:
        /* <DEDUP_REMOVED lines=8> */
.L_x_2627:
[----:B------:R-:W-:Y:S02]  /*157e0*/  IMAD.IADD R19, R12, 0x1, R19 ;  /* 0x000000010c137824 */ /* 0x000fe400078e0213 */
[----:B------:R-:W-:Y:S02]  /*157f0*/  IMAD.MOV.U32 R13, RZ, RZ, R8 ;  /* 0x000000ffff0d7224 */ /* 0x000fe400078e0008 */
[----:B------:R-:W-:-:S07]  /*15800*/  IMAD.MOV.U32 R17, RZ, RZ, R14 ;  /* 0x000000ffff117224 */ /* 0x000fce00078e000e */
[----:B------:R-:W-:Y:S05]  /*15810*/  WARPSYNC.COLLECTIVE R15, `(.L_x_2628) ;  /* 0x000000000f087348 */ /* 0x000fea0003c00000 */
[----:B------:R0:W1:Y:S02]  /*15820*/  SHFL.IDX P6, R14, R13, R12, R11 ;  /* 0x0000000c0d0e7389 */ /* 0x00006400000c000b */
[----:B01----:R-:W-:Y:S01]  /*15830*/  ENDCOLLECTIVE ;  /* 0x000000000000791b */ /* 0x003fe20003800000 */
.L_x_2628:
[----:B------:R-:W-:Y:S01]  /*15840*/  IMAD.MOV.U32 R8, RZ, RZ, R14 ;  /* 0x000000ffff087224 */ /* 0x000fe200078e000e */
[----:B------:R-:W-:Y:S06]  /*15850*/  BRA `(.L_x_2629) ;  /* 0xffffffb800bc7947 */ /* 0x000fec000383ffff */
.L_x_2507:
[----:B------:R-:W-:Y:S01]  /*15860*/  BSSY B0, `(.L_x_2630) ;  /* 0x0000007000007945 */ /* 0x000fe20003800000 */
[----:B------:R-:W-:Y:S02]  /*15870*/  IMAD.MOV.U32 R13, RZ, RZ, R2 ;  /* 0x000000ffff0d7224 */ /* 0x000fe400078e0002 */
[----:B------:R-:W-:Y:S02]  /*15880*/  IMAD.MOV.U32 R11, RZ, RZ, 0x1f ;  /* 0x0000001fff0b7424 */ /* 0x000fe400078e00ff */
[----:B------:R-:W-:-:S07]  /*15890*/  IMAD.MOV.U32 R15, RZ, RZ, -0x1 ;  /* 0xffffffffff0f7424 */ /* 0x000fce00078e00ff */
[----:B0-23--:R-:W-:Y:S05]  /*158a0*/  WARPSYNC.COLLECTIVE R15, `(.L_x_2631) ;  /* 0x000000000f087348 */ /* 0x00dfea0003c00000 */
[----:B------:R1:W4:Y:S02]  /*158b0*/  SHFL.IDX P6, R14, R13, R12, R11 ;  /* 0x0000000c0d0e7389 */ /* 0x00032400000c000b */
[----:B01234-:R-:W-:Y:S01]  /*158c0*/  ENDCOLLECTIVE ;  /* 0x000000000000791b */ /* 0x01ffe20003800000 */
.L_x_2631:
[----:B------:R-:W-:Y:S05]  /*158d0*/  BSYNC B0 ;  /* 0x0000000000007941 */ /* 0x000fea0003800000 */
.L_x_2630:
[----:B------:R-:W-:Y:S01]  /*158e0*/  IMAD.MOV.U32 R6, RZ, RZ, R14 ;  /* 0x000000ffff067224 */ /* 0x000fe200078e000e */
[----:B------:R-:W-:Y:S06]  /*158f0*/  BRA `(.L_x_2506) ;  /* 0xffffffb800ac7947 */ /* 0x000fec000383ffff */
.L_x_2513:
[----:B-1----:R1:W2:Y:S02]  /*15900*/  SYNCS.PHASECHK.TRANS64.TRYWAIT P0, [R4+URZ+0x2a820], R0 ;  /* 0x02a82000040075a7 */ /* 0x0022a4000800017f */
[----:B--2---:R-:W-:Y:S05]  /*15910*/  @!P0 NANOSLEEP.SYNCS 0x989680 ;  /* 0x009896800000895d */ /* 0x004fea0003900000 */
[----:B------:R-:W2:Y:S02]  /*15920*/  @!P0 SYNCS.PHASECHK.TRANS64 P0, [R4+URZ+0x2a820], R0 ;  /* 0x02a82000040085a7 */ /* 0x000ea4000800007f */
[----:B--2---:R-:W-:Y:S05]  /*15930*/  @!P0 BRA `(.L_x_2513) ;  /* 0xfffffffc00f08947 */ /* 0x004fea000383ffff */
[----:B------:R-:W-:Y:S05]  /*15940*/  BRA `(.L_x_2632) ;  /* 0xffffffc400047947 */ /* 0x000fea000383ffff */
.L_x_2514:
        /* <DEDUP_REMOVED lines=8> */
[----:B01----:R-:W-:Y:S05]  /*159d0*/  WARPSYNC.COLLECTIVE R15, `(.L_x_2634) ;  /* 0x000000000f087348 */ /* 0x003fea0003c00000 */
[----:B------:R2:W3:Y:S02]  /*159e0*/  SHFL.IDX P6, R14, R13, R12, R11 ;  /* 0x0000000c0d0e7389 */ /* 0x0004e400000c000b */
[----:B0123--:R-:W-:Y:S01]  /*159f0*/  ENDCOLLECTIVE ;  /* 0x000000000000791b */ /* 0x00ffe20003800000 */
.L_x_2634:
[----:B------:R-:W-:Y:S05]  /*15a00*/  BSYNC B0 ;  /* 0x0000000000007941 */ /* 0x000fea0003800000 */
.L_x_2633:
[----:B------:R-:W-:Y:S05]  /*15a10*/  BRA `(.L_x_2635) ;  /* 0xffffffc000ec7947 */ /* 0x000fea000383ffff */
.L_x_2517:
[----:B------:R-:W-:Y:S01]  /*15a20*/  BSSY B1, `(.L_x_2636) ;  /* 0x0000006000017945 */ /* 0x000fe20003800000 */
[----:B------:R-:W-:-:S07]  /*15a30*/  IMAD.MOV.U32 R15, RZ, RZ, -0x1 ;  /* 0xffffffffff0f7424 */ /* 0x000fce00078e00ff */
[----:B01----:R-:W-:Y:S05]  /*15a40*/  WARPSYNC.COLLECTIVE R15, `(.L_x_2637) ;  /* 0x000000000f0c7348 */ /* 0x003fea0003c00000 */
[----:B------:R-:W-:Y:S02]  /*15a50*/  ELECT P6, UR62, PT ;  /* 0x00000000003e782f */ /* 0x000fe400038c0000 */
[----:B------:R-:W-:Y:S01]  /*15a60*/  MOV R14, UR62 ;  /* 0x0000003e000e7c02 */ /* 0x000fe20008000f00 */
[----:B01----:R-:W-:Y:S10]  /*15a70*/  ENDCOLLECTIVE ;  /* 0x000000000000791b */ /* 0x003ff40003800000 */
.L_x_2637:
[----:B------:R-:W-:Y:S05]  /*15a80*/  BSYNC B1 ;  /* 0x0000000000017941 */ /* 0x000fea0003800000 */
.L_x_2636:
[----:B------:R-:W-:Y:S05]  /*15a90*/  BRA `(.L_x_2638) ;  /* 0xffffffc000e47947 */ /* 0x000fea000383ffff */
.L_x_2519:
[----:B-1----:R1:W2:Y:S02]  /*15aa0*/  SYNCS.PHASECHK.TRANS64.TRYWAIT P1, [R5+URZ+0x2a840], R0 ;  /* 0x02a84000050075a7 */ /* 0x0022a4000802017f */
[----:B--2---:R-:W-:Y:S05]  /*15ab0*/  @!P1 NANOSLEEP.SYNCS 0x989680 ;  /* 0x009896800000995d */ /* 0x004fea0003900000 */
[----:B------:R-:W2:Y:S02]  /*15ac0*/  @!P1 SYNCS.PHASECHK.TRANS64 P1, [R5+URZ+0x2a840], R0 ;  /* 0x02a84000050095a7 */ /* 0x000ea4000802007f */
[----:B--2---:R-:W-:Y:S05]  /*15ad0*/  @!P1 BRA `(.L_x_2519) ;  /* 0xfffffffc00f09947 */ /* 0x004fea000383ffff */
[----:B------:R-:W-:Y:S05]  /*15ae0*/  BRA `(.L_x_2639) ;  /* 0xffffffc4000c7947 */ /* 0x000fea000383ffff */
.L_x_2521:
[----:B--2---:R2:W3:Y:S02]  /*15af0*/  SYNCS.PHASECHK.TRANS64.TRYWAIT P1, [R27+URZ+0x2a840], R2 ;  /* 0x02a840021b0075a7 */ /* 0x0044e4000802017f */
[----:B---3--:R-:W-:Y:S05]  /*15b00*/  @!P1 NANOSLEEP.SYNCS 0x989680 ;  /* 0x009896800000995d */ /* 0x008fea0003900000 */
[----:B------:R-:W3:Y:S02]  /*15b10*/  @!P1 SYNCS.PHASECHK.TRANS64 P1, [R27+URZ+0x2a840], R2 ;  /* 0x02a840021b0095a7 */ /* 0x000ee4000802007f */
[----:B---3--:R-:W-:Y:S05]  /*15b20*/  @!P1 BRA `(.L_x_2521) ;  /* 0xfffffffc00f09947 */ /* 0x008fea000383ffff */
[----:B------:R-:W-:Y:S05]  /*15b30*/  BRA `(.L_x_2640) ;  /* 0xffffffc400187947 */ /* 0x000fea000383ffff */
.L_x_2523:
[----:B---3--:R3:W4:Y:S02]  /*15b40*/  SYNCS.PHASECHK.TRANS64.TRYWAIT P1, [R5+URZ+0x2a860], R0 ;  /* 0x02a86000050075a7 */ /* 0x008724000802017f */
[----:B----4-:R-:W-:Y:S05]  /*15b50*/  @!P1 NANOSLEEP.SYNCS 0x989680 ;  /* 0x009896800000995d */ /* 0x010fea0003900000 */
[----:B------:R-:W4:Y:S02]  /*15b60*/  @!P1 SYNCS.PHASECHK.TRANS64 P1, [R5+URZ+0x2a860], R0 ;  /* 0x02a86000050095a7 */ /* 0x000f24000802007f */
[----:B----4-:R-:W-:Y:S05]  /*15b70*/  @!P1 BRA `(.L_x_2523) ;  /* 0xfffffffc00f09947 */ /* 0x010fea000383ffff */
[----:B------:R-:W-:Y:S05]  /*15b80*/  BRA `(.L_x_2641) ;  /* 0xffffffc400147947 */ /* 0x000fea000383ffff */
.L_x_2642:
        /* <DEDUP_REMOVED lines=15> */
.L_x_3211:


//--------------------- .text._ZN7cutlass13device_kernelIN5flash11enable_sm90INS1_16FlashAttnFwdSm90INS1_25CollectiveMainloopFwdSm90ILi2EN4cute5tupleIJNS5_1CILi1EEES8_S8_EEENS6_IJNS7_ILi128EEENS7_ILi96EEENS7_ILi192EEEEEELi128ENS_10bfloat16_tEfNS_4arch4Sm90ELb1ELb0ELb0ELb1ELb1ELb1ELb0ELb1ELb1ELb1ELb1ELb0EEENS1_21CollectiveEpilogueFwdINS6_IJSA_SA_SB_EEES9_SE_SG_Li256ELb1ELb1ELb1ELb0EEENS1_36VarlenDynamicPersistentTileSchedulerILi128ELi96ELi256ELi128ELb1ELb1ELb1ELb1ELb1ELb1EEEEEEEEEvNT_6ParamsE --------------------------
	.section	.text._ZN7cutlass13device_kernelIN5flash11enable_sm90INS1_16FlashAttnFwdSm90INS1_25CollectiveMainloopFwdSm90ILi2EN4cute5tupleIJNS5_1CILi1EEES8_S8_EEENS6_IJNS7_ILi128EEENS7_ILi96EEENS7_ILi192EEEEEELi128ENS_10bfloat16_tEfNS_4arch4Sm90ELb1ELb0ELb0ELb1ELb1ELb1ELb0ELb1ELb1ELb1ELb1ELb0EEENS1_21CollectiveEpilogueFwdINS6_IJSA_SA_SB_EEES9_SE_SG_Li256ELb1ELb1ELb1ELb0EEENS1_36VarlenDynamicPersistentTileSchedulerILi128ELi96ELi256ELi128ELb1ELb1ELb1ELb1ELb1ELb1EEEEEEEEEvNT_6ParamsE,"ax",@progbits
	.align	128
.text._ZN7cutlass13device_kernelIN5flash11enable_sm90INS1_16FlashAttnFwdSm90INS1_25CollectiveMainloopFwdSm90ILi2EN4cute5tupleIJNS5_1CILi1EEES8_S8_EEENS6_IJNS7_ILi128EEENS7_ILi96EEENS7_ILi192EEEEEELi128ENS_10bfloat16_tEfNS_4arch4Sm90ELb1ELb0ELb0ELb1ELb1ELb1ELb0ELb1ELb1ELb1ELb1ELb0EEENS1_21CollectiveEpilogueFwdINS6_IJSA_SA_SB_EEES9_SE_SG_Li256ELb1ELb1ELb1ELb0EEENS1_36VarlenDynamicPersistentTileSchedulerILi128ELi96ELi256ELi128ELb1ELb1ELb1ELb1ELb1ELb1EEEEEEEEEvNT_6ParamsE:
        .type           _ZN7cutlass13device_kernelIN5flash11enable_sm90INS1_16FlashAttnFwdSm90INS1_25CollectiveMainloopFwdSm90ILi2EN4cute5tupleIJNS5_1CILi1EEES8_S8_EEENS6_IJNS7_ILi128EEENS7_ILi96EEENS7_ILi192EEEEEELi128ENS_10bfloat16_tEfNS_4arch4Sm90ELb1ELb0ELb0ELb1ELb1ELb1ELb0ELb1ELb1ELb1ELb1ELb0EEENS1_21CollectiveEpilogueFwdINS6_IJSA_SA_SB_EEES9_SE_SG_Li256ELb1ELb1ELb1ELb0EEENS1_36VarlenDynamicPersistentTileSchedulerILi128ELi96ELi256ELi128ELb1ELb1ELb1ELb1ELb1ELb1EEEEEEEEEvNT_6ParamsE,@function
        .size           _ZN7cutlass13device_kernelIN5flash11enable_sm90INS1_16FlashAttnFwdSm90INS1_25CollectiveMainloopFwdSm90ILi2EN4cute5tupleIJNS5_1CILi1EEES8_S8_EEENS6_IJNS7_ILi128EEENS7_ILi96EEENS7_ILi192EEEEEELi128ENS_10bfloat16_tEfNS_4arch4Sm90ELb1ELb0ELb0ELb1ELb1ELb1ELb0ELb1ELb1ELb1ELb1ELb0EEENS1_21CollectiveEpilogueFwdINS6_IJSA_SA_SB_EEES9_SE_SG_Li256ELb1ELb1ELb1ELb0EEENS1_36VarlenDynamicPersistentTileSchedulerILi128ELi96ELi256ELi128ELb1ELb1ELb1ELb1ELb1ELb1EEEEEEEEEvNT_6ParamsE,(.L_x_3212 - _ZN7cutlass13device_kernelIN5flash11enable_sm90INS1_16FlashAttnFwdSm90INS1_25CollectiveMainloopFwdSm90ILi2EN4cute5tupleIJNS5_1CILi1EEES8_S8_EEENS6_IJNS7_ILi128EEENS7_ILi96EEENS7_ILi192EEEEEELi128ENS_10bfloat16_tEfNS_4arch4Sm90ELb1ELb0ELb0ELb1ELb1ELb1ELb0ELb1ELb1ELb1ELb1ELb0EEENS1_21CollectiveEpilogueFwdINS6_IJSA_SA_SB_EEES9_SE_SG_Li256ELb1ELb1ELb1ELb0EEENS1_36VarlenDynamicPersistentTileSchedulerILi128ELi96ELi256ELi128ELb1ELb1ELb1ELb1ELb1ELb1EEEEEEEEEvNT_6ParamsE)
        .other          _ZN7cutlass13device_kernelIN5flash11enable_sm90INS1_16FlashAttnFwdSm90INS1_25CollectiveMainloopFwdSm90ILi2EN4cute5tupleIJNS5_1CILi1EEES8_S8_EEENS6_IJNS7_ILi128EEENS7_ILi96EEENS7_ILi192EEEEEELi128ENS_10bfloat16_tEfNS_4arch4Sm90ELb1ELb0ELb0ELb1ELb1ELb1ELb0ELb1ELb1ELb1ELb1ELb0EEENS1_21CollectiveEpilogueFwdINS6_IJSA_SA_SB_EEES9_SE_SG_Li256ELb1ELb1ELb1ELb0EEENS1_36VarlenDynamicPersistentTileSchedulerILi128ELi96ELi256ELi128ELb1ELb1ELb1ELb1ELb1ELb1EEEEEEEEEvNT_6ParamsE,@"STO_CUDA_ENTRY STV_DEFAULT"
_ZN7cutlass13device_kernelIN5flash11enable_sm90INS1_16FlashAttnFwdSm90INS1_25CollectiveMainloopFwdSm90ILi2EN4cute5tupleIJNS5_1CILi1EEES8_S8_EEENS6_IJNS7_ILi128EEENS7_ILi96EEENS7_ILi192EEEEEELi128ENS_10bfloat16_tEfNS_4arch4Sm90ELb1ELb0ELb0ELb1ELb1ELb1ELb0ELb1ELb1ELb1ELb1ELb0EEENS1_21CollectiveEpilogueFwdINS6_IJSA_SA_SB_EEES9_SE_SG_Li256ELb1ELb1ELb1ELb0EEENS1_36VarlenDynamicPersistentTileSchedulerILi128ELi96ELi256ELi128ELb1ELb1ELb1ELb1ELb1ELb1EEEEEEEEEvNT_6ParamsE:
        /* <DEDUP_REMOVED lines=18> */
.L_x_2644:
[----:B------:R-:W-:Y:S05]  /*0120*/  BSYNC B0 ;  /* 0x0000000000007941 */ /* 0x000fea0003800000 */
.L_x_2643:
        /* <DEDUP_REMOVED lines=41> */
.L_x_2645:
        /* <DEDUP_REMOVED lines=22> */
.L_x_2646:
        /* <DEDUP_REMOVED lines=18> */
.L_x_2647:
        /* <DEDUP_REMOVED lines=22> */
.L_x_2648:
        /* <DEDUP_REMOVED lines=22> */
.L_x_2649:
[----:B------:R-:W-:Y:S01]  /*0900*/  PLOP3.LUT P0, PT, PT, PT, UP0, 0x80, 0x0 ;  /* 0x000000000000781c */ /* 0x000fe20003f0f008 */
[----:B------:R-:W-:Y:S01]  /*0910*/  UMOV UR60, 0x1 ;  /* 0x00000001003c7882 */ /* 0x000fe20000000000 */
[----:B------:R-:W-:Y:S01]  /*0920*/  NOP ;  /* 0x0000000000007918 */ /* 0x000fe20000000000 */
[----:B------:R-:W-:Y:S01]  /*0930*/  USEL UR60, UR60, 0x2, !UP0 ;  /* 0x000000023c3c7887 */ /* 0x000fe2000c000000 */
[----:B------:R-:W-:Y:S01]  /*0940*/  BSSY B9, `(.L_x_2650) ;  /* 0x00024a9000097945 */ /* 0x000fe20003800000 */
[----:B012-4-:R-:W-:Y:S08]  /*0950*/  BAR.SYNC.DEFER_BLOCKING 0x0 ;  /* 0x0000000000007b1d */ /* 0x017ff00000010000 */
[----:B------:R-:W-:Y:S05]  /*0960*/  @!P0 BRA `(.L_x_2651) ;  /* 0x000001cc00948947 */ /* 0x000fea0003800000 */
.L_x_2652:
        /* <DEDUP_REMOVED lines=17> */
[----:B------:R-:W-:Y:S01]  /*0a80*/  ULOP3.LUT UR4, UR60, 0x1, URZ, 0xfc, !UPT ;  /* 0x000000013c047892 */ /* 0x000fe2000f8efc3f */
[----:B------:R-:W-:Y:S02]  /*0a90*/  IMAD.MOV.U32 R198, RZ, RZ, RZ ;  /* 0x000000ffffc67224 */ /* 0x000fe400078e00ff */
[----:B------:R-:W-:Y:S01]  /*0aa0*/  SHF.R.S32.HI R3, RZ, 0x1f, R0 ;  /* 0x0000001fff037819 */ /* 0x000fe20000011400 */
[----:B------:R-:W-:Y:S02]  /*0ab0*/  IMAD.MOV.U32 R18, RZ, RZ, RZ ;  /* 0x000000ffff127224 */ /* 0x000fe400078e00ff */
[----:B------:R-:W-:Y:S01]  /*0ac0*/  IMAD.MOV.U32 R171, RZ, RZ, RZ ;  /* 0x000000ffffab7224 */ /* 0x000fe200078e00ff */
[CC--:B------:R-:W-:Y:S01]  /*0ad0*/  LEA.HI R4, R3.reuse, R0.reuse, RZ, 0x7 ;  /* 0x0000000003047211 */ /* 0x0c0fe200078f38ff */
[----:B------:R-:W-:Y:S01]  /*0ae0*/  IMAD.MOV.U32 R168, RZ, RZ, RZ ;  /* 0x000000ffffa87224 */ /* 0x000fe200078e00ff */
[----:B------:R-:W-:Y:S01]  /*0af0*/  LEA.HI R5, R3, R0, RZ, 0x4 ;  /* 0x0000000003057211 */ /* 0x000fe200078f20ff */
[----:B------:R-:W-:Y:S01]  /*0b00*/  IMAD.MOV.U32 R162, RZ, RZ, RZ ;  /* 0x000000ffffa27224 */ /* 0x000fe200078e00ff */
[----:B------:R-:W-:Y:S01]  /*0b10*/  LOP3.LUT R225, R4, 0xffffff80, RZ, 0xc0, !PT ;  /* 0xffffff8004e17812 */ /* 0x000fe200078ec0ff */
[----:B------:R-:W-:Y:S01]  /*0b20*/  UIADD3 UR61, UR61, 0xc400, URZ ;  /* 0x0000c4003d3d7890 */ /* 0x000fe2000fffe03f */
[----:B------:R-:W-:-:S02]  /*0b30*/  SHF.R.S32.HI R6, RZ, 0x4, R5 ;  /* 0x00000004ff067819 */ /* 0x000fc40000011405 */
[----:B------:R-:W-:Y:S01]  /*0b40*/  LEA.HI R221, R3, R0, RZ, 0x3 ;  /* 0x0000000003dd7211 */ /* 0x000fe200078f18ff */
[----:B------:R-:W-:Y:S01]  /*0b50*/  IMAD.IADD R225, R0, 0x1, -R225 ;  /* 0x0000000100e17824 */ /* 0x000fe200078e0ae1 */
[----:B------:R-:W-:Y:S02]  /*0b60*/  SHF.R.S32.HI R12, RZ, 0x7, R4 ;  /* 0x00000007ff0c7819 */ /* 0x000fe40000011404 */
[----:B------:R-:W-:Y:S02]  /*0b70*/  LOP3.LUT R193, R221, 0xfffffff8, RZ, 0xc0, !PT ;  /* 0xfffffff8ddc17812 */ /* 0x000fe400078ec0ff */
[----:B------:R-:W-:Y:S01]  /*0b80*/  SHF.R.S32.HI R8, RZ, 0x1f, R225 ;  /* 0x0000001fff087819 */ /* 0x000fe200000114e1 */
[----:B------:R0:W-:Y:S01]  /*0b90*/  STL [R1+0x48], R12 ;  /* 0x0000480c01007387 */ /* 0x0001e20000100800 */
[----:B------:R-:W-:Y:S01]  /*0ba0*/  LEA.HI R4, R4, R12, RZ, 0x1 ;  /* 0x0000000c04047211 */ /* 0x000fe200078f08ff */
[----:B------:R-:W-:Y:S01]  /*0bb0*/  IMAD.IADD R193, R0, 0x1, -R193 ;  /* 0x0000000100c17824 */ /* 0x000fe200078e0ac1 */
[----:B------:R-:W-:-:S02]  /*0bc0*/  LEA.HI R9, R8, R225, RZ, 0x2 ;  /* 0x000000e108097211 */ /* 0x000fc400078f10ff */
[----:B------:R-:W-:Y:S01]  /*0bd0*/  LEA.HI R8, R8, R225, RZ, 0x5 ;  /* 0x000000e108087211 */ /* 0x000fe200078f28ff */
[----:B------:R-:W-:Y:S01]  /*0be0*/  IMAD.SHL.U32 R189, R193, 0x8, RZ ;  /* 0x00000008c1bd7824 */ /* 0x000fe200078e00ff */
[--C-:B------:R-:W-:Y:S02]  /*0bf0*/  SHF.R.S32.HI R10, RZ, 0x2, R9.reuse ;  /* 0x00000002ff0a7819 */ /* 0x100fe40000011409 */
[----:B------:R-:W-:Y:S01]  /*0c00*/  SHF.R.S32.HI R7, RZ, 0x1f, R9 ;  /* 0x0000001fff077819 */ /* 0x000fe20000011409 */
[----:B------:R-:W-:Y:S01]  /*0c10*/  VIADD R192, R189, 0x40 ;  /* 0x00000040bdc07836 */ /* 0x000fe20000000000 */
[----:B------:R-:W-:Y:S02]  /*0c20*/  SHF.R.S32.HI R8, RZ, 0x5, R8 ;  /* 0x00000005ff087819 */ /* 0x000fe40000011408 */
[----:B------:R-:W-:Y:S02]  /*0c30*/  LEA.HI R11, R7, R10, RZ, 0x3 ;  /* 0x0000000a070b7211 */ /* 0x000fe400078f18ff */
[----:B------:R-:W-:-:S02]  /*0c40*/  LEA.HI R7, R5, R6, RZ, 0x1 ;  /* 0x0000000605077211 */ /* 0x000fc400078f08ff */
[----:B------:R-:W-:Y:S02]  /*0c50*/  LOP3.LUT R11, R11, 0xfffffff8, RZ, 0xc0, !PT ;  /* 0xfffffff80b0b7812 */ /* 0x000fe400078ec0ff */
[----:B------:R-:W-:Y:S02]  /*0c60*/  LOP3.LUT R7, R7, 0x1ffffffe, RZ, 0xc0, !PT ;  /* 0x1ffffffe07077812 */ /* 0x000fe400078ec0ff */
[----:B------:R-:W-:Y:S01]  /*0c70*/  LOP3.LUT R5, R5, 0x3fffff0, RZ, 0xc0, !PT ;  /* 0x03fffff005057812 */ /* 0x000fe200078ec0ff */
[----:B------:R-:W-:Y:S01]  /*0c80*/  IMAD.IADD R11, R10, 0x1, -R11 ;  /* 0x000000010a0b7824 */ /* 0x000fe200078e0a0b */
[----:B------:R-:W-:Y:S01]  /*0c90*/  LOP3.LUT R4, R4, 0x3fffffe, RZ, 0xc0, !PT ;  /* 0x03fffffe04047812 */ /* 0x000fe200078ec0ff */
[----:B------:R-:W-:Y:S01]  /*0ca0*/  IMAD.IADD R7, R6, 0x1, -R7 ;  /* 0x0000000106077824 */ /* 0x000fe200078e0a07 */
[CC--:B------:R-:W-:Y:S01]  /*0cb0*/  LEA.HI R6, R3.reuse, R0.reuse, RZ, 0x5 ;  /* 0x0000000003067211 */ /* 0x0c0fe200078f28ff */
[----:B------:R-:W-:Y:S01]  /*0cc0*/  IMAD R11, R8, 0x10, R11 ;  /* 0x00000010080b7824 */ /* 0x000fe200078e020b */
[----:B------:R-:W-:Y:S01]  /*0cd0*/  LEA.HI R8, R3, R0, RZ, 0x2 ;  /* 0x0000000003087211 */ /* 0x000fe200078f10ff */
[----:B------:R-:W-:Y:S01]  /*0ce0*/  IMAD.IADD R5, R0, 0x1, -R5 ;  /* 0x0000000100057824 */ /* 0x000fe200078e0a05 */
[----:B------:R-:W-:Y:S01]  /*0cf0*/  SHF.R.S32.HI R6, RZ, 0x5, R6 ;  /* 0x00000005ff067819 */ /* 0x000fe20000011406 */
[----:B------:R-:W-:Y:S01]  /*0d00*/  IMAD.IADD R4, R12, 0x1, -R4 ;  /* 0x000000010c047824 */ /* 0x000fe200078e0a04 */
[----:B------:R-:W-:-:S02]  /*0d10*/  LOP3.LUT R199, R8, 0xfffffffc, RZ, 0xc0, !PT ;  /* 0xfffffffc08c77812 */ /* 0x000fc400078ec0ff */
[--C-:B------:R-:W-:Y:S01]  /*0d20*/  SHF.R.S32.HI R170, RZ, 0x2, R8.reuse ;  /* 0x00000002ffaa7819 */ /* 0x100fe20000011408 */
[----:B------:R-:W-:Y:S01]  /*0d30*/  IMAD R21, R4, 0x40, R11 ;  /* 0x0000004004157824 */ /* 0x000fe200078e020b */
[----:B------:R-:W-:Y:S01]  /*0d40*/  SHF.R.S32.HI R3, RZ, 0x1f, R8 ;  /* 0x0000001fff037819 */ /* 0x000fe20000011408 */
[----:B------:R-:W-:Y:S01]  /*0d50*/  IMAD.IADD R199, R0, 0x1, -R199 ;  /* 0x0000000100c77824 */ /* 0x000fe200078e0ac7 */
[----:B------:R-:W-:Y:S01]  /*0d60*/  SHF.R.S32.HI R221, RZ, 0x3, R221 ;  /* 0x00000003ffdd7819 */ /* 0x000fe200000114dd */
[----:B------:R-:W-:Y:S01]  /*0d70*/  IMAD R8, R6, 0x10, R5 ;  /* 0x0000001006087824 */ /* 0x000fe200078e0205 */
[----:B------:R-:W-:Y:S01]  /*0d80*/  LEA.HI R3, R3, R170, RZ, 0x3 ;  /* 0x000000aa03037211 */ /* 0x000fe200078f18ff */
[----:B------:R-:W-:Y:S01]  /*0d90*/  IMAD.SHL.U32 R160, R199, 0x4, RZ ;  /* 0x00000004c7a07824 */ /* 0x000fe200078e00ff */
[----:B------:R-:W-:Y:S01]  /*0da0*/  STL [R1+0x4c], R21 ;  /* 0x00004c1501007387 */ /* 0x000fe20000100800 */
[----:B------:R-:W-:Y:S01]  /*0db0*/  VIADD R5, R170, 0x40 ;  /* 0x00000040aa057836 */ /* 0x000fe20000000000 */
[----:B------:R-:W-:Y:S01]  /*0dc0*/  LOP3.LUT R3, R3, 0xfffffff8, RZ, 0xc0, !PT ;  /* 0xfffffff803037812 */ /* 0x000fe200078ec0ff */
[----:B------:R-:W-:-:S02]  /*0dd0*/  VIADD R172, R160, 0x40 ;  /* 0x00000040a0ac7836 */ /* 0x000fc40000000000 */
[----:B------:R-:W-:Y:S01]  /*0de0*/  IMAD.SHL.U32 R177, R5, 0x40, RZ ;  /* 0x0000004005b17824 */ /* 0x000fe200078e00ff */
[----:B------:R-:W-:Y:S01]  /*0df0*/  SHF.R.S32.HI R0, RZ, 0x1f, R5 ;  /* 0x0000001fff007819 */ /* 0x000fe20000011405 */
[----:B------:R-:W-:Y:S02]  /*0e00*/  IMAD.IADD R164, R160, 0x1, R172 ;  /* 0x00000001a0a47824 */ /* 0x000fe400078e02ac */
[----:B------:R-:W-:Y:S01]  /*0e10*/  IMAD.IADD R224, R170, 0x1, -R3 ;  /* 0x00000001aae07824 */ /* 0x000fe200078e0a03 */
[----:B------:R-:W-:Y:S01]  /*0e20*/  LEA.HI R0, R0, R5, RZ, 0x3 ;  /* 0x0000000500007211 */ /* 0x000fe200078f18ff */
[----:B------:R-:W-:Y:S01]  /*0e30*/  IMAD R20, R8, 0x8, R7 ;  /* 0x0000000808147824 */ /* 0x000fe200078e0207 */
[----:B------:R-:W-:Y:S01]  /*0e40*/  SHF.R.S32.HI R3, RZ, 0x1f, R164 ;  /* 0x0000001fff037819 */ /* 0x000fe200000114a4 */
[----:B------:R-:W-:Y:S01]  /*0e50*/  IMAD.SHL.U32 R181, R224, 0x40, RZ ;  /* 0x00000040e0b57824 */ /* 0x000fe200078e00ff */
[----:B------:R-:W-:Y:S01]  /*0e60*/  LOP3.LUT R177, R177, 0x1c0, RZ, 0xc0, !PT ;  /* 0x000001c0b1b17812 */ /* 0x000fe200078ec0ff */
[----:B------:R-:W-:Y:S01]  /*0e70*/  IMAD.SHL.U32 R184, R0, 0x40, RZ ;  /* 0x0000004000b87824 */ /* 0x000fe200078e00ff */
[-C--:B------:R-:W-:Y:S01]  /*0e80*/  LEA.HI R4, R3, R164.reuse, RZ, 0x6 ;  /* 0x000000a403047211 */ /* 0x080fe200078f30ff */
[----:B------:R-:W-:Y:S01]  /*0e90*/  VIADD R173, R160, 0x20 ;  /* 0x00000020a0ad7836 */ /* 0x000fe20000000000 */
[----:B------:R-:W-:Y:S01]  /*0ea0*/  LOP3.LUT R181, R181, 0x1c0, RZ, 0xc0, !PT ;  /* 0x000001c0b5b57812 */ /* 0x000fe200078ec0ff */
[----:B------:R-:W-:Y:S01]  /*0eb0*/  IMAD.SHL.U32 R183, R6, 0x200, RZ ;  /* 0x0000020006b77824 */ /* 0x000fe200078e00ff */
[----:B------:R-:W-:Y:S01]  /*0ec0*/  LEA.HI R8, R3, R164, RZ, 0x3 ;  /* 0x000000a403087211 */ /* 0x000fe200078f18ff */
[----:B------:R-:W-:Y:S01]  /*0ed0*/  IMAD.SHL.U32 R4, R4, 0x80, RZ ;  /* 0x0000008004047824 */ /* 0x000fe200078e00ff */
[----:B------:R-:W-:Y:S01]  /*0ee0*/  SHF.R.U32.HI R24, RZ, 0x3, R177 ;  /* 0x00000003ff187819 */ /* 0x000fe200000116b1 */
[C---:B------:R-:W-:Y:S01]  /*0ef0*/  IMAD.IADD R163, R160.reuse, 0x1, R173 ;  /* 0x00000001a0a37824 */ /* 0x040fe200078e02ad */
[----:B------:R-:W-:Y:S01]  /*0f00*/  SHF.R.U32.HI R182, RZ, 0x3, R181 ;  /* 0x00000003ffb67819 */ /* 0x000fe200000116b5 */
[----:B------:R-:W-:Y:S01]  /*0f10*/  IMAD.SHL.U32 R16, R199, 0x8, RZ ;  /* 0x00000008c7107824 */ /* 0x000fe200078e00ff */
[--C-:B------:R-:W-:Y:S01]  /*0f20*/  LOP3.LUT R5, R181, 0x38, R8.reuse, 0xf8, !PT ;  /* 0x00000038b5057812 */ /* 0x100fe200078ef808 */
[----:B------:R-:W-:Y:S01]  /*0f30*/  VIADD R176, R160, 0x50 ;  /* 0x00000050a0b07836 */ /* 0x000fe20000000000 */
[----:B------:R-:W-:Y:S01]  /*0f40*/  LOP3.LUT R10, R177, 0x38, R8, 0xf8, !PT ;  /* 0x00000038b10a7812 */ /* 0x000fe200078ef808 */
[----:B------:R-:W-:Y:S01]  /*0f50*/  VIADD R19, R16, 0x60 ;  /* 0x0000006010137836 */ /* 0x000fe20000000000 */
[----:B------:R-:W-:Y:S01]  /*0f60*/  LOP3.LUT R184, R184, 0xfffffe00, RZ, 0xc0, !PT ;  /* 0xfffffe00b8b87812 */ /* 0x000fe200078ec0ff */
[----:B------:R-:W-:Y:S01]  /*0f70*/  VIADD R22, R16, 0x80 ;  /* 0x0000008010167836 */ /* 0x000fe20000000000 */
[----:B------:R-:W-:Y:S01]  /*0f80*/  LOP3.LUT R4, R4, 0xffffe000, RZ, 0xc0, !PT ;  /* 0xffffe00004047812 */ /* 0x000fe200078ec0ff */
[----:B------:R-:W-:Y:S01]  /*0f90*/  VIADD R23, R16, 0xa0 ;  /* 0x000000a010177836 */ /* 0x000fe20000000000 */
[----:B------:R-:W-:Y:S01]  /*0fa0*/  LOP3.LUT R5, R5, R182, RZ, 0x3c, !PT ;  /* 0x000000b605057212 */ /* 0x000fe200078e3cff */
[----:B------:R-:W-:Y:S01]  /*0fb0*/  VIADD R175, R160, 0x10 ;  /* 0x00000010a0af7836 */ /* 0x000fe20000000000 */
[----:B------:R-:W-:Y:S01]  /*0fc0*/  LOP3.LUT R17, R10, R24, RZ, 0x3c, !PT ;  /* 0x000000180a117212 */ /* 0x000fe200078e3cff */
[----:B------:R-:W-:Y:S01]  /*0fd0*/  VIADD R174, R160, 0x30 ;  /* 0x00000030a0ae7836 */ /* 0x000fe20000000000 */
[-C--:B------:R-:W-:Y:S01]  /*0fe0*/  IADD3 R10, R5, R4.reuse, R183 ;  /* 0x00000004050a7210 */ /* 0x080fe20007ffe0b7 */
[----:B------:R-:W-:Y:S01]  /*0ff0*/  IMAD.MOV.U32 R5, RZ, RZ, R13 ;  /* 0x000000ffff057224 */ /* 0x000fe200078e000d */
[----:B0-----:R-:W-:-:S02]  /*1000*/  IADD3 R12, R17, R4, R184 ;  /* 0x00000004110c7210 */ /* 0x001fc40007ffe0b8 */
[----:B------:R-:W-:Y:S02]  /*1010*/  SHF.R.S32.HI R0, RZ, 0x1f, R163 ;  /* 0x0000001fff007819 */ /* 0x000fe400000114a3 */
[----:B------:R-:W-:Y:S02]  /*1020*/  SHF.R.S32.HI R4, RZ, 0x1f, R189 ;  /* 0x0000001fff047819 */ /* 0x000fe400000114bd */
[----:B------:R-:W-:Y:S02]  /*1030*/  LOP3.LUT R4, R9, 0x7ffffffc, RZ, 0xc0, !PT ;  /* 0x7ffffffc09047812 */ /* 0x000fe400078ec0ff */
[CC--:B------:R-:W-:Y:S02]  /*1040*/  LEA.HI R166, R0.reuse, R163.reuse, RZ, 0x3 ;  /* 0x000000a300a67211 */ /* 0x0c0fe400078f18ff */
[----:B------:R-:W-:Y:S01]  /*1050*/  LEA.HI R0, R0, R163, RZ, 0x6 ;  /* 0x000000a300007211 */ /* 0x000fe200078f30ff */
[----:B------:R-:W-:Y:S01]  /*1060*/  IMAD.IADD R4, R225, 0x1, -R4 ;  /* 0x00000001e1047824 */ /* 0x000fe200078e0a04 */
[----:B------:R-:W-:-:S02]  /*1070*/  LOP3.LUT R9, R177, 0x38, R16, 0xf8, !PT ;  /* 0x00000038b1097812 */ /* 0x000fc400078ef810 */
[----:B------:R-:W-:Y:S01]  /*1080*/  LOP3.LUT R3, R181, 0x38, R166, 0xf8, !PT ;  /* 0x00000038b5037812 */ /* 0x000fe200078ef8a6 */
[----:B------:R-:W-:Y:S01]  /*1090*/  IMAD.SHL.U32 R0, R0, 0x80, RZ ;  /* 0x0000008000007824 */ /* 0x000fe200078e00ff */
[----:B------:R-:W-:Y:S01]  /*10a0*/  LOP3.LUT R9, R184, R9, R24, 0xf6, !PT ;  /* 0x00000009b8097212 */ /* 0x000fe200078ef618 */
[----:B------:R-:W-:Y:S01]  /*10b0*/  IMAD.SHL.U32 R190, R4, 0x2, RZ ;  /* 0x0000000204be7824 */ /* 0x000fe200078e00ff */
[----:B------:R-:W-:Y:S01]  /*10c0*/  SHF.R.S32.HI R13, RZ, 0x1f, R192 ;  /* 0x0000001fff0d7819 */ /* 0x000fe200000114c0 */
[----:B------:R-:W-:Y:S01]  /*10d0*/  IMAD.SHL.U32 R13, R20, 0x8, RZ ;  /* 0x00000008140d7824 */ /* 0x000fe200078e00ff */
[----:B------:R-:W-:Y:S01]  /*10e0*/  LOP3.LUT R6, R177, 0x38, R166, 0xf8, !PT ;  /* 0x00000038b1067812 */ /* 0x000fe200078ef8a6 */
[C---:B------:R-:W-:Y:S01]  /*10f0*/  VIADD R217, R190.reuse, 0x10 ;  /* 0x00000010bed97836 */ /* 0x040fe20000000000 */
[----:B------:R-:W-:Y:S01]  /*1100*/  LEA R4, R9, UR61, 0x1 ;  /* 0x0000003d09047c11 */ /* 0x000fe2000f8e08ff */
[----:B------:R-:W-:Y:S01]  /*1110*/  VIADD R212, R190, 0x28 ;  /* 0x00000028bed47836 */ /* 0x000fe20000000000 */
[----:B------:R-:W-:Y:S01]  /*1120*/  LOP3.LUT R0, R0, 0xffffe000, RZ, 0xc0, !PT ;  /* 0xffffe00000007812 */ /* 0x000fe200078ec0ff */
[----:B------:R-:W-:Y:S01]  /*1130*/  VIADD R209, R190, 0x40 ;  /* 0x00000040bed17836 */ /* 0x000fe20000000000 */
[----:B------:R-:W-:Y:S01]  /*1140*/  LOP3.LUT R3, R3, R182, RZ, 0x3c, !PT ;  /* 0x000000b603037212 */ /* 0x000fe200078e3cff */
[----:B------:R-:W-:Y:S01]  /*1150*/  STL [R1+0x50], R13 ;  /* 0x0000500d01007387 */ /* 0x000fe20000100800 */
[----:B------:R-:W-:Y:S01]  /*1160*/  LOP3.LUT R7, R6, R24, RZ, 0x3c, !PT ;  /* 0x0000001806077212 */ /* 0x000fe200078e3cff */
[C---:B------:R-:W-:Y:S01]  /*1170*/  VIADD R206, R190.reuse, 0x58 ;  /* 0x00000058bece7836 */ /* 0x040fe20000000000 */
[-C--:B------:R-:W-:Y:S01]  /*1180*/  IADD3 R3, R3, R0.reuse, R183 ;  /* 0x0000000003037210 */ /* 0x080fe20007ffe0b7 */
[----:B------:R0:W-:Y:S01]  /*1190*/  STL [R1+0x3c], R4 ;  /* 0x00003c0401007387 */ /* 0x0001e20000100800 */
[----:B------:R-:W-:Y:S01]  /*11a0*/  IADD3 R11, R7, R0, R184 ;  /* 0x00000000070b7210 */ /* 0x000fe20007ffe0b8 */
[----:B------:R-:W-:Y:S01]  /*11b0*/  IMAD.U32 R0, RZ, RZ, UR4 ;  /* 0x00000004ff007e24 */ /* 0x000fe2000f8e00ff */
[----:B------:R-:W-:Y:S01]  /*11c0*/  LEA.HI R0, R199, R199, RZ, 0x1 ;  /* 0x000000c7c7007211 */ /* 0x000fe200078f08ff */
[C---:B------:R-:W-:Y:S01]  /*11d0*/  VIADD R216, R190.reuse, 0x18 ;  /* 0x00000018bed87836 */ /* 0x040fe20000000000 */
[----:B------:R-:W-:Y:S01]  /*11e0*/  SHF.R.S32.HI R167, RZ, 0x3, R8 ;  /* 0x00000003ffa77819 */ /* 0x000fe20000011408 */
[----:B------:R-:W-:Y:S01]  /*11f0*/  VIADD R213, R190, 0x20 ;  /* 0x00000020bed57836 */ /* 0x000fe20000000000 */
[----:B------:R-:W-:Y:S01]  /*1200*/  LOP3.LUT R0, R0, 0x1ffffffe, RZ, 0xc0, !PT ;  /* 0x1ffffffe00007812 */ /* 0x000fe200078ec0ff */
[C---:B------:R-:W-:Y:S01]  /*1210*/  VIADD R211, R190.reuse, 0x30 ;  /* 0x00000030bed37836 */ /* 0x040fe20000000000 */
[----:B------:R-:W-:Y:S01]  /*1220*/  SHF.R.S32.HI R9, RZ, 0x1f, R216 ;  /* 0x0000001fff097819 */ /* 0x000fe200000114d8 */
[C---:B------:R-:W-:Y:S01]  /*1230*/  VIADD R210, R190.reuse, 0x38 ;  /* 0x00000038bed27836 */ /* 0x040fe20000000000 */
[----:B0-----:R-:W-:Y:S01]  /*1240*/  SHF.R.S32.HI R4, RZ, 0x1f, R217 ;  /* 0x0000001fff047819 */ /* 0x001fe200000114d9 */
[C---:B------:R-:W-:Y:S01]  /*1250*/  VIADD R208, R190.reuse, 0x48 ;  /* 0x00000048bed07836 */ /* 0x040fe20000000000 */
[----:B------:R-:W-:Y:S01]  /*1260*/  SHF.R.S32.HI R4, RZ, 0x1f, R212 ;  /* 0x0000001fff047819 */ /* 0x000fe200000114d4 */
[C---:B------:R-:W-:Y:S01]  /*1270*/  VIADD R207, R190.reuse, 0x50 ;  /* 0x00000050becf7836 */ /* 0x040fe20000000000 */
[----:B------:R-:W-:Y:S01]  /*1280*/  SHF.R.S32.HI R4, RZ, 0x1f, R209 ;  /* 0x0000001fff047819 */ /* 0x000fe200000114d1 */
[C---:B------:R-:W-:Y:S01]  /*1290*/  VIADD R205, R190.reuse, 0x60 ;  /* 0x00000060becd7836 */ /* 0x040fe20000000000 */
[----:B------:R-:W-:Y:S01]  /*12a0*/  SHF.R.S32.HI R4, RZ, 0x1f, R206 ;  /* 0x0000001fff047819 */ /* 0x000fe200000114ce */
[C---:B------:R-:W-:Y:S01]  /*12b0*/  VIADD R204, R190.reuse, 0x68 ;  /* 0x00000068becc7836 */ /* 0x040fe20000000000 */
[----:B------:R-:W-:Y:S01]  /*12c0*/  LEA R4, R3, UR61, 0x1 ;  /* 0x0000003d03047c11 */ /* 0x000fe2000f8e08ff */
[C---:B------:R-:W-:Y:S01]  /*12d0*/  VIADD R203, R190.reuse, 0x70 ;  /* 0x00000070becb7836 */ /* 0x040fe20000000000 */
[----:B------:R-:W-:Y:S01]  /*12e0*/  LEA R3, R11, UR61, 0x1 ;  /* 0x0000003d0b037c11 */ /* 0x000fe2000f8e08ff */
[C---:B------:R-:W-:Y:S01]  /*12f0*/  VIADD R202, R190.reuse, 0x78 ;  /* 0x00000078beca7836 */ /* 0x040fe20000000000 */
[----:B------:R-:W-:Y:S01]  /*1300*/  SHF.R.S32.HI R8, RZ, 0x1f, R213 ;  /* 0x0000001fff087819 */ /* 0x000fe200000114d5 */
[----:B------:R-:W-:Y:S01]  /*1310*/  IMAD.IADD R0, R199, 0x1, -R0 ;  /* 0x00000001c7007824 */ /* 0x000fe200078e0a00 */
[----:B------:R-:W-:Y:S01]  /*1320*/  SHF.R.S32.HI R9, RZ, 0x1f, R211 ;  /* 0x0000001fff097819 */ /* 0x000fe200000114d3 */
[----:B------:R0:W-:Y:S01]  /*1330*/  STL [R1+0x34], R3 ;  /* 0x0000340301007387 */ /* 0x0001e20000100800 */
[----:B------:R-:W-:Y:S01]  /*1340*/  SHF.R.S32.HI R8, RZ, 0x1f, R210 ;  /* 0x0000001fff087819 */ /* 0x000fe200000114d2 */
[----:B------:R-:W-:Y:S01]  /*1350*/  IMAD.MOV.U32 R6, RZ, RZ, R14 ;  /* 0x000000ffff067224 */ /* 0x000fe200078e000e */
[----:B------:R-:W-:Y:S01]  /*1360*/  SHF.R.S32.HI R17, RZ, 0x1f, R16 ;  /* 0x0000001fff117819 */ /* 0x000fe20000011410 */
[----:B------:R1:W-:Y:S01]  /*1370*/  STL [R1+0x40], R4 ;  /* 0x0000400401007387 */ /* 0x0003e20000100800 */
[----:B------:R-:W-:Y:S01]  /*1380*/  IMAD.MOV.U32 R7, RZ, RZ, R15 ;  /* 0x000000ffff077224 */ /* 0x000fe200078e000f */
[----:B------:R-:W-:Y:S01]  /*1390*/  SHF.R.S32.HI R169, RZ, 0x1f, R19 ;  /* 0x0000001fffa97819 */ /* 0x000fe20000011413 */
[----:B------:R-:W-:Y:S01]  /*13a0*/  VIADD R201, R190, 0x8 ;  /* 0x00000008bec97836 */ /* 0x000fe20000000000 */
[----:B------:R-:W-:Y:S01]  /*13b0*/  SHF.R.S32.HI R180, RZ, 0x1f, R22 ;  /* 0x0000001fffb47819 */ /* 0x000fe20000011416 */
[----:B------:R-:W-:Y:S01]  /*13c0*/  IMAD R191, R0, 0x8, R21 ;  /* 0x0000000800bf7824 */ /* 0x000fe200078e0215 */
[----:B0-----:R-:W-:-:S02]  /*13d0*/  LEA R3, R12, UR61, 0x1 ;  /* 0x0000003d0c037c11 */ /* 0x001fc4000f8e08ff */
[----:B------:R-:W-:Y:S02]  /*13e0*/  SHF.R.S32.HI R179, RZ, 0x1f, R23 ;  /* 0x0000001fffb37819 */ /* 0x000fe40000011417 */
[----:B-1----:R-:W-:Y:S02]  /*13f0*/  LEA R4, R10, UR61, 0x1 ;  /* 0x0000003d0a047c11 */ /* 0x002fe4000f8e08ff */
[----:B------:R-:W-:Y:S02]  /*1400*/  SHF.R.S32.HI R223, RZ, 0x1f, R176 ;  /* 0x0000001fffdf7819 */ /* 0x000fe400000114b0 */
[----:B------:R-:W-:Y:S01]  /*1410*/  SHF.R.S32.HI R166, RZ, 0x3, R166 ;  /* 0x00000003ffa67819 */ /* 0x000fe200000114a6 */
[----:B------:R0:W-:Y:S01]  /*1420*/  STL [R1+0x38], R4 ;  /* 0x0000380401007387 */ /* 0x0001e20000100800 */
[----:B------:R-:W-:Y:S02]  /*1430*/  SHF.R.S32.HI R9, RZ, 0x1f, R208 ;  /* 0x0000001fff097819 */ /* 0x000fe400000114d0 */
[----:B------:R-:W-:Y:S01]  /*1440*/  SHF.R.S32.HI R8, RZ, 0x1f, R207 ;  /* 0x0000001fff087819 */ /* 0x000fe200000114cf */
[----:B------:R0:W-:Y:S01]  /*1450*/  STL [R1+0x30], R3 ;  /* 0x0000300301007387 */ /* 0x0001e20000100800 */
[----:B------:R-:W-:-:S02]  /*1460*/  SHF.R.S32.HI R229, RZ, 0x1f, R205 ;  /* 0x0000001fffe57819 */ /* 0x000fc400000114cd */
[----:B------:R-:W-:Y:S02]  /*1470*/  SHF.R.S32.HI R228, RZ, 0x1f, R204 ;  /* 0x0000001fffe47819 */ /* 0x000fe400000114cc */
[----:B------:R-:W-:Y:S02]  /*1480*/  SHF.R.S32.HI R227, RZ, 0x1f, R203 ;  /* 0x0000001fffe37819 */ /* 0x000fe400000114cb */
[----:B------:R-:W-:-:S07]  /*1490*/  SHF.R.S32.HI R226, RZ, 0x1f, R202 ;  /* 0x0000001fffe27819 */ /* 0x000fce00000114ca */
.L_x_2896:
[----:B01-34-:R-:W1:Y:S01]  /*14a0*/  LDC.64 R8, c[0x0][0xc88] ;  /* 0x00032200ff087b82 */ /* 0x01be620000000a00 */
[----:B------:R-:W-:Y:S01]  /*14b0*/  ULDC.64 UR10, c[0x0][0x208] ;  /* 0x00008200000a7ab9 */ /* 0x000fe20000000a00 */
[----:B------:R-:W-:Y:S01]  /*14c0*/  ULDC.64 UR4, c[0x0][0xa28] ;  /* 0x00028a0000047ab9 */ /* 0x000fe20000000a00 */
[----:B------:R-:W-:Y:S01]  /*14d0*/  ULDC.64 UR8, c[0x0][0xa18] ;  /* 0x0002860000087ab9 */ /* 0x000fe20000000a00 */
[----:B------:R-:W-:Y:S01]  /*14e0*/  ULDC.64 UR6, c[0x0][0xa08] ;  /* 0x0002820000067ab9 */ /* 0x000fe20000000a00 */
[----:B-1----:R-:W-:-:S05]  /*14f0*/  IMAD.WIDE R8, R7, 0x4, R8 ;  /* 0x0000000407087825 */ /* 0x002fca00078e0208 */
[----:B--2---:R-:W2:Y:S01]  /*1500*/  LDG.E R195, desc[UR10][R8.64] ;  /* 0x0000000a08c37981 */ /* 0x004ea2000c1e1900 */
[----:B------:R-:W-:Y:S01]  /*1510*/  ISETP.NE.U32.AND P2, PT, RZ, UR4, PT ;  /* 0x00000004ff007c0c */ /* 0x000fe2000bf45070 */
[----:B0-----:R-:W-:Y:S01]  /*1520*/  IMAD.MOV.U32 R4, RZ, RZ, RZ ;  /* 0x000000ffff047224 */ /* 0x001fe200078e00ff */
[----:B------:R-:W-:Y:S01]  /*1530*/  ISETP.NE.U32.AND P1, PT, RZ, UR8, PT ;  /* 0x00000008ff007c0c */ /* 0x000fe2000bf25070 */
[----:B------:R-:W-:Y:S01]  /*1540*/  IMAD.MOV.U32 R128, RZ, RZ, RZ ;  /* 0x000000ffff807224 */ /* 0x000fe200078e00ff */
[----:B------:R-:W-:Y:S02]  /*1550*/  ISETP.NE.AND.EX P2, PT, RZ, UR5, PT, P2 ;  /* 0x00000005ff007c0c */ /* 0x000fe4000bf45320 */
[----:B------:R-:W-:Y:S02]  /*1560*/  ISETP.NE.AND.EX P1, PT, RZ, UR9, PT, P1 ;  /* 0x00000009ff007c0c */ /* 0x000fe4000bf25310 */
[----:B------:R-:W-:-:S04]  /*1570*/  ISETP.NE.U32.AND P0, PT, RZ, UR6, PT ;  /* 0x00000006ff007c0c */ /* 0x000fc8000bf05070 */
[----:B------:R-:W-:Y:S02]  /*1580*/  ISETP.NE.AND.EX P0, PT, RZ, UR7, PT, P0 ;  /* 0x00000007ff007c0c */ /* 0x000fe4000bf05300 */
[C---:B------:R-:W-:Y:S02]  /*1590*/  LOP3.LUT R3, R6.reuse, 0xff000000, RZ, 0xc0, !PT ;  /* 0xff00000006037812 */ /* 0x040fe400078ec0ff */
[C---:B------:R-:W-:Y:S02]  /*15a0*/  LOP3.LUT R0, R6.reuse, 0xff0000, RZ, 0xc0, !PT ;  /* 0x00ff000006007812 */ /* 0x040fe400078ec0ff */
[----:B------:R-:W-:Y:S02]  /*15b0*/  SHF.R.U32.HI R3, RZ, 0x8, R3 ;  /* 0x00000008ff037819 */ /* 0x000fe40000011603 */
[----:B------:R-:W-:Y:S02]  /*15c0*/  LOP3.LUT R165, R6, 0xffff, RZ, 0xc0, !PT ;  /* 0x0000ffff06a57812 */ /* 0x000fe400078ec0ff */
[----:B------:R-:W-:-:S02]  /*15d0*/  LEA.HI R194, R0, R3, RZ, 0x10 ;  /* 0x0000000300c27211 */ /* 0x000fc400078f80ff */
[----:B--2---:R-:W-:Y:S01]  /*15e0*/  SHF.R.S32.HI R220, RZ, 0x1f, R195 ;  /* 0x0000001fffdc7819 */ /* 0x004fe200000114c3 */
[C---:B------:R-:W-:Y:S01]  /*15f0*/  IMAD.SHL.U32 R196, R195.reuse, 0x4, RZ ;  /* 0x00000004c3c47824 */ /* 0x040fe200078e00ff */
[C---:B------:R-:W-:Y:S01]  /*1600*/  @P2 LEA R8, P3, R195.reuse, UR4, 0x2 ;  /* 0x00000004c3082c11 */ /* 0x040fe2000f8610ff */
[----:B------:R-:W-:Y:S01]  /*1610*/  ULDC UR4, c[0x0][0x288] ;  /* 0x0000a20000047ab9 */ /* 0x000fe20000000800 */
[C-C-:B------:R-:W-:Y:S01]  /*1620*/  SHF.L.U64.HI R197, R195.reuse, 0x2, R220.reuse ;  /* 0x00000002c3c57819 */ /* 0x140fe200000102dc */
[----:B------:R-:W-:Y:S01]  /*1630*/  IMAD.U32 R187, RZ, RZ, UR4 ;  /* 0x00000004ffbb7e24 */ /* 0x000fe2000f8e00ff */
[----:B------:R-:W-:Y:S01]  /*1640*/  @P2 LEA.HI.X R9, R195, UR5, R220, 0x2, P3 ;  /* 0x00000005c3092c11 */ /* 0x000fe200098f14dc */
[----:B------:R-:W-:Y:S01]  /*1650*/  ULDC.64 UR4, c[0x0][0x418] ;  /* 0x0001060000047ab9 */ /* 0x000fe20000000a00 */
[C---:B------:R-:W-:Y:S01]  /*1660*/  IADD3 R12, P4, R196.reuse, UR6, RZ ;  /* 0x00000006c40c7c10 */ /* 0x040fe2000ff9e0ff */
[----:B------:R-:W-:Y:S02]  /*1670*/  UISETP.NE.U32.AND UP0, UPT, UR4, URZ, UPT ;  /* 0x0000003f0400728c */ /* 0x000fe4000bf05070 */
[----:B------:R0:W5:Y:S01]  /*1680*/  @P2 LDG.E R4, desc[UR10][R8.64] ;  /* 0x0000000a08042981 */ /* 0x000162000c1e1900 */
[----:B------:R-:W-:Y:S01]  /*1690*/  @P1 IADD3 R10, P2, R196, UR8, RZ ;  /* 0x00000008c40a1c10 */ /* 0x000fe2000ff5e0ff */
[----:B------:R-:W-:Y:S01]  /*16a0*/  UISETP.NE.AND.EX UP0, UPT, UR5, URZ, UPT, UP0 ;  /* 0x0000003f0500728c */ /* 0x000fe2000bf05300 */
[C---:B------:R-:W-:Y:S01]  /*16b0*/  IADD3.X R13, R197.reuse, UR7, RZ, P4, !PT ;  /* 0x00000007c50d7c10 */ /* 0x040fe2000a7fe4ff */
[----:B------:R-:W-:Y:S01]  /*16c0*/  ULDC UR4, c[0x0][0x424] ;  /* 0x0001090000047ab9 */ /* 0x000fe20000000800 */
[----:B------:R-:W-:Y:S01]  /*16d0*/  @P1 IADD3.X R11, R197, UR9, RZ, P2, !PT ;  /* 0x00000009c50b1c10 */ /* 0x000fe200097fe4ff */
[----:B------:R-:W-:Y:S01]  /*16e0*/  ULDC.64 UR8, c[0x0][0xa20] ;  /* 0x0002880000087ab9 */ /* 0x000fe20000000a00 */
[----:B------:R-:W-:Y:S01]  /*16f0*/  USEL UR4, UR4, 0x1, UP0 ;  /* 0x0000000104047887 */ /* 0x000fe20008000000 */
[----:B------:R-:W-:Y:S01]  /*1700*/  ISETP.NE.U32.AND P2, PT, RZ, UR8, PT ;  /* 0x00000008ff007c0c */ /* 0x000fe2000bf45070 */
[----:B------:R-:W-:Y:S01]  /*1710*/  ULDC UR5, c[0x0][0x2f0] ;  /* 0x0000bc0000057ab9 */ /* 0x000fe20000000800 */
[----:B------:R0:W5:Y:S01]  /*1720*/  @P0 LDG.E R128, desc[UR10][R12.64] ;  /* 0x0000000a0c800981 */ /* 0x000162000c1e1900 */
[----:B------:R-:W-:Y:S01]  /*1730*/  UIMAD UR4, UR4, UR5, URZ ;  /* 0x00000005040472a4 */ /* 0x000fe2000f8e023f */
[----:B------:R-:W-:-:S02]  /*1740*/  ISETP.NE.AND.EX P2, PT, RZ, UR9, PT, P2 ;  /* 0x00000009ff007c0c */ /* 0x000fc4000bf45320 */
[----:B------:R0:W5:Y:S01]  /*1750*/  @P1 LDG.E R187, desc[UR10][R10.64] ;  /* 0x0000000a0abb1981 */ /* 0x000162000c1e1900 */
[----:B------:R-:W-:Y:S01]  /*1760*/  ULDC UR5, c[0x0][0x348] ;  /* 0x0000d20000057ab9 */ /* 0x000fe20000000800 */
[----:B------:R-:W-:Y:S09]  /*1770*/  @P1 BRA `(.L_x_2654) ;  /* 0x0000000000281947 */ /* 0x000ff20003800000 */
[----:B------:R-:W-:Y:S02]  /*1780*/  ULDC.64 UR6, c[0x0][0xa00] ;  /* 0x0002800000067ab9 */ /* 0x000fe40000000a00 */
[----:B------:R-:W-:-:S04]  /*1790*/  ISETP.NE.U32.AND P1, PT, RZ, UR6, PT ;  /* 0x00000006ff007c0c */ /* 0x000fc8000bf25070 */
[----:B------:R-:W-:-:S13]  /*17a0*/  ISETP.NE.AND.EX P1, PT, RZ, UR7, PT, P1 ;  /* 0x00000007ff007c0c */ /* 0x000fda000bf25310 */
[----:B------:R-:W-:Y:S05]  /*17b0*/  @!P1 BRA `(.L_x_2654) ;  /* 0x0000000000189947 */ /* 0x000fea0003800000 */
[----:B------:R-:W1:Y:S01]  /*17c0*/  LDC.64 R6, c[0x0][0xa00] ;  /* 0x00028000ff067b82 */ /* 0x000e620000000a00 */
[----:B------:R-:W-:Y:S01]  /*17d0*/  ULDC.64 UR6, c[0x0][0x208] ;  /* 0x0000820000067ab9 */ /* 0x000fe20000000a00 */
[----:B-1----:R-:W-:-:S05]  /*17e0*/  IMAD.WIDE R6, R195, 0x4, R6 ;  /* 0x00000004c3067825 */ /* 0x002fca00078e0206 */
[----:B-----5:R-:W2:Y:S04]  /*17f0*/  LDG.E R187, desc[UR6][R6.64] ;  /* 0x0000000606bb7981 */ /* 0x020ea8000c1e1900 */
[----:B------:R-:W2:Y:S02]  /*1800*/  LDG.E R0, desc[UR6][R6.64+0x4] ;  /* 0x0000040606007981 */ /* 0x000ea4000c1e1900 */
[----:B--2---:R-:W-:-:S07]  /*1810*/  IMAD.IADD R187, R0, 0x1, -R187 ;  /* 0x0000000100bb7824 */ /* 0x004fce00078e0abb */
.L_x_2654:
[----:B------:R-:W-:Y:S02]  /*1820*/  IMAD.U32 R25, RZ, RZ, UR5 ;  /* 0x00000005ff197e24 */ /* 0x000fe4000f8e00ff */
[----:B------:R-:W-:Y:S01]  /*1830*/  IMAD.U32 R27, RZ, RZ, UR4 ;  /* 0x00000004ff1b7e24 */ /* 0x000fe2000f8e00ff */
[----:B------:R-:W-:Y:S06]  /*1840*/  @!P2 BRA `(.L_x_2655) ;  /* 0x000000000014a947 */ /* 0x000fec0003800000 */
[----:B------:R-:W-:Y:S01]  /*1850*/  IADD3 R6, P0, R196, UR8, RZ ;  /* 0x00000008c4067c10 */ /* 0x000fe2000ff1e0ff */
[----:B------:R-:W-:-:S03]  /*1860*/  ULDC.64 UR4, c[0x0][0x208] ;  /* 0x0000820000047ab9 */ /* 0x000fc60000000a00 */
[----:B------:R-:W-:-:S05]  /*1870*/  IADD3.X R7, R197, UR9, RZ, P0, !PT ;  /* 0x00000009c5077c10 */ /* 0x000fca00087fe4ff */
[----:B------:R1:W5:Y:S01]  /*1880*/  LDG.E R27, desc[UR4][R6.64] ;  /* 0x00000004061b7981 */ /* 0x000362000c1e1900 */
[----:B------:R-:W-:Y:S05]  /*1890*/  BRA `(.L_x_2656) ;  /* 0x0000000000147947 */ /* 0x000fea0003800000 */
.L_x_2655:
[----:B------:R-:W-:Y:S05]  /*18a0*/  @!P0 BRA `(.L_x_2656) ;  /* 0x0000000000108947 */ /* 0x000fea0003800000 */
[----:B------:R-:W-:Y:S02]  /*18b0*/  ULDC.64 UR4, c[0x0][0x208] ;  /* 0x0000820000047ab9 */ /* 0x000fe40000000a00 */
[----:B------:R-:W2:Y:S04]  /*18c0*/  LDG.E R0, desc[UR4][R12.64] ;  /* 0x000000040c007981 */ /* 0x000ea8000c1e1900 */
[----:B------:R-:W2:Y:S02]  /*18d0*/  LDG.E R27, desc[UR4][R12.64+0x4] ;  /* 0x000004040c1b7981 */ /* 0x000ea4000c1e1900 */
[----:B--2---:R-:W-:-:S07]  /*18e0*/  IMAD.IADD R27, R27, 0x1, -R0 ;  /* 0x000000011b1b7824 */ /* 0x004fce00078e0a00 */
.L_x_2656:
[----:B------:R-:W-:Y:S01]  /*18f0*/  ULDC.64 UR4, c[0x0][0xa10] ;  /* 0x0002840000047ab9 */ /* 0x000fe20000000a00 */
[----:B------:R-:W-:Y:S01]  /*1900*/  ULDC.64 UR6, c[0x0][0x208] ;  /* 0x0000820000067ab9 */ /* 0x000fe20000000a00 */
[----:B------:R-:W-:Y:S01]  /*1910*/  ISETP.NE.U32.AND P0, PT, RZ, UR4, PT ;  /* 0x00000004ff007c0c */ /* 0x000fe2000bf05070 */
[----:B0-----:R-:W0:Y:S03]  /*1920*/  LDC R10, c[0x0][0x448] ;  /* 0x00011200ff0a7b82 */ /* 0x001e260000000800 */
[----:B------:R-:W-:Y:S01]  /*1930*/  ISETP.NE.AND.EX P0, PT, RZ, UR5, PT, P0 ;  /* 0x00000005ff007c0c */ /* 0x000fe2000bf05300 */
[----:B------:R-:W-:-:S12]  /*1940*/  ULDC.64 UR4, c[0x0][0xa30] ;  /* 0x00028c0000047ab9 */ /* 0x000fd80000000a00 */
[----:B-1----:R-:W1:Y:S02]  /*1950*/  @P0 LDC.64 R6, c[0x0][0xa10] ;  /* 0x00028400ff060b82 */ /* 0x002e640000000a00 */
[----:B-1----:R-:W-:-:S05]  /*1960*/  @P0 IMAD.WIDE R6, R195, 0x4, R6 ;  /* 0x00000004c3060825 */ /* 0x002fca00078e0206 */
[----:B------:R-:W2:Y:S04]  /*1970*/  @P0 LDG.E R0, desc[UR6][R6.64] ;  /* 0x0000000606000981 */ /* 0x000ea8000c1e1900 */
[----:B------:R1:W2:Y:S01]  /*1980*/  @P0 LDG.E R3, desc[UR6][R6.64+0x4] ;  /* 0x0000040606030981 */ /* 0x0002a2000c1e1900 */
[----:B------:R-:W-:Y:S01]  /*1990*/  ISETP.NE.U32.AND P1, PT, RZ, UR4, PT ;  /* 0x00000004ff007c0c */ /* 0x000fe2000bf25070 */
[----:B-----5:R-:W-:-:S03]  /*19a0*/  IMAD.MOV.U32 R140, RZ, RZ, R27 ;  /* 0x000000ffff8c7224 */ /* 0x020fc600078e001b */
[----:B------:R-:W-:-:S13]  /*19b0*/  ISETP.NE.AND.EX P1, PT, RZ, UR5, PT, P1 ;  /* 0x00000005ff007c0c */ /* 0x000fda000bf25310 */
[----:B------:R-:W-:-:S04]  /*19c0*/  @P1 IADD3 R8, P2, R196, UR4, RZ ;  /* 0x00000004c4081c10 */ /* 0x000fc8000ff5e0ff */
[----:B------:R-:W-:-:S05]  /*19d0*/  @P1 IADD3.X R9, R197, UR5, RZ, P2, !PT ;  /* 0x00000005c5091c10 */ /* 0x000fca00097fe4ff */
[----:B------:R3:W5:Y:S01]  /*19e0*/  @P1 LDG.E R140, desc[UR6][R8.64] ;  /* 0x00000006088c1981 */ /* 0x000762000c1e1900 */
[----:B0-----:R-:W-:Y:S01]  /*19f0*/  ISETP.NE.AND P1, PT, R10, 0x1, PT ;  /* 0x000000010a00780c */ /* 0x001fe20003f25270 */
[----:B------:R-:W-:Y:S01]  /*1a00*/  IMAD.SHL.U32 R186, R5, 0x80, RZ ;  /* 0x0000008005ba7824 */ /* 0x000fe200078e00ff */
[----:B------:R-:W-:Y:S01]  /*1a10*/  BSSY B0, `(.L_x_2657) ;  /* 0x0000035000007945 */ /* 0x000fe20003800000 */
[----:B------:R-:W-:Y:S01]  /*1a20*/  IMAD.IADD R12, R27, 0x1, -R4 ;  /* 0x000000011b0c7824 */ /* 0x000fe200078e0a04 */
[----:B------:R-:W-:Y:S01]  /*1a30*/  LOP3.LUT R200, R194, 0xff, RZ, 0xc0, !PT ;  /* 0x000000ffc2c87812 */ /* 0x000fe200078ec0ff */
[----:B------:R-:W-:Y:S01]  /*1a40*/  VIADD R5, R186, 0x7f ;  /* 0x0000007fba057836 */ /* 0x000fe20000000000 */
[----:B------:R-:W-:-:S07]  /*1a50*/  SHF.R.U32.HI R194, RZ, 0x10, R194 ;  /* 0x00000010ffc27819 */ /* 0x000fce00000116c2 */
[----:B------:R-:W0:Y:S08]  /*1a60*/  @P1 LDC R10, c[0x0][0x44c] ;  /* 0x00011300ff0a1b82 */ /* 0x000e300000000800 */
[----:B-1----:R-:W1:Y:S01]  /*1a70*/  @P1 LDC R7, c[0x0][0x450] ;  /* 0x00011400ff071b82 */ /* 0x002e620000000800 */
[----:B--2---:R-:W-:Y:S02]  /*1a80*/  @P0 IMAD.IADD R25, R3, 0x1, -R0 ;  /* 0x0000000103190824 */ /* 0x004fe400078e0a00 */
[----:B0-----:R-:W-:-:S04]  /*1a90*/  @P1 IMAD.HI.U32 R0, R5, R10, RZ ;  /* 0x0000000a05001227 */ /* 0x001fc800078e00ff */
[----:B------:R-:W-:Y:S01]  /*1aa0*/  IMAD.IADD R188, R12, 0x1, R25 ;  /* 0x000000010cbc7824 */ /* 0x000fe200078e0219 */
[----:B-1----:R-:W-:Y:S01]  /*1ab0*/  @P1 SHF.R.U32.HI R5, RZ, R7, R0 ;  /* 0x00000007ff051219 */ /* 0x002fe20000011600 */
[----:B------:R-:W-:Y:S02]  /*1ac0*/  IMAD.MOV.U32 R3, RZ, RZ, RZ ;  /* 0x000000ffff037224 */ /* 0x000fe400078e00ff */
[C---:B------:R-:W-:Y:S01]  /*1ad0*/  VIADD R0, R188.reuse, 0x5f ;  /* 0x0000005fbc007836 */ /* 0x040fe20000000000 */
[----:B------:R-:W-:-:S03]  /*1ae0*/  IADD3 R218, R188, 0x60, -R187 ;  /* 0x00000060bcda7810 */ /* 0x000fc60007ffe8bb */
[----:B------:R-:W-:-:S04]  /*1af0*/  IMAD.HI R0, R0, 0x2aaaaaab, RZ ;  /* 0x2aaaaaab00007827 */ /* 0x000fc800078e02ff */
[----:B------:R-:W-:Y:S01]  /*1b00*/  IMAD.IADD R5, R218, 0x1, R5 ;  /* 0x00000001da057824 */ /* 0x000fe200078e0205 */
[----:B------:R-:W-:-:S03]  /*1b10*/  SHF.R.U32.HI R219, RZ, 0x1f, R0 ;  /* 0x0000001fffdb7819 */ /* 0x000fc60000011600 */
[----:B------:R-:W-:Y:S01]  /*1b20*/  IMAD.HI R5, R5, 0x2aaaaaab, RZ ;  /* 0x2aaaaaab05057827 */ /* 0x000fe200078e02ff */
[----:B------:R-:W-:-:S04]  /*1b30*/  LEA.HI.SX32 R219, R0, R219, 0x1c ;  /* 0x000000db00db7211 */ /* 0x000fc800078fe2ff */
[----:B------:R-:W-:-:S04]  /*1b40*/  SHF.R.U32.HI R4, RZ, 0x1f, R5 ;  /* 0x0000001fff047819 */ /* 0x000fc80000011605 */
[----:B------:R-:W-:-:S04]  /*1b50*/  LEA.HI.SX32 R4, R5, R4, 0x1c ;  /* 0x0000000405047211 */ /* 0x000fc800078fe2ff */
[----:B---3--:R-:W-:-:S04]  /*1b60*/  VIMNMX R9, R219, R4, PT ;  /* 0x00000004db097248 */ /* 0x008fc80003fe0100 */
[----:B------:R-:W-:-:S13]  /*1b70*/  ISETP.GE.AND P0, PT, R9, 0x1, PT ;  /* 0x000000010900780c */ /* 0x000fda0003f06270 */
        /* <DEDUP_REMOVED lines=30> */
.L_x_2658:
[----:B------:R-:W-:Y:S05]  /*1d60*/  BSYNC B0 ;  /* 0x0000000000007941 */ /* 0x000fea0003800000 */
.L_x_2657:
[----:B------:R-:W-:-:S05]  /*1d70*/  IMAD R0, R200, R3, RZ ;  /* 0x00000003c8007224 */ /* 0x000fca00078e02ff */
        /* <DEDUP_REMOVED lines=36> */
.L_x_2661:
[----:B------:R-:W-:Y:S05]  /*1fc0*/  BSYNC B6 ;  /* 0x0000000000067941 */ /* 0x000fea0003800000 */
.L_x_2660:
        /* <DEDUP_REMOVED lines=20> */
.L_x_2663:
[----:B------:R-:W-:Y:S05]  /*2110*/  BSYNC B6 ;  /* 0x0000000000067941 */ /* 0x000fea0003800000 */
.L_x_2662:
[----:B------:R-:W-:Y:S01]  /*2120*/  ULDC.64 UR4, c[0x0][0x9f8] ;  /* 0x00027e0000047ab9 */ /* 0x000fe20000000a00 */
[----:B------:R-:W-:Y:S01]  /*2130*/  IMAD.MOV.U32 R100, RZ, RZ, R195 ;  /* 0x000000ffff647224 */ /* 0x000fe200078e00c3 */
[----:B------:R-:W-:Y:S01]  /*2140*/  ISETP.NE.U32.AND P0, PT, RZ, UR4, PT ;  /* 0x00000004ff007c0c */ /* 0x000fe2000bf05070 */
[----:B------:R-:W-:Y:S01]  /*2150*/  ULDC.64 UR6, c[0x0][0x208] ;  /* 0x0000820000067ab9 */ /* 0x000fe20000000a00 */
[----:B------:R-:W0:Y:S02]  /*2160*/  LDC.64 R92, c[0x0][0x3f8] ;  /* 0x0000fe00ff5c7b82 */ /* 0x000e240000000a00 */
[----:B------:R-:W-:-:S06]  /*2170*/  ISETP.NE.AND.EX P0, PT, RZ, UR5, PT, P0 ;  /* 0x00000005ff007c0c */ /* 0x000fcc000bf05300 */
[----:B------:R-:W1:Y:S07]  /*2180*/  LDC R13, c[0x0][0x3f4] ;  /* 0x0000fd00ff0d7b82 */ /* 0x000e6e0000000800 */
[----:B------:R-:W-:Y:S01]  /*2190*/  @P0 IADD3 R4, P1, R196, UR4, RZ ;  /* 0x00000004c4040c10 */ /* 0x000fe2000ff3e0ff */
[----:B------:R-:W-:Y:S01]  /*21a0*/  ULDC UR4, c[0x0][0x2f4] ;  /* 0x0000bd0000047ab9 */ /* 0x000fe20000000800 */
[----:B------:R-:W2:Y:S02]  /*21b0*/  LDC.64 R86, c[0x0][0x408] ;  /* 0x00010200ff567b82 */ /* 0x000ea40000000a00 */
[----:B------:R-:W-:Y:S01]  /*21c0*/  @P0 IADD3.X R5, R197, UR5, RZ, P1, !PT ;  /* 0x00000005c5050c10 */ /* 0x000fe20008ffe4ff */
[----:B------:R-:W-:-:S04]  /*21d0*/  ULDC UR5, c[0x0][0x320] ;  /* 0x0000c80000057ab9 */ /* 0x000fc80000000800 */
[----:B------:R3:W4:Y:S01]  /*21e0*/  @P0 LDG.E R100, desc[UR6][R4.64] ;  /* 0x0000000604640981 */ /* 0x000722000c1e1900 */
[----:B------:R-:W-:Y:S01]  /*21f0*/  ISETP.GE.AND P1, PT, R163, UR4, PT ;  /* 0x00000004a3007c0c */ /* 0x000fe2000bf26270 */
[----:B0-----:R-:W-:Y:S01]  /*2200*/  IMAD.WIDE.U32 R94, R170, R92, R16 ;  /* 0x0000005caa5e7225 */ /* 0x001fe200078e0010 */
[----:B------:R-:W-:Y:S01]  /*2210*/  ISETP.GE.AND P0, PT, R16, UR4, PT ;  /* 0x0000000410007c0c */ /* 0x000fe2000bf06270 */
[----:B------:R-:W0:Y:S01]  /*2220*/  S2R R222, SR_TID.X ;  /* 0x0000000000de7919 */ /* 0x000e220000002100 */
[----:B------:R-:W-:Y:S01]  /*2230*/  SEL R3, RZ, 0xffffffff, P1 ;  /* 0xffffffffff037807 */ /* 0x000fe20000800000 */
[----:B------:R-:W-:Y:S01]  /*2240*/  IMAD.MOV.U32 R126, RZ, RZ, 0x20 ;  /* 0x00000020ff7e7424 */ /* 0x000fe200078e00ff */
[----:B------:R-:W-:Y:S01]  /*2250*/  SEL R0, RZ, 0x1, P0 ;  /* 0x00000001ff007807 */ /* 0x000fe20000000000 */
[----:B------:R-:W-:Y:S01]  /*2260*/  IMAD R129, R93, 0x60, RZ ;  /* 0x000000605d817824 */ /* 0x000fe200078e02ff */
[----:B------:R-:W-:Y:S01]  /*2270*/  ISETP.GE.AND P0, PT, R163, UR5, PT ;  /* 0x00000005a3007c0c */ /* 0x000fe2000bf06270 */
[----:B------:R-:W-:Y:S01]  /*2280*/  IMAD.SHL.U32 R3, R3, 0x2, RZ ;  /* 0x0000000203037824 */ /* 0x000fe200078e00ff */
[----:B------:R-:W-:Y:S01]  /*2290*/  ISETP.GE.AND P1, PT, R19, UR4, PT ;  /* 0x0000000413007c0c */ /* 0x000fe2000bf26270 */
[----:B------:R-:W-:Y:S01]  /*22a0*/  IMAD.SHL.U32 R106, R92, 0x40, RZ ;  /* 0x000000405c6a7824 */ /* 0x000fe200078e00ff */
[----:B------:R-:W-:Y:S01]  /*22b0*/  SHF.R.S32.HI R9, RZ, 0x1f, R170 ;  /* 0x0000001fff097819 */ /* 0x000fe200000114aa */
[----:B------:R-:W-:Y:S01]  /*22c0*/  IMAD.IADD R128, R128, 0x1, R27 ;  /* 0x0000000180807824 */ /* 0x000fe200078e021b */
[----:B------:R-:W-:Y:S01]  /*22d0*/  LOP3.LUT R0, R3, 0x2, R0, 0xe2, !PT ;  /* 0x0000000203007812 */ /* 0x000fe200078ee200 */
[----:B------:R-:W-:Y:S01]  /*22e0*/  IMAD R112, R199, 0x40, R170 ;  /* 0x00000040c7707824 */ /* 0x000fe200078e02aa */
[----:B------:R-:W-:Y:S01]  /*22f0*/  SEL R3, RZ, 0xffffffff, P0 ;  /* 0xffffffffff037807 */ /* 0x000fe20000000000 */
[----:B--2---:R-:W-:Y:S01]  /*2300*/  IMAD.WIDE.U32 R88, R170, R86, R16 ;  /* 0x00000056aa587225 */ /* 0x004fe200078e0010 */
[----:B------:R-:W-:-:S02]  /*2310*/  ISETP.GE.AND P0, PT, R164, UR4, PT ;  /* 0x00000004a4007c0c */ /* 0x000fc4000bf06270 */
[----:B---3--:R-:W-:Y:S01]  /*2320*/  SEL R4, RZ, 0x8, P1 ;  /* 0x00000008ff047807 */ /* 0x008fe20000800000 */
[----:B------:R-:W-:Y:S01]  /*2330*/  IMAD.SHL.U32 R6, R3, 0x2, RZ ;  /* 0x0000000203067824 */ /* 0x000fe200078e00ff */
[----:B------:R-:W-:Y:S01]  /*2340*/  SEL R3, RZ, 0x4, P0 ;  /* 0x00000004ff037807 */ /* 0x000fe20000000000 */
[----:B------:R-:W-:Y:S01]  /*2350*/  IMAD.SHL.U32 R108, R86, 0x40, RZ ;  /* 0x00000040566c7824 */ /* 0x000fe200078e00ff */
[----:B------:R-:W-:Y:S01]  /*2360*/  ISETP.GE.AND P2, PT, R16, UR5, PT ;  /* 0x0000000510007c0c */ /* 0x000fe2000bf46270 */
[----:B-1----:R-:W-:Y:S01]  /*2370*/  IMAD.SHL.U32 R124, R13, 0x2, RZ ;  /* 0x000000020d7c7824 */ /* 0x002fe200078e00ff */
        /* <DEDUP_REMOVED lines=32> */
[----:B------:R-:W-:-:S02]  /*2580*/  ISETP.GE.AND P4, PT, R19, UR5, PT ;  /* 0x0000000513007c0c */ /* 0x000fc4000bf86270 */
[----:B------:R-:W-:Y:S01]  /*2590*/  SHF.R.S32.HI R8, RZ, 0x1f, R5 ;  /* 0x0000001fff087819 */ /* 0x000fe20000011405 */
[----:B------:R-:W-:Y:S01]  /*25a0*/  IMAD.IADD R11, R164, 0x1, R9 ;  /* 0x00000001a40b7824 */ /* 0x000fe200078e0209 */
[-C--:B------:R-:W-:Y:S01]  /*25b0*/  LEA.HI R6, R0, R3.reuse, RZ, 0x3 ;  /* 0x0000000300067211 */ /* 0x080fe200078f18ff */
[----:B------:R-:W-:Y:S01]  /*25c0*/  IMAD.WIDE.U32 R88, R140, R86, R88 ;  /* 0x000000568c587225 */ /* 0x000fe200078e0058 */
        /* <DEDUP_REMOVED lines=11> */
[C---:B------:R-:W-:Y:S01]  /*2680*/  IMAD R138, R8.reuse, 0x1800, R183 ;  /* 0x00001800088a7824 */ /* 0x040fe200078e02b7 */
[----:B------:R-:W-:Y:S01]  /*2690*/  LOP3.LUT R9, R177, 0x38, R6, 0xf8, !PT ;  /* 0x00000038b1097812 */ /* 0x000fe200078ef806 */
[----:B------:R-:W-:Y:S01]  /*26a0*/  IMAD R133, R8, 0x1800, R184 ;  /* 0x0000180008857824 */ /* 0x000fe200078e02b8 */
[----:B------:R-:W-:Y:S01]  /*26b0*/  LEA.HI R20, R14, R11, RZ, 0x3 ;  /* 0x0000000b0e147211 */ /* 0x000fe200078f18ff */
[----:B------:R-:W-:Y:S01]  /*26c0*/  IMAD.IADD R139, R139, 0x1, R0 ;  /* 0x000000018b8b7824 */ /* 0x000fe200078e0200 */
[----:B------:R-:W-:-:S02]  /*26d0*/  LOP3.LUT R5, R181, 0x38, R12, 0xf8, !PT ;  /* 0x00000038b5057812 */ /* 0x000fc400078ef80c */
[----:B------:R-:W-:Y:S02]  /*26e0*/  LOP3.LUT R10, R9, R21, RZ, 0x3c, !PT ;  /* 0x00000015090a7212 */ /* 0x000fe400078e3cff */
[----:B------:R-:W-:Y:S02]  /*26f0*/  LEA.HI R11, R14, R11, RZ, 0x6 ;  /* 0x0000000b0e0b7211 */ /* 0x000fe400078f30ff */
[----:B------:R-:W-:Y:S01]  /*2700*/  LOP3.LUT R0, R177, 0x38, R12, 0xf8, !PT ;  /* 0x00000038b1007812 */ /* 0x000fe200078ef80c */
[----:B------:R-:W-:Y:S01]  /*2710*/  IMAD.IADD R137, R137, 0x1, R10 ;  /* 0x0000000189897824 */ /* 0x000fe200078e020a */
[----:B------:R-:W-:Y:S02]  /*2720*/  LOP3.LUT R5, R5, R182, RZ, 0x3c, !PT ;  /* 0x000000b605057212 */ /* 0x000fe400078e3cff */
[----:B------:R-:W-:Y:S02]  /*2730*/  SHF.R.S32.HI R9, RZ, 0x1f, R140 ;  /* 0x0000001fff097819 */ /* 0x000fe4000001148c */
[----:B------:R-:W-:Y:S01]  /*2740*/  LOP3.LUT R3, R181, 0x38, R20, 0xf8, !PT ;  /* 0x00000038b5037812 */ /* 0x000fe200078ef814 */
[----:B------:R-:W-:Y:S01]  /*2750*/  IMAD.IADD R138, R138, 0x1, R5 ;  /* 0x000000018a8a7824 */ /* 0x000fe200078e0205 */
[----:B------:R-:W-:-:S02]  /*2760*/  SHF.R.S32.HI R11, RZ, 0x6, R11 ;  /* 0x00000006ff0b7819 */ /* 0x000fc4000001140b */
[-C--:B------:R-:W-:Y:S02]  /*2770*/  LOP3.LUT R8, R0, R21.reuse, RZ, 0x3c, !PT ;  /* 0x0000001500087212 */ /* 0x080fe400078e3cff */
[----:B------:R-:W-:Y:S01]  /*2780*/  LOP3.LUT R0, R3, R182, RZ, 0x3c, !PT ;  /* 0x000000b603007212 */ /* 0x000fe200078e3cff */
[----:B------:R-:W-:Y:S01]  /*2790*/  IMAD R3, R9, R92, RZ ;  /* 0x0000005c09037224 */ /* 0x000fe200078e02ff */
[----:B------:R-:W-:Y:S01]  /*27a0*/  LOP3.LUT R5, R177, 0x38, R20, 0xf8, !PT ;  /* 0x00000038b1057812 */ /* 0x000fe200078ef814 */
[----:B------:R-:W-:Y:S01]  /*27b0*/  IMAD R135, R11, 0x1800, R183 ;  /* 0x000018000b877824 */ /* 0x000fe200078e02b7 */
[----:B------:R-:W-:Y:S01]  /*27c0*/  ISETP.GE.AND P0, PT, R23, UR4, PT ;  /* 0x0000000417007c0c */ /* 0x000fe2000bf06270 */
[----:B------:R-:W-:Y:S01]  /*27d0*/  IMAD R132, R11, 0x1800, R184 ;  /* 0x000018000b847824 */ /* 0x000fe200078e02b8 */
[----:B------:R-:W-:Y:S01]  /*27e0*/  LOP3.LUT R5, R5, R21, RZ, 0x3c, !PT ;  /* 0x0000001505057212 */ /* 0x000fe200078e3cff */
[----:B------:R-:W-:Y:S01]  /*27f0*/  IMAD R11, R140, R93, R3 ;  /* 0x0000005d8c0b7224 */ /* 0x000fe200078e0203 */
[----:B------:R-:W-:Y:S01]  /*2800*/  LOP3.LUT R3, R181, 0x18, R16, 0xf8, !PT ;  /* 0x00000018b5037812 */ /* 0x000fe200078ef810 */
[----:B------:R-:W-:Y:S01]  /*2810*/  IMAD R9, R9, R86, RZ ;  /* 0x0000005609097224 */ /* 0x000fe200078e02ff */
[----:B------:R-:W-:Y:S01]  /*2820*/  SHF.L.U64.HI R107, R86, 0x6, R87 ;  /* 0x00000006566b7819 */ /* 0x000fe20000010257 */
[----:B------:R-:W-:Y:S01]  /*2830*/  IMAD.IADD R135, R135, 0x1, R0 ;  /* 0x0000000187877824 */ /* 0x000fe200078e0200 */
[----:B------:R-:W-:Y:S01]  /*2840*/  LOP3.LUT R0, R3, R182, RZ, 0x3c, !PT ;  /* 0x000000b603007212 */ /* 0x000fe200078e3cff */
[----:B------:R-:W-:Y:S01]  /*2850*/  IMAD.IADD R132, R132, 0x1, R5 ;  /* 0x0000000184847824 */ /* 0x000fe200078e0205 */
[----:B------:R-:W-:Y:S01]  /*2860*/  SEL R3, RZ, 0x8, P4 ;  /* 0x00000008ff037807 */ /* 0x000fe20002000000 */
[----:B------:R-:W-:Y:S01]  /*2870*/  IMAD.IADD R133, R133, 0x1, R8 ;  /* 0x0000000185857824 */ /* 0x000fe200078e0208 */
[----:B------:R-:W-:Y:S01]  /*2880*/  LOP3.LUT P5, RZ, R224, 0x4, RZ, 0xc0, !PT ;  /* 0x00000004e0ff7812 */ /* 0x000fe200078ac0ff */
[----:B------:R-:W-:Y:S01]  /*2890*/  IMAD R5, R87, 0x60, RZ ;  /* 0x0000006057057824 */ /* 0x000fe200078e02ff */
[----:B------:R-:W-:Y:S01]  /*28a0*/  SEL R8, RZ, 0x20, P0 ;  /* 0x00000020ff087807 */ /* 0x000fe20000000000 */
[----:B------:R-:W-:Y:S01]  /*28b0*/  IMAD R9, R140, R87, R9 ;  /* 0x000000578c097224 */ /* 0x000fe200078e0209 */
[----:B------:R-:W-:Y:S01]  /*28c0*/  LOP3.LUT R10, R4, R3, RZ, 0xfc, !PT ;  /* 0x00000003040a7212 */ /* 0x000fe200078efcff */
[----:B------:R-:W-:Y:S01]  /*28d0*/  IMAD.WIDE.U32 R86, R86, 0x60, RZ ;  /* 0x0000006056567825 */ /* 0x000fe200078e00ff */
[----:B------:R-:W-:-:S02]  /*28e0*/  LOP3.LUT R3, R4, 0x1, RZ, 0xc0, !PT ;  /* 0x0000000104037812 */ /* 0x000fc400078ec0ff */
[----:B------:R-:W-:Y:S01]  /*28f0*/  SHF.L.U64.HI R105, R92, 0x6, R93 ;  /* 0x000000065c697819 */ /* 0x000fe2000001025d */
[----:B------:R-:W-:Y:S01]  /*2900*/  IMAD.IADD R130, R87, 0x1, R5 ;  /* 0x0000000157827824 */ /* 0x000fe200078e0205 */
        /* <DEDUP_REMOVED lines=11> */
[----:B------:R-:W-:Y:S01]  /*29c0*/  SHF.R.S32.HI R113, RZ, 0x3, R20 ;  /* 0x00000003ff717819 */ /* 0x000fe20000011414 */
[----:B------:R-:W-:Y:S01]  /*29d0*/  IMAD.IADD R131, R126, 0x1, R0 ;  /* 0x000000017e837824 */ /* 0x000fe200078e0200 */
[C---:B------:R-:W-:Y:S01]  /*29e0*/  LOP3.LUT R8, R10.reuse, 0x2, RZ, 0xc0, !PT ;  /* 0x000000020a087812 */ /* 0x040fe200078ec0ff */
[----:B------:R-:W-:Y:S01]  /*29f0*/  IMAD.IADD R104, R97, 0x1, R11 ;  /* 0x0000000161687824 */ /* 0x000fe200078e020b */
[----:B------:R-:W-:Y:S01]  /*2a00*/  LOP3.LUT R9, R10, 0x4, RZ, 0xc0, !PT ;  /* 0x000000040a097812 */ /* 0x000fe200078ec0ff */
[----:B------:R-:W-:Y:S01]  /*2a10*/  IMAD.IADD R102, R11, 0x1, R95 ;  /* 0x000000010b667824 */ /* 0x000fe200078e025f */
[----:B------:R-:W-:-:S02]  /*2a20*/  LOP3.LUT R20, R26, 0x2, RZ, 0xc0, !PT ;  /* 0x000000021a147812 */ /* 0x000fc400078ec0ff */
[C---:B------:R-:W-:Y:S02]  /*2a30*/  LOP3.LUT R21, R26.reuse, 0x4, RZ, 0xc0, !PT ;  /* 0x000000041a157812 */ /* 0x040fe400078ec0ff */
[C---:B------:R-:W-:Y:S02]  /*2a40*/  LOP3.LUT R99, R26.reuse, 0x8, RZ, 0xc0, !PT ;  /* 0x000000081a637812 */ /* 0x040fe400078ec0ff */
[----:B------:R-:W-:Y:S02]  /*2a50*/  LOP3.LUT R98, R26, 0x10, RZ, 0xc0, !PT ;  /* 0x000000101a627812 */ /* 0x000fe400078ec0ff */
[----:B0-----:R-:W-:Y:S02]  /*2a60*/  LEA.HI R222, R222, 0x8, RZ, 0x19 ;  /* 0x00000008dede7811 */ /* 0x001fe400078fc8ff */
[----:B------:R-:W-:Y:S02]  /*2a70*/  SHF.R.S32.HI R114, RZ, 0x3, R12 ;  /* 0x00000003ff727819 */ /* 0x000fe4000001140c */
[----:B------:R-:W-:-:S02]  /*2a80*/  LOP3.LUT R7, R7, 0x1, RZ, 0xc0, !PT ;  /* 0x0000000107077812 */ /* 0x000fc400078ec0ff */
[----:B------:R-:W-:Y:S02]  /*2a90*/  LOP3.LUT R10, R10, 0x8, RZ, 0xc0, !PT ;  /* 0x000000080a0a7812 */ /* 0x000fe400078ec0ff */
[----:B------:R-:W-:Y:S02]  /*2aa0*/  SHF.R.S32.HI R111, RZ, 0x1f, R4 ;  /* 0x0000001fff6f7819 */ /* 0x000fe40000011404 */
[----:B------:R-:W-:Y:S02]  /*2ab0*/  SHF.R.S32.HI R110, RZ, 0x1f, R5 ;  /* 0x0000001fff6e7819 */ /* 0x000fe40000011405 */
[----:B------:R-:W-:Y:S02]  /*2ac0*/  SHF.R.S32.HI R109, RZ, 0x1f, R6 ;  /* 0x0000001fff6d7819 */ /* 0x000fe40000011406 */
[----:B------:R-:W-:Y:S02]  /*2ad0*/  LOP3.LUT R26, R26, 0x20, RZ, 0xc0, !PT ;  /* 0x000000201a1a7812 */ /* 0x000fe400078ec0ff */
[----:B----4-:R-:W-:-:S07]  /*2ae0*/  SHF.R.S32.HI R127, RZ, 0x1f, R100 ;  /* 0x0000001fff7f7819 */ /* 0x010fce0000011464 */
.L_x_2769:
[----:B0-----:R-:W0:Y:S01]  /*2af0*/  LDC R80, c[0x0][0x430] ;  /* 0x00010c00ff507b82 */ /* 0x001e220000000800 */
[----:B------:R-:W-:Y:S01]  /*2b00*/  VIADD R24, R24, 0xffffffff ;  /* 0xffffffff18187836 */ /* 0x000fe20000000000 */
[----:B------:R-:W-:Y:S01]  /*2b10*/  ULDC.64 UR4, c[0x0][0x208] ;  /* 0x0000820000047ab9 */ /* 0x000fe20000000a00 */
        /* <DEDUP_REMOVED lines=95> */
[----:B------:R-:W-:Y:S01]  /*3110*/  CS2R R72, SRZ ;  /* 0x0000000000487805 */ /* 0x000fe2000001ff00 */
[----:B------:R-:W-:Y:S01]  /*3120*/  ULDC.64 UR8, c[0x0][0x208] ;  /* 0x0000820000087ab9 */ /* 0x000fe20000000a00 */
        /* <DEDUP_REMOVED lines=26> */
.L_x_2668:
[----:B------:R-:W-:Y:S05]  /*32d0*/  BSYNC B1 ;  /* 0x0000000000017941 */ /* 0x000fea0003800000 */
.L_x_2667:
        /* <DEDUP_REMOVED lines=21> */
[----:B------:R-:W-:Y:S01]  /*3430*/  IADD3 R13, P0, P6, R90, R12, R108 ;  /* 0x0000000c5a0d7210 */ /* 0x000fe20007e1e06c */
[----:B------:R-:W-:-:S03]  /*3440*/  ULDC.64 UR8, c[0x0][0x208] ;  /* 0x0000820000087ab9 */ /* 0x000fc60000000a00 */
        /* <DEDUP_REMOVED lines=33> */
.L_x_2670:
[----:B------:R-:W-:Y:S05]  /*3660*/  BSYNC B1 ;  /* 0x0000000000017941 */ /* 0x000fea0003800000 */
.L_x_2669:
[----:B0----5:R-:W-:Y:S01]  /*3670*/  IMAD.MOV.U32 R12, RZ, RZ, R54 ;  /* 0x000000ffff0c7224 */ /* 0x021fe200078e0036 */
[----:B------:R-:W-:Y:S01]  /*3680*/  ULOP3.LUT UR4, UR60, 0x1, URZ, 0xfc, !UPT ;  /* 0x000000013c047892 */ /* 0x000fe2000f8efc3f */
[----:B------:R-:W-:Y:S02]  /*3690*/  IMAD.MOV.U32 R11, RZ, RZ, R55 ;  /* 0x000000ffff0b7224 */ /* 0x000fe400078e0037 */
[----:B------:R-:W-:Y:S01]  /*36a0*/  IMAD.MOV.U32 R14, RZ, RZ, R58 ;  /* 0x000000ffff0e7224 */ /* 0x000fe200078e003a */
[----:B------:R-:W-:Y:S01]  /*36b0*/  UISETP.NE.AND UP0, UPT, UR4, 0x3, UPT ;  /* 0x000000030400788c */ /* 0x000fe2000bf05270 */
[----:B------:R-:W-:Y:S01]  /*36c0*/  IMAD.MOV.U32 R13, RZ, RZ, R59 ;  /* 0x000000ffff0d7224 */ /* 0x000fe200078e003b */
[----:B------:R-:W-:Y:S01]  /*36d0*/  PRMT R153, R12, 0x5410, R11 ;  /* 0x000054100c997816 */ /* 0x000fe2000000000b */
        /* <DEDUP_REMOVED lines=18> */
[----:B------:R-:W-:Y:S01]  /*3800*/  IMAD.MOV.U32 R11, RZ, RZ, R57 ;  /* 0x000000ffff0b7224 */ /* 0x000fe200078e0039 */
[----:B------:R-:W-:-:S04]  /*3810*/  PLOP3.LUT P0, PT, PT, PT, UP0, 0x80, 0x0 ;  /* 0x000000000000781c */ /* 0x000fc80003f0f008 */
        /* <DEDUP_REMOVED lines=61> */
.L_x_2671:
[----:B------:R-:W-:Y:S01]  /*3bf0*/  IMAD R84, R18, 0x8, R2 ;  /* 0x0000000812547824 */ /* 0x000fe200078e0202 */
[----:B------:R-:W-:Y:S01]  /*3c00*/  SHF.L.U32 R85, R171, 0x1f, RZ ;  /* 0x0000001fab557819 */ /* 0x000fe200000006ff */
[----:B------:R-:W-:Y:S03]  /*3c10*/  BSSY B1, `(.L_x_2672) ;  /* 0x0000003000017945 */ /* 0x000fe60003800000 */
[----:B------:R-:W0:Y:S02]  /*3c20*/  SYNCS.PHASECHK.TRANS64.TRYWAIT P6, [R84+URZ+0x2a890], R85 ;  /* 0x02a89055540075a7 */ /* 0x000e2400080c017f */
[----:B0-----:R-:W-:Y:S05]  /*3c30*/  @!P6 BRA `(.L_x_2673) ;  /* 0x0000021400ece947 */ /* 0x001fea0003800000 */
.L_x_3023:
[----:B------:R-:W-:Y:S05]  /*3c40*/  BSYNC B1 ;  /* 0x0000000000017941 */ /* 0x000fea0003800000 */
.L_x_2672:
[----:B------:R-:W-:-:S03]  /*3c50*/  UMOV UR4, 0xffffffff ;  /* 0xffffffff00047882 */ /* 0x000fc60000000000 */
[----:B------:R-:W-:Y:S05]  /*3c60*/  BRA.DIV UR4, `(.L_x_2674) ;  /* 0x0000021604f47947 */ /* 0x000fea000b800000 */
[----:B------:R1:W2:Y:S04]  /*3c70*/  SHFL.IDX PT, R78, R118, RZ, 0x1c1f ;  /* 0x001c1fff764e7589 */ /* 0x0002a800000e0000 */
[----:B------:R1:W3:Y:S02]  /*3c80*/  SHFL.IDX PT, R11, R119, RZ, 0x1c1f ;  /* 0x001c1fff770b7589 */ /* 0x0002e400000e0000 */
.L_x_3027:
        /* <DEDUP_REMOVED lines=56> */
.L_x_2680:
[----:B------:R-:W-:Y:S05]  /*4010*/  BSYNC B3 ;  /* 0x0000000000037941 */ /* 0x000fea0003800000 */
.L_x_2679:
[----:B---3--:R-:W-:Y:S01]  /*4020*/  LEA R74, P4, R16, R11, 0x1 ;  /* 0x0000000b104a7211 */ /* 0x008fe200078808ff */
[----:B------:R-:W-:-:S03]  /*4030*/  ULDC.64 UR4, c[0x0][0x208] ;  /* 0x0000820000047ab9 */ /* 0x000fc60000000a00 */
[----:B--2---:R-:W-:-:S05]  /*4040*/  LEA.HI.X R75, R16, R78, R17, 0x1, P4 ;  /* 0x0000004e104b7211 */ /* 0x004fca00020f0c11 */
[----:B0-----:R4:W-:Y:S04]  /*4050*/  ST.E.128 desc[UR4][R74.64], R12 ;  /* 0x0000000c4a007985 */ /* 0x0019e8000c101d04 */
.L_x_2678:
[----:B------:R-:W-:Y:S05]  /*4060*/  BSYNC B2 ;  /* 0x0000000000027941 */ /* 0x000fea0003800000 */
.L_x_2677:
        /* <DEDUP_REMOVED lines=18> */
[C---:B------:R-:W-:Y:S01]  /*4190*/  LOP3.LUT R13, R70.reuse, 0xffff0000, RZ, 0xc0, !PT ;  /* 0xffff0000460d7812 */ /* 0x040fe200078ec0ff */
        /* <DEDUP_REMOVED lines=35> */
.L_x_2684:
[----:B------:R-:W-:Y:S05]  /*43d0*/  BSYNC B3 ;  /* 0x0000000000037941 */ /* 0x000fea0003800000 */
.L_x_2683:
[----:B------:R-:W-:Y:S01]  /*43e0*/  IMAD.SHL.U32 R72, R166, 0x8, RZ ;  /* 0x00000008a6487824 */ /* 0x000fe200078e00ff */
[----:B------:R-:W-:Y:S01]  /*43f0*/  ULDC.64 UR4, c[0x0][0x208] ;  /* 0x0000820000047ab9 */ /* 0x000fe20000000a00 */
[----:B---3--:R-:W-:Y:S02]  /*4400*/  IMAD.MOV.U32 R70, RZ, RZ, R11 ;  /* 0x000000ffff467224 */ /* 0x008fe400078e000b */
[----:B--2---:R-:W-:Y:S02]  /*4410*/  IMAD.MOV.U32 R71, RZ, RZ, R78 ;  /* 0x000000ffff477224 */ /* 0x004fe400078e004e */
[----:B------:R-:W-:-:S05]  /*4420*/  IMAD.WIDE R70, R72, 0x2, R70 ;  /* 0x0000000248467825 */ /* 0x000fca00078e0246 */
[----:B0-----:R0:W-:Y:S02]  /*4430*/  ST.E.128 desc[UR4][R70.64], R12 ;  /* 0x0000000c46007985 */ /* 0x0011e4000c101d04 */
.L_x_2682:
[----:B------:R-:W-:Y:S05]  /*4440*/  BSYNC B2 ;  /* 0x0000000000027941 */ /* 0x000fea0003800000 */
.L_x_2681:
        /* <DEDUP_REMOVED lines=54> */
.L_x_2688:
[----:B------:R-:W-:Y:S05]  /*47b0*/  BSYNC B3 ;  /* 0x0000000000037941 */ /* 0x000fea0003800000 */
.L_x_2687:
[----:B------:R-:W-:Y:S01]  /*47c0*/  IMAD.SHL.U32 R68, R167, 0x8, RZ ;  /* 0x00000008a7447824 */ /* 0x000fe200078e00ff */
[----:B------:R-:W-:Y:S01]  /*47d0*/  ULDC.64 UR4, c[0x0][0x208] ;  /* 0x0000820000047ab9 */ /* 0x000fe20000000a00 */
[----:B---3--:R-:W-:Y:S02]  /*47e0*/  IMAD.MOV.U32 R66, RZ, RZ, R11 ;  /* 0x000000ffff427224 */ /* 0x008fe400078e000b */
[----:B--2---:R-:W-:Y:S02]  /*47f0*/  IMAD.MOV.U32 R67, RZ, RZ, R78 ;  /* 0x000000ffff437224 */ /* 0x004fe400078e004e */
[----:B------:R-:W-:-:S05]  /*4800*/  IMAD.WIDE R66, R68, 0x2, R66 ;  /* 0x0000000244427825 */ /* 0x000fca00078e0242 */
[----:B----4-:R0:W-:Y:S02]  /*4810*/  ST.E.128 desc[UR4][R66.64], R12 ;  /* 0x0000000c42007985 */ /* 0x0101e4000c101d04 */
.L_x_2686:
[----:B------:R-:W-:Y:S05]  /*4820*/  BSYNC B2 ;  /* 0x0000000000027941 */ /* 0x000fea0003800000 */
.L_x_2685:
        /* <DEDUP_REMOVED lines=54> */
.L_x_2692:
[----:B------:R-:W-:Y:S05]  /*4b90*/  BSYNC B3 ;  /* 0x0000000000037941 */ /* 0x000fea0003800000 */
.L_x_2691:
[----:B---3--:R-:W-:Y:S01]  /*4ba0*/  LEA R62, P4, R19, R11, 0x1 ;  /* 0x0000000b133e7211 */ /* 0x008fe200078808ff */
[----:B------:R-:W-:-:S03]  /*4bb0*/  ULDC.64 UR4, c[0x0][0x208] ;  /* 0x0000820000047ab9 */ /* 0x000fc60000000a00 */
[----:B--2---:R-:W-:-:S05]  /*4bc0*/  LEA.HI.X R63, R19, R78, R169, 0x1, P4 ;  /* 0x0000004e133f7211 */ /* 0x004fca00020f0ca9 */
[----:B----4-:R0:W-:Y:S04]  /*4bd0*/  ST.E.128 desc[UR4][R62.64], R12 ;  /* 0x0000000c3e007985 */ /* 0x0101e8000c101d04 */
.L_x_2690:
[----:B------:R-:W-:Y:S05]  /*4be0*/  BSYNC B2 ;  /* 0x0000000000027941 */ /* 0x000fea0003800000 */
.L_x_2689:
        /* <DEDUP_REMOVED lines=11> */
[----:B------:R-:W-:Y:S02]  /*4ca0*/  PRMT R59, R155, 0x5432, R59 ;  /* 0x000054329b3b7816 */ /* 0x000fe4000000003b */
[----:B------:R-:W-:-:S02]  /*4cb0*/  PRMT R58, R156, 0x5432, R58 ;  /* 0x000054329c3a7816 */ /* 0x000fc4000000003a */
[----:B------:R-:W-:Y:S02]  /*4cc0*/  PRMT R155, R155, 0x5410, R60 ;  /* 0x000054109b9b7816 */ /* 0x000fe4000000003c */
[C---:B----4-:R-:W-:Y:S01]  /*4cd0*/  LOP3.LUT R63, R13.reuse, 0xffff0000, RZ, 0xc0, !PT ;  /* 0xffff00000d3f7812 */ /* 0x050fe200078ec0ff */
[----:B------:R-:W-:Y:S01]  /*4ce0*/  IMAD.U32 R13, R13, 0x10000, RZ ;  /* 0x000100000d0d7824 */ /* 0x000fe200078e00ff */
[C---:B------:R-:W-:Y:S01]  /*4cf0*/  LOP3.LUT R61, R59.reuse, 0xffff0000, RZ, 0xc0, !PT ;  /* 0xffff00003b3d7812 */ /* 0x040fe200078ec0ff */
[----:B------:R-:W-:Y:S01]  /*4d00*/  IMAD.U32 R59, R59, 0x10000, RZ ;  /* 0x000100003b3b7824 */ /* 0x000fe200078e00ff */
[C---:B------:R-:W-:Y:S01]  /*4d10*/  LOP3.LUT R60, R58.reuse, 0xffff0000, RZ, 0xc0, !PT ;  /* 0xffff00003a3c7812 */ /* 0x040fe200078ec0ff */
[----:B------:R-:W-:Y:S01]  /*4d20*/  IMAD.U32 R58, R58, 0x10000, RZ ;  /* 0x000100003a3a7824 */ /* 0x000fe200078e00ff */
[----:B------:R-:W-:Y:S01]  /*4d30*/  PRMT R62, R156, 0x5410, R62 ;  /* 0x000054109c3e7816 */ /* 0x000fe2000000003e */
[C---:B------:R-:W-:Y:S02]  /*4d40*/  FMUL.FTZ R64, R63.reuse, R61 ;  /* 0x0000003d3f407220 */ /* 0x040fe40000410000 */
[----:B------:R-:W-:-:S02]  /*4d50*/  FMUL.FTZ R63, R63, R60 ;  /* 0x0000003c3f3f7220 */ /* 0x000fc40000410000 */
[C---:B------:R-:W-:Y:S01]  /*4d60*/  FFMA.FTZ R60, R13.reuse, R60, -R64 ;  /* 0x0000003c0d3c7223 */ /* 0x040fe20000010840 */
[----:B------:R-:W-:Y:S02]  /*4d70*/  IMAD.U32 R64, R62, 0x10000, RZ ;  /* 0x000100003e407824 */ /* 0x000fe400078e00ff */
[----:B------:R-:W-:Y:S01]  /*4d80*/  FFMA.FTZ R13, R13, R61, R63 ;  /* 0x0000003d0d0d7223 */ /* 0x000fe2000001003f */
[C---:B------:R-:W-:Y:S01]  /*4d90*/  LOP3.LUT R63, R14.reuse, 0xffff0000, RZ, 0xc0, !PT ;  /* 0xffff00000e3f7812 */ /* 0x040fe200078ec0ff */
        /* <DEDUP_REMOVED lines=27> */
.L_x_2696:
[----:B------:R-:W-:Y:S05]  /*4f50*/  BSYNC B3 ;  /* 0x0000000000037941 */ /* 0x000fea0003800000 */
.L_x_2695:
[----:B---3--:R-:W-:Y:S01]  /*4f60*/  LEA R58, P4, R22, R11, 0x1 ;  /* 0x0000000b163a7211 */ /* 0x008fe200078808ff */
[----:B------:R-:W-:-:S03]  /*4f70*/  ULDC.64 UR4, c[0x0][0x208] ;  /* 0x0000820000047ab9 */ /* 0x000fc60000000a00 */
[----:B--2---:R-:W-:-:S05]  /*4f80*/  LEA.HI.X R59, R22, R78, R180, 0x1, P4 ;  /* 0x0000004e163b7211 */ /* 0x004fca00020f0cb4 */
[----:B----4-:R0:W-:Y:S04]  /*4f90*/  ST.E.128 desc[UR4][R58.64], R12 ;  /* 0x0000000c3a007985 */ /* 0x0101e8000c101d04 */
.L_x_2694:
[----:B------:R-:W-:Y:S05]  /*4fa0*/  BSYNC B2 ;  /* 0x0000000000027941 */ /* 0x000fea0003800000 */
.L_x_2693:
[----:B------:R-:W-:-:S13]  /*4fb0*/  ISETP.NE.AND P4, PT, R26, RZ, PT ;  /* 0x000000ff1a00720c */ /* 0x000fda0003f85270 */
[----:B------:R-:W-:Y:S05]  /*4fc0*/  @!P4 BRA `(.L_x_2676) ;  /* 0x0000000000e0c947 */ /* 0x000fea0003800000 */
[----:B0---4-:R0:W4:Y:S01]  /*4fd0*/  LDS.128 R12, [R28+0x6000] ;  /* 0x006000001c0c7984 */ /* 0x0111220000000c00 */
[----:B------:R-:W-:Y:S01]  /*4fe0*/  ISETP.GE.AND P4, PT, R176, R123, PT ;  /* 0x0000007bb000720c */ /* 0x000fe20003f86270 */
[----:B------:R-:W-:-:S12]  /*4ff0*/  BSSY B2, `(.L_x_2697) ;  /* 0x0000031000027945 */ /* 0x000fd80003800000 */
[----:B0-----:R-:W-:Y:S05]  /*5000*/  @P4 BRA `(.L_x_2698) ;  /* 0x0000000000bc4947 */ /* 0x001fea0003800000 */
[----:B------:R-:W-:Y:S02]  /*5010*/  SHF.R.U64 R58, R56, 0x10, R57 ;  /* 0x00000010383a7819 */ /* 0x000fe40000001239 */
[----:B------:R-:W-:Y:S02]  /*5020*/  SHF.R.U64 R54, R54, 0x10, R55 ;  /* 0x0000001036367819 */ /* 0x000fe40000001237 */
[----:B------:R-:W-:Y:S02]  /*5030*/  SHF.R.U32.HI R56, RZ, 0x10, R57 ;  /* 0x00000010ff387819 */ /* 0x000fe40000011639 */
[----:B------:R-:W-:Y:S02]  /*5040*/  PRMT R57, R154, 0x5410, R58 ;  /* 0x000054109a397816 */ /* 0x000fe4000000003a */
[----:B------:R-:W-:Y:S02]  /*5050*/  PRMT R54, R153, 0x5410, R54 ;  /* 0x0000541099367816 */ /* 0x000fe40000000036 */
        /* <DEDUP_REMOVED lines=42> */
.L_x_2698:
[----:B------:R-:W-:Y:S05]  /*5300*/  BSYNC B2 ;  /* 0x0000000000027941 */ /* 0x000fea0003800000 */
.L_x_2697:
[----:B---3--:R-:W-:Y:S01]  /*5310*/  LEA R54, P4, R23, R11, 0x1 ;  /* 0x0000000b17367211 */ /* 0x008fe200078808ff */
[----:B------:R-:W-:-:S03]  /*5320*/  ULDC.64 UR4, c[0x0][0x208] ;  /* 0x0000820000047ab9 */ /* 0x000fc60000000a00 */
[----:B--2---:R-:W-:-:S05]  /*5330*/  LEA.HI.X R55, R23, R78, R179, 0x1, P4 ;  /* 0x0000004e17377211 */ /* 0x004fca00020f0cb3 */
[----:B----4-:R0:W-:Y:S04]  /*5340*/  ST.E.128 desc[UR4][R54.64], R12 ;  /* 0x0000000c36007985 */ /* 0x0101e8000c101d04 */
.L_x_2676:
[----:B------:R-:W-:Y:S05]  /*5350*/  BSYNC B1 ;  /* 0x0000000000017941 */ /* 0x000fea0003800000 */
.L_x_2675:
[----:B------:R-:W-:-:S03]  /*5360*/  UMOV UR4, 0xffffffff ;  /* 0xffffffff00047882 */ /* 0x000fc60000000000 */
[----:B------:R-:W-:Y:S05]  /*5370*/  BRA.DIV UR4, `(.L_x_2699) ;  /* 0x00000202047c7947 */ /* 0x000fea000b800000 */
[----:B-1----:R-:W1:Y:S04]  /*5380*/  SHFL.IDX PT, R118, R118, 0x1, 0x1c1f ;  /* 0x003c1f0076767f89 */ /* 0x002e6800000e0000 */
[----:B------:R-:W0:Y:S02]  /*5390*/  SHFL.IDX PT, R119, R119, 0x1, 0x1c1f ;  /* 0x003c1f0077777f89 */ /* 0x000e2400000e0000 */
.L_x_3031:
        /* <DEDUP_REMOVED lines=57> */
.L_x_2704:
[----:B------:R-:W-:Y:S05]  /*5730*/  BSYNC B2 ;  /* 0x0000000000027941 */ /* 0x000fea0003800000 */
.L_x_2703:
[----:B------:R-:W-:Y:S02]  /*5740*/  ULDC.64 UR4, c[0x0][0x208] ;  /* 0x0000820000047ab9 */ /* 0x000fe40000000a00 */
[----:B----4-:R0:W-:Y:S03]  /*5750*/  ST.E.128 desc[UR4][R54.64], R12 ;  /* 0x0000000c36007985 */ /* 0x0101e6000c101d04 */
.L_x_2702:
[----:B------:R-:W-:Y:S05]  /*5760*/  BSYNC B1 ;  /* 0x0000000000017941 */ /* 0x000fea0003800000 */
.L_x_2701:
        /* <DEDUP_REMOVED lines=56> */
.L_x_2708:
[----:B------:R-:W-:Y:S05]  /*5af0*/  BSYNC B2 ;  /* 0x0000000000027941 */ /* 0x000fea0003800000 */
.L_x_2707:
[----:B------:R-:W-:Y:S02]  /*5b00*/  ULDC.64 UR4, c[0x0][0x208] ;  /* 0x0000820000047ab9 */ /* 0x000fe40000000a00 */
[----:B----4-:R0:W-:Y:S03]  /*5b10*/  ST.E.128 desc[UR4][R50.64], R12 ;  /* 0x0000000c32007985 */ /* 0x0101e6000c101d04 */
.L_x_2706:
[----:B------:R-:W-:Y:S05]  /*5b20*/  BSYNC B1 ;  /* 0x0000000000017941 */ /* 0x000fea0003800000 */
.L_x_2705:
        /* <DEDUP_REMOVED lines=22> */
[----:B------:R-:W-:Y:S01]  /*5c90*/  LOP3.LUT R11, R14, 0xffff0000, RZ, 0xc0, !PT ;  /* 0xffff00000e0b7812 */ /* 0x000fe200078ec0ff */
[----:B------:R-:W-:Y:S01]  /*5ca0*/  IMAD.U32 R48, R148, 0x10000, RZ ;  /* 0x0001000094307824 */ /* 0x000fe200078e00ff */
[----:B------:R-:W-:Y:S01]  /*5cb0*/  LOP3.LUT R13, R13, 0xffff0000, RZ, 0xc0, !PT ;  /* 0xffff00000d0d7812 */ /* 0x000fe200078ec0ff */
[----:B------:R-:W-:Y:S01]  /*5cc0*/  IMAD.U32 R49, R147, 0x10000, RZ ;  /* 0x0001000093317824 */ /* 0x000fe200078e00ff */
[----:B------:R-:W-:Y:S01]  /*5cd0*/  LOP3.LUT R52, R44, 0xffff0000, RZ, 0xc0, !PT ;  /* 0xffff00002c347812 */ /* 0x000fe200078ec0ff */
[----:B------:R-:W-:Y:S01]  /*5ce0*/  FMUL.FTZ R55, R11, R48 ;  /* 0x000000300b377220 */ /* 0x000fe20000410000 */
[----:B------:R-:W-:Y:S01]  /*5cf0*/  LOP3.LUT R51, R43, 0xffff0000, RZ, 0xc0, !PT ;  /* 0xffff00002b337812 */ /* 0x000fe200078ec0ff */
[----:B------:R-:W-:Y:S01]  /*5d00*/  FMUL.FTZ R11, R11, R49 ;  /* 0x000000310b0b7220 */ /* 0x000fe20000410000 */
[----:B------:R-:W-:Y:S01]  /*5d10*/  LOP3.LUT R14, R15, 0xffff0000, RZ, 0xc0, !PT ;  /* 0xffff00000f0e7812 */ /* 0x000fe200078ec0ff */
[C---:B------:R-:W-:Y:S01]  /*5d20*/  FMUL.FTZ R53, R13.reuse, R52 ;  /* 0x000000340d357220 */ /* 0x040fe20000410000 */
[----:B------:R-:W-:Y:S01]  /*5d30*/  LOP3.LUT R148, R148, 0xffff0000, RZ, 0xc0, !PT ;  /* 0xffff000094947812 */ /* 0x000fe200078ec0ff */
[----:B------:R-:W-:Y:S01]  /*5d40*/  FMUL.FTZ R13, R13, R51 ;  /* 0x000000330d0d7220 */ /* 0x000fe20000410000 */
[----:B------:R-:W-:Y:S01]  /*5d50*/  LOP3.LUT R147, R147, 0xffff0000, RZ, 0xc0, !PT ;  /* 0xffff000093937812 */ /* 0x000fe200078ec0ff */
[----:B------:R-:W-:Y:S01]  /*5d60*/  IMAD.U32 R44, R44, 0x10000, RZ ;  /* 0x000100002c2c7824 */ /* 0x000fe200078e00ff */
[----:B------:R-:W-:Y:S01]  /*5d70*/  LOP3.LUT R12, R12, 0xffff0000, RZ, 0xc0, !PT ;  /* 0xffff00000c0c7812 */ /* 0x000fe200078ec0ff */
[----:B------:R-:W-:-:S02]  /*5d80*/  IMAD.U32 R43, R43, 0x10000, RZ ;  /* 0x000100002b2b7824 */ /* 0x000fc400078e00ff */
[----:B------:R-:W-:Y:S01]  /*5d90*/  FFMA.FTZ R53, R50, R51, -R53 ;  /* 0x0000003332357223 */ /* 0x000fe20000010835 */
[----:B------:R-:W-:Y:S01]  /*5da0*/  FFMA.FTZ R55, R42, R49, -R55 ;  /* 0x000000312a377223 */ /* 0x000fe20000010837 */
[----:B------:R-:W-:Y:S01]  /*5db0*/  FFMA.FTZ R50, R50, R52, R13 ;  /* 0x0000003432327223 */ /* 0x000fe2000001000d */
[----:B------:R-:W-:Y:S01]  /*5dc0*/  FFMA.FTZ R42, R42, R48, R11 ;  /* 0x000000302a2a7223 */ /* 0x000fe2000001000b */
[C---:B------:R-:W-:Y:S01]  /*5dd0*/  FMUL.FTZ R48, R14.reuse, R148 ;  /* 0x000000940e307220 */ /* 0x040fe20000410000 */
[----:B------:R-:W-:Y:S01]  /*5de0*/  FMUL.FTZ R13, R14, R147 ;  /* 0x000000930e0d7220 */ /* 0x000fe20000410000 */
[----:B------:R-:W-:Y:S02]  /*5df0*/  IMAD.U32 R15, R15, 0x10000, RZ ;  /* 0x000100000f0f7824 */ /* 0x000fe400078e00ff */
[C---:B------:R-:W-:Y:S01]  /*5e00*/  FMUL.FTZ R14, R12.reuse, R44 ;  /* 0x0000002c0c0e7220 */ /* 0x040fe20000410000 */
[----:B------:R-:W-:Y:S01]  /*5e10*/  FMUL.FTZ R11, R12, R43 ;  /* 0x0000002b0c0b7220 */ /* 0x000fe20000410000 */
        /* <DEDUP_REMOVED lines=8> */
[----:B------:R-:W-:Y:S01]  /*5ea0*/  F2FP.BF16.F32.PACK_AB R12, R11, R14 ;  /* 0x0000000e0b0c723e */ /* 0x000fe200000010ff */
[----:B------:R-:W-:-:S07]  /*5eb0*/  IMAD.MOV.U32 R14, RZ, RZ, R42 ;  /* 0x000000ffff0e7224 */ /* 0x000fce00078e002a */
.L_x_2712:
[----:B------:R-:W-:Y:S05]  /*5ec0*/  BSYNC B2 ;  /* 0x0000000000027941 */ /* 0x000fea0003800000 */
.L_x_2711:
[----:B------:R-:W-:Y:S02]  /*5ed0*/  ULDC.64 UR4, c[0x0][0x208] ;  /* 0x0000820000047ab9 */ /* 0x000fe40000000a00 */
[----:B----4-:R0:W-:Y:S03]  /*5ee0*/  ST.E.128 desc[UR4][R46.64], R12 ;  /* 0x0000000c2e007985 */ /* 0x0101e6000c101d04 */
.L_x_2710:
[----:B------:R-:W-:Y:S05]  /*5ef0*/  BSYNC B1 ;  /* 0x0000000000017941 */ /* 0x000fea0003800000 */
.L_x_2709:
        /* <DEDUP_REMOVED lines=10> */
[--C-:B------:R-:W-:Y:S01]  /*5fa0*/  SHF.R.U64 R47, R38, 0x10, R39.reuse ;  /* 0x00000010262f7819 */ /* 0x100fe20000001227 */
[C---:B----4-:R-:W-:Y:S01]  /*5fb0*/  IMAD.U32 R38, R14.reuse, 0x10000, RZ ;  /* 0x000100000e267824 */ /* 0x050fe200078e00ff */
[----:B------:R-:W-:Y:S02]  /*5fc0*/  SHF.R.U32.HI R45, RZ, 0x10, R39 ;  /* 0x00000010ff2d7819 */ /* 0x000fe40000011627 */
[----:B------:R-:W-:Y:S02]  /*5fd0*/  SHF.R.U32.HI R40, RZ, 0x10, R41 ;  /* 0x00000010ff287819 */ /* 0x000fe40000011629 */
[----:B------:R-:W-:Y:S01]  /*5fe0*/  LOP3.LUT R39, R14, 0xffff0000, RZ, 0xc0, !PT ;  /* 0xffff00000e277812 */ /* 0x000fe200078ec0ff */
[C---:B------:R-:W-:Y:S01]  /*5ff0*/  IMAD.U32 R14, R15.reuse, 0x10000, RZ ;  /* 0x000100000f0e7824 */ /* 0x040fe200078e00ff */
[----:B---3--:R-:W-:-:S02]  /*6000*/  LOP3.LUT R11, R15, 0xffff0000, RZ, 0xc0, !PT ;  /* 0xffff00000f0b7812 */ /* 0x008fc400078ec0ff */
[----:B------:R-:W-:Y:S02]  /*6010*/  PRMT R41, R141, 0x5410, R44 ;  /* 0x000054108d297816 */ /* 0x000fe4000000002c */
[C---:B------:R-:W-:Y:S02]  /*6020*/  PRMT R15, R136.reuse, 0x5410, R47 ;  /* 0x00005410880f7816 */ /* 0x040fe4000000002f */
[----:B------:R-:W-:Y:S02]  /*6030*/  LOP3.LUT R44, R13, 0xffff0000, RZ, 0xc0, !PT ;  /* 0xffff00000d2c7812 */ /* 0x000fe400078ec0ff */
[C---:B------:R-:W-:Y:S01]  /*6040*/  LOP3.LUT R48, R41.reuse, 0xffff0000, RZ, 0xc0, !PT ;  /* 0xffff000029307812 */ /* 0x040fe200078ec0ff */
[----:B------:R-:W-:Y:S01]  /*6050*/  IMAD.U32 R41, R41, 0x10000, RZ ;  /* 0x0001000029297824 */ /* 0x000fe200078e00ff */
[C---:B------:R-:W-:Y:S01]  /*6060*/  LOP3.LUT R46, R15.reuse, 0xffff0000, RZ, 0xc0, !PT ;  /* 0xffff00000f2e7812 */ /* 0x040fe200078ec0ff */
[----:B------:R-:W-:Y:S01]  /*6070*/  IMAD.U32 R15, R15, 0x10000, RZ ;  /* 0x000100000f0f7824 */ /* 0x000fe200078e00ff */
[----:B------:R-:W-:Y:S01]  /*6080*/  PRMT R136, R136, 0x5432, R45 ;  /* 0x0000543288887816 */ /* 0x000fe2000000002d */
[----:B------:R-:W-:Y:S01]  /*6090*/  IMAD.U32 R45, R13, 0x10000, RZ ;  /* 0x000100000d2d7824 */ /* 0x000fe200078e00ff */
[----:B------:R-:W-:Y:S01]  /*60a0*/  PRMT R141, R141, 0x5432, R40 ;  /* 0x000054328d8d7816 */ /* 0x000fe20000000028 */
[C---:B------:R-:W-:Y:S01]  /*60b0*/  FMUL.FTZ R50, R44.reuse, R48 ;  /* 0x000000302c327220 */ /* 0x040fe20000410000 */
[----:B------:R-:W-:Y:S01]  /*60c0*/  FMUL.FTZ R49, R44, R46 ;  /* 0x0000002e2c317220 */ /* 0x000fe20000410000 */
[----:B------:R-:W-:Y:S01]  /*60d0*/  IMAD.U32 R47, R136, 0x10000, RZ ;  /* 0x00010000882f7824 */ /* 0x000fe200078e00ff */
[C---:B------:R-:W-:Y:S01]  /*60e0*/  LOP3.LUT R44, R12.reuse, 0xffff0000, RZ, 0xc0, !PT ;  /* 0xffff00000c2c7812 */ /* 0x040fe200078ec0ff */
[C---:B------:R-:W-:Y:S01]  /*60f0*/  IMAD.U32 R40, R141.reuse, 0x10000, RZ ;  /* 0x000100008d287824 */ /* 0x040fe200078e00ff */
[----:B------:R-:W-:Y:S01]  /*6100*/  LOP3.LUT R141, R141, 0xffff0000, RZ, 0xc0, !PT ;  /* 0xffff00008d8d7812 */ /* 0x000fe200078ec0ff */
[----:B------:R-:W-:-:S02]  /*6110*/  IMAD.U32 R13, R12, 0x10000, RZ ;  /* 0x000100000c0d7824 */ /* 0x000fc400078e00ff */
[C---:B------:R-:W-:Y:S01]  /*6120*/  FFMA.FTZ R12, R45.reuse, R46, -R50 ;  /* 0x0000002e2d0c7223 */ /* 0x040fe20000010832 */
[----:B------:R-:W-:Y:S01]  /*6130*/  FFMA.FTZ R45, R45, R48, R49 ;  /* 0x000000302d2d7223 */ /* 0x000fe20000010031 */
[CC--:B------:R-:W-:Y:S01]  /*6140*/  FMUL.FTZ R51, R39.reuse, R40.reuse ;  /* 0x0000002827337220 */ /* 0x0c0fe20000410000 */
[-C--:B------:R-:W-:Y:S01]  /*6150*/  FMUL.FTZ R49, R39, R47.reuse ;  /* 0x0000002f27317220 */ /* 0x080fe20000410000 */
[----:B------:R-:W-:Y:S02]  /*6160*/  LOP3.LUT R136, R136, 0xffff0000, RZ, 0xc0, !PT ;  /* 0xffff000088887812 */ /* 0x000fe400078ec0ff */
[C---:B------:R-:W-:Y:S01]  /*6170*/  FFMA.FTZ R39, R38.reuse, R47, -R51 ;  /* 0x0000002f26277223 */ /* 0x040fe20000010833 */
[----:B------:R-:W-:Y:S01]  /*6180*/  FFMA.FTZ R40, R38, R40, R49 ;  /* 0x0000002826287223 */ /* 0x000fe20000010031 */
[C---:B------:R-:W-:Y:S01]  /*6190*/  FMUL.FTZ R38, R44.reuse, R41 ;  /* 0x000000292c267220 */ /* 0x040fe20000410000 */
[----:B------:R-:W-:Y:S01]  /*61a0*/  FMUL.FTZ R44, R44, R15 ;  /* 0x0000000f2c2c7220 */ /* 0x000fe20000410000 */
        /* <DEDUP_REMOVED lines=11> */
.L_x_2716:
[----:B------:R-:W-:Y:S05]  /*6260*/  BSYNC B2 ;  /* 0x0000000000027941 */ /* 0x000fea0003800000 */
.L_x_2715:
[----:B------:R-:W-:Y:S02]  /*6270*/  ULDC.64 UR4, c[0x0][0x208] ;  /* 0x0000820000047ab9 */ /* 0x000fe40000000a00 */
[----:B----4-:R0:W-:Y:S03]  /*6280*/  ST.E.128 desc[UR4][R42.64], R12 ;  /* 0x0000000c2a007985 */ /* 0x0101e6000c101d04 */
.L_x_2714:
[----:B------:R-:W-:Y:S05]  /*6290*/  BSYNC B1 ;  /* 0x0000000000017941 */ /* 0x000fea0003800000 */
.L_x_2713:
        /* <DEDUP_REMOVED lines=9> */
[----:B------:R-:W-:Y:S01]  /*6330*/  SHF.R.U64 R40, R34, 0x10, R35 ;  /* 0x0000001022287819 */ /* 0x000fe20000001223 */
[----:B----4-:R-:W-:Y:S01]  /*6340*/  IMAD.U32 R29, R14, 0x10000, RZ ;  /* 0x000100000e1d7824 */ /* 0x010fe200078e00ff */
[--C-:B------:R-:W-:Y:S02]  /*6350*/  SHF.R.U64 R41, R36, 0x10, R37.reuse ;  /* 0x0000001024297819 */ /* 0x100fe40000001225 */
        /* <DEDUP_REMOVED lines=10> */
[C---:B------:R-:W-:Y:S01]  /*6400*/  LOP3.LUT R42, R41.reuse, 0xffff0000, RZ, 0xc0, !PT ;  /* 0xffff0000292a7812 */ /* 0x040fe200078ec0ff */
[----:B------:R-:W-:Y:S01]  /*6410*/  IMAD.U32 R41, R41, 0x10000, RZ ;  /* 0x0001000029297824 */ /* 0x000fe200078e00ff */
[----:B------:R-:W-:Y:S01]  /*6420*/  LOP3.LUT R35, R14, 0xffff0000, RZ, 0xc0, !PT ;  /* 0xffff00000e237812 */ /* 0x000fe200078ec0ff */
[C---:B------:R-:W-:Y:S01]  /*6430*/  IMAD.U32 R14, R15.reuse, 0x10000, RZ ;  /* 0x000100000f0e7824 */ /* 0x040fe200078e00ff */
[----:B---3--:R-:W-:Y:S01]  /*6440*/  LOP3.LUT R11, R15, 0xffff0000, RZ, 0xc0, !PT ;  /* 0xffff00000f0b7812 */ /* 0x008fe200078ec0ff */
[----:B------:R-:W-:-:S02]  /*6450*/  IMAD.U32 R15, R13, 0x10000, RZ ;  /* 0x000100000d0f7824 */ /* 0x000fc400078e00ff */
[-C--:B------:R-:W-:Y:S01]  /*6460*/  FMUL.FTZ R43, R34, R37.reuse ;  /* 0x00000025222b7220 */ /* 0x080fe20000410000 */
[----:B------:R-:W-:Y:S02]  /*6470*/  IMAD.U32 R13, R12, 0x10000, RZ ;  /* 0x000100000c0d7824 */ /* 0x000fe400078e00ff */
[----:B------:R-:W-:Y:S01]  /*6480*/  FMUL.FTZ R46, R34, R42 ;  /* 0x0000002a222e7220 */ /* 0x000fe20000410000 */
[----:B------:R-:W-:Y:S01]  /*6490*/  LOP3.LUT R12, R12, 0xffff0000, RZ, 0xc0, !PT ;  /* 0xffff00000c0c7812 */ /* 0x000fe200078ec0ff */
[----:B------:R-:W-:Y:S01]  /*64a0*/  FMUL.FTZ R34, R35, R44 ;  /* 0x0000002c23227220 */ /* 0x000fe20000410000 */
[----:B------:R-:W-:Y:S01]  /*64b0*/  LOP3.LUT R134, R134, 0xffff0000, RZ, 0xc0, !PT ;  /* 0xffff000086867812 */ /* 0x000fe200078ec0ff */
[----:B------:R-:W-:Y:S01]  /*64c0*/  FFMA.FTZ R43, R15, R42, R43 ;  /* 0x0000002a0f2b7223 */ /* 0x000fe2000001002b */
[----:B------:R-:W-:Y:S01]  /*64d0*/  LOP3.LUT R117, R117, 0xffff0000, RZ, 0xc0, !PT ;  /* 0xffff000075757812 */ /* 0x000fe200078ec0ff */
[----:B------:R-:W-:Y:S02]  /*64e0*/  IMAD.U32 R36, R36, 0x10000, RZ ;  /* 0x0001000024247824 */ /* 0x000fe400078e00ff */
[-C--:B------:R-:W-:Y:S01]  /*64f0*/  FMUL.FTZ R42, R35, R40.reuse ;  /* 0x00000028232a7220 */ /* 0x080fe20000410000 */
[----:B------:R-:W-:Y:S01]  /*6500*/  FFMA.FTZ R46, R15, R37, -R46 ;  /* 0x000000250f2e7223 */ /* 0x000fe2000001082e */
[----:B------:R-:W-:Y:S01]  /*6510*/  FFMA.FTZ R40, R29, R40, -R34 ;  /* 0x000000281d287223 */ /* 0x000fe20000010822 */
        /* <DEDUP_REMOVED lines=11> */
[----:B------:R-:W-:Y:S01]  /*65d0*/  F2FP.BF16.F32.PACK_AB R12, R13, R34 ;  /* 0x000000220d0c723e */ /* 0x000fe200000010ff */
[----:B------:R-:W-:Y:S01]  /*65e0*/  IMAD.MOV.U32 R13, RZ, RZ, R43 ;  /* 0x000000ffff0d7224 */ /* 0x000fe200078e002b */
[----:B------:R-:W-:-:S07]  /*65f0*/  F2FP.BF16.F32.PACK_AB R14, R29, R40 ;  /* 0x000000281d0e723e */ /* 0x000fce00000010ff */
.L_x_2720:
[----:B------:R-:W-:Y:S05]  /*6600*/  BSYNC B2 ;  /* 0x0000000000027941 */ /* 0x000fea0003800000 */
.L_x_2719:
[----:B------:R-:W-:Y:S02]  /*6610*/  ULDC.64 UR4, c[0x0][0x208] ;  /* 0x0000820000047ab9 */ /* 0x000fe40000000a00 */
[----:B----4-:R0:W-:Y:S03]  /*6620*/  ST.E.128 desc[UR4][R38.64], R12 ;  /* 0x0000000c26007985 */ /* 0x0101e6000c101d04 */
.L_x_2718:
[----:B------:R-:W-:Y:S05]  /*6630*/  BSYNC B1 ;  /* 0x0000000000017941 */ /* 0x000fea0003800000 */
.L_x_2717:
        /* <DEDUP_REMOVED lines=54> */
.L_x_2722:
[----:B------:R-:W-:Y:S05]  /*69a0*/  BSYNC B1 ;  /* 0x0000000000017941 */ /* 0x000fea0003800000 */
.L_x_2721:
[----:B------:R-:W-:Y:S02]  /*69b0*/  ULDC.64 UR4, c[0x0][0x208] ;  /* 0x0000820000047ab9 */ /* 0x000fe40000000a00 */
[----:B----4-:R0:W-:Y:S01]  /*69c0*/  ST.E.128 desc[UR4][R34.64], R12 ;  /* 0x0000000c22007985 */ /* 0x0101e2000c101d04 */
[----:B------:R-:W-:Y:S05]  /*69d0*/  BRA `(.L_x_2700) ;  /* 0x0000004400147947 */ /* 0x000fea0003800000 */
.L_x_2666:
        /* <DEDUP_REMOVED lines=24> */
[----:B------:R-:W-:Y:S01]  /*6b60*/  CS2R R48, SRZ ;  /* 0x0000000000307805 */ /* 0x000fe2000001ff00 */
[----:B------:R-:W-:Y:S01]  /*6b70*/  ULDC.64 UR6, c[0x0][0x208] ;  /* 0x0000820000067ab9 */ /* 0x000fe20000000a00 */
        /* <DEDUP_REMOVED lines=22> */
.L_x_2724:
[----:B------:R-:W-:Y:S05]  /*6ce0*/  BSYNC B1 ;  /* 0x0000000000017941 */ /* 0x000fea0003800000 */
.L_x_2723:
[----:B0-----:R-:W-:Y:S01]  /*6cf0*/  IADD3 R52, R170, 0x40, RZ ;  /* 0x00000040aa347810 */ /* 0x001fe20007ffe0ff */
[----:B------:R-:W-:Y:S01]  /*6d00*/  BSSY B1, `(.L_x_2725) ;  /* 0x000002f000017945 */ /* 0x000fe20003800000 */
[----:B------:R-:W-:Y:S02]  /*6d10*/  CS2R R58, SRZ ;  /* 0x00000000003a7805 */ /* 0x000fe4000001ff00 */
[----:B------:R-:W-:Y:S02]  /*6d20*/  CS2R R56, SRZ ;  /* 0x0000000000387805 */ /* 0x000fe4000001ff00 */
[----:B------:R-:W-:Y:S02]  /*6d30*/  ISETP.GE.AND P5, PT, R52, R83, PT ;  /* 0x000000533400720c */ /* 0x000fe40003fa6270 */
        /* <DEDUP_REMOVED lines=19> */
[----:B------:R-:W-:Y:S01]  /*6e70*/  CS2R R72, SRZ ;  /* 0x0000000000487805 */ /* 0x000fe2000001ff00 */
[----:B------:R-:W-:Y:S01]  /*6e80*/  ULDC.64 UR8, c[0x0][0x208] ;  /* 0x0000820000087ab9 */ /* 0x000fe20000000a00 */
        /* <DEDUP_REMOVED lines=22> */
.L_x_2726:
[----:B------:R-:W-:Y:S05]  /*6ff0*/  BSYNC B1 ;  /* 0x0000000000017941 */ /* 0x000fea0003800000 */
.L_x_2725:
[----:B0-----:R-:W-:Y:S01]  /*7000*/  IMAD.MOV.U32 R13, RZ, RZ, R31 ;  /* 0x000000ffff0d7224 */ /* 0x001fe200078e001f */
[----:B------:R-:W-:Y:S01]  /*7010*/  ULOP3.LUT UR4, UR60, 0x1, URZ, 0xfc, !UPT ;  /* 0x000000013c047892 */ /* 0x000fe2000f8efc3f */
[----:B------:R-:W-:Y:S02]  /*7020*/  IMAD.MOV.U32 R12, RZ, RZ, R28 ;  /* 0x000000ffff0c7224 */ /* 0x000fe400078e001c */
[----:B------:R-:W-:Y:S01]  /*7030*/  IMAD.MOV.U32 R11, RZ, RZ, R29 ;  /* 0x000000ffff0b7224 */ /* 0x000fe200078e001d */
[----:B------:R-:W-:Y:S01]  /*7040*/  PRMT R159, R76, 0x5410, R13 ;  /* 0x000054104c9f7816 */ /* 0x000fe2000000000d */
[----:B------:R-:W-:Y:S01]  /*7050*/  IMAD.MOV.U32 R14, RZ, RZ, R34 ;  /* 0x000000ffff0e7224 */ /* 0x000fe200078e0022 */
[----:B------:R-:W-:Y:S01]  /*7060*/  UISETP.NE.AND UP0, UPT, UR4, 0x3, UPT ;  /* 0x000000030400788c */ /* 0x000fe2000bf05270 */
[----:B------:R-:W-:Y:S01]  /*7070*/  IMAD.MOV.U32 R13, RZ, RZ, R35 ;  /* 0x000000ffff0d7224 */ /* 0x000fe200078e0023 */
[----:B------:R-:W-:Y:S01]  /*7080*/  PRMT R185, R12, 0x5410, R11 ;  /* 0x000054100cb97816 */ /* 0x000fe2000000000b */
[----:B------:R-:W-:Y:S01]  /*7090*/  IMAD.MOV.U32 R11, RZ, RZ, R32 ;  /* 0x000000ffff0b7224 */ /* 0x000fe200078e0020 */
[----:B------:R0:W-:Y:S01]  /*70a0*/  STL.S16 [R1+0x44], R14 ;  /* 0x0000440e01007387 */ /* 0x0001e20000100600 */
[----:B------:R-:W-:Y:S01]  /*70b0*/  IMAD.MOV.U32 R12, RZ, RZ, R33 ;  /* 0x000000ffff0c7224 */ /* 0x000fe200078e0021 */
[----:B------:R-:W-:-:S02]  /*70c0*/  PLOP3.LUT P0, PT, PT, PT, UP0, 0x80, 0x0 ;  /* 0x000000000000781c */ /* 0x000fc40003f0f008 */
[----:B------:R1:W-:Y:S04]  /*70d0*/  STL.S16 [R1+0x46], R13 ;  /* 0x0000460d01007387 */ /* 0x0003e80000100600 */
[----:B------:R2:W-:Y:S01]  /*70e0*/  STL.S16 [R1+0x5a], R11 ;  /* 0x00005a0b01007387 */ /* 0x0005e20000100600 */
[----:B0-----:R-:W-:-:S03]  /*70f0*/  IMAD.MOV.U32 R14, RZ, RZ, R37 ;  /* 0x000000ffff0e7224 */ /* 0x001fc600078e0025 */
[----:B------:R0:W-:Y:S01]  /*7100*/  STL.S16 [R1+0x58], R12 ;  /* 0x0000580c01007387 */ /* 0x0001e20000100600 */
[----:B-1----:R-:W-:Y:S02]  /*7110*/  IMAD.MOV.U32 R13, RZ, RZ, R36 ;  /* 0x000000ffff0d7224 */ /* 0x002fe400078e0024 */
[----:B--2---:R-:W-:-:S03]  /*7120*/  IMAD.MOV.U32 R11, RZ, RZ, R38 ;  /* 0x000000ffff0b7224 */ /* 0x004fc600078e0026 */
[----:B------:R-:W-:Y:S01]  /*7130*/  PRMT R150, R14, 0x5410, R13 ;  /* 0x000054100e967816 */ /* 0x000fe2000000000d */
[----:B0-----:R-:W-:Y:S01]  /*7140*/  IMAD.MOV.U32 R12, RZ, RZ, R39 ;  /* 0x000000ffff0c7224 */ /* 0x001fe200078e0027 */
[----:B------:R-:W-:Y:S01]  /*7150*/  PRMT R152, R152, 0x5410, R11 ;  /* 0x0000541098987816 */ /* 0x000fe2000000000b */
[----:B------:R-:W-:-:S03]  /*7160*/  IMAD.MOV.U32 R11, RZ, RZ, R43 ;  /* 0x000000ffff0b7224 */ /* 0x000fc600078e002b */
        /* <DEDUP_REMOVED lines=63> */
.L_x_2727:
[----:B------:R-:W-:Y:S01]  /*7560*/  IMAD R84, R18, 0x8, R2 ;  /* 0x0000000812547824 */ /* 0x000fe200078e0202 */
[----:B------:R-:W-:Y:S01]  /*7570*/  SHF.L.U32 R85, R171, 0x1f, RZ ;  /* 0x0000001fab557819 */ /* 0x000fe200000006ff */
[----:B------:R-:W-:Y:S03]  /*7580*/  BSSY B1, `(.L_x_2728) ;  /* 0x0000003000017945 */ /* 0x000fe60003800000 */
[----:B------:R-:W0:Y:S02]  /*7590*/  SYNCS.PHASECHK.TRANS64.TRYWAIT P6, [R84+URZ+0x2a890], R85 ;  /* 0x02a89055540075a7 */ /* 0x000e2400080c017f */
[----:B0-----:R-:W-:Y:S05]  /*75a0*/  @!P6 BRA `(.L_x_2729) ;  /* 0x000001e0003ce947 */ /* 0x001fea0003800000 */
.L_x_3032:
[----:B------:R-:W-:Y:S05]  /*75b0*/  BSYNC B1 ;  /* 0x0000000000017941 */ /* 0x000fea0003800000 */
.L_x_2728:
[----:B------:R-:W1:Y:S01]  /*75c0*/  LDC R134, c[0x0][0x2f4] ;  /* 0x0000bd00ff867b82 */ /* 0x000e620000000800 */
[----:B------:R-:W-:Y:S01]  /*75d0*/  UMOV UR4, 0xffffffff ;  /* 0xffffffff00047882 */ /* 0x000fe20000000000 */
[----:B-1----:R-:W-:Y:S02]  /*75e0*/  IMAD.IADD R136, R134, 0x1, -R124 ;  /* 0x0000000186887824 */ /* 0x002fe400078e0a7c */
[----:B------:R-:W-:Y:S05]  /*75f0*/  BRA.DIV UR4, `(.L_x_2730) ;  /* 0x000001e2043c7947 */ /* 0x000fea000b800000 */
[----:B------:R1:W2:Y:S04]  /*7600*/  SHFL.IDX PT, R117, R118, RZ, 0x1c1f ;  /* 0x001c1fff76757589 */ /* 0x0002a800000e0000 */
[----:B------:R1:W3:Y:S02]  /*7610*/  SHFL.IDX PT, R11, R119, RZ, 0x1c1f ;  /* 0x001c1fff770b7589 */ /* 0x0002e400000e0000 */
.L_x_3036:
        /* <DEDUP_REMOVED lines=121> */
.L_x_2736:
[----:B------:R-:W-:Y:S05]  /*7db0*/  BSYNC B3 ;  /* 0x0000000000037941 */ /* 0x000fea0003800000 */
.L_x_2735:
[----:B------:R-:W-:Y:S01]  /*7dc0*/  LEA R36, P4, R4, R11, 0x1 ;  /* 0x0000000b04247211 */ /* 0x000fe200078808ff */
[----:B------:R-:W-:-:S03]  /*7dd0*/  ULDC.64 UR4, c[0x0][0x208] ;  /* 0x0000820000047ab9 */ /* 0x000fc60000000a00 */
[----:B--2---:R-:W-:Y:S02]  /*7de0*/  LEA.HI.X R37, R4, R117, R111, 0x1, P4 ;  /* 0x0000007504257211 */ /* 0x004fe400020f0c6f */
[----:B------:R-:W-:-:S03]  /*7df0*/  ISETP.GE.AND P4, PT, R149, R134, PT ;  /* 0x000000869500720c */ /* 0x000fc60003f86270 */
[----:B----4-:R2:W-:Y:S10]  /*7e00*/  ST.E.128 desc[UR4][R36.64], R12 ;  /* 0x0000000c24007985 */ /* 0x0105f4000c101d04 */
[----:B--2---:R-:W-:-:S05]  /*7e10*/  @!P4 IMAD.WIDE R12, R149, 0x2, R116 ;  /* 0x00000002950cc825 */ /* 0x004fca00078e0274 */
[----:B---3--:R3:W-:Y:S02]  /*7e20*/  @!P4 ST.E.128 desc[UR4][R12.64], R76 ;  /* 0x0000004c0c00c985 */ /* 0x0087e4000c101d04 */
.L_x_2734:
[----:B------:R-:W-:Y:S05]  /*7e30*/  BSYNC B2 ;  /* 0x0000000000027941 */ /* 0x000fea0003800000 */
.L_x_2733:
        /* <DEDUP_REMOVED lines=58> */
[C---:B------:R-:W-:Y:S01]  /*81e0*/  IMAD.U32 R77, R39.reuse, 0x10000, RZ ;  /* 0x00010000274d7824 */ /* 0x040fe200078e00ff */
[----:B------:R-:W-:Y:S02]  /*81f0*/  LOP3.LUT R39, R39, 0xffff0000, RZ, 0xc0, !PT ;  /* 0xffff000027277812 */ /* 0x000fe400078ec0ff */
        /* <DEDUP_REMOVED lines=66> */
.L_x_2740:
[----:B------:R-:W-:Y:S05]  /*8620*/  BSYNC B3 ;  /* 0x0000000000037941 */ /* 0x000fea0003800000 */
.L_x_2739:
[----:B------:R-:W-:Y:S01]  /*8630*/  LEA R32, P4, R5, R11, 0x1 ;  /* 0x0000000b05207211 */ /* 0x000fe200078808ff */
[----:B------:R-:W-:-:S03]  /*8640*/  ULDC.64 UR4, c[0x0][0x208] ;  /* 0x0000820000047ab9 */ /* 0x000fc60000000a00 */
[----:B--2---:R-:W-:Y:S02]  /*8650*/  LEA.HI.X R33, R5, R117, R110, 0x1, P4 ;  /* 0x0000007505217211 */ /* 0x004fe400020f0c6e */
[----:B------:R-:W-:-:S03]  /*8660*/  ISETP.GE.AND P4, PT, R48, R134, PT ;  /* 0x000000863000720c */ /* 0x000fc60003f86270 */
[----:B----4-:R2:W-:Y:S10]  /*8670*/  ST.E.128 desc[UR4][R32.64], R12 ;  /* 0x0000000c20007985 */ /* 0x0105f4000c101d04 */
[----:B--2---:R-:W-:-:S05]  /*8680*/  @!P4 IMAD.WIDE R12, R48, 0x2, R116 ;  /* 0x00000002300cc825 */ /* 0x004fca00078e0274 */
[----:B---3--:R4:W-:Y:S02]  /*8690*/  @!P4 ST.E.128 desc[UR4][R12.64], R36 ;  /* 0x000000240c00c985 */ /* 0x0089e4000c101d04 */
.L_x_2738:
[----:B------:R-:W-:Y:S05]  /*86a0*/  BSYNC B2 ;  /* 0x0000000000027941 */ /* 0x000fea0003800000 */
.L_x_2737:
        /* <DEDUP_REMOVED lines=105> */
[C---:B------:R-:W-:Y:S01]  /*8d40*/  FMUL.FTZ R31, R28.reuse, R38 ;  /* 0x000000261c1f7220 */ /* 0x040fe20000410000 */
[-C--:B------:R-:W-:Y:S01]  /*8d50*/  FMUL.FTZ R28, R28, R30.reuse ;  /* 0x0000001e1c1c7220 */ /* 0x080fe20000410000 */
[----:B------:R-:W-:Y:S02]  /*8d60*/  IMAD.MOV.U32 R32, RZ, RZ, R15 ;  /* 0x000000ffff207224 */ /* 0x000fe400078e000f */
[C---:B------:R-:W-:Y:S01]  /*8d70*/  FFMA.FTZ R31, R14.reuse, R30, -R31 ;  /* 0x0000001e0e1f7223 */ /* 0x040fe2000001081f */
[----:B------:R-:W-:Y:S01]  /*8d80*/  FFMA.FTZ R28, R14, R38, R28 ;  /* 0x000000260e1c7223 */ /* 0x000fe2000001001c */
[----:B------:R-:W-:-:S02]  /*8d90*/  IMAD.MOV.U32 R15, RZ, RZ, R35 ;  /* 0x000000ffff0f7224 */ /* 0x000fc400078e0023 */
[----:B------:R-:W-:Y:S01]  /*8da0*/  IMAD.MOV.U32 R35, RZ, RZ, R41 ;  /* 0x000000ffff237224 */ /* 0x000fe200078e0029 */
[----:B------:R-:W-:Y:S01]  /*8db0*/  F2FP.BF16.F32.PACK_AB R31, R31, R33 ;  /* 0x000000211f1f723e */ /* 0x000fe200000010ff */
[----:B------:R-:W-:Y:S01]  /*8dc0*/  IMAD.MOV.U32 R33, RZ, RZ, R29 ;  /* 0x000000ffff217224 */ /* 0x000fe200078e001d */
[----:B------:R-:W-:-:S03]  /*8dd0*/  F2FP.BF16.F32.PACK_AB R28, R28, R39 ;  /* 0x000000271c1c723e */ /* 0x000fc600000010ff */
[----:B------:R-:W-:Y:S02]  /*8de0*/  IMAD.MOV.U32 R14, RZ, RZ, R31 ;  /* 0x000000ffff0e7224 */ /* 0x000fe400078e001f */
[----:B------:R-:W-:-:S07]  /*8df0*/  IMAD.MOV.U32 R34, RZ, RZ, R28 ;  /* 0x000000ffff227224 */ /* 0x000fce00078e001c */
.L_x_2742:
[----:B------:R-:W-:Y:S05]  /*8e00*/  BSYNC B2 ;  /* 0x0000000000027941 */ /* 0x000fea0003800000 */
.L_x_2741:
[----:B------:R-:W-:Y:S01]  /*8e10*/  LEA R28, P4, R6, R11, 0x1 ;  /* 0x0000000b061c7211 */ /* 0x000fe200078808ff */
[----:B------:R-:W-:-:S03]  /*8e20*/  ULDC.64 UR4, c[0x0][0x208] ;  /* 0x0000820000047ab9 */ /* 0x000fc60000000a00 */
[----:B--2---:R-:W-:Y:S02]  /*8e30*/  LEA.HI.X R29, R6, R117, R109, 0x1, P4 ;  /* 0x00000075061d7211 */ /* 0x004fe400020f0c6d */
[----:B------:R-:W-:-:S03]  /*8e40*/  ISETP.GE.AND P4, PT, R36, R134, PT ;  /* 0x000000862400720c */ /* 0x000fc60003f86270 */
[----:B----4-:R2:W-:Y:S10]  /*8e50*/  ST.E.128 desc[UR4][R28.64], R12 ;  /* 0x0000000c1c007985 */ /* 0x0105f4000c101d04 */
[----:B------:R-:W-:-:S05]  /*8e60*/  @!P4 IMAD.WIDE R116, R36, 0x2, R116 ;  /* 0x000000022474c825 */ /* 0x000fca00078e0274 */
[----:B---3--:R2:W-:Y:S02]  /*8e70*/  @!P4 ST.E.128 desc[UR4][R116.64], R32 ;  /* 0x000000207400c985 */ /* 0x0085e4000c101d04 */
.L_x_2732:
[----:B------:R-:W-:Y:S05]  /*8e80*/  BSYNC B1 ;  /* 0x0000000000017941 */ /* 0x000fea0003800000 */
.L_x_2731:
[----:B------:R-:W-:-:S03]  /*8e90*/  UMOV UR4, 0xffffffff ;  /* 0xffffffff00047882 */ /* 0x000fc60000000000 */
[----:B------:R-:W-:Y:S05]  /*8ea0*/  BRA.DIV UR4, `(.L_x_2743) ;  /* 0x000001ca045c7947 */ /* 0x000fea000b800000 */
[----:B-1----:R-:W1:Y:S04]  /*8eb0*/  SHFL.IDX PT, R118, R118, 0x1, 0x1c1f ;  /* 0x003c1f0076767f89 */ /* 0x002e6800000e0000 */
[----:B------:R-:W0:Y:S02]  /*8ec0*/  SHFL.IDX PT, R119, R119, 0x1, 0x1c1f ;  /* 0x003c1f0077777f89 */ /* 0x000e2400000e0000 */
.L_x_3040:
        /* <DEDUP_REMOVED lines=106> */
[-C--:B------:R-:W-:Y:S01]  /*9570*/  FMUL.FTZ R30, R30, R62.reuse ;  /* 0x0000003e1e1e7220 */ /* 0x080fe20000410000 */
        /* <DEDUP_REMOVED lines=14> */
.L_x_2747:
[----:B------:R-:W-:Y:S05]  /*9660*/  BSYNC B2 ;  /* 0x0000000000027941 */ /* 0x000fea0003800000 */
.L_x_2746:
[----:B------:R-:W-:Y:S01]  /*9670*/  ISETP.GE.AND P5, PT, R36, R134, PT ;  /* 0x000000862400720c */ /* 0x000fe20003fa6270 */
[----:B------:R-:W-:Y:S01]  /*9680*/  ULDC.64 UR4, c[0x0][0x208] ;  /* 0x0000820000047ab9 */ /* 0x000fe20000000a00 */
[----:B------:R-:W-:-:S04]  /*9690*/  LEA R34, P4, R4, R119, 0x1 ;  /* 0x0000007704227211 */ /* 0x000fc800078808ff */
[----:B------:R-:W-:-:S05]  /*96a0*/  LEA.HI.X R35, R4, R118, R111, 0x1, P4 ;  /* 0x0000007604237211 */ /* 0x000fca00020f0c6f */
[----:B0-----:R0:W-:Y:S02]  /*96b0*/  ST.E.128 desc[UR4][R34.64], R12 ;  /* 0x0000000c22007985 */ /* 0x0011e4000c101d04 */
[----:B------:R-:W-:-:S05]  /*96c0*/  @!P5 IMAD.WIDE R36, R36, 0x2, R32 ;  /* 0x000000022424d825 */ /* 0x000fca00078e0220 */
[----:B-1----:R0:W-:Y:S02]  /*96d0*/  @!P5 ST.E.128 desc[UR4][R36.64], R28 ;  /* 0x0000001c2400d985 */ /* 0x0021e4000c101d04 */
.L_x_2745:
[----:B------:R-:W-:Y:S05]  /*96e0*/  BSYNC B1 ;  /* 0x0000000000017941 */ /* 0x000fea0003800000 */
.L_x_2744:
[----:B------:R-:W-:Y:S01]  /*96f0*/  ISETP.NE.AND P4, PT, R20, RZ, PT ;  /* 0x000000ff1400720c */ /* 0x000fe20003f85270 */
[----:B------:R-:W-:-:S12]  /*9700*/  BSSY B1, `(.L_x_2748) ;  /* 0x000007a000017945 */ /* 0x000fd80003800000 */
[----:B------:R-:W-:Y:S05]  /*9710*/  @!P4 BRA `(.L_x_2749) ;  /* 0x0000000400e0c947 */ /* 0x000fea0003800000 */
[----:B---3--:R-:W-:Y:S01]  /*9720*/  SEL R11, R124, R136, !P2 ;  /* 0x000000887c0b7207 */ /* 0x008fe20005000000 */
[----:B------:R-:W-:Y:S01]  /*9730*/  BSSY B2, `(.L_x_2750) ;  /* 0x0000073000027945 */ /* 0x000fe20003800000 */
[----:B0-----:R-:W-:Y:S02]  /*9740*/  SHF.R.U32.HI R14, RZ, 0x3, R177 ;  /* 0x00000003ff0e7819 */ /* 0x001fe400000116b1 */
[----:B----4-:R-:W-:Y:S02]  /*9750*/  SHF.R.S32.HI R12, RZ, 0x1f, R11 ;  /* 0x0000001fff0c7819 */ /* 0x010fe4000001140b */
        /* <DEDUP_REMOVED lines=22> */
[----:B------:R-:W-:Y:S01]  /*98c0*/  SHF.R.U32.HI R41, RZ, 0x10, R69 ;  /* 0x00000010ff297819 */ /* 0x000fe20000011645 */
[----:B--2---:R-:W-:Y:S01]  /*98d0*/  IMAD.U32 R39, R29, 0x10000, RZ ;  /* 0x000100001d277824 */ /* 0x004fe200078e00ff */
[----:B0-----:R-:W-:Y:S01]  /*98e0*/  SHF.R.U32.HI R11, RZ, 0x10, R57 ;  /* 0x00000010ff0b7819 */ /* 0x001fe20000011639 */
[----:B-1----:R-:W-:Y:S01]  /*98f0*/  IMAD.U32 R44, R13, 0x10000, RZ ;  /* 0x000100000d2c7824 */ /* 0x002fe200078e00ff */
[----:B------:R-:W-:Y:S01]  /*9900*/  PRMT R41, R148, 0x5432, R41 ;  /* 0x0000543294297816 */ /* 0x000fe20000000029 */
[----:B------:R-:W-:Y:S01]  /*9910*/  IMAD.U32 R46, R15, 0x10000, RZ ;  /* 0x000100000f2e7824 */ /* 0x000fe200078e00ff */
[----:B------:R-:W-:Y:S02]  /*9920*/  PRMT R11, R146, 0x5432, R11 ;  /* 0x00005432920b7816 */ /* 0x000fe4000000000b */
[----:B------:R-:W-:Y:S01]  /*9930*/  LOP3.LUT R29, R29, 0xffff0000, RZ, 0xc0, !PT ;  /* 0xffff00001d1d7812 */ /* 0x000fe200078ec0ff */
[C---:B------:R-:W-:Y:S01]  /*9940*/  IMAD.U32 R42, R41.reuse, 0x10000, RZ ;  /* 0x00010000292a7824 */ /* 0x040fe200078e00ff */
[----:B------:R-:W-:Y:S01]  /*9950*/  LOP3.LUT R41, R41, 0xffff0000, RZ, 0xc0, !PT ;  /* 0xffff000029297812 */ /* 0x000fe200078ec0ff */
[----:B------:R-:W-:Y:S01]  /*9960*/  IMAD.U32 R40, R11, 0x10000, RZ ;  /* 0x000100000b287824 */ /* 0x000fe200078e00ff */
[----:B------:R-:W-:Y:S01]  /*9970*/  SHF.R.U64 R45, R70, 0x10, R71 ;  /* 0x00000010462d7819 */ /* 0x000fe20000001247 */
[C---:B------:R-:W-:Y:S01]  /*9980*/  FMUL.FTZ R43, R39.reuse, R42 ;  /* 0x0000002a272b7220 */ /* 0x040fe20000410000 */
[----:B------:R-:W-:Y:S01]  /*9990*/  SHF.R.U64 R38, R58, 0x10, R59 ;  /* 0x000000103a267819 */ /* 0x000fe2000000123b */
[-C--:B------:R-:W-:Y:S01]  /*99a0*/  FMUL.FTZ R39, R39, R40.reuse ;  /* 0x0000002827277220 */ /* 0x080fe20000410000 */
[----:B------:R-:W-:Y:S01]  /*99b0*/  SHF.R.U32.HI R70, RZ, 0x10, R71 ;  /* 0x00000010ff467819 */ /* 0x000fe20000011647 */
[C---:B------:R-:W-:Y:S01]  /*99c0*/  FFMA.FTZ R43, R44.reuse, R40, -R43 ;  /* 0x000000282c2b7223 */ /* 0x040fe2000001082b */
[----:B------:R-:W-:Y:S01]  /*99d0*/  LOP3.LUT R40, R11, 0xffff0000, RZ, 0xc0, !PT ;  /* 0xffff00000b287812 */ /* 0x000fe200078ec0ff */
[----:B------:R-:W-:Y:S01]  /*99e0*/  FFMA.FTZ R39, R44, R42, R39 ;  /* 0x0000002a2c277223 */ /* 0x000fe20000010027 */
[----:B------:R-:W-:Y:S01]  /*99f0*/  SHF.R.U32.HI R58, RZ, 0x10, R59 ;  /* 0x00000010ff3a7819 */ /* 0x000fe2000001163b */
[-C--:B------:R-:W-:Y:S01]  /*9a00*/  FMUL.FTZ R42, R29, R41.reuse ;  /* 0x000000291d2a7220 */ /* 0x080fe20000410000 */
[----:B------:R-:W-:Y:S01]  /*9a10*/  LOP3.LUT R13, R13, 0xffff0000, RZ, 0xc0, !PT ;  /* 0xffff00000d0d7812 */ /* 0x000fe200078ec0ff */
[-C--:B------:R-:W-:Y:S01]  /*9a20*/  FMUL.FTZ R29, R29, R40.reuse ;  /* 0x000000281d1d7220 */ /* 0x080fe20000410000 */
[----:B------:R-:W-:Y:S01]  /*9a30*/  PRMT R70, R147, 0x5432, R70 ;  /* 0x0000543293467816 */ /* 0x000fe20000000046 */
[----:B------:R-:W-:Y:S01]  /*9a40*/  IMAD.U32 R11, R12, 0x10000, RZ ;  /* 0x000100000c0b7824 */ /* 0x000fe200078e00ff */
[----:B------:R-:W-:Y:S01]  /*9a50*/  PRMT R58, R145, 0x5432, R58 ;  /* 0x00005432913a7816 */ /* 0x000fe2000000003a */
[C---:B------:R-:W-:Y:S01]  /*9a60*/  FFMA.FTZ R42, R13.reuse, R40, -R42 ;  /* 0x000000280d2a7223 */ /* 0x040fe2000001082a */
[----:B------:R-:W-:Y:S01]  /*9a70*/  FFMA.FTZ R29, R13, R41, R29 ;  /* 0x000000290d1d7223 */ /* 0x000fe2000001001d */
[C---:B------:R-:W-:Y:S01]  /*9a80*/  IMAD.U32 R13, R31.reuse, 0x10000, RZ ;  /* 0x000100001f0d7824 */ /* 0x040fe200078e00ff */
[----:B------:R-:W-:Y:S01]  /*9a90*/  LOP3.LUT R31, R31, 0xffff0000, RZ, 0xc0, !PT ;  /* 0xffff00001f1f7812 */ /* 0x000fe200078ec0ff */
[C---:B------:R-:W-:Y:S01]  /*9aa0*/  IMAD.U32 R41, R70.reuse, 0x10000, RZ ;  /* 0x0001000046297824 */ /* 0x040fe200078e00ff */
[----:B------:R-:W-:Y:S01]  /*9ab0*/  LOP3.LUT R70, R70, 0xffff0000, RZ, 0xc0, !PT ;  /* 0xffff000046467812 */ /* 0x000fe200078ec0ff */
[----:B------:R-:W-:Y:S01]  /*9ac0*/  IMAD.U32 R44, R58, 0x10000, RZ ;  /* 0x000100003a2c7824 */ /* 0x000fe200078e00ff */
[----:B------:R-:W-:Y:S01]  /*9ad0*/  SHF.R.U64 R68, R68, 0x10, R69 ;  /* 0x0000001044447819 */ /* 0x000fe20000001245 */
[CC--:B------:R-:W-:Y:S01]  /*9ae0*/  FMUL.FTZ R47, R13.reuse, R41.reuse ;  /* 0x000000290d2f7220 */ /* 0x0c0fe20000410000 */
[----:B------:R-:W-:Y:S01]  /*9af0*/  LOP3.LUT R58, R58, 0xffff0000, RZ, 0xc0, !PT ;  /* 0xffff00003a3a7812 */ /* 0x000fe200078ec0ff */
        /* <DEDUP_REMOVED lines=8> */
[----:B------:R-:W-:Y:S01]  /*9b80*/  PRMT R56, R146, 0x5410, R56 ;  /* 0x0000541092387816 */ /* 0x000fe20000000038 */
[----:B------:R-:W-:-:S02]  /*9b90*/  IMAD.U32 R40, R28, 0x10000, RZ ;  /* 0x000100001c287824 */ /* 0x000fc400078e00ff */
[C---:B------:R-:W-:Y:S01]  /*9ba0*/  FFMA.FTZ R46, R41.reuse, R58, -R46 ;  /* 0x0000003a292e7223 */ /* 0x040fe2000001082e */
[----:B------:R-:W-:Y:S01]  /*9bb0*/  FFMA.FTZ R31, R41, R70, R31 ;  /* 0x00000046291f7223 */ /* 0x000fe2000001001f */
[----:B------:R-:W-:Y:S01]  /*9bc0*/  IMAD.U32 R48, R68, 0x10000, RZ ;  /* 0x0001000044307824 */ /* 0x000fe200078e00ff */
[----:B------:R-:W-:Y:S01]  /*9bd0*/  LOP3.LUT R28, R28, 0xffff0000, RZ, 0xc0, !PT ;  /* 0xffff00001c1c7812 */ /* 0x000fe200078ec0ff */
[----:B------:R-:W-:Y:S01]  /*9be0*/  IMAD.U32 R41, R56, 0x10000, RZ ;  /* 0x0001000038297824 */ /* 0x000fe200078e00ff */
[----:B------:R-:W-:Y:S01]  /*9bf0*/  LOP3.LUT R68, R68, 0xffff0000, RZ, 0xc0, !PT ;  /* 0xffff000044447812 */ /* 0x000fe200078ec0ff */
[-C--:B------:R-:W-:Y:S01]  /*9c00*/  FMUL.FTZ R49, R40, R48.reuse ;  /* 0x0000003028317220 */ /* 0x080fe20000410000 */
[----:B------:R-:W-:Y:S01]  /*9c10*/  LOP3.LUT R56, R56, 0xffff0000, RZ, 0xc0, !PT ;  /* 0xffff000038387812 */ /* 0x000fe200078ec0ff */
[-C--:B------:R-:W-:Y:S01]  /*9c20*/  FMUL.FTZ R40, R40, R41.reuse ;  /* 0x0000002928287220 */ /* 0x080fe20000410000 */
[----:B------:R-:W-:Y:S01]  /*9c30*/  PRMT R45, R147, 0x5410, R45 ;  /* 0x00005410932d7816 */ /* 0x000fe2000000002d */
[----:B------:R-:W-:Y:S01]  /*9c40*/  FFMA.FTZ R49, R11, R41, -R49 ;  /* 0x000000290b317223 */ /* 0x000fe20000010831 */
[----:B------:R-:W-:Y:S01]  /*9c50*/  PRMT R38, R145, 0x5410, R38 ;  /* 0x0000541091267816 */ /* 0x000fe20000000026 */
[----:B------:R-:W-:Y:S01]  /*9c60*/  FFMA.FTZ R40, R11, R48, R40 ;  /* 0x000000300b287223 */ /* 0x000fe20000010028 */
[C---:B------:R-:W-:Y:S01]  /*9c70*/  FMUL.FTZ R50, R28.reuse, R68 ;  /* 0x000000441c327220 */ /* 0x040fe20000410000 */
[-C--:B------:R-:W-:Y:S01]  /*9c80*/  FMUL.FTZ R11, R28, R56.reuse ;  /* 0x000000381c0b7220 */ /* 0x080fe20000410000 */
        /* <DEDUP_REMOVED lines=8> */
[----:B------:R-:W-:Y:S01]  /*9d10*/  LOP3.LUT R14, R14, 0xffff0000, RZ, 0xc0, !PT ;  /* 0xffff00000e0e7812 */ /* 0x000fe200078ec0ff */
[C---:B------:R-:W-:Y:S01]  /*9d20*/  FFMA.FTZ R50, R12.reuse, R56, -R50 ;  /* 0x000000380c327223 */ /* 0x040fe20000010832 */
[----:B------:R-:W-:Y:S01]  /*9d30*/  FFMA.FTZ R11, R12, R68, R11 ;  /* 0x000000440c0b7223 */ /* 0x000fe2000001000b */
[-C--:B------:R-:W-:Y:S01]  /*9d40*/  FMUL.FTZ R12, R44, R28.reuse ;  /* 0x0000001c2c0c7220 */ /* 0x080fe20000410000 */
[----:B------:R-:W-:Y:S01]  /*9d50*/  FMUL.FTZ R57, R30, R45 ;  /* 0x0000002d1e397220 */ /* 0x000fe20000410000 */
[----:B------:R-:W-:Y:S01]  /*9d60*/  FMUL.FTZ R59, R44, R41 ;  /* 0x000000292c3b7220 */ /* 0x000fe20000410000 */
[----:B------:R-:W-:Y:S01]  /*9d70*/  FMUL.FTZ R30, R30, R51 ;  /* 0x000000331e1e7220 */ /* 0x000fe20000410000 */
[C---:B------:R-:W-:Y:S01]  /*9d80*/  FFMA.FTZ R12, R15.reuse, R41, -R12 ;  /* 0x000000290f0c7223 */ /* 0x040fe2000001080c */
[C---:B------:R-:W-:Y:S01]  /*9d90*/  FFMA.FTZ R57, R14.reuse, R51, -R57 ;  /* 0x000000330e397223 */ /* 0x040fe20000010839 */
[----:B------:R-:W-:Y:S01]  /*9da0*/  FFMA.FTZ R59, R15, R28, R59 ;  /* 0x0000001c0f3b7223 */ /* 0x000fe2000001003b */
[----:B------:R-:W-:Y:S01]  /*9db0*/  FFMA.FTZ R30, R14, R45, R30 ;  /* 0x0000002d0e1e7223 */ /* 0x000fe2000001001e */
[----:B------:R-:W-:-:S02]  /*9dc0*/  F2FP.BF16.F32.PACK_AB R42, R42, R43 ;  /* 0x0000002b2a2a723e */ /* 0x000fc400000010ff */
[----:B------:R-:W-:Y:S02]  /*9dd0*/  F2FP.BF16.F32.PACK_AB R49, R50, R49 ;  /* 0x000000313231723e */ /* 0x000fe400000010ff */
[----:B------:R-:W-:Y:S01]  /*9de0*/  F2FP.BF16.F32.PACK_AB R31, R31, R13 ;  /* 0x0000000d1f1f723e */ /* 0x000fe200000010ff */
[----:B------:R-:W-:Y:S01]  /*9df0*/  IMAD.MOV.U32 R13, RZ, RZ, R42 ;  /* 0x000000ffff0d7224 */ /* 0x000fe200078e002a */
[----:B------:R-:W-:Y:S01]  /*9e00*/  F2FP.BF16.F32.PACK_AB R14, R57, R12 ;  /* 0x0000000c390e723e */ /* 0x000fe200000010ff */
[----:B------:R-:W-:Y:S01]  /*9e10*/  IMAD.MOV.U32 R12, RZ, RZ, R49 ;  /* 0x000000ffff0c7224 */ /* 0x000fe200078e0031 */
[----:B------:R-:W-:Y:S02]  /*9e20*/  F2FP.BF16.F32.PACK_AB R15, R46, R47 ;  /* 0x0000002f2e0f723e */ /* 0x000fe400000010ff */
[----:B------:R-:W-:Y:S02]  /*9e30*/  F2FP.BF16.F32.PACK_AB R29, R29, R39 ;  /* 0x000000271d1d723e */ /* 0x000fe400000010ff */
[----:B------:R-:W-:-:S02]  /*9e40*/  F2FP.BF16.F32.PACK_AB R28, R11, R40 ;  /* 0x000000280b1c723e */ /* 0x000fc400000010ff */
[----:B------:R-:W-:-:S07]  /*9e50*/  F2FP.BF16.F32.PACK_AB R30, R30, R59 ;  /* 0x0000003b1e1e723e */ /* 0x000fce00000010ff */
.L_x_2751:
[----:B------:R-:W-:Y:S05]  /*9e60*/  BSYNC B2 ;  /* 0x0000000000027941 */ /* 0x000fea0003800000 */
.L_x_2750:
[----:B------:R-:W-:Y:S02]  /*9e70*/  ULDC.64 UR4, c[0x0][0x208] ;  /* 0x0000820000047ab9 */ /* 0x000fe40000000a00 */
[----:B-1----:R1:W-:Y:S04]  /*9e80*/  ST.E.128 desc[UR4][R34.64], R12 ;  /* 0x0000000c22007985 */ /* 0x0023e8000c101d04 */
[----:B--2---:R1:W-:Y:S02]  /*9e90*/  @!P4 ST.E.128 desc[UR4][R36.64], R28 ;  /* 0x0000001c2400c985 */ /* 0x0043e4000c101d04 */
.L_x_2749:
[----:B------:R-:W-:Y:S05]  /*9ea0*/  BSYNC B1 ;  /* 0x0000000000017941 */ /* 0x000fea0003800000 */
.L_x_2748:
[----:B------:R-:W-:-:S13]  /*9eb0*/  ISETP.NE.AND P4, PT, R21, RZ, PT ;  /* 0x000000ff1500720c */ /* 0x000fda0003f85270 */
[----:B------:R-:W-:Y:S05]  /*9ec0*/  @!P4 BRA `(.L_x_2700) ;  /* 0x0000000c00d8c947 */ /* 0x000fea0003800000 */
[----:B------:R-:W-:Y:S01]  /*9ed0*/  SEL R136, R124, R136, !P1 ;  /* 0x000000887c887207 */ /* 0x000fe20004800000 */
[----:B------:R-:W-:Y:S01]  /*9ee0*/  BSSY B1, `(.L_x_2752) ;  /* 0x0000076000017945 */ /* 0x000fe20003800000 */
[----:B01----:R-:W-:Y:S02]  /*9ef0*/  SHF.R.U32.HI R14, RZ, 0x3, R177 ;  /* 0x00000003ff0e7819 */ /* 0x003fe400000116b1 */
[----:B---3--:R-:W-:Y:S02]  /*9f00*/  SHF.R.S32.HI R11, RZ, 0x1f, R136 ;  /* 0x0000001fff0b7819 */ /* 0x008fe40000011488 */
[----:B------:R-:W-:Y:S02]  /*9f10*/  ISETP.GE.AND P5, PT, R164, R123, PT ;  /* 0x0000007ba400720c */ /* 0x000fe40003fa6270 */
[----:B------:R-:W-:Y:S02]  /*9f20*/  LEA.HI R136, R11, R136, RZ, 0x4 ;  /* 0x000000880b887211 */ /* 0x000fe400078f20ff */
[----:B------:R-:W-:-:S02]  /*9f30*/  LEA R34, P4, R6, R119, 0x1 ;  /* 0x0000007706227211 */ /* 0x000fc400078808ff */
[----:B------:R-:W-:Y:S02]  /*9f40*/  LEA.HI.SX32 R136, R136, R113, 0x1c ;  /* 0x0000007188887211 */ /* 0x000fe400078fe2ff */
[----:B------:R-:W-:Y:S02]  /*9f50*/  LEA.HI.X R35, R6, R118, R109, 0x1, P4 ;  /* 0x0000007606237211 */ /* 0x000fe400020f0c6d */
[----:B------:R-:W-:-:S04]  /*9f60*/  SHF.R.S32.HI R11, RZ, 0x1f, R136 ;  /* 0x0000001fff0b7819 */ /* 0x000fc80000011488 */
[----:B----4-:R-:W-:Y:S01]  /*9f70*/  LEA.HI R12, R11, R136, RZ, 0x3 ;  /* 0x000000880b0c7211 */ /* 0x010fe200078f18ff */
        /* <DEDUP_REMOVED lines=21> */
[----:B------:R-:W-:Y:S01]  /*a0d0*/  PRMT R65, R144, 0x5432, R65 ;  /* 0x0000543290417816 */ /* 0x000fe20000000041 */
[----:B------:R-:W-:Y:S01]  /*a0e0*/  IMAD.U32 R43, R14, 0x10000, RZ ;  /* 0x000100000e2b7824 */ /* 0x000fe200078e00ff */
[----:B------:R-:W-:-:S02]  /*a0f0*/  SHF.R.U64 R38, R66, 0x10, R67 ;  /* 0x0000001042267819 */ /* 0x000fc40000001243 */
[----:B------:R-:W-:Y:S01]  /*a100*/  PRMT R53, R142, 0x5432, R53 ;  /* 0x000054328e357816 */ /* 0x000fe20000000035 */
[----:B------:R-:W-:Y:S01]  /*a110*/  IMAD.U32 R49, R65, 0x10000, RZ ;  /* 0x0001000041317824 */ /* 0x000fe200078e00ff */
[----:B------:R-:W-:Y:S02]  /*a120*/  SHF.R.U64 R36, R54, 0x10, R55 ;  /* 0x0000001036247819 */ /* 0x000fe40000001237 */
[----:B------:R-:W-:Y:S01]  /*a130*/  SHF.R.U32.HI R66, RZ, 0x10, R67 ;  /* 0x00000010ff427819 */ /* 0x000fe20000011643 */
[----:B------:R-:W-:Y:S01]  /*a140*/  FMUL.FTZ R51, R46, R49 ;  /* 0x000000312e337220 */ /* 0x000fe20000410000 */
[----:B------:R-:W-:Y:S02]  /*a150*/  SHF.R.U32.HI R54, RZ, 0x10, R55 ;  /* 0x00000010ff367819 */ /* 0x000fe40000011637 */
[----:B------:R-:W-:Y:S01]  /*a160*/  PRMT R144, R144, 0x5410, R39 ;  /* 0x0000541090907816 */ /* 0x000fe20000000027 */
[----:B------:R-:W-:Y:S01]  /*a170*/  IMAD.U32 R39, R53, 0x10000, RZ ;  /* 0x0001000035277824 */ /* 0x000fe200078e00ff */
[----:B------:R-:W-:-:S02]  /*a180*/  PRMT R66, R143, 0x5432, R66 ;  /* 0x000054328f427816 */ /* 0x000fc40000000042 */
[----:B------:R-:W-:Y:S01]  /*a190*/  PRMT R54, R141, 0x5432, R54 ;  /* 0x000054328d367816 */ /* 0x000fe20000000036 */
[-C--:B------:R-:W-:Y:S01]  /*a1a0*/  FMUL.FTZ R55, R46, R39.reuse ;  /* 0x000000272e377220 */ /* 0x080fe20000410000 */
[----:B------:R-:W-:Y:S01]  /*a1b0*/  LOP3.LUT R42, R29, 0xffff0000, RZ, 0xc0, !PT ;  /* 0xffff00001d2a7812 */ /* 0x000fe200078ec0ff */
[----:B------:R-:W-:Y:S01]  /*a1c0*/  IMAD.U32 R48, R66, 0x10000, RZ ;  /* 0x0001000042307824 */ /* 0x000fe200078e00ff */
[----:B------:R-:W-:Y:S01]  /*a1d0*/  LOP3.LUT R65, R65, 0xffff0000, RZ, 0xc0, !PT ;  /* 0xffff000041417812 */ /* 0x000fe200078ec0ff */
[----:B------:R-:W-:Y:S01]  /*a1e0*/  IMAD.U32 R46, R54, 0x10000, RZ ;  /* 0x00010000362e7824 */ /* 0x000fe200078e00ff */
[----:B------:R-:W-:Y:S01]  /*a1f0*/  LOP3.LUT R53, R53, 0xffff0000, RZ, 0xc0, !PT ;  /* 0xffff000035357812 */ /* 0x000fe200078ec0ff */
[C---:B------:R-:W-:Y:S01]  /*a200*/  FFMA.FTZ R39, R40.reuse, R39, -R51 ;  /* 0x0000002728277223 */ /* 0x040fe20000010833 */
[----:B------:R-:W-:Y:S01]  /*a210*/  LOP3.LUT R41, R13, 0xffff0000, RZ, 0xc0, !PT ;  /* 0xffff00000d297812 */ /* 0x000fe200078ec0ff */
[----:B------:R-:W-:Y:S01]  /*a220*/  FFMA.FTZ R40, R40, R49, R55 ;  /* 0x0000003128287223 */ /* 0x000fe20000010037 */
[C---:B------:R-:W-:Y:S01]  /*a230*/  FMUL.FTZ R50, R42.reuse, R65 ;  /* 0x000000412a327220 */ /* 0x040fe20000410000 */
[----:B------:R-:W-:Y:S01]  /*a240*/  FMUL.FTZ R49, R47, R48 ;  /* 0x000000302f317220 */ /* 0x000fe20000410000 */
[----:B------:R-:W-:Y:S01]  /*a250*/  LOP3.LUT R31, R31, 0xffff0000, RZ, 0xc0, !PT ;  /* 0xffff00001f1f7812 */ /* 0x000fe200078ec0ff */
[-C--:B------:R-:W-:Y:S01]  /*a260*/  FMUL.FTZ R52, R42, R53.reuse ;  /* 0x000000352a347220 */ /* 0x080fe20000410000 */
[----:B------:R-:W-:Y:S01]  /*a270*/  LOP3.LUT R66, R66, 0xffff0000, RZ, 0xc0, !PT ;  /* 0xffff000042427812 */ /* 0x000fe200078ec0ff */
[-C--:B------:R-:W-:Y:S01]  /*a280*/  FMUL.FTZ R47, R47, R46.reuse ;  /* 0x0000002e2f2f7220 */ /* 0x080fe20000410000 */
[----:B------:R-:W-:Y:S01]  /*a290*/  LOP3.LUT R54, R54, 0xffff0000, RZ, 0xc0, !PT ;  /* 0xffff000036367812 */ /* 0x000fe200078ec0ff */
[----:B------:R-:W-:Y:S01]  /*a2a0*/  FFMA.FTZ R42, R41, R53, -R50 ;  /* 0x00000035292a7223 */ /* 0x000fe20000010832 */
[----:B------:R-:W-:Y:S01]  /*a2b0*/  PRMT R37, R142, 0x5410, R37 ;  /* 0x000054108e257816 */ /* 0x000fe20000000025 */
[----:B------:R-:W-:Y:S01]  /*a2c0*/  FFMA.FTZ R46, R44, R46, -R49 ;  /* 0x0000002e2c2e7223 */ /* 0x000fe20000010831 */
[----:B------:R-:W-:Y:S01]  /*a2d0*/  IMAD.U32 R29, R28, 0x10000, RZ ;  /* 0x000100001c1d7824 */ /* 0x000fe200078e00ff */
[----:B------:R-:W-:Y:S01]  /*a2e0*/  LOP3.LUT R15, R15, 0xffff0000, RZ, 0xc0, !PT ;  /* 0xffff00000f0f7812 */ /* 0x000fe200078ec0ff */
[----:B------:R-:W-:Y:S01]  /*a2f0*/  FFMA.FTZ R41, R41, R65, R52 ;  /* 0x0000004129297223 */ /* 0x000fe20000010034 */
[----:B------:R-:W-:Y:S01]  /*a300*/  FFMA.FTZ R44, R44, R48, R47 ;  /* 0x000000302c2c7223 */ /* 0x000fe2000001002f */
[----:B------:R-:W-:Y:S01]  /*a310*/  LOP3.LUT R28, R28, 0xffff0000, RZ, 0xc0, !PT ;  /* 0xffff00001c1c7812 */ /* 0x000fe200078ec0ff */
[C---:B------:R-:W-:Y:S01]  /*a320*/  FMUL.FTZ R52, R31.reuse, R66 ;  /* 0x000000421f347220 */ /* 0x040fe20000410000 */
[----:B------:R-:W-:Y:S01]  /*a330*/  FMUL.FTZ R56, R31, R54 ;  /* 0x000000361f387220 */ /* 0x000fe20000410000 */
[C---:B------:R-:W-:Y:S01]  /*a340*/  LOP3.LUT R47, R144.reuse, 0xffff0000, RZ, 0xc0, !PT ;  /* 0xffff0000902f7812 */ /* 0x040fe200078ec0ff */
[----:B------:R-:W-:-:S02]  /*a350*/  IMAD.U32 R50, R144, 0x10000, RZ ;  /* 0x0001000090327824 */ /* 0x000fc400078e00ff */
[----:B------:R-:W-:Y:S01]  /*a360*/  FFMA.FTZ R31, R15, R54, -R52 ;  /* 0x000000360f1f7223 */ /* 0x000fe20000010834 */
[C---:B------:R-:W-:Y:S01]  /*a370*/  IMAD.U32 R48, R37.reuse, 0x10000, RZ ;  /* 0x0001000025307824 */ /* 0x040fe200078e00ff */
[----:B------:R-:W-:Y:S01]  /*a380*/  LOP3.LUT R37, R37, 0xffff0000, RZ, 0xc0, !PT ;  /* 0xffff000025257812 */ /* 0x000fe200078ec0ff */
[C---:B------:R-:W-:Y:S01]  /*a390*/  IMAD.U32 R13, R12.reuse, 0x10000, RZ ;  /* 0x000100000c0d7824 */ /* 0x040fe200078e00ff */
[----:B------:R-:W-:Y:S01]  /*a3a0*/  LOP3.LUT R12, R12, 0xffff0000, RZ, 0xc0, !PT ;  /* 0xffff00000c0c7812 */ /* 0x000fe200078ec0ff */
[----:B------:R-:W-:Y:S01]  /*a3b0*/  FFMA.FTZ R51, R15, R66, R56 ;  /* 0x000000420f337223 */ /* 0x000fe20000010038 */
[----:B------:R-:W-:Y:S01]  /*a3c0*/  PRMT R38, R143, 0x5410, R38 ;  /* 0x000054108f267816 */ /* 0x000fe20000000026 */
[----:B------:R-:W-:Y:S01]  /*a3d0*/  FMUL.FTZ R52, R29, R50 ;  /* 0x000000321d347220 */ /* 0x000fe20000410000 */
[C---:B------:R-:W-:Y:S01]  /*a3e0*/  FMUL.FTZ R15, R28.reuse, R47 ;  /* 0x0000002f1c0f7220 */ /* 0x040fe20000410000 */
[----:B------:R-:W-:Y:S01]  /*a3f0*/  PRMT R36, R141, 0x5410, R36 ;  /* 0x000054108d247816 */ /* 0x000fe20000000024 */
[----:B------:R-:W-:Y:S01]  /*a400*/  FMUL.FTZ R29, R29, R48 ;  /* 0x000000301d1d7220 */ /* 0x000fe20000410000 */
[-C--:B------:R-:W-:Y:S01]  /*a410*/  FMUL.FTZ R49, R28, R37.reuse ;  /* 0x000000251c317220 */ /* 0x080fe20000410000 */
[----:B------:R-:W-:Y:S01]  /*a420*/  LOP3.LUT R45, R14, 0xffff0000, RZ, 0xc0, !PT ;  /* 0xffff00000e2d7812 */ /* 0x000fe200078ec0ff */
[----:B------:R-:W-:Y:S01]  /*a430*/  FFMA.FTZ R37, R12, R37, -R15 ;  /* 0x000000250c257223 */ /* 0x000fe2000001080f */
[----:B------:R-:W-:-:S02]  /*a440*/  IMAD.U32 R14, R30, 0x10000, RZ ;  /* 0x000100001e0e7824 */ /* 0x000fc400078e00ff */
[C---:B------:R-:W-:Y:S01]  /*a450*/  FFMA.FTZ R52, R13.reuse, R48, -R52 ;  /* 0x000000300d347223 */ /* 0x040fe20000010834 */
[----:B------:R-:W-:Y:S01]  /*a460*/  FFMA.FTZ R29, R13, R50, R29 ;  /* 0x000000320d1d7223 */ /* 0x000fe2000001001d */
[----:B------:R-:W-:Y:S01]  /*a470*/  IMAD.U32 R15, R38, 0x10000, RZ ;  /* 0x00010000260f7824 */ /* 0x000fe200078e00ff */
[----:B------:R-:W-:Y:S01]  /*a480*/  LOP3.LUT R30, R30, 0xffff0000, RZ, 0xc0, !PT ;  /* 0xffff00001e1e7812 */ /* 0x000fe200078ec0ff */
[----:B------:R-:W-:Y:S01]  /*a490*/  IMAD.U32 R13, R36, 0x10000, RZ ;  /* 0x00010000240d7824 */ /* 0x000fe200078e00ff */
[----:B------:R-:W-:Y:S01]  /*a4a0*/  LOP3.LUT R38, R38, 0xffff0000, RZ, 0xc0, !PT ;  /* 0xffff000026267812 */ /* 0x000fe200078ec0ff */
[----:B------:R-:W-:Y:S01]  /*a4b0*/  FMUL.FTZ R28, R14, R15 ;  /* 0x0000000f0e1c7220 */ /* 0x000fe20000410000 */
[----:B------:R-:W-:Y:S01]  /*a4c0*/  LOP3.LUT R36, R36, 0xffff0000, RZ, 0xc0, !PT ;  /* 0xffff000024247812 */ /* 0x000fe200078ec0ff */
[----:B------:R-:W-:Y:S01]  /*a4d0*/  FFMA.FTZ R12, R12, R47, R49 ;  /* 0x0000002f0c0c7223 */ /* 0x000fe20000010031 */
[-C--:B------:R-:W-:Y:S01]  /*a4e0*/  FMUL.FTZ R14, R14, R13.reuse ;  /* 0x0000000d0e0e7220 */ /* 0x080fe20000410000 */
[C---:B------:R-:W-:Y:S01]  /*a4f0*/  FMUL.FTZ R48, R30.reuse, R38 ;  /* 0x000000261e307220 */ /* 0x040fe20000410000 */
[C---:B------:R-:W-:Y:S01]  /*a500*/  FFMA.FTZ R28, R43.reuse, R13, -R28 ;  /* 0x0000000d2b1c7223 */ /* 0x040fe2000001081c */
[-C--:B------:R-:W-:Y:S01]  /*a510*/  FMUL.FTZ R47, R30, R36.reuse ;  /* 0x000000241e2f7220 */ /* 0x080fe20000410000 */
[----:B------:R-:W-:Y:S01]  /*a520*/  FFMA.FTZ R14, R43, R15, R14 ;  /* 0x0000000f2b0e7223 */ /* 0x000fe2000001000e */
[----:B------:R-:W-:Y:S01]  /*a530*/  FFMA.FTZ R13, R45, R36, -R48 ;  /* 0x000000242d0d7223 */ /* 0x000fe20000010830 */
[----:B------:R-:W-:Y:S01]  /*a540*/  F2FP.BF16.F32.PACK_AB R15, R31, R46 ;  /* 0x0000002e1f0f723e */ /* 0x000fe200000010ff */
[----:B------:R-:W-:Y:S01]  /*a550*/  FFMA.FTZ R47, R45, R38, R47 ;  /* 0x000000262d2f7223 */ /* 0x000fe2000001002f */
[----:B------:R-:W-:-:S02]  /*a560*/  F2FP.BF16.F32.PACK_AB R31, R12, R29 ;  /* 0x0000001d0c1f723e */ /* 0x000fc400000010ff */
[----:B------:R-:W-:Y:S02]  /*a570*/  F2FP.BF16.F32.PACK_AB R30, R13, R28 ;  /* 0x0000001c0d1e723e */ /* 0x000fe400000010ff */
        /* <DEDUP_REMOVED lines=12> */
.L_x_2753:
[----:B------:R-:W-:Y:S05]  /*a640*/  BSYNC B1 ;  /* 0x0000000000017941 */ /* 0x000fea0003800000 */
.L_x_2752:
[----:B------:R-:W-:Y:S01]  /*a650*/  ISETP.GE.AND P4, PT, R11, R134, PT ;  /* 0x000000860b00720c */ /* 0x000fe20003f86270 */
[----:B------:R-:W-:Y:S02]  /*a660*/  ULDC.64 UR4, c[0x0][0x208] ;  /* 0x0000820000047ab9 */ /* 0x000fe40000000a00 */
[----:B0-----:R0:W-:Y:S10]  /*a670*/  ST.E.128 desc[UR4][R34.64], R12 ;  /* 0x0000000c22007985 */ /* 0x0011f4000c101d04 */
[----:B------:R-:W-:Y:S05]  /*a680*/  @P4 BRA `(.L_x_2700) ;  /* 0x0000000400e84947 */ /* 0x000fea0003800000 */
[----:B------:R-:W-:Y:S01]  /*a690*/  IMAD.WIDE R32, R11, 0x2, R32 ;  /* 0x000000020b207825 */ /* 0x000fe200078e0220 */
[----:B------:R-:W-:-:S04]  /*a6a0*/  ULDC.64 UR4, c[0x0][0x208] ;  /* 0x0000820000047ab9 */ /* 0x000fc80000000a00 */
[----:B-1----:R1:W-:Y:S01]  /*a6b0*/  ST.E.128 desc[UR4][R32.64], R28 ;  /* 0x0000001c20007985 */ /* 0x0023e2000c101d04 */
[----:B------:R-:W-:Y:S05]  /*a6c0*/  BRA `(.L_x_2700) ;  /* 0x0000000400d87947 */ /* 0x000fea0003800000 */
.L_x_2665:
[----:B------:R-:W-:-:S04]  /*a6d0*/  ULOP3.LUT UR4, UR60, 0x1, URZ, 0xfc, !UPT ;  /* 0x000000013c047892 */ /* 0x000fc8000f8efc3f */
[----:B------:R-:W-:-:S06]  /*a6e0*/  UISETP.NE.AND UP0, UPT, UR4, 0x3, UPT ;  /* 0x000000030400788c */ /* 0x000fcc000bf05270 */
[----:B------:R-:W-:-:S13]  /*a6f0*/  PLOP3.LUT P0, PT, PT, PT, UP0, 0x80, 0x0 ;  /* 0x000000000000781c */ /* 0x000fda0003f0f008 */
[----:B------:R-:W-:Y:S05]  /*a700*/  @!P0 BRA `(.L_x_2754) ;  /* 0x0000000000048947 */ /* 0x000fea0003800000 */
[----:B------:R-:W-:Y:S01]  /*a710*/  BPT.TRAP 0x1 ;  /* 0x000000040000795c */ /* 0x000fe20000300000 */
.L_x_2754:
[----:B------:R-:W-:Y:S01]  /*a720*/  IMAD R84, R18, 0x8, R2 ;  /* 0x0000000812547824 */ /* 0x000fe200078e0202 */
[----:B------:R-:W-:Y:S01]  /*a730*/  SHF.L.U32 R85, R171, 0x1f, RZ ;  /* 0x0000001fab557819 */ /* 0x000fe200000006ff */
[----:B------:R-:W-:Y:S01]  /*a740*/  BSSY B1, `(.L_x_2755) ;  /* 0x0000004000017945 */ /* 0x000fe20003800000 */
[----:B------:R-:W-:Y:S02]  /*a750*/  SHF.R.S32.HI R81, RZ, 0x1f, R80 ;  /* 0x0000001fff517819 */ /* 0x000fe40000011450 */
[----:B------:R-:W0:Y:S02]  /*a760*/  SYNCS.PHASECHK.TRANS64.TRYWAIT P4, [R84+URZ+0x2a890], R85 ;  /* 0x02a89055540075a7 */ /* 0x000e24000808017f */
[----:B0-----:R-:W-:Y:S05]  /*a770*/  @!P4 BRA `(.L_x_2756) ;  /* 0x000001b00074c947 */ /* 0x001fea0003800000 */
.L_x_3041:
[----:B------:R-:W-:Y:S05]  /*a780*/  BSYNC B1 ;  /* 0x0000000000017941 */ /* 0x000fea0003800000 */
.L_x_2755:
        /* <DEDUP_REMOVED lines=25> */
.L_x_3045:
[----:B------:R-:W-:Y:S04]  /*a920*/  BSSY B1, `(.L_x_2758) ;  /* 0x0000026000017945 */ /* 0x000fe80003800000 */
[----:B------:R-:W-:Y:S05]  /*a930*/  @!P4 BRA `(.L_x_2759) ;  /* 0x000000000090c947 */ /* 0x000fea0003800000 */
[----:B------:R-:W-:Y:S01]  /*a940*/  ULDC UR4, c[0x0][0x2f4] ;  /* 0x0000bd0000047ab9 */ /* 0x000fe20000000800 */
[----:B------:R-:W-:Y:S01]  /*a950*/  ULDC.64 UR6, c[0x0][0x208] ;  /* 0x0000820000067ab9 */ /* 0x000fe20000000a00 */
        /* <DEDUP_REMOVED lines=34> */
.L_x_2759:
[----:B------:R-:W-:Y:S05]  /*ab80*/  BSYNC B1 ;  /* 0x0000000000017941 */ /* 0x000fea0003800000 */
.L_x_2758:
[----:B------:R-:W-:-:S03]  /*ab90*/  UMOV UR4, 0xffffffff ;  /* 0xffffffff00047882 */ /* 0x000fc60000000000 */
[----:B------:R-:W-:Y:S05]  /*aba0*/  BRA.DIV UR4, `(.L_x_2760) ;  /* 0x000001ae04c87947 */ /* 0x000fea000b800000 */
[----:B--2---:R2:W0:Y:S04]  /*abb0*/  SHFL.IDX PT, R34, R33, 0x1, 0x1c1f ;  /* 0x003c1f0021227f89 */ /* 0x00442800000e0000 */
[----:B---3--:R2:W3:Y:S02]  /*abc0*/  SHFL.IDX PT, R37, R32, 0x1, 0x1c1f ;  /* 0x003c1f0020257f89 */ /* 0x0084e400000e0000 */
.L_x_3049:
[----:B------:R-:W-:-:S13]  /*abd0*/  ISETP.GE.AND P4, PT, R35, 0x41, PT ;  /* 0x000000412300780c */ /* 0x000fda0003f86270 */
[----:B------:R-:W-:Y:S05]  /*abe0*/  @!P4 BRA `(.L_x_2700) ;  /* 0x000000000090c947 */ /* 0x000fea0003800000 */
[----:B------:R-:W-:Y:S01]  /*abf0*/  ULDC UR4, c[0x0][0x2f4] ;  /* 0x0000bd0000047ab9 */ /* 0x000fe20000000800 */
[----:B------:R-:W-:Y:S01]  /*ac00*/  ULDC.64 UR6, c[0x0][0x208] ;  /* 0x0000820000067ab9 */ /* 0x000fe20000000a00 */
[----:B------:R-:W-:-:S13]  /*ac10*/  ISETP.GE.AND P4, PT, R16, UR4, PT ;  /* 0x0000000410007c0c */ /* 0x000fda000bf86270 */
[----:B----4-:R-:W4:Y:S01]  /*ac20*/  @!P4 LDS.128 R12, [R29+0x2000] ;  /* 0x002000001d0cc984 */ /* 0x010f220000000c00 */
[----:B---3--:R-:W-:-:S04]  /*ac30*/  @!P4 LEA R30, P5, R16, R37, 0x1 ;  /* 0x00000025101ec211 */ /* 0x008fc800078a08ff */
[----:B0-----:R-:W-:Y:S02]  /*ac40*/  @!P4 LEA.HI.X R31, R16, R34, R17, 0x1, P5 ;  /* 0x00000022101fc211 */ /* 0x001fe400028f0c11 */
[----:B------:R-:W-:-:S13]  /*ac50*/  ISETP.GE.AND P5, PT, R163, UR4, PT ;  /* 0x00000004a3007c0c */ /* 0x000fda000bfa6270 */
[----:B------:R-:W-:Y:S01]  /*ac60*/  @!P5 IMAD.SHL.U32 R11, R166, 0x8, RZ ;  /* 0x00000008a60bd824 */ /* 0x000fe200078e00ff */
[----:B----4-:R0:W-:Y:S01]  /*ac70*/  @!P4 ST.E.128 desc[UR6][R30.64], R12 ;  /* 0x0000000c1e00c985 */ /* 0x0101e2000c101d06 */
[----:B------:R-:W-:-:S03]  /*ac80*/  ISETP.GE.AND P4, PT, R164, UR4, PT ;  /* 0x00000004a4007c0c */ /* 0x000fc6000bf86270 */
[----:B------:R-:W3:Y:S01]  /*ac90*/  @!P5 LDS.128 R12, [R28+0x2000] ;  /* 0x002000001c0cd984 */ /* 0x000ee20000000c00 */
[----:B0-----:R-:W-:Y:S02]  /*aca0*/  @!P5 IMAD.MOV.U32 R30, RZ, RZ, R37 ;  /* 0x000000ffff1ed224 */ /* 0x001fe400078e0025 */
[----:B------:R-:W-:Y:S02]  /*acb0*/  @!P5 IMAD.MOV.U32 R31, RZ, RZ, R34 ;  /* 0x000000ffff1fd224 */ /* 0x000fe400078e0022 */
[----:B------:R-:W-:-:S05]  /*acc0*/  @!P5 IMAD.WIDE R30, R11, 0x2, R30 ;  /* 0x000000020b1ed825 */ /* 0x000fca00078e021e */
[----:B------:R-:W-:Y:S01]  /*acd0*/  @!P4 IMAD.SHL.U32 R11, R167, 0x8, RZ ;  /* 0x00000008a70bc824 */ /* 0x000fe200078e00ff */
[----:B---3--:R0:W-:Y:S01]  /*ace0*/  @!P5 ST.E.128 desc[UR6][R30.64], R12 ;  /* 0x0000000c1e00d985 */ /* 0x0081e2000c101d06 */
[----:B------:R-:W-:-:S03]  /*acf0*/  ISETP.GE.AND P5, PT, R19, UR4, PT ;  /* 0x0000000413007c0c */ /* 0x000fc6000bfa6270 */
[----:B------:R-:W3:Y:S01]  /*ad00*/  @!P4 LDS.128 R12, [R29+0x5000] ;  /* 0x005000001d0cc984 */ /* 0x000ee20000000c00 */
[----:B0-----:R-:W-:Y:S02]  /*ad10*/  @!P4 IMAD.MOV.U32 R30, RZ, RZ, R37 ;  /* 0x000000ffff1ec224 */ /* 0x001fe400078e0025 */
[----:B------:R-:W-:Y:S02]  /*ad20*/  @!P4 IMAD.MOV.U32 R31, RZ, RZ, R34 ;  /* 0x000000ffff1fc224 */ /* 0x000fe400078e0022 */
[----:B------:R-:W-:-:S05]  /*ad30*/  @!P4 IMAD.WIDE R30, R11, 0x2, R30 ;  /* 0x000000020b1ec825 */ /* 0x000fca00078e021e */
[----:B---3--:R0:W-:Y:S04]  /*ad40*/  @!P4 ST.E.128 desc[UR6][R30.64], R12 ;  /* 0x0000000c1e00c985 */ /* 0x0081e8000c101d06 */
[----:B------:R-:W3:Y:S01]  /*ad50*/  @!P5 LDS.128 R12, [R28+0x5000] ;  /* 0x005000001c0cd984 */ /* 0x000ee20000000c00 */
[----:B0-----:R-:W-:-:S04]  /*ad60*/  @!P5 LEA R30, P4, R19, R37, 0x1 ;  /* 0x00000025131ed211 */ /* 0x001fc800078808ff */
[----:B------:R-:W-:Y:S02]  /*ad70*/  @!P5 LEA.HI.X R31, R19, R34, R169, 0x1, P4 ;  /* 0x00000022131fd211 */ /* 0x000fe400020f0ca9 */
[----:B------:R-:W-:-:S03]  /*ad80*/  ISETP.GE.AND P4, PT, R22, UR4, PT ;  /* 0x0000000416007c0c */ /* 0x000fc6000bf86270 */
[----:B---3--:R0:W-:Y:S10]  /*ad90*/  @!P5 ST.E.128 desc[UR6][R30.64], R12 ;  /* 0x0000000c1e00d985 */ /* 0x0081f4000c101d06 */
[----:B------:R-:W3:Y:S01]  /*ada0*/  @!P4 LDS.128 R12, [R29+0x8000] ;  /* 0x008000001d0cc984 */ /* 0x000ee20000000c00 */
[----:B0-----:R-:W-:-:S04]  /*adb0*/  @!P4 LEA R30, P5, R22, R37, 0x1 ;  /* 0x00000025161ec211 */ /* 0x001fc800078a08ff */
[----:B------:R-:W-:Y:S02]  /*adc0*/  @!P4 LEA.HI.X R31, R22, R34, R180, 0x1, P5 ;  /* 0x00000022161fc211 */ /* 0x000fe400028f0cb4 */
[----:B------:R-:W-:-:S03]  /*add0*/  ISETP.GE.AND P5, PT, R23, UR4, PT ;  /* 0x0000000417007c0c */ /* 0x000fc6000bfa6270 */
[----:B---3--:R-:W-:Y:S10]  /*ade0*/  @!P4 ST.E.128 desc[UR6][R30.64], R12 ;  /* 0x0000000c1e00c985 */ /* 0x008ff4000c101d06 */
[----:B------:R0:W3:Y:S02]  /*adf0*/  @!P5 LDS.128 R12, [R28+0x8000] ;  /* 0x008000001c0cd984 */ /* 0x0000e40000000c00 */
[----:B0-----:R-:W-:-:S04]  /*ae00*/  @!P5 LEA R28, P4, R23, R37, 0x1 ;  /* 0x00000025171cd211 */ /* 0x001fc800078808ff */
[----:B------:R-:W-:-:S05]  /*ae10*/  @!P5 LEA.HI.X R29, R23, R34, R179, 0x1, P4 ;  /* 0x00000022171dd211 */ /* 0x000fca00020f0cb3 */
[----:B---3--:R0:W-:Y:S04]  /*ae20*/  @!P5 ST.E.128 desc[UR6][R28.64], R12 ;  /* 0x0000000c1c00d985 */ /* 0x0081e8000c101d06 */
.L_x_2700:
[----:B------:R-:W-:Y:S05]  /*ae30*/  BSYNC B0 ;  /* 0x0000000000007941 */ /* 0x000fea0003800000 */
.L_x_2664:
        /* <DEDUP_REMOVED lines=17> */
.L_x_2762:
[----:B------:R-:W-:Y:S05]  /*af50*/  BSYNC B0 ;  /* 0x0000000000007941 */ /* 0x000fea0003800000 */
.L_x_2761:
[----:B------:R-:W3:Y:S01]  /*af60*/  SYNCS.PHASECHK.TRANS64.TRYWAIT P0, [R84+URZ+0x2a8b0], R85 ;  /* 0x02a8b055540075a7 */ /* 0x000ee2000800017f */
[----:B------:R-:W-:Y:S04]  /*af70*/  BSSY B0, `(.L_x_2763) ;  /* 0x0000002000007945 */ /* 0x000fe80003800000 */
[----:B---3--:R-:W-:Y:S05]  /*af80*/  @!P0 BRA `(.L_x_2764) ;  /* 0x000001ac001c8947 */ /* 0x008fea0003800000 */
.L_x_3050:
[----:B------:R-:W-:Y:S05]  /*af90*/  BSYNC B0 ;  /* 0x0000000000007941 */ /* 0x000fea0003800000 */
.L_x_2763:
        /* <DEDUP_REMOVED lines=26> */
[----:B------:R-:W-:Y:S01]  /*b140*/  ISETP.NE.AND P5, PT, R3, RZ, PT ;  /* 0x000000ff0300720c */ /* 0x000fe20003fa5270 */
[----:B------:R-:W-:-:S12]  /*b150*/  ULDC.64 UR4, c[0x0][0x208] ;  /* 0x0000820000047ab9 */ /* 0x000fd80000000a00 */
        /* <DEDUP_REMOVED lines=19> */
.L_x_2766:
[----:B------:R-:W-:Y:S05]  /*b290*/  BSYNC B0 ;  /* 0x0000000000007941 */ /* 0x000fea0003800000 */
.L_x_2765:
[----:B------:R-:W-:Y:S01]  /*b2a0*/  ISETP.GE.AND P0, PT, R83, 0x41, PT ;  /* 0x000000415300780c */ /* 0x000fe20003f06270 */
[----:B--2-4-:R2:W4:Y:S01]  /*b2b0*/  SHFL.IDX PT, R29, R32, 0x1, 0x1c1f ;  /* 0x003c1f00201d7f89 */ /* 0x01452200000e0000 */
[----:B------:R-:W-:Y:S03]  /*b2c0*/  BSSY B0, `(.L_x_2767) ;  /* 0x0000018000007945 */ /* 0x000fe60003800000 */
[----:B-1----:R2:W1:Y:S08]  /*b2d0*/  SHFL.IDX PT, R28, R27, 0x1, 0x1c1f ;  /* 0x003c1f001b1c7f89 */ /* 0x00247000000e0000 */
[----:B--2---:R-:W-:Y:S05]  /*b2e0*/  @!P0 BRA `(.L_x_2768) ;  /* 0x0000000000548947 */ /* 0x004fea0003800000 */
[----:B------:R-:W-:Y:S01]  /*b2f0*/  ISETP.NE.AND P5, PT, R3, RZ, PT ;  /* 0x000000ff0300720c */ /* 0x000fe20003fa5270 */
[----:B------:R-:W-:-:S12]  /*b300*/  ULDC.64 UR4, c[0x0][0x208] ;  /* 0x0000820000047ab9 */ /* 0x000fd80000000a00 */
        /* <DEDUP_REMOVED lines=19> */
.L_x_2768:
[----:B------:R-:W-:Y:S05]  /*b440*/  BSYNC B0 ;  /* 0x0000000000007941 */ /* 0x000fea0003800000 */
.L_x_2767:
        /* <DEDUP_REMOVED lines=18> */
.L_x_2659:
[----:B------:R-:W2:Y:S01]  /*b570*/  LDC R0, c[0x0][0x448] ;  /* 0x00011200ff007b82 */ /* 0x000ea20000000800 */
[----:B------:R-:W-:Y:S01]  /*b580*/  VIADD R3, R186, 0x7f ;  /* 0x0000007fba037836 */ /* 0x000fe20000000000 */
[----:B------:R-:W-:Y:S01]  /*b590*/  BSSY B0, `(.L_x_2770) ;  /* 0x0000010000007945 */ /* 0x000fe20003800000 */
[----:B------:R-:W-:Y:S01]  /*b5a0*/  IMAD.MOV.U32 R72, RZ, RZ, RZ ;  /* 0x000000ffff487224 */ /* 0x000fe200078e00ff */
[----:B--2---:R-:W-:-:S13]  /*b5b0*/  ISETP.NE.AND P1, PT, R0, 0x1, PT ;  /* 0x000000010000780c */ /* 0x004fda0003f25270 */
[----:B------:R-:W2:Y:S08]  /*b5c0*/  @P1 LDC R0, c[0x0][0x44c] ;  /* 0x00011300ff001b82 */ /* 0x000eb00000000800 */
[----:B------:R-:W3:Y:S01]  /*b5d0*/  @P1 LDC R5, c[0x0][0x450] ;  /* 0x00011400ff051b82 */ /* 0x000ee20000000800 */
[----:B--2---:R-:W-:-:S05]  /*b5e0*/  @P1 IMAD.HI.U32 R0, R3, R0, RZ ;  /* 0x0000000003001227 */ /* 0x004fca00078e00ff */
[----:B---3--:R-:W-:-:S05]  /*b5f0*/  @P1 SHF.R.U32.HI R3, RZ, R5, R0 ;  /* 0x00000005ff031219 */ /* 0x008fca0000011600 */
[----:B------:R-:W-:-:S04]  /*b600*/  IMAD.IADD R3, R218, 0x1, R3 ;  /* 0x00000001da037824 */ /* 0x000fc800078e0203 */
[----:B------:R-:W-:-:S05]  /*b610*/  IMAD.HI R3, R3, 0x2aaaaaab, RZ ;  /* 0x2aaaaaab03037827 */ /* 0x000fca00078e02ff */
[----:B------:R-:W-:-:S04]  /*b620*/  SHF.R.U32.HI R0, RZ, 0x1f, R3 ;  /* 0x0000001fff007819 */ /* 0x000fc80000011603 */
[----:B------:R-:W-:-:S04]  /*b630*/  LEA.HI.SX32 R0, R3, R0, 0x1c ;  /* 0x0000000003007211 */ /* 0x000fc800078fe2ff */
[----:B------:R-:W-:-:S04]  /*b640*/  VIMNMX R219, R219, R0, PT ;  /* 0x00000000dbdb7248 */ /* 0x000fc80003fe0100 */
[----:B------:R-:W-:Y:S01]  /*b650*/  ISETP.GE.AND P1, PT, R219, 0x1, PT ;  /* 0x00000001db00780c */ /* 0x000fe20003f26270 */
[----:B------:R-:W-:-:S12]  /*b660*/  @P0 BRA `(.L_x_2771) ;  /* 0x0000000000080947 */ /* 0x000fd80003800000 */
[----:B------:R-:W2:Y:S02]  /*b670*/  FENCE.VIEW.ASYNC.G ;  /* 0x00000000000073c6 */ /* 0x000ea40000000100 */
[----:B--2---:R-:W-:Y:S06]  /*b680*/  BAR.ARV 0xc, 0x180 ;  /* 0x0306000000007b1d */ /* 0x004fec0000002000 */
.L_x_2771:
[----:B------:R-:W-:Y:S05]  /*b690*/  BSYNC B0 ;  /* 0x0000000000007941 */ /* 0x000fea0003800000 */
.L_x_2770:
[----:B------:R-:W-:Y:S04]  /*b6a0*/  BSSY B0, `(.L_x_2772) ;  /* 0x000001f000007945 */ /* 0x000fe80003800000 */
[----:B------:R-:W-:Y:S05]  /*b6b0*/  @!P1 BRA `(.L_x_2773) ;  /* 0x0000000000749947 */ /* 0x000fea0003800000 */
[----:B------:R-:W-:Y:S01]  /*b6c0*/  ISETP.NE.AND P0, PT, R194, RZ, PT ;  /* 0x000000ffc200720c */ /* 0x000fe20003f05270 */
[----:B------:R-:W-:-:S03]  /*b6d0*/  ULDC UR4, c[0x0][0x9f0] ;  /* 0x00027c0000047ab9 */ /* 0x000fc60000000800 */
[----:B------:R-:W-:-:S04]  /*b6e0*/  SEL R9, R194, UR4, P0 ;  /* 0x00000004c2097c07 */ /* 0x000fc80008000000 */
[-C--:B------:R-:W-:Y:S02]  /*b6f0*/  IABS R6, R9.reuse ;  /* 0x0000000900067213 */ /* 0x080fe40000000000 */
[----:B------:R-:W-:Y:S02]  /*b700*/  IADD3 R0, R9, -0x1, R219 ;  /* 0xffffffff09007810 */ /* 0x000fe40007ffe0db */
[----:B------:R-:W2:Y:S01]  /*b710*/  I2F.RP R3, R6 ;  /* 0x0000000600037306 */ /* 0x000ea20000209400 */
[-C--:B------:R-:W-:Y:S02]  /*b720*/  IABS R10, R9.reuse ;  /* 0x00000009000a7213 */ /* 0x080fe40000000000 */
        /* <DEDUP_REMOVED lines=22> */
.L_x_2773:
[----:B------:R-:W-:Y:S05]  /*b890*/  BSYNC B0 ;  /* 0x0000000000007941 */ /* 0x000fea0003800000 */
.L_x_2772:
        /* <DEDUP_REMOVED lines=41> */
[----:B--2---:R-:W2:Y:S02]  /*bb30*/  SHFL.IDX PT, R0, R0, RZ, 0x1f ;  /* 0x00001fff00007589 */ /* 0x004ea400000e0000 */
[----:B--2---:R-:W-:-:S04]  /*bb40*/  LEA.HI R3, R0, R0, RZ, 0x1 ;  /* 0x0000000000037211 */ /* 0x004fc800078f08ff */
[----:B------:R-:W-:-:S05]  /*bb50*/  LOP3.LUT R3, R3, 0x1e, RZ, 0xc0, !PT ;  /* 0x0000001e03037812 */ /* 0x000fca00078ec0ff */
        /* <DEDUP_REMOVED lines=20> */
[----:B012-45:R-:W-:Y:S05]  /*bca0*/  CALL.ABS.NOINC R14 ;  /* 0x000000000e007343 */ /* 0x037fea0003c00000 */
.L_x_2775:
        /* <DEDUP_REMOVED lines=12> */
.L_x_2779:
[----:B---3--:R3:W0:Y:S02]  /*bd70*/  SYNCS.PHASECHK.TRANS64.TRYWAIT P0, [R2+URZ+0x2a800], R3 ;  /* 0x02a80003020075a7 */ /* 0x008624000800017f */
[----:B0-----:R-:W-:Y:S05]  /*bd80*/  @!P0 NANOSLEEP.SYNCS 0x989680 ;  /* 0x009896800000895d */ /* 0x001fea0003900000 */
[----:B------:R-:W0:Y:S02]  /*bd90*/  @!P0 SYNCS.PHASECHK.TRANS64 P0, [R2+URZ+0x2a800], R3 ;  /* 0x02a80003020085a7 */ /* 0x000e24000800007f */
[----:B0-----:R-:W-:Y:S05]  /*bda0*/  @!P0 BRA `(.L_x_2779) ;  /* 0xfffffffc00f08947 */ /* 0x001fea000383ffff */
.L_x_2778:
[----:B------:R-:W-:Y:S05]  /*bdb0*/  BSYNC B0 ;  /* 0x0000000000007941 */ /* 0x000fea0003800000 */
.L_x_2777:
[----:B------:R-:W-:Y:S05]  /*bdc0*/  BRA `(.L_x_2780) ;  /* 0x0000007400647947 */ /* 0x000fea0003800000 */
.L_x_2776:
[----:B------:R-:W-:Y:S01]  /*bdd0*/  ULOP3.LUT UP0, URZ, UR61, 0x3ff, URZ, 0xc0, !UPT ;  /* 0x000003ff3d3f7892 */ /* 0x000fe2000f80c03f */
[----:B-----5:R-:W-:Y:S01]  /*bde0*/  SHF.R.S32.HI R0, RZ, 0x1f, R140 ;  /* 0x0000001fff007819 */ /* 0x020fe2000001148c */
[----:B------:R-:W-:Y:S01]  /*bdf0*/  ULDC.64 UR4, c[0x0][0x3f8] ;  /* 0x0000fe0000047ab9 */ /* 0x000fe20000000a00 */
[----:B------:R-:W-:Y:S01]  /*be00*/  ULDC.64 UR6, c[0x0][0x408] ;  /* 0x0001020000067ab9 */ /* 0x000fe20000000a00 */
[----:B------:R-:W-:Y:S02]  /*be10*/  IMAD.WIDE.U32 R24, R140, UR4, RZ ;  /* 0x000000048c187c25 */ /* 0x000fe4000f8e00ff */
[----:B------:R-:W-:Y:S02]  /*be20*/  PLOP3.LUT P0, PT, PT, PT, UP0, 0x80, 0x0 ;  /* 0x000000000000781c */ /* 0x000fe40003f0f008 */
[C---:B------:R-:W-:Y:S02]  /*be30*/  IMAD R3, R0.reuse, UR4, RZ ;  /* 0x0000000400037c24 */ /* 0x040fe4000f8e02ff */
[----:B------:R-:W-:-:S02]  /*be40*/  IMAD R5, R0, UR6, RZ ;  /* 0x0000000600057c24 */ /* 0x000fc4000f8e02ff */
[C---:B------:R-:W-:Y:S02]  /*be50*/  IMAD R3, R140.reuse, UR5, R3 ;  /* 0x000000058c037c24 */ /* 0x040fe4000f8e0203 */
[C---:B------:R-:W-:Y:S02]  /*be60*/  IMAD R5, R140.reuse, UR7, R5 ;  /* 0x000000078c057c24 */ /* 0x040fe4000f8e0205 */
[----:B------:R-:W-:-:S04]  /*be70*/  IMAD.WIDE.U32 R140, R140, UR6, RZ ;  /* 0x000000068c8c7c25 */ /* 0x000fc8000f8e00ff */
[----:B------:R-:W-:Y:S02]  /*be80*/  IMAD.IADD R49, R3, 0x1, R25 ;  /* 0x0000000103317824 */ /* 0x000fe400078e0219 */
[----:B0-----:R-:W-:Y:S01]  /*be90*/  IMAD.IADD R27, R5, 0x1, R141 ;  /* 0x00000001051b7824 */ /* 0x001fe200078e028d */
[----:B------:R-:W-:Y:S06]  /*bea0*/  @!P0 BRA `(.L_x_2781) ;  /* 0x0000000000408947 */ /* 0x000fec0003800000 */
        /* <DEDUP_REMOVED lines=15> */
[----:B01--4-:R-:W-:Y:S05]  /*bfa0*/  CALL.ABS.NOINC R14 ;  /* 0x000000000e007343 */ /* 0x013fea0003c00000 */
.L_x_2781:
[----:B------:R-:W-:Y:S01]  /*bfb0*/  ULDC.U8 UR4, c[0x0][0x410] ;  /* 0x0001040000047ab9 */ /* 0x000fe20000000000 */
[----:B------:R-:W-:Y:S01]  /*bfc0*/  BSSY B0, `(.L_x_2782) ;  /* 0x0000731000007945 */ /* 0x000fe20003800000 */
[----:B------:R-:W-:Y:S01]  /*bfd0*/  ISETP.NE.AND P0, PT, RZ, UR4, PT ;  /* 0x00000004ff007c0c */ /* 0x000fe2000bf05270 */
[----:B------:R-:W-:-:S12]  /*bfe0*/  IMAD.IADD R64, R170, 0x1, R186 ;  /* 0x00000001aa407824 */ /* 0x000fd800078e02ba */
[----:B------:R-:W-:Y:S05]  /*bff0*/  @!P0 BRA `(.L_x_2783) ;  /* 0x0000003800908947 */ /* 0x000fea0003800000 */
[----:B------:R-:W0:Y:S01]  /*c000*/  LDC R10, c[0x0][0x448] ;  /* 0x00011200ff0a7b82 */ /* 0x000e220000000800 */
        /* <DEDUP_REMOVED lines=10> */
[----:B0-----:R-:W-:-:S13]  /*c0b0*/  ISETP.NE.AND P0, PT, R10, 0x1, PT ;  /* 0x000000010a00780c */ /* 0x001fda0003f05270 */
[----:B------:R-:W0:Y:S08]  /*c0c0*/  @P0 LDC R0, c[0x0][0x44c] ;  /* 0x00011300ff000b82 */ /* 0x000e300000000800 */
[----:B------:R-:W2:Y:S01]  /*c0d0*/  @P0 LDC R5, c[0x0][0x450] ;  /* 0x00011400ff050b82 */ /* 0x000ea20000000800 */
[----:B0-----:R-:W-:-:S05]  /*c0e0*/  @P0 IMAD.HI.U32 R0, R3, R0, RZ ;  /* 0x0000000003000227 */ /* 0x001fca00078e00ff */
[----:B--2---:R-:W-:Y:S01]  /*c0f0*/  @P0 SHF.R.U32.HI R3, RZ, R5, R0 ;  /* 0x00000005ff030219 */ /* 0x004fe20000011600 */
        /* <DEDUP_REMOVED lines=18> */
[----:B------:R0:W2:Y:S04]  /*c220*/  SHFL.IDX PT, R3, R0, RZ, 0x1c1f ;  /* 0x001c1fff00037589 */ /* 0x0000a800000e0000 */
[----:B------:R0:W3:Y:S04]  /*c230*/  SHFL.IDX PT, R6, R65, RZ, 0x1c1f ;  /* 0x001c1fff41067589 */ /* 0x0000e800000e0000 */
[----:B------:R0:W0:Y:S04]  /*c240*/  SHFL.IDX PT, R9, R63, RZ, 0x1c1f ;  /* 0x001c1fff3f097589 */ /* 0x00002800000e0000 */
[----:B------:R0:W0:Y:S02]  /*c250*/  SHFL.IDX PT, R8, R62, RZ, 0x1c1f ;  /* 0x001c1fff3e087589 */ /* 0x00002400000e0000 */
.L_x_3056:
        /* <DEDUP_REMOVED lines=20> */
[----:B------:R-:W-:Y:S01]  /*c3a0*/  ISETP.GE.AND P2, PT, R173, UR4, PT ;  /* 0x00000004ad007c0c */ /* 0x000fe2000bf46270 */
[----:B------:R-:W-:Y:S01]  /*c3b0*/  ULDC.64 UR6, c[0x0][0x208] ;  /* 0x0000820000067ab9 */ /* 0x000fe20000000a00 */
        /* <DEDUP_REMOVED lines=8> */
[-C--:B-1-3--:R-:W-:Y:S01]  /*c440*/  @!P3 IADD3 R28, P6, R6, R27.reuse, RZ ;  /* 0x0000001b061cb210 */ /* 0x08afe20007fde0ff */
[----:B------:R-:W-:Y:S01]  /*c450*/  @!P0 IMAD.SHL.U32 R7, R172, 0x2, RZ ;  /* 0x00000002ac078824 */ /* 0x000fe200078e00ff */
[----:B0-----:R-:W-:Y:S01]  /*c460*/  @!P3 IADD3 R26, P5, R8, R27, RZ ;  /* 0x0000001b081ab210 */ /* 0x001fe20007fbe0ff */
[----:B--2---:R-:W-:Y:S01]  /*c470*/  @!P4 IMAD.MOV.U32 R5, RZ, RZ, R3 ;  /* 0x000000ffff05c224 */ /* 0x004fe200078e0003 */
[----:B------:R-:W-:Y:S01]  /*c480*/  @!P0 SHF.L.U64.HI R36, R172, 0x1, R73 ;  /* 0x00000001ac248819 */ /* 0x000fe20000010249 */
[--C-:B----4-:R-:W-:Y:S01]  /*c490*/  @!P3 IMAD.X R29, R3, 0x1, R10.reuse, P6 ;  /* 0x00000001031db824 */ /* 0x110fe200030e060a */
[-C--:B------:R-:W-:Y:S01]  /*c4a0*/  @!P2 IADD3 R24, P6, R6, R21.reuse, RZ ;  /* 0x000000150618a210 */ /* 0x080fe20007fde0ff */
[----:B------:R-:W-:Y:S01]  /*c4b0*/  @!P3 IMAD.X R27, R9, 0x1, R10, P5 ;  /* 0x00000001091bb824 */ /* 0x000fe200028e060a */
[----:B------:R-:W-:-:S02]  /*c4c0*/  @!P2 IADD3 R20, P5, R8, R21, RZ ;  /* 0x000000150814a210 */ /* 0x000fc40007fbe0ff */
[----:B------:R-:W-:Y:S01]  /*c4d0*/  @!P1 SHF.L.U64.HI R10, R174, 0x1, R75 ;  /* 0x00000001ae0a9819 */ /* 0x000fe2000001024b */
[--C-:B------:R-:W-:Y:S01]  /*c4e0*/  @!P2 IMAD.X R25, R3, 0x1, R4.reuse, P6 ;  /* 0x000000010319a824 */ /* 0x100fe200030e0604 */
[-C--:B------:R-:W-:Y:S01]  /*c4f0*/  @!P1 IADD3 R14, P6, R6, R13.reuse, RZ ;  /* 0x0000000d060e9210 */ /* 0x080fe20007fde0ff */
[----:B------:R-:W-:Y:S01]  /*c500*/  @!P2 IMAD.X R21, R9, 0x1, R4, P5 ;  /* 0x000000010915a824 */ /* 0x000fe200028e0604 */
[----:B------:R-:W-:Y:S01]  /*c510*/  ISETP.GE.AND P5, PT, R176, UR4, PT ;  /* 0x00000004b0007c0c */ /* 0x000fe2000bfa6270 */
[----:B------:R-:W-:Y:S02]  /*c520*/  @!P4 IMAD.MOV.U32 R4, RZ, RZ, R6 ;  /* 0x000000ffff04c224 */ /* 0x000fe400078e0006 */
[----:B------:R-:W-:Y:S01]  /*c530*/  @!P1 IMAD.X R15, R3, 0x1, R10, P6 ;  /* 0x00000001030f9824 */ /* 0x000fe200030e060a */
[----:B------:R-:W-:Y:S01]  /*c540*/  @!P1 IADD3 R12, P6, R8, R13, RZ ;  /* 0x0000000d080c9210 */ /* 0x000fe20007fde0ff */
[----:B------:R-:W-:-:S03]  /*c550*/  @!P4 IMAD.WIDE R32, R160, 0x2, R4 ;  /* 0x00000002a020c825 */ /* 0x000fc600078e0204 */
[----:B------:R-:W-:Y:S01]  /*c560*/  @!P1 IADD3.X R13, R9, R10, RZ, P6, !PT ;  /* 0x0000000a090d9210 */ /* 0x000fe200037fe4ff */
[----:B------:R-:W-:Y:S01]  /*c570*/  @!P4 IMAD.MOV.U32 R4, RZ, RZ, R8 ;  /* 0x000000ffff04c224 */ /* 0x000fe200078e0008 */
[----:B------:R-:W-:Y:S01]  /*c580*/  @!P0 IADD3 R10, P6, R6, R7, RZ ;  /* 0x00000007060a8210 */ /* 0x000fe20007fde0ff */
[----:B------:R-:W-:Y:S01]  /*c590*/  @!P4 IMAD.MOV.U32 R5, RZ, RZ, R9 ;  /* 0x000000ffff05c224 */ /* 0x000fe200078e0009 */
[----:B------:R0:W5:Y:S01]  /*c5a0*/  @!P4 LD.E.64 R60, desc[UR6][R32.64] ;  /* 0x00000006203cc980 */ /* 0x000162000c101b00 */
[----:B------:R-:W-:-:S04]  /*c5b0*/  @!P4 IMAD.WIDE R30, R160, 0x2, R4 ;  /* 0x00000002a01ec825 */ /* 0x000fc800078e0204 */
[--C-:B------:R-:W-:Y:S01]  /*c5c0*/  @!P0 IMAD.X R11, R3, 0x1, R36.reuse, P6 ;  /* 0x00000001030b8824 */ /* 0x100fe200030e0624 */
[----:B------:R-:W-:Y:S01]  /*c5d0*/  @!P0 IADD3 R4, P6, R8, R7, RZ ;  /* 0x0000000708048210 */ /* 0x000fe20007fde0ff */
[C---:B------:R-:W-:Y:S01]  /*c5e0*/  @!P5 IMAD.SHL.U32 R7, R176.reuse, 0x2, RZ ;  /* 0x00000002b007d824 */ /* 0x040fe200078e00ff */
[----:B------:R0:W5:Y:S01]  /*c5f0*/  @!P4 LD.E.64 R58, desc[UR6][R30.64] ;  /* 0x000000061e3ac980 */ /* 0x000162000c101b00 */
[----:B------:R-:W-:Y:S02]  /*c600*/  @!P5 SHF.L.U64.HI R34, R176, 0x1, R223 ;  /* 0x00000001b022d819 */ /* 0x000fe400000102df */
[----:B------:R-:W-:Y:S01]  /*c610*/  @!P0 IMAD.X R5, R9, 0x1, R36, P6 ;  /* 0x0000000109058824 */ /* 0x000fe200030e0624 */
[-C--:B------:R-:W-:Y:S02]  /*c620*/  @!P5 IADD3 R6, P4, R6, R7.reuse, RZ ;  /* 0x000000070606d210 */ /* 0x080fe40007f9e0ff */
[----:B------:R-:W-:Y:S02]  /*c630*/  @!P5 IADD3 R8, P6, R8, R7, RZ ;  /* 0x000000070808d210 */ /* 0x000fe40007fde0ff */
        /* <DEDUP_REMOVED lines=22> */
.L_x_2786:
[----:B------:R-:W-:Y:S05]  /*c7a0*/  BSYNC B1 ;  /* 0x0000000000017941 */ /* 0x000fea0003800000 */
.L_x_2785:
[----:B--2--5:R-:W-:Y:S01]  /*c7b0*/  IMAD.MOV.U32 R3, RZ, RZ, R58 ;  /* 0x000000ffff037224 */ /* 0x024fe200078e003a */
[----:B------:R-:W-:Y:S01]  /*c7c0*/  UMOV UR4, 0xffffffff ;  /* 0xffffffff00047882 */ /* 0x000fe20000000000 */
[----:B0-----:R-:W-:Y:S01]  /*c7d0*/  IMAD.MOV.U32 R4, RZ, RZ, R59 ;  /* 0x000000ffff047224 */ /* 0x001fe200078e003b */
[----:B------:R-:W-:Y:S01]  /*c7e0*/  CS2R R30, SRZ ;  /* 0x00000000001e7805 */ /* 0x000fe2000001ff00 */
[----:B------:R-:W-:Y:S01]  /*c7f0*/  IMAD.MOV.U32 R5, RZ, RZ, R54 ;  /* 0x000000ffff057224 */ /* 0x000fe200078e0036 */
        /* <DEDUP_REMOVED lines=23> */
[----:B------:R-:W-:-:S02]  /*c970*/  IMAD.MOV.U32 R5, RZ, RZ, R56 ;  /* 0x000000ffff057224 */ /* 0x000fc400078e0038 */
        /* <DEDUP_REMOVED lines=19> */
[----:B------:R-:W-:Y:S02]  /*cab0*/  PRMT R70, R5, 0x7610, R70 ;  /* 0x0000761005467816 */ /* 0x000fe40000000046 */
[----:B------:R-:W-:Y:S01]  /*cac0*/  PRMT R71, R6, 0x7610, R71 ;  /* 0x0000761006477816 */ /* 0x000fe20000000047 */
[----:B------:R-:W-:Y:S06]  /*cad0*/  BRA.DIV UR4, `(.L_x_2787) ;  /* 0x0000019204d07947 */ /* 0x000fec000b800000 */
[----:B------:R-:W0:Y:S04]  /*cae0*/  SHFL.IDX PT, R0, R0, 0x1, 0x1c1f ;  /* 0x003c1f0000007f89 */ /* 0x000e2800000e0000 */
[----:B------:R-:W2:Y:S04]  /*caf0*/  SHFL.IDX PT, R65, R65, 0x1, 0x1c1f ;  /* 0x003c1f0041417f89 */ /* 0x000ea800000e0000 */
[----:B------:R-:W3:Y:S04]  /*cb00*/  SHFL.IDX PT, R63, R63, 0x1, 0x1c1f ;  /* 0x003c1f003f3f7f89 */ /* 0x000ee800000e0000 */
[----:B------:R-:W0:Y:S02]  /*cb10*/  SHFL.IDX PT, R62, R62, 0x1, 0x1c1f ;  /* 0x003c1f003e3e7f89 */ /* 0x000e2400000e0000 */
.L_x_3062:
        /* <DEDUP_REMOVED lines=14> */
[----:B-1--4-:R-:W-:-:S02]  /*cc00*/  CS2R R28, SRZ ;  /* 0x00000000001c7805 */ /* 0x012fc4000001ff00 */
        /* <DEDUP_REMOVED lines=12> */
[----:B------:R-:W-:-:S05]  /*ccd0*/  ISETP.GE.AND P1, PT, R172, UR4, PT ;  /* 0x00000004ac007c0c */ /* 0x000fca000bf26270 */
[C---:B------:R-:W-:Y:S01]  /*cce0*/  @!P4 IMAD.SHL.U32 R24, R175.reuse, 0x2, RZ ;  /* 0x00000002af18c824 */ /* 0x040fe200078e00ff */
[----:B------:R-:W-:-:S03]  /*ccf0*/  @!P4 SHF.L.U64.HI R76, R175, 0x1, R76 ;  /* 0x00000001af4cc819 */ /* 0x000fc6000001024c */
[C---:B------:R-:W-:Y:S01]  /*cd00*/  @!P3 IMAD.SHL.U32 R14, R173.reuse, 0x2, RZ ;  /* 0x00000002ad0eb824 */ /* 0x040fe200078e00ff */
[----:B------:R-:W-:Y:S01]  /*cd10*/  @!P3 SHF.L.U64.HI R74, R173, 0x1, R74 ;  /* 0x00000001ad4ab819 */ /* 0x000fe2000001024a */
[----:B------:R-:W-:Y:S01]  /*cd20*/  @!P2 IMAD.SHL.U32 R10, R174, 0x2, RZ ;  /* 0x00000002ae0aa824 */ /* 0x000fe200078e00ff */
[CC--:B--2---:R-:W-:Y:S01]  /*cd30*/  @!P4 IADD3 R26, P5, R65.reuse, R24.reuse, RZ ;  /* 0x00000018411ac210 */ /* 0x0c4fe20007fbe0ff */
[----:B------:R-:W-:Y:S01]  /*cd40*/  @!P1 IMAD.SHL.U32 R4, R172, 0x2, RZ ;  /* 0x00000002ac049824 */ /* 0x000fe200078e00ff */
[----:B0-----:R-:W-:Y:S02]  /*cd50*/  @!P4 IADD3 R24, P6, R62, R24, RZ ;  /* 0x000000183e18c210 */ /* 0x001fe40007fde0ff */
[----:B------:R-:W-:Y:S01]  /*cd60*/  @!P2 SHF.L.U64.HI R75, R174, 0x1, R75 ;  /* 0x00000001ae4ba819 */ /* 0x000fe2000001024b */
[--C-:B------:R-:W-:Y:S01]  /*cd70*/  @!P4 IMAD.X R27, R0, 0x1, R76.reuse, P5 ;  /* 0x00000001001bc824 */ /* 0x100fe200028e064c */
        /* <DEDUP_REMOVED lines=31> */
[----:B------:R-:W-:Y:S01]  /*cf70*/  @!P5 IMAD.X R7, R0, 0x1, R32, P6 ;  /* 0x000000010007d824 */ /* 0x000fe200030e0620 */
[----:B------:R-:W-:Y:S02]  /*cf80*/  @!P5 IADD3 R62, P6, R62, R33, RZ ;  /* 0x000000213e3ed210 */ /* 0x000fe40007fde0ff */
[----:B0-----:R-:W-:-:S03]  /*cf90*/  CS2R R26, SRZ ;  /* 0x00000000001a7805 */ /* 0x001fc6000001ff00 */
[----:B------:R-:W-:Y:S01]  /*cfa0*/  @!P5 IMAD.X R63, R63, 0x1, R32, P6 ;  /* 0x000000013f3fd824 */ /* 0x000fe200030e0620 */
[----:B------:R-:W-:Y:S02]  /*cfb0*/  CS2R R32, SRZ ;  /* 0x0000000000207805 */ /* 0x000fe4000001ff00 */
[----:B-1----:R-:W-:Y:S01]  /*cfc0*/  CS2R R20, SRZ ;  /* 0x0000000000147805 */ /* 0x002fe2000001ff00 */
[----:B------:R0:W5:Y:S04]  /*cfd0*/  @!P3 LD.E.64 R26, desc[UR6][R14.64] ;  /* 0x000000060e1ab980 */ /* 0x000168000c101b00 */
[----:B------:R1:W5:Y:S04]  /*cfe0*/  @!P4 LD.E.64 R32, desc[UR6][R24.64] ;  /* 0x000000061820c980 */ /* 0x000368000c101b00 */
[----:B------:R2:W5:Y:S01]  /*cff0*/  @!P2 LD.E.64 R20, desc[UR6][R10.64] ;  /* 0x000000060a14a980 */ /* 0x000562000c101b00 */
[----:B0-----:R-:W-:-:S02]  /*d000*/  CS2R R14, SRZ ;  /* 0x00000000000e7805 */ /* 0x001fc4000001ff00 */
        /* <DEDUP_REMOVED lines=9> */
.L_x_2789:
[----:B------:R-:W-:Y:S05]  /*d0a0*/  BSYNC B1 ;  /* 0x0000000000017941 */ /* 0x000fea0003800000 */
.L_x_2788:
[----:B----45:R-:W-:Y:S01]  /*d0b0*/  IMAD.MOV.U32 R5, RZ, RZ, R30 ;  /* 0x000000ffff057224 */ /* 0x030fe200078e001e */
[----:B------:R-:W-:Y:S01]  /*d0c0*/  LEA.HI R4, R198, R198, RZ, 0x1 ;  /* 0x000000c6c6047211 */ /* 0x000fe200078f08ff */
[----:B------:R-:W-:Y:S01]  /*d0d0*/  VIADD R6, R3, 0xc400 ;  /* 0x0000c40003067836 */ /* 0x000fe20000000000 */
[----:B------:R-:W-:Y:S01]  /*d0e0*/  VIADDMNMX R67, R67, -R186, 0x80, PT ;  /* 0x0000008043437446 */ /* 0x000fe200038009ba */
[----:B0-----:R-:W-:Y:S01]  /*d0f0*/  VIADD R0, R3, 0xc440 ;  /* 0x0000c44003007836 */ /* 0x001fe20000000000 */
[----:B------:R-:W-:Y:S01]  /*d100*/  PRMT R105, R5, 0x7610, R105 ;  /* 0x0000761005697816 */ /* 0x000fe20000000069 */
[----:B------:R-:W-:Y:S01]  /*d110*/  @P0 VIADD R0, R6, 0xffffffc0 ;  /* 0xffffffc006000836 */ /* 0x000fe20000000000 */
[----:B------:R-:W-:Y:S01]  /*d120*/  LOP3.LUT R5, R4, 0xfffffffe, RZ, 0xc0, !PT ;  /* 0xfffffffe04057812 */ /* 0x000fe200078ec0ff */
[----:B------:R-:W-:Y:S01]  /*d130*/  IMAD.MOV.U32 R6, RZ, RZ, R31 ;  /* 0x000000ffff067224 */ /* 0x000fe200078e001f */
[----:B------:R-:W-:Y:S01]  /*d140*/  BSSY B1, `(.L_x_2790) ;  /* 0x0000030000017945 */ /* 0x000fe20003800000 */
[----:B------:R-:W-:Y:S01]  /*d150*/  IMAD.MOV.U32 R7, RZ, RZ, R32 ;  /* 0x000000ffff077224 */ /* 0x000fe200078e0020 */
[----:B------:R-:W-:Y:S01]  /*d160*/  ISETP.GE.AND P1, PT, R170, R67, PT ;  /* 0x00000043aa00720c */ /* 0x000fe20003f26270 */
[----:B------:R-:W-:Y:S01]  /*d170*/  IMAD.IADD R5, R198, 0x1, -R5 ;  /* 0x00000001c6057824 */ /* 0x000fe200078e0a05 */
[----:B------:R-:W-:Y:S01]  /*d180*/  PRMT R106, R6, 0x7610, R106 ;  /* 0x00007610066a7816 */ /* 0x000fe2000000006a */
[----:B------:R-:W-:Y:S01]  /*d190*/  IMAD.MOV.U32 R4, RZ, RZ, R26 ;  /* 0x000000ffff047224 */ /* 0x000fe200078e001a */
[----:B------:R-:W-:Y:S01]  /*d1a0*/  PRMT R97, R7, 0x7610, R97 ;  /* 0x0000761007617816 */ /* 0x000fe20000000061 */
[----:B------:R-:W-:Y:S01]  /*d1b0*/  IMAD.MOV.U32 R6, RZ, RZ, R27 ;  /* 0x000000ffff067224 */ /* 0x000fe200078e001b */
[----:B------:R-:W-:Y:S01]  /*d1c0*/  SHF.L.U32 R5, R5, 0x1f, RZ ;  /* 0x0000001f05057819 */ /* 0x000fe200000006ff */
[----:B------:R-:W-:Y:S01]  /*d1d0*/  IMAD.MOV.U32 R7, RZ, RZ, R20 ;  /* 0x000000ffff077224 */ /* 0x000fe200078e0014 */
[----:B------:R-:W-:Y:S01]  /*d1e0*/  PRMT R89, R4, 0x7610, R89 ;  /* 0x0000761004597816 */ /* 0x000fe20000000059 */
[----:B------:R-:W-:Y:S01]  /*d1f0*/  IMAD.MOV.U32 R4, RZ, RZ, R21 ;  /* 0x000000ffff047224 */ /* 0x000fe200078e0015 */
[----:B------:R-:W0:Y:S01]  /*d200*/  SYNCS.PHASECHK.TRANS64.TRYWAIT P0, [R2+URZ+0x2a800], R5 ;  /* 0x02a80005020075a7 */ /* 0x000e22000800017f */
        /* <DEDUP_REMOVED lines=10> */
[----:B---3--:R-:W-:Y:S01]  /*d2b0*/  PRMT R63, R4, 0x7610, R63 ;  /* 0x00007610043f7816 */ /* 0x008fe2000000003f */
        /* <DEDUP_REMOVED lines=23> */
[----:B0-----:R-:W-:Y:S06]  /*d430*/  @!P0 BRA `(.L_x_2791) ;  /* 0x0000018800ec8947 */ /* 0x001fec0003800000 */
.L_x_3063:
[----:B------:R-:W-:Y:S05]  /*d440*/  BSYNC B1 ;  /* 0x0000000000017941 */ /* 0x000fea0003800000 */
.L_x_2790:
[----:B------:R-:W-:Y:S01]  /*d450*/  BSSY B1, `(.L_x_2792) ;  /* 0x000012f000017945 */ /* 0x000fe20003800000 */
[----:B------:R-:W-:Y:S02]  /*d460*/  PRMT R64, R4, 0x7610, R64 ;  /* 0x0000761004407816 */ /* 0x000fe40000000040 */
[----:B--2---:R-:W-:Y:S01]  /*d470*/  PRMT R65, R6, 0x7610, R65 ;  /* 0x0000761006417816 */ /* 0x004fe20000000041 */
        /* <DEDUP_REMOVED lines=11> */
[----:B------:R-:W-:Y:S02]  /*d530*/  SHF.R.U32.HI R112, RZ, 0x10, R59 ;  /* 0x00000010ff707819 */ /* 0x000fe4000001163b */
[--C-:B------:R-:W-:Y:S02]  /*d540*/  SHF.R.U64 R60, R60, 0x10, R61.reuse ;  /* 0x000000103c3c7819 */ /* 0x100fe4000000123d */
[----:B------:R-:W-:Y:S02]  /*d550*/  SHF.R.U32.HI R111, RZ, 0x10, R61 ;  /* 0x00000010ff6f7819 */ /* 0x000fe4000001163d */
[----:B------:R-:W-:Y:S02]  /*d560*/  SHF.R.U64 R61, R58, 0x10, R59 ;  /* 0x000000103a3d7819 */ /* 0x000fe4000000123b */
[----:B------:R-:W-:Y:S02]  /*d570*/  PRMT R113, R109, 0x5410, R112 ;  /* 0x000054106d717816 */ /* 0x000fe40000000070 */
[----:B------:R-:W-:-:S02]  /*d580*/  PRMT R58, R69, 0x5432, R60 ;  /* 0x00005432453a7816 */ /* 0x000fc4000000003c */
[----:B------:R-:W-:Y:S01]  /*d590*/  PRMT R111, R110, 0x5410, R111 ;  /* 0x000054106e6f7816 */ /* 0x000fe2000000006f */
[C---:B------:R-:W-:Y:S01]  /*d5a0*/  IMAD.U32 R114, R113.reuse, 0x10000, RZ ;  /* 0x0001000071727824 */ /* 0x040fe200078e00ff */
[----:B------:R-:W-:Y:S02]  /*d5b0*/  PRMT R60, R66, 0x5432, R61 ;  /* 0x00005432423c7816 */ /* 0x000fe4000000003d */
[----:B------:R-:W-:Y:S01]  /*d5c0*/  LOP3.LUT R113, R113, 0xffff0000, RZ, 0xc0, !PT ;  /* 0xffff000071717812 */ /* 0x000fe200078ec0ff */
[C---:B------:R-:W-:Y:S01]  /*d5d0*/  IMAD.U32 R112, R111.reuse, 0x10000, RZ ;  /* 0x000100006f707824 */ /* 0x040fe200078e00ff */
[----:B------:R-:W-:Y:S02]  /*d5e0*/  LOP3.LUT R111, R111, 0xffff0000, RZ, 0xc0, !PT ;  /* 0xffff00006f6f7812 */ /* 0x000fe400078ec0ff */
[C---:B0-----:R-:W-:Y:S01]  /*d5f0*/  LOP3.LUT R61, R6.reuse, 0xffff0000, RZ, 0xc0, !PT ;  /* 0xffff0000063d7812 */ /* 0x041fe200078ec0ff */
[----:B------:R-:W-:Y:S01]  /*d600*/  IMAD.U32 R109, R6, 0x10000, RZ ;  /* 0x00010000066d7824 */ /* 0x000fe200078e00ff */
[C---:B------:R-:W-:Y:S01]  /*d610*/  LOP3.LUT R110, R7.reuse, 0xffff0000, RZ, 0xc0, !PT ;  /* 0xffff0000076e7812 */ /* 0x040fe200078ec0ff */
[----:B------:R-:W-:Y:S01]  /*d620*/  IMAD.U32 R59, R7, 0x10000, RZ ;  /* 0x00010000073b7824 */ /* 0x000fe200078e00ff */
[C---:B------:R-:W-:Y:S01]  /*d630*/  LOP3.LUT R7, R4.reuse, 0xffff0000, RZ, 0xc0, !PT ;  /* 0xffff000004077812 */ /* 0x040fe200078ec0ff */
[----:B------:R-:W-:Y:S01]  /*d640*/  FMUL.FTZ R116, R61, R114 ;  /* 0x000000723d747220 */ /* 0x000fe20000410000 */
[----:B------:R-:W-:-:S02]  /*d650*/  IMAD.U32 R6, R4, 0x10000, RZ ;  /* 0x0001000004067824 */ /* 0x000fc400078e00ff */
[-C--:B------:R-:W-:Y:S01]  /*d660*/  FMUL.FTZ R115, R61, R112.reuse ;  /* 0x000000703d737220 */ /* 0x080fe20000410000 */
[C---:B------:R-:W-:Y:S01]  /*d670*/  IMAD.U32 R4, R5.reuse, 0x10000, RZ ;  /* 0x0001000005047824 */ /* 0x040fe200078e00ff */
[----:B------:R-:W-:Y:S01]  /*d680*/  LOP3.LUT R61, R5, 0xffff0000, RZ, 0xc0, !PT ;  /* 0xffff0000053d7812 */ /* 0x000fe200078ec0ff */
[C---:B------:R-:W-:Y:S01]  /*d690*/  FFMA.FTZ R5, R109.reuse, R112, -R116 ;  /* 0x000000706d057223 */ /* 0x040fe20000010874 */
[C---:B------:R-:W-:Y:S01]  /*d6a0*/  FMUL.FTZ R118, R110.reuse, R113 ;  /* 0x000000716e767220 */ /* 0x040fe20000410000 */
[-C--:B------:R-:W-:Y:S01]  /*d6b0*/  FMUL.FTZ R112, R110, R111.reuse ;  /* 0x0000006f6e707220 */ /* 0x080fe20000410000 */
[----:B------:R-:W-:Y:S01]  /*d6c0*/  FFMA.FTZ R114, R109, R114, R115 ;  /* 0x000000726d727223 */ /* 0x000fe20000010073 */
[C---:B------:R-:W-:Y:S01]  /*d6d0*/  IMAD.U32 R110, R60.reuse, 0x10000, RZ ;  /* 0x000100003c6e7824 */ /* 0x040fe200078e00ff */
[----:B------:R-:W-:Y:S01]  /*d6e0*/  LOP3.LUT R60, R60, 0xffff0000, RZ, 0xc0, !PT ;  /* 0xffff00003c3c7812 */ /* 0x000fe200078ec0ff */
[C---:B------:R-:W-:Y:S01]  /*d6f0*/  IMAD.U32 R109, R58.reuse, 0x10000, RZ ;  /* 0x000100003a6d7824 */ /* 0x040fe200078e00ff */
[----:B------:R-:W-:Y:S01]  /*d700*/  LOP3.LUT R58, R58, 0xffff0000, RZ, 0xc0, !PT ;  /* 0xffff00003a3a7812 */ /* 0x000fe200078ec0ff */
[C---:B------:R-:W-:Y:S01]  /*d710*/  FFMA.FTZ R118, R59.reuse, R111, -R118 ;  /* 0x0000006f3b767223 */ /* 0x040fe20000010876 */
[----:B------:R-:W-:Y:S01]  /*d720*/  FFMA.FTZ R113, R59, R113, R112 ;  /* 0x000000713b717223 */ /* 0x000fe20000010070 */
[----:B------:R-:W-:Y:S01]  /*d730*/  FMUL.FTZ R59, R7, R110 ;  /* 0x0000006e073b7220 */ /* 0x000fe20000410000 */
[----:B------:R-:W-:Y:S01]  /*d740*/  FMUL.FTZ R111, R61, R60 ;  /* 0x0000003c3d6f7220 */ /* 0x000fe20000410000 */
[-C--:B------:R-:W-:Y:S01]  /*d750*/  FMUL.FTZ R7, R7, R109.reuse ;  /* 0x0000006d07077220 */ /* 0x080fe20000410000 */
        /* <DEDUP_REMOVED lines=10> */
.L_x_2795:
[----:B------:R-:W-:Y:S05]  /*d800*/  BSYNC B2 ;  /* 0x0000000000027941 */ /* 0x000fea0003800000 */
.L_x_2794:
[----:B------:R-:W-:Y:S04]  /*d810*/  BSSY B2, `(.L_x_2796) ;  /* 0x0000030000027945 */ /* 0x000fe80003800000 */
[----:B------:R-:W-:Y:S05]  /*d820*/  @P1 BRA `(.L_x_2797) ;  /* 0x0000000000b81947 */ /* 0x000fea0003800000 */
[----:B0-----:R-:W0:Y:S01]  /*d830*/  LDS.128 R4, [R0] ;  /* 0x0000000000047984 */ /* 0x001e220000000c00 */
        /* <DEDUP_REMOVED lines=16> */
[C---:B------:R-:W-:Y:S01]  /*d940*/  LOP3.LUT R7, R4.reuse, 0xffff0000, RZ, 0xc0, !PT ;  /* 0xffff000004077812 */ /* 0x040fe200078ec0ff */
[C---:B------:R-:W-:Y:S01]  /*d950*/  FMUL.FTZ R61, R55.reuse, R59 ;  /* 0x0000003b373d7220 */ /* 0x040fe20000410000 */
[----:B------:R-:W-:Y:S01]  /*d960*/  FMUL.FTZ R60, R55, R58 ;  /* 0x0000003a373c7220 */ /* 0x000fe20000410000 */
[C---:B------:R-:W-:Y:S01]  /*d970*/  FMUL.FTZ R55, R57.reuse, R102 ;  /* 0x0000006639377220 */ /* 0x040fe20000410000 */
[----:B------:R-:W-:Y:S01]  /*d980*/  FMUL.FTZ R57, R57, R104 ;  /* 0x0000006839397220 */ /* 0x000fe20000410000 */
[----:B------:R-:W-:-:S02]  /*d990*/  IMAD.U32 R6, R4, 0x10000, RZ ;  /* 0x0001000004067824 */ /* 0x000fc400078e00ff */
[C---:B------:R-:W-:Y:S01]  /*d9a0*/  FFMA.FTZ R61, R54.reuse, R58, -R61 ;  /* 0x0000003a363d7223 */ /* 0x040fe2000001083d */
[----:B------:R-:W-:Y:S01]  /*d9b0*/  FFMA.FTZ R60, R54, R59, R60 ;  /* 0x0000003b363c7223 */ /* 0x000fe2000001003c */
[C---:B------:R-:W-:Y:S01]  /*d9c0*/  FFMA.FTZ R104, R56.reuse, R104, -R55 ;  /* 0x0000006838687223 */ /* 0x040fe20000010837 */
        /* <DEDUP_REMOVED lines=20> */
.L_x_2797:
[----:B------:R-:W-:Y:S05]  /*db10*/  BSYNC B2 ;  /* 0x0000000000027941 */ /* 0x000fea0003800000 */
.L_x_2796:
        /* <DEDUP_REMOVED lines=48> */
.L_x_2799:
[----:B------:R-:W-:Y:S05]  /*de20*/  BSYNC B2 ;  /* 0x0000000000027941 */ /* 0x000fea0003800000 */
.L_x_2798:
        /* <DEDUP_REMOVED lines=48> */
.L_x_2801:
[----:B------:R-:W-:Y:S05]  /*e130*/  BSYNC B2 ;  /* 0x0000000000027941 */ /* 0x000fea0003800000 */
.L_x_2800:
        /* <DEDUP_REMOVED lines=48> */
.L_x_2803:
[----:B------:R-:W-:Y:S05]  /*e440*/  BSYNC B2 ;  /* 0x0000000000027941 */ /* 0x000fea0003800000 */
.L_x_2802:
        /* <DEDUP_REMOVED lines=47> */
.L_x_2793:
[----:B------:R-:W-:Y:S05]  /*e740*/  BSYNC B1 ;  /* 0x0000000000017941 */ /* 0x000fea0003800000 */
.L_x_2792:
        /* <DEDUP_REMOVED lines=58> */
.L_x_2806:
[----:B------:R-:W-:Y:S05]  /*eaf0*/  BSYNC B1 ;  /* 0x0000000000017941 */ /* 0x000fea0003800000 */
.L_x_2805:
        /* <DEDUP_REMOVED lines=48> */
.L_x_2808:
[----:B------:R-:W-:Y:S05]  /*ee00*/  BSYNC B1 ;  /* 0x0000000000017941 */ /* 0x000fea0003800000 */
.L_x_2807:
[----:B------:R-:W-:Y:S04]  /*ee10*/  BSSY B1, `(.L_x_2809) ;  /* 0x0000030000017945 */ /* 0x000fe80003800000 */
[----:B------:R-:W-:Y:S05]  /*ee20*/  @P2 BRA `(.L_x_2810) ;  /* 0x0000000000b82947 */ /* 0x000fea0003800000 */
[----:B01----:R-:W0:Y:S01]  /*ee30*/  LDS.128 R4, [R3+0x12400] ;  /* 0x0124000003047984 */ /* 0x003e220000000c00 */
        /* <DEDUP_REMOVED lines=45> */
.L_x_2810:
[----:B------:R-:W-:Y:S05]  /*f110*/  BSYNC B1 ;  /* 0x0000000000017941 */ /* 0x000fea0003800000 */
.L_x_2809:
        /* <DEDUP_REMOVED lines=48> */
.L_x_2812:
[----:B------:R-:W-:Y:S05]  /*f420*/  BSYNC B1 ;  /* 0x0000000000017941 */ /* 0x000fea0003800000 */
.L_x_2811:
        /* <DEDUP_REMOVED lines=48> */
.L_x_2814:
[----:B------:R-:W-:Y:S05]  /*f730*/  BSYNC B1 ;  /* 0x0000000000017941 */ /* 0x000fea0003800000 */
.L_x_2813:
        /* <DEDUP_REMOVED lines=48> */
.L_x_2783:
[----:B------:R-:W0:Y:S01]  /*fa40*/  LDC R8, c[0x0][0x448] ;  /* 0x00011200ff087b82 */ /* 0x000e220000000800 */
[----:B------:R-:W-:Y:S01]  /*fa50*/  IMAD R3, R199, 0x40, R64 ;  /* 0x00000040c7037824 */ /* 0x000fe200078e0240 */
[----:B------:R-:W-:Y:S01]  /*fa60*/  ULDC.64 UR4, c[0x0][0x3f8] ;  /* 0x0000fe0000047ab9 */ /* 0x000fe20000000a00 */
[----:B------:R-:W-:Y:S01]  /*fa70*/  ULDC.64 UR6, c[0x0][0x408] ;  /* 0x0001020000067ab9 */ /* 0x000fe20000000a00 */
[----:B------:R-:W-:Y:S02]  /*fa80*/  IMAD.MOV.U32 R48, RZ, RZ, R24 ;  /* 0x000000ffff307224 */ /* 0x000fe400078e0018 */
[----:B------:R-:W-:Y:S01]  /*fa90*/  IMAD.MOV.U32 R4, RZ, RZ, R140 ;  /* 0x000000ffff047224 */ /* 0x000fe200078e008c */
        /* <DEDUP_REMOVED lines=12> */
[----:B------:R-:W-:-:S04]  /*fb60*/  IMAD.WIDE.U32 R4, R3, UR6, R4 ;  /* 0x0000000603047c25 */ /* 0x000fc8000f8e0004 */
[----:B------:R-:W-:Y:S01]  /*fb70*/  IMAD R61, R3, UR7, R0 ;  /* 0x00000007033d7c24 */ /* 0x000fe2000f8e0200 */
[----:B------:R-:W-:Y:S01]  /*fb80*/  ULDC.64 UR6, c[0x0][0x400] ;  /* 0x0001000000067ab9 */ /* 0x000fe20000000a00 */
[----:B------:R-:W-:Y:S01]  /*fb90*/  IMAD.IADD R7, R49, 0x1, R7 ;  /* 0x0000000131077824 */ /* 0x000fe200078e0207 */
[----:B------:R-:W-:Y:S01]  /*fba0*/  LEA R3, P0, R48, UR4, 0x1 ;  /* 0x0000000430037c11 */ /* 0x000fe2000f8008ff */
[----:B------:R-:W-:Y:S01]  /*fbb0*/  IMAD.IADD R61, R5, 0x1, R61 ;  /* 0x00000001053d7824 */ /* 0x000fe200078e023d */
[----:B------:R-:W-:Y:S01]  /*fbc0*/  LEA R0, P1, R4, UR6, 0x1 ;  /* 0x0000000604007c11 */ /* 0x000fe2000f8208ff */
[----:B------:R-:W-:Y:S01]  /*fbd0*/  UMOV UR4, 0xffffffff ;  /* 0xffffffff00047882 */ /* 0x000fe20000000000 */
[----:B------:R-:W-:Y:S02]  /*fbe0*/  LEA.HI.X R48, R48, UR5, R7, 0x1, P0 ;  /* 0x0000000530307c11 */ /* 0x000fe400080f0c07 */
[----:B------:R-:W-:Y:S01]  /*fbf0*/  LEA.HI.X R61, R4, UR7, R61, 0x1, P1 ;  /* 0x00000007043d7c11 */ /* 0x000fe200088f0c3d */
[----:B------:R-:W-:Y:S08]  /*fc00*/  BRA.DIV UR4, `(.L_x_2815) ;  /* 0x00000166040c7947 */ /* 0x000ff0000b800000 */
[----:B------:R0:W2:Y:S04]  /*fc10*/  SHFL.IDX PT, R5, R48, RZ, 0x1c1f ;  /* 0x001c1fff30057589 */ /* 0x0000a800000e0000 */
[----:B------:R0:W3:Y:S04]  /*fc20*/  SHFL.IDX PT, R4, R3, RZ, 0x1c1f ;  /* 0x001c1fff03047589 */ /* 0x0000e800000e0000 */
[----:B------:R0:W0:Y:S04]  /*fc30*/  SHFL.IDX PT, R7, R61, RZ, 0x1c1f ;  /* 0x001c1fff3d077589 */ /* 0x00002800000e0000 */
[----:B------:R0:W0:Y:S02]  /*fc40*/  SHFL.IDX PT, R14, R0, RZ, 0x1c1f ;  /* 0x001c1fff000e7589 */ /* 0x00002400000e0000 */
.L_x_3069:
        /* <DEDUP_REMOVED lines=11> */
[----:B-1--4-:R-:W-:Y:S02]  /*fd00*/  CS2R R28, SRZ ;  /* 0x00000000001c7805 */ /* 0x012fe4000001ff00 */
[----:B------:R-:W-:-:S02]  /*fd10*/  CS2R R30, SRZ ;  /* 0x00000000001e7805 */ /* 0x000fc4000001ff00 */
[----:B------:R-:W-:Y:S02]  /*fd20*/  CS2R R24, SRZ ;  /* 0x0000000000187805 */ /* 0x000fe4000001ff00 */
[----:B------:R-:W-:Y:S01]  /*fd30*/  CS2R R26, SRZ ;  /* 0x00000000001a7805 */ /* 0x000fe2000001ff00 */
[----:B------:R-:W-:Y:S06]  /*fd40*/  @P0 BRA `(.L_x_2817) ;  /* 0x00000000009c0947 */ /* 0x000fec0003800000 */
[----:B------:R-:W-:Y:S01]  /*fd50*/  ULDC UR4, c[0x0][0x3f4] ;  /* 0x0000fd0000047ab9 */ /* 0x000fe20000000800 */
[----:B---3--:R-:W-:Y:S01]  /*fd60*/  IMAD.MOV.U32 R8, RZ, RZ, R4 ;  /* 0x000000ffff087224 */ /* 0x008fe200078e0004 */
[----:B------:R-:W-:Y:S01]  /*fd70*/  ISETP.GE.AND P2, PT, R16, UR4, PT ;  /* 0x0000000410007c0c */ /* 0x000fe2000bf46270 */
[----:B--2---:R-:W-:Y:S01]  /*fd80*/  IMAD.MOV.U32 R9, RZ, RZ, R5 ;  /* 0x000000ffff097224 */ /* 0x004fe200078e0005 */
[----:B------:R-:W-:Y:S01]  /*fd90*/  ISETP.GE.AND P3, PT, R163, UR4, PT ;  /* 0x00000004a3007c0c */ /* 0x000fe2000bf66270 */
[----:B0-----:R-:W-:Y:S01]  /*fda0*/  IMAD.MOV.U32 R20, RZ, RZ, R14 ;  /* 0x000000ffff147224 */ /* 0x001fe200078e000e */
[----:B------:R-:W-:Y:S01]  /*fdb0*/  ISETP.GE.AND P4, PT, R164, UR4, PT ;  /* 0x00000004a4007c0c */ /* 0x000fe2000bf86270 */
[----:B------:R-:W-:Y:S01]  /*fdc0*/  IMAD.MOV.U32 R21, RZ, RZ, R7 ;  /* 0x000000ffff157224 */ /* 0x000fe200078e0007 */
[----:B------:R-:W-:Y:S02]  /*fdd0*/  CS2R R28, SRZ ;  /* 0x00000000001c7805 */ /* 0x000fe4000001ff00 */
[----:B------:R-:W-:-:S02]  /*fde0*/  CS2R R30, SRZ ;  /* 0x00000000001e7805 */ /* 0x000fc4000001ff00 */
[----:B------:R-:W-:Y:S02]  /*fdf0*/  CS2R R40, SRZ ;  /* 0x0000000000287805 */ /* 0x000fe4000001ff00 */
[----:B------:R-:W-:Y:S02]  /*fe00*/  CS2R R42, SRZ ;  /* 0x00000000002a7805 */ /* 0x000fe4000001ff00 */
[----:B------:R-:W-:Y:S01]  /*fe10*/  CS2R R26, SRZ ;  /* 0x00000000001a7805 */ /* 0x000fe2000001ff00 */
[----:B------:R-:W-:Y:S01]  /*fe20*/  ULDC.64 UR6, c[0x0][0x208] ;  /* 0x0000820000067ab9 */ /* 0x000fe20000000a00 */
[----:B------:R-:W-:Y:S02]  /*fe30*/  @!P2 IMAD.SHL.U32 R11, R16, 0x2, RZ ;  /* 0x00000002100ba824 */ /* 0x000fe400078e00ff */
[----:B------:R-:W-:Y:S02]  /*fe40*/  @!P3 IMAD.SHL.U32 R15, R166, 0x8, RZ ;  /* 0x00000008a60fb824 */ /* 0x000fe400078e00ff */
[----:B------:R-:W-:Y:S01]  /*fe50*/  @!P4 IMAD.SHL.U32 R25, R167, 0x8, RZ ;  /* 0x00000008a719c824 */ /* 0x000fe200078e00ff */
[----:B------:R-:W-:-:S02]  /*fe60*/  @!P2 IADD3 R4, P0, R4, R11, RZ ;  /* 0x0000000b0404a210 */ /* 0x000fc40007f1e0ff */
[----:B------:R-:W-:Y:S01]  /*fe70*/  @!P2 IADD3 R6, P1, R14, R11, RZ ;  /* 0x0000000b0e06a210 */ /* 0x000fe20007f3e0ff */
[----:B------:R-:W-:-:S04]  /*fe80*/  @!P3 IMAD.WIDE R10, R15, 0x2, R8 ;  /* 0x000000020f0ab825 */ /* 0x000fc800078e0208 */
[----:B------:R-:W-:Y:S01]  /*fe90*/  @!P4 IMAD.WIDE R12, R25, 0x2, R8 ;  /* 0x00000002190cc825 */ /* 0x000fe200078e0208 */
[----:B------:R-:W-:Y:S02]  /*fea0*/  CS2R R36, SRZ ;  /* 0x0000000000247805 */ /* 0x000fe4000001ff00 */
[----:B------:R-:W-:Y:S02]  /*feb0*/  CS2R R38, SRZ ;  /* 0x0000000000267805 */ /* 0x000fe4000001ff00 */
[----:B------:R-:W-:Y:S01]  /*fec0*/  CS2R R32, SRZ ;  /* 0x0000000000207805 */ /* 0x000fe2000001ff00 */
[--C-:B------:R-:W-:Y:S01]  /*fed0*/  @!P3 IMAD.WIDE R14, R15, 0x2, R20.reuse ;  /* 0x000000020f0eb825 */ /* 0x100fe200078e0214 */
[----:B------:R-:W-:Y:S02]  /*fee0*/  CS2R R34, SRZ ;  /* 0x0000000000227805 */ /* 0x000fe4000001ff00 */
[----:B------:R-:W-:Y:S02]  /*fef0*/  CS2R R44, SRZ ;  /* 0x00000000002c7805 */ /* 0x000fe4000001ff00 */
[----:B------:R-:W-:Y:S01]  /*ff00*/  CS2R R46, SRZ ;  /* 0x00000000002e7805 */ /* 0x000fe2000001ff00 */
[----:B------:R-:W-:Y:S01]  /*ff10*/  @!P4 IMAD.WIDE R8, R25, 0x2, R20 ;  /* 0x000000021908c825 */ /* 0x000fe200078e0214 */
[----:B------:R-:W-:-:S02]  /*ff20*/  @!P2 SHF.L.U64.HI R20, R16, 0x1, R17 ;  /* 0x000000011014a819 */ /* 0x000fc40000010211 */
[----:B------:R-:W-:Y:S01]  /*ff30*/  CS2R R24, SRZ ;  /* 0x0000000000187805 */ /* 0x000fe2000001ff00 */
[----:B------:R1:W5:Y:S02]  /*ff40*/  @!P3 LD.E.128 R28, desc[UR6][R10.64] ;  /* 0x000000060a1cb980 */ /* 0x000364000c101d00 */
[--C-:B------:R-:W-:Y:S02]  /*ff50*/  @!P2 IMAD.X R5, R5, 0x1, R20.reuse, P0 ;  /* 0x000000010505a824 */ /* 0x100fe400000e0614 */
[----:B------:R1:W5:Y:S01]  /*ff60*/  @!P3 LD.E.128 R40, desc[UR6][R14.64] ;  /* 0x000000060e28b980 */ /* 0x000362000c101d00 */
[----:B------:R-:W-:-:S03]  /*ff70*/  @!P2 IMAD.X R7, R7, 0x1, R20, P1 ;  /* 0x000000010707a824 */ /* 0x000fc600008e0614 */
[----:B------:R1:W5:Y:S04]  /*ff80*/  @!P4 LD.E.128 R24, desc[UR6][R12.64] ;  /* 0x000000060c18c980 */ /* 0x000368000c101d00 */
[----:B------:R1:W5:Y:S04]  /*ff90*/  @!P4 LD.E.128 R36, desc[UR6][R8.64] ;  /* 0x000000060824c980 */ /* 0x000368000c101d00 */
[----:B------:R1:W5:Y:S04]  /*ffa0*/  @!P2 LD.E.128 R32, desc[UR6][R4.64] ;  /* 0x000000060420a980 */ /* 0x000368000c101d00 */
[----:B------:R1:W5:Y:S02]  /*ffb0*/  @!P2 LD.E.128 R44, desc[UR6][R6.64] ;  /* 0x00000006062ca980 */ /* 0x000364000c101d00 */
.L_x_2817:
[----:B------:R-:W-:Y:S05]  /*ffc0*/  BSYNC B1 ;  /* 0x0000000000017941 */ /* 0x000fea0003800000 */
.L_x_2816:
[----:B-1-3-5:R-:W-:Y:S01]  /*ffd0*/  IMAD.MOV.U32 R4, RZ, RZ, R44 ;  /* 0x000000ffff047224 */ /* 0x02afe200078e002c */
[----:B------:R-:W-:Y:S01]  /*ffe0*/  UMOV UR4, 0xffffffff ;  /* 0xffffffff00047882 */ /* 0x000fe20000000000 */
[----:B--2---:R-:W-:Y:S02]  /*fff0*/  IMAD.MOV.U32 R5, RZ, RZ, R45 ;  /* 0x000000ffff057224 */ /* 0x004fe400078e002d */
        /* <DEDUP_REMOVED lines=49> */
[----:B------:R0:W2:Y:S04]  /*10310*/  SHFL.IDX PT, R20, R3, 0x1, 0x1c1f ;  /* 0x003c1f0003147f89 */ /* 0x0000a800000e0000 */
[----:B------:R-:W3:Y:S04]  /*10320*/  SHFL.IDX PT, R61, R61, 0x1, 0x1c1f ;  /* 0x003c1f003d3d7f89 */ /* 0x000ee800000e0000 */
[----:B0-----:R-:W4:Y:S02]  /*10330*/  SHFL.IDX PT, R0, R0, 0x1, 0x1c1f ;  /* 0x003c1f0000007f89 */ /* 0x001f2400000e0000 */
.L_x_3075:
        /* <DEDUP_REMOVED lines=16> */
[----:B--2---:R-:W-:Y:S01]  /*10440*/  IMAD.MOV.U32 R6, RZ, RZ, R20 ;  /* 0x000000ffff067224 */ /* 0x004fe200078e0014 */
[----:B------:R-:W-:Y:S01]  /*10450*/  ISETP.GE.AND P3, PT, R163, UR4, PT ;  /* 0x00000004a3007c0c */ /* 0x000fe2000bf66270 */
[----:B-1----:R-:W-:Y:S01]  /*10460*/  IMAD.MOV.U32 R7, RZ, RZ, R21 ;  /* 0x000000ffff077224 */ /* 0x002fe200078e0015 */
[----:B------:R-:W-:Y:S01]  /*10470*/  ISETP.GE.AND P4, PT, R164, UR4, PT ;  /* 0x00000004a4007c0c */ /* 0x000fe2000bf86270 */
[----:B----4-:R-:W-:Y:S01]  /*10480*/  IMAD.MOV.U32 R8, RZ, RZ, R0 ;  /* 0x000000ffff087224 */ /* 0x010fe200078e0000 */
[----:B------:R-:W-:Y:S01]  /*10490*/  ISETP.GE.AND P2, PT, R16, UR4, PT ;  /* 0x0000000410007c0c */ /* 0x000fe2000bf46270 */
[----:B---3--:R-:W-:Y:S01]  /*104a0*/  IMAD.MOV.U32 R9, RZ, RZ, R61 ;  /* 0x000000ffff097224 */ /* 0x008fe200078e003d */
        /* <DEDUP_REMOVED lines=8> */
[----:B------:R-:W-:-:S02]  /*10530*/  @!P2 IMAD.SHL.U32 R3, R16, 0x2, RZ ;  /* 0x000000021003a824 */ /* 0x000fc400078e00ff */
[----:B------:R-:W-:-:S03]  /*10540*/  @!P3 IMAD.WIDE R4, R13, 0x2, R6 ;  /* 0x000000020d04b825 */ /* 0x000fc600078e0206 */
[-C--:B------:R-:W-:Y:S01]  /*10550*/  @!P2 IADD3 R60, P1, R0, R3.reuse, RZ ;  /* 0x00000003003ca210 */ /* 0x080fe20007f3e0ff */
[----:B------:R-:W-:Y:S01]  /*10560*/  @!P4 IMAD.WIDE R6, R63, 0x2, R6 ;  /* 0x000000023f06c825 */ /* 0x000fe200078e0206 */
[----:B------:R-:W-:Y:S01]  /*10570*/  @!P2 IADD3 R20, P0, R20, R3, RZ ;  /* 0x000000031414a210 */ /* 0x000fe20007f1e0ff */
[----:B------:R0:W5:Y:S01]  /*10580*/  @!P3 LD.E.128 R52, desc[UR6][R4.64] ;  /* 0x000000060434b980 */ /* 0x000162000c101d00 */
[----:B------:R-:W-:Y:S01]  /*10590*/  @!P2 SHF.L.U64.HI R0, R16, 0x1, R17 ;  /* 0x000000011000a819 */ /* 0x000fe20000010211 */
[--C-:B------:R-:W-:Y:S01]  /*105a0*/  @!P3 IMAD.WIDE R12, R13, 0x2, R8.reuse ;  /* 0x000000020d0cb825 */ /* 0x100fe200078e0208 */
[----:B------:R-:W-:Y:S01]  /*105b0*/  CS2R R14, SRZ ;  /* 0x00000000000e7805 */ /* 0x000fe2000001ff00 */
[----:B------:R1:W5:Y:S02]  /*105c0*/  @!P4 LD.E.128 R56, desc[UR6][R6.64] ;  /* 0x000000060638c980 */ /* 0x000364000c101d00 */
[----:B------:R-:W-:Y:S01]  /*105d0*/  @!P4 IMAD.WIDE R62, R63, 0x2, R8 ;  /* 0x000000023f3ec825 */ /* 0x000fe200078e0208 */
[----:B------:R-:W-:-:S02]  /*105e0*/  CS2R R8, SRZ ;  /* 0x0000000000087805 */ /* 0x000fc4000001ff00 */
[----:B------:R-:W-:Y:S02]  /*105f0*/  CS2R R48, SRZ ;  /* 0x0000000000307805 */ /* 0x000fe4000001ff00 */
[----:B------:R-:W-:Y:S02]  /*10600*/  CS2R R50, SRZ ;  /* 0x0000000000327805 */ /* 0x000fe4000001ff00 */
[----:B0-----:R-:W-:Y:S01]  /*10610*/  CS2R R4, SRZ ;  /* 0x0000000000047805 */ /* 0x001fe2000001ff00 */
[--C-:B------:R-:W-:Y:S01]  /*10620*/  @!P2 IMAD.X R21, R21, 0x1, R0.reuse, P0 ;  /* 0x000000011515a824 */ /* 0x100fe200000e0600 */
[----:B------:R0:W5:Y:S01]  /*10630*/  @!P3 LD.E.128 R8, desc[UR6][R12.64] ;  /* 0x000000060c08b980 */ /* 0x000162000c101d00 */
[----:B-1----:R-:W-:Y:S01]  /*10640*/  CS2R R6, SRZ ;  /* 0x0000000000067805 */ /* 0x002fe2000001ff00 */
[----:B------:R-:W-:Y:S02]  /*10650*/  @!P2 IMAD.X R61, R61, 0x1, R0, P1 ;  /* 0x000000013d3da824 */ /* 0x000fe400008e0600 */
[----:B------:R1:W5:Y:S04]  /*10660*/  @!P2 LD.E.128 R48, desc[UR6][R20.64] ;  /* 0x000000061430a980 */ /* 0x000368000c101d00 */
[----:B------:R1:W5:Y:S01]  /*10670*/  @!P2 LD.E.128 R4, desc[UR6][R60.64] ;  /* 0x000000063c04a980 */ /* 0x000362000c101d00 */
[----:B0-----:R-:W-:-:S06]  /*10680*/  CS2R R12, SRZ ;  /* 0x00000000000c7805 */ /* 0x001fcc000001ff00 */
[----:B------:R1:W5:Y:S02]  /*10690*/  @!P4 LD.E.128 R12, desc[UR6][R62.64] ;  /* 0x000000063e0cc980 */ /* 0x000364000c101d00 */
.L_x_2820:
[----:B------:R-:W-:Y:S05]  /*106a0*/  BSYNC B1 ;  /* 0x0000000000017941 */ /* 0x000fea0003800000 */
.L_x_2819:
[----:B-----5:R-:W-:Y:S01]  /*106b0*/  IMAD.MOV.U32 R3, RZ, RZ, R4 ;  /* 0x000000ffff037224 */ /* 0x020fe200078e0004 */
[----:B----4-:R-:W-:Y:S01]  /*106c0*/  LEA.HI R0, R198, R198, RZ, 0x1 ;  /* 0x000000c6c6007211 */ /* 0x010fe200078f08ff */
[----:B-1----:R-:W-:Y:S01]  /*106d0*/  IMAD.MOV.U32 R60, RZ, RZ, R7 ;  /* 0x000000ffff3c7224 */ /* 0x002fe200078e0007 */
[----:B------:R-:W-:Y:S01]  /*106e0*/  BSSY B1, `(.L_x_2821) ;  /* 0x0000032000017945 */ /* 0x000fe20003800000 */
[----:B------:R-:W-:Y:S01]  /*106f0*/  IMAD.MOV.U32 R62, RZ, RZ, R49 ;  /* 0x000000ffff3e7224 */ /* 0x000fe200078e0031 */
[----:B------:R-:W-:Y:S01]  /*10700*/  PRMT R94, R3, 0x7610, R94 ;  /* 0x00007610035e7816 */ /* 0x000fe2000000005e */
        /* <DEDUP_REMOVED lines=10> */
[----:B--2---:R-:W-:Y:S01]  /*107b0*/  IMAD.MOV.U32 R20, RZ, RZ, R5 ;  /* 0x000000ffff147224 */ /* 0x004fe200078e0005 */
[----:B---3--:R-:W-:Y:S01]  /*107c0*/  SHF.L.U32 R61, R3, 0x1f, RZ ;  /* 0x0000001f033d7819 */ /* 0x008fe200000006ff */
        /* <DEDUP_REMOVED lines=20> */
[----:B------:R-:W-:Y:S01]  /*10910*/  VIADDMNMX R3, R65, -R186, 0x80, PT ;  /* 0x0000008041037446 */ /* 0x000fe200038009ba */
        /* <DEDUP_REMOVED lines=9> */
[----:B------:R-:W-:Y:S01]  /*109b0*/  ISETP.GE.AND P1, PT, R170, R3, PT ;  /* 0x00000003aa00720c */ /* 0x000fe20003f26270 */
[----:B------:R-:W-:Y:S01]  /*109c0*/  IMAD.MOV.U32 R62, RZ, RZ, R59 ;  /* 0x000000ffff3e7224 */ /* 0x000fe200078e003b */
[----:B------:R-:W-:-:S02]  /*109d0*/  PRMT R70, R63, 0x7610, R70 ;  /* 0x000076103f467816 */ /* 0x000fc40000000046 */
[----:B------:R-:W-:Y:S01]  /*109e0*/  PRMT R71, R64, 0x7610, R71 ;  /* 0x0000761040477816 */ /* 0x000fe20000000047 */
[----:B0-----:R-:W-:Y:S08]  /*109f0*/  @!P0 BRA `(.L_x_2822) ;  /* 0x0000015800748947 */ /* 0x001ff00003800000 */
.L_x_3076:
[----:B------:R-:W-:Y:S05]  /*10a00*/  BSYNC B1 ;  /* 0x0000000000017941 */ /* 0x000fea0003800000 */
.L_x_2821:
        /* <DEDUP_REMOVED lines=27> */
[----:B------:R-:W-:Y:S02]  /*10bc0*/  SHF.R.U64 R33, R46, 0x10, R47 ;  /* 0x000000102e217819 */ /* 0x000fe4000000122f */
[----:B------:R-:W-:Y:S01]  /*10bd0*/  IMAD R93, R93, 0x2, R2 ;  /* 0x000000025d5d7824 */ /* 0x000fe200078e0202 */
[----:B------:R-:W-:-:S02]  /*10be0*/  PRMT R113, R113, 0x5410, R44 ;  /* 0x0000541071717816 */ /* 0x000fc4000000002c */
[--C-:B------:R-:W-:Y:S02]  /*10bf0*/  SHF.R.U64 R111, R34, 0x10, R35.reuse ;  /* 0x00000010226f7819 */ /* 0x100fe40000001223 */
[----:B------:R-:W1:Y:S01]  /*10c00*/  LDS.128 R64, [R93+0xc400] ;  /* 0x00c400005d407984 */ /* 0x000e620000000c00 */
[----:B------:R-:W-:Y:S01]  /*10c10*/  SHF.R.U32.HI R110, RZ, 0x10, R35 ;  /* 0x00000010ff6e7819 */ /* 0x000fe20000011623 */
[----:B------:R-:W-:Y:S01]  /*10c20*/  IMAD.U32 R121, R113, 0x10000, RZ ;  /* 0x0001000071797824 */ /* 0x000fe200078e00ff */
[----:B------:R-:W-:Y:S02]  /*10c30*/  SHF.R.U32.HI R46, RZ, 0x10, R47 ;  /* 0x00000010ff2e7819 */ /* 0x000fe4000001162f */
[----:B------:R-:W-:Y:S02]  /*10c40*/  PRMT R47, R77, 0x5432, R32 ;  /* 0x000054324d2f7816 */ /* 0x000fe40000000020 */
[----:B------:R-:W-:Y:S02]  /*10c50*/  SHF.R.U32.HI R34, RZ, 0x10, R45 ;  /* 0x00000010ff227819 */ /* 0x000fe4000001162d */
[----:B------:R-:W-:Y:S01]  /*10c60*/  PRMT R44, R70, 0x5432, R33 ;  /* 0x00005432462c7816 */ /* 0x000fe20000000021 */
[----:B------:R-:W-:Y:S01]  /*10c70*/  IMAD.U32 R119, R47, 0x10000, RZ ;  /* 0x000100002f777824 */ /* 0x000fe200078e00ff */
[----:B------:R-:W-:-:S02]  /*10c80*/  PRMT R35, R74, 0x5432, R111 ;  /* 0x000054324a237816 */ /* 0x000fc4000000006f */
[----:B------:R-:W-:Y:S02]  /*10c90*/  PRMT R45, R73, 0x5432, R110 ;  /* 0x00005432492d7816 */ /* 0x000fe4000000006e */
[----:B------:R-:W-:Y:S02]  /*10ca0*/  PRMT R33, R69, 0x5432, R46 ;  /* 0x0000543245217816 */ /* 0x000fe4000000002e */
[----:B------:R-:W-:Y:S02]  /*10cb0*/  PRMT R32, R76, 0x5432, R115 ;  /* 0x000054324c207816 */ /* 0x000fe40000000073 */
[----:B------:R-:W-:Y:S02]  /*10cc0*/  LOP3.LUT R113, R113, 0xffff0000, RZ, 0xc0, !PT ;  /* 0xffff000071717812 */ /* 0x000fe400078ec0ff */
[----:B------:R-:W-:Y:S01]  /*10cd0*/  PRMT R34, R71, 0x5432, R34 ;  /* 0x0000543247227816 */ /* 0x000fe20000000022 */
[----:B------:R-:W-:-:S04]  /*10ce0*/  IMAD.U32 R122, R32, 0x10000, RZ ;  /* 0x00010000207a7824 */ /* 0x000fc800078e00ff */
[----:B------:R-:W-:Y:S02]  /*10cf0*/  IMAD.U32 R120, R34, 0x10000, RZ ;  /* 0x0001000022787824 */ /* 0x000fe400078e00ff */
        /* <DEDUP_REMOVED lines=10> */
[C---:B------:R-:W-:Y:S01]  /*10da0*/  IMAD.U32 R115, R65.reuse, 0x10000, RZ ;  /* 0x0001000041737824 */ /* 0x040fe200078e00ff */
[----:B------:R-:W-:Y:S01]  /*10db0*/  LOP3.LUT R114, R65, 0xffff0000, RZ, 0xc0, !PT ;  /* 0xffff000041727812 */ /* 0x000fe200078ec0ff */
[C---:B------:R-:W-:Y:S01]  /*10dc0*/  IMAD.U32 R65, R66.reuse, 0x10000, RZ ;  /* 0x0001000042417824 */ /* 0x040fe200078e00ff */
[----:B------:R-:W-:Y:S01]  /*10dd0*/  LOP3.LUT R64, R66, 0xffff0000, RZ, 0xc0, !PT ;  /* 0xffff000042407812 */ /* 0x000fe200078ec0ff */
[----:B------:R-:W-:Y:S01]  /*10de0*/  FMUL.FTZ R123, R117, R121 ;  /* 0x00000079757b7220 */ /* 0x000fe20000410000 */
[C---:B------:R-:W-:Y:S01]  /*10df0*/  IMAD.U32 R118, R67.reuse, 0x10000, RZ ;  /* 0x0001000043767824 */ /* 0x040fe200078e00ff */
[----:B------:R-:W-:Y:S01]  /*10e00*/  LOP3.LUT R66, R67, 0xffff0000, RZ, 0xc0, !PT ;  /* 0xffff000043427812 */ /* 0x000fe200078ec0ff */
[-C--:B------:R-:W-:Y:S01]  /*10e10*/  FMUL.FTZ R67, R117, R119.reuse ;  /* 0x0000007775437220 */ /* 0x080fe20000410000 */
[----:B------:R-:W-:Y:S01]  /*10e20*/  FFMA.FTZ R117, R116, R119, -R123 ;  /* 0x0000007774757223 */ /* 0x000fe2000001087b */
[----:B------:R-:W-:-:S02]  /*10e30*/  IMAD.U32 R119, R33, 0x10000, RZ ;  /* 0x0001000021777824 */ /* 0x000fc400078e00ff */
[----:B------:R-:W-:Y:S01]  /*10e40*/  FMUL.FTZ R125, R62, R113 ;  /* 0x000000713e7d7220 */ /* 0x000fe20000410000 */
[----:B------:R-:W-:Y:S01]  /*10e50*/  FFMA.FTZ R116, R116, R121, R67 ;  /* 0x0000007974747223 */ /* 0x000fe20000010043 */
[----:B------:R-:W-:Y:S02]  /*10e60*/  IMAD.U32 R67, R45, 0x10000, RZ ;  /* 0x000100002d437824 */ /* 0x000fe400078e00ff */
[----:B------:R-:W-:Y:S01]  /*10e70*/  FMUL.FTZ R121, R118, R119 ;  /* 0x0000007776797220 */ /* 0x000fe20000410000 */
[----:B------:R-:W-:Y:S01]  /*10e80*/  LOP3.LUT R123, R34, 0xffff0000, RZ, 0xc0, !PT ;  /* 0xffff0000227b7812 */ /* 0x000fe200078ec0ff */
[----:B------:R-:W-:Y:S02]  /*10e90*/  IMAD.U32 R34, R44, 0x10000, RZ ;  /* 0x000100002c227824 */ /* 0x000fe400078e00ff */
[-C--:B------:R-:W-:Y:S01]  /*10ea0*/  FMUL.FTZ R118, R118, R67.reuse ;  /* 0x0000004376767220 */ /* 0x080fe20000410000 */
[C---:B------:R-:W-:Y:S01]  /*10eb0*/  FFMA.FTZ R67, R112.reuse, R67, -R121 ;  /* 0x0000004370437223 */ /* 0x040fe20000010879 */
[----:B------:R-:W-:Y:S01]  /*10ec0*/  LOP3.LUT R121, R47, 0xffff0000, RZ, 0xc0, !PT ;  /* 0xffff00002f797812 */ /* 0x000fe200078ec0ff */
[----:B------:R-:W-:Y:S01]  /*10ed0*/  FMUL.FTZ R124, R115, R120 ;  /* 0x00000078737c7220 */ /* 0x000fe20000410000 */
[----:B------:R-:W-:Y:S01]  /*10ee0*/  FFMA.FTZ R47, R112, R119, R118 ;  /* 0x00000077702f7223 */ /* 0x000fe20000010076 */
[----:B------:R-:W-:Y:S01]  /*10ef0*/  LOP3.LUT R119, R32, 0xffff0000, RZ, 0xc0, !PT ;  /* 0xffff000020777812 */ /* 0x000fe200078ec0ff */
[----:B------:R-:W-:Y:S01]  /*10f00*/  FMUL.FTZ R112, R65, R34 ;  /* 0x0000002241707220 */ /* 0x000fe20000410000 */
[-C--:B------:R-:W-:Y:S01]  /*10f10*/  FMUL.FTZ R127, R62, R121.reuse ;  /* 0x000000793e7f7220 */ /* 0x080fe20000410000 */
[----:B------:R-:W-:Y:S01]  /*10f20*/  FFMA.FTZ R32, R46, R121, -R125 ;  /* 0x000000792e207223 */ /* 0x000fe2000001087d */
[C---:B------:R-:W-:Y:S01]  /*10f30*/  FMUL.FTZ R121, R114.reuse, R123 ;  /* 0x0000007b72797220 */ /* 0x040fe20000410000 */
[----:B------:R-:W-:Y:S01]  /*10f40*/  FMUL.FTZ R114, R114, R119 ;  /* 0x0000007772727220 */ /* 0x000fe20000410000 */
[----:B------:R-:W-:-:S02]  /*10f50*/  IMAD.U32 R62, R35, 0x10000, RZ ;  /* 0x00010000233e7824 */ /* 0x000fc400078e00ff */
[----:B------:R-:W-:Y:S01]  /*10f60*/  FFMA.FTZ R113, R46, R113, R127 ;  /* 0x000000712e717223 */ /* 0x000fe2000001007f */
[C---:B------:R-:W-:Y:S01]  /*10f70*/  FFMA.FTZ R46, R110.reuse, R119, -R121 ;  /* 0x000000776e2e7223 */ /* 0x040fe20000010879 */
[----:B------:R-:W-:Y:S01]  /*10f80*/  FFMA.FTZ R110, R110, R123, R114 ;  /* 0x0000007b6e6e7223 */ /* 0x000fe20000010072 */
[-C--:B------:R-:W-:Y:S01]  /*10f90*/  FMUL.FTZ R114, R65, R62.reuse ;  /* 0x0000003e41727220 */ /* 0x080fe20000410000 */
[----:B------:R-:W-:Y:S01]  /*10fa0*/  LOP3.LUT R65, R44, 0xffff0000, RZ, 0xc0, !PT ;  /* 0xffff00002c417812 */ /* 0x000fe200078ec0ff */
[----:B------:R-:W-:Y:S01]  /*10fb0*/  FFMA.FTZ R62, R61, R62, -R112 ;  /* 0x0000003e3d3e7223 */ /* 0x000fe20000010870 */
[----:B------:R-:W-:Y:S01]  /*10fc0*/  LOP3.LUT R35, R35, 0xffff0000, RZ, 0xc0, !PT ;  /* 0xffff000023237812 */ /* 0x000fe200078ec0ff */
[----:B------:R-:W-:Y:S01]  /*10fd0*/  FFMA.FTZ R114, R61, R34, R114 ;  /* 0x000000223d727223 */ /* 0x000fe20000010072 */
[----:B------:R-:W-:Y:S01]  /*10fe0*/  LOP3.LUT R33, R33, 0xffff0000, RZ, 0xc0, !PT ;  /* 0xffff000021217812 */ /* 0x000fe200078ec0ff */
[C---:B------:R-:W-:Y:S01]  /*10ff0*/  FMUL.FTZ R61, R64.reuse, R65 ;  /* 0x00000041403d7220 */ /* 0x040fe20000410000 */
[----:B------:R-:W-:Y:S01]  /*11000*/  LOP3.LUT R45, R45, 0xffff0000, RZ, 0xc0, !PT ;  /* 0xffff00002d2d7812 */ /* 0x000fe200078ec0ff */
[----:B------:R-:W-:Y:S01]  /*11010*/  FMUL.FTZ R64, R64, R35 ;  /* 0x0000002340407220 */ /* 0x000fe20000410000 */
[-C--:B------:R-:W-:Y:S01]  /*11020*/  FMUL.FTZ R126, R115, R122.reuse ;  /* 0x0000007a737e7220 */ /* 0x080fe20000410000 */
[----:B------:R-:W-:Y:S01]  /*11030*/  FMUL.FTZ R34, R66, R33 ;  /* 0x0000002142227220 */ /* 0x000fe20000410000 */
[----:B------:R-:W-:Y:S01]  /*11040*/  FFMA.FTZ R61, R60, R35, -R61 ;  /* 0x000000233c3d7223 */ /* 0x000fe2000001083d */
[----:B------:R-:W-:Y:S01]  /*11050*/  FMUL.FTZ R66, R66, R45 ;  /* 0x0000002d42427220 */ /* 0x000fe20000410000 */
[----:B------:R-:W-:Y:S01]  /*11060*/  FFMA.FTZ R65, R60, R65, R64 ;  /* 0x000000413c417223 */ /* 0x000fe20000010040 */
        /* <DEDUP_REMOVED lines=10> */
[----:B------:R1:W-:Y:S01]  /*11110*/  STS.128 [R92+0xc400], R32 ;  /* 0x00c400205c007388 */ /* 0x0003e20000000c00 */
[----:B------:R-:W-:-:S02]  /*11120*/  F2FP.BF16.F32.PACK_AB R46, R65, R114 ;  /* 0x00000072412e723e */ /* 0x000fc400000010ff */
[----:B------:R-:W-:-:S05]  /*11130*/  F2FP.BF16.F32.PACK_AB R47, R66, R47 ;  /* 0x0000002f422f723e */ /* 0x000fca00000010ff */
[----:B------:R1:W-:Y:S02]  /*11140*/  STS.128 [R93+0xc400], R44 ;  /* 0x00c4002c5d007388 */ /* 0x0003e40000000c00 */
.L_x_2826:
[----:B------:R-:W-:Y:S05]  /*11150*/  BSYNC B2 ;  /* 0x0000000000027941 */ /* 0x000fea0003800000 */
.L_x_2825:
        /* <DEDUP_REMOVED lines=18> */
[----:B------:R-:W-:Y:S01]  /*11280*/  SHF.R.U32.HI R40, RZ, 0x10, R41 ;  /* 0x00000010ff287819 */ /* 0x000fe20000011629 */
[----:B------:R-:W-:Y:S01]  /*11290*/  IMAD R60, R45, 0x2, R2 ;  /* 0x000000022d3c7824 */ /* 0x000fe200078e0202 */
[----:B------:R-:W-:Y:S02]  /*112a0*/  PRMT R102, R102, 0x5410, R31 ;  /* 0x0000541066667816 */ /* 0x000fe4000000001f */
[----:B------:R-:W-:Y:S02]  /*112b0*/  PRMT R106, R106, 0x5410, R63 ;  /* 0x000054106a6a7816 */ /* 0x000fe4000000003f */
[----:B------:R-:W0:Y:S01]  /*112c0*/  LDS.128 R44, [R60+0xc400] ;  /* 0x00c400003c2c7984 */ /* 0x000e220000000c00 */
[----:B------:R-:W-:Y:S01]  /*112d0*/  PRMT R107, R107, 0x5410, R28 ;  /* 0x000054106b6b7816 */ /* 0x000fe2000000001c */
[----:B------:R-:W-:Y:S01]  /*112e0*/  IMAD.U32 R63, R102, 0x10000, RZ ;  /* 0x00010000663f7824 */ /* 0x000fe200078e00ff */
[----:B------:R-:W-:Y:S01]  /*112f0*/  PRMT R104, R104, 0x5410, R29 ;  /* 0x0000541068687816 */ /* 0x000fe2000000001d */
[----:B------:R-:W-:Y:S01]  /*11300*/  IMAD.U32 R62, R106, 0x10000, RZ ;  /* 0x000100006a3e7824 */ /* 0x000fe200078e00ff */
[----:B------:R-:W-:-:S02]  /*11310*/  SHF.R.U32.HI R42, RZ, 0x10, R43 ;  /* 0x00000010ff2a7819 */ /* 0x000fc4000001162b */
[----:B------:R-:W-:Y:S02]  /*11320*/  PRMT R103, R103, 0x5410, R40 ;  /* 0x0000541067677816 */ /* 0x000fe40000000028 */
[----:B------:R-:W-:Y:S02]  /*11330*/  PRMT R109, R109, 0x5410, R30 ;  /* 0x000054106d6d7816 */ /* 0x000fe4000000001e */
[----:B------:R-:W-:Y:S01]  /*11340*/  PRMT R105, R105, 0x5410, R42 ;  /* 0x0000541069697816 */ /* 0x000fe2000000002a */
[----:B------:R-:W-:Y:S01]  /*11350*/  IMAD.U32 R64, R103, 0x10000, RZ ;  /* 0x0001000067407824 */ /* 0x000fe200078e00ff */
[----:B------:R-:W-:Y:S02]  /*11360*/  PRMT R108, R108, 0x5410, R61 ;  /* 0x000054106c6c7816 */ /* 0x000fe4000000003d */
[----:B------:R-:W-:Y:S02]  /*11370*/  LOP3.LUT R102, R102, 0xffff0000, RZ, 0xc0, !PT ;  /* 0xffff000066667812 */ /* 0x000fe400078ec0ff */
[----:B------:R-:W-:-:S02]  /*11380*/  LOP3.LUT R106, R106, 0xffff0000, RZ, 0xc0, !PT ;  /* 0xffff00006a6a7812 */ /* 0x000fc400078ec0ff */
[----:B------:R-:W-:Y:S01]  /*11390*/  LOP3.LUT R103, R103, 0xffff0000, RZ, 0xc0, !PT ;  /* 0xffff000067677812 */ /* 0x000fe200078ec0ff */
[----:B0-----:R-:W-:Y:S01]  /*113a0*/  IMAD.U32 R41, R45, 0x10000, RZ ;  /* 0x000100002d297824 */ /* 0x001fe200078e00ff */
[----:B------:R-:W-:Y:S02]  /*113b0*/  LOP3.LUT R61, R44, 0xffff0000, RZ, 0xc0, !PT ;  /* 0xffff00002c3d7812 */ /* 0x000fe400078ec0ff */
[----:B------:R-:W-:Y:S01]  /*113c0*/  LOP3.LUT R31, R46, 0xffff0000, RZ, 0xc0, !PT ;  /* 0xffff00002e1f7812 */ /* 0x000fe200078ec0ff */
[----:B------:R-:W-:Y:S01]  /*113d0*/  FMUL.FTZ R93, R41, R64 ;  /* 0x00000040295d7220 */ /* 0x000fe20000410000 */
[----:B------:R-:W-:Y:S01]  /*113e0*/  LOP3.LUT R45, R45, 0xffff0000, RZ, 0xc0, !PT ;  /* 0xffff00002d2d7812 */ /* 0x000fe200078ec0ff */
        /* <DEDUP_REMOVED lines=8> */
[C---:B------:R-:W-:Y:S01]  /*11470*/  LOP3.LUT R32, R33.reuse, 0xffff0000, RZ, 0xc0, !PT ;  /* 0xffff000021207812 */ /* 0x040fe200078ec0ff */
[----:B------:R-:W-:-:S02]  /*11480*/  IMAD.U32 R42, R33, 0x10000, RZ ;  /* 0x00010000212a7824 */ /* 0x000fc400078e00ff */
[-C--:B------:R-:W-:Y:S01]  /*11490*/  FMUL.FTZ R65, R35, R63.reuse ;  /* 0x0000003f23417220 */ /* 0x080fe20000410000 */
[----:B------:R-:W-:Y:S01]  /*114a0*/  IMAD.U32 R33, R46, 0x10000, RZ ;  /* 0x000100002e217824 */ /* 0x000fe200078e00ff */
[C---:B------:R-:W-:Y:S01]  /*114b0*/  LOP3.LUT R46, R47.reuse, 0xffff0000, RZ, 0xc0, !PT ;  /* 0xffff00002f2e7812 */ /* 0x040fe200078ec0ff */
[----:B------:R-:W-:Y:S02]  /*114c0*/  IMAD.U32 R44, R47, 0x10000, RZ ;  /* 0x000100002f2c7824 */ /* 0x000fe400078e00ff */
[-C--:B------:R-:W-:Y:S01]  /*114d0*/  FMUL.FTZ R67, R35, R62.reuse ;  /* 0x0000003e23437220 */ /* 0x080fe20000410000 */
[----:B------:R-:W-:Y:S01]  /*114e0*/  SHF.L.U32 R47, R107, 0x10, RZ ;  /* 0x000000106b2f7819 */ /* 0x000fe200000006ff */
[C---:B------:R-:W-:Y:S01]  /*114f0*/  FFMA.FTZ R35, R40.reuse, R62, -R65 ;  /* 0x0000003e28237223 */ /* 0x040fe20000010841 */
[----:B------:R-:W-:Y:S02]  /*11500*/  IMAD.U32 R65, R105, 0x10000, RZ ;  /* 0x0001000069417824 */ /* 0x000fe400078e00ff */
[----:B------:R-:W-:Y:S01]  /*11510*/  FFMA.FTZ R40, R40, R63, R67 ;  /* 0x0000003f28287223 */ /* 0x000fe20000010043 */
[----:B------:R-:W-:-:S02]  /*11520*/  IMAD.U32 R62, R109, 0x10000, RZ ;  /* 0x000100006d3e7824 */ /* 0x000fc400078e00ff */
[-C--:B------:R-:W-:Y:S01]  /*11530*/  FMUL.FTZ R63, R41, R47.reuse ;  /* 0x0000002f293f7220 */ /* 0x080fe20000410000 */
[----:B------:R-:W-:Y:S01]  /*11540*/  FFMA.FTZ R41, R42, R47, -R93 ;  /* 0x0000002f2a297223 */ /* 0x000fe2000001085d */
[C---:B------:R-:W-:Y:S01]  /*11550*/  FMUL.FTZ R66, R44.reuse, R65 ;  /* 0x000000412c427220 */ /* 0x040fe20000410000 */
[----:B------:R-:W-:Y:S01]  /*11560*/  FMUL.FTZ R47, R61, R102 ;  /* 0x000000663d2f7220 */ /* 0x000fe20000410000 */
[----:B------:R-:W-:Y:S01]  /*11570*/  LOP3.LUT R107, R107, 0xffff0000, RZ, 0xc0, !PT ;  /* 0xffff00006b6b7812 */ /* 0x000fe200078ec0ff */
[----:B------:R-:W-:Y:S01]  /*11580*/  FMUL.FTZ R92, R44, R62 ;  /* 0x0000003e2c5c7220 */ /* 0x000fe20000410000 */
[----:B------:R-:W-:Y:S01]  /*11590*/  FFMA.FTZ R44, R42, R64, R63 ;  /* 0x000000402a2c7223 */ /* 0x000fe2000001003f */
[----:B------:R-:W-:Y:S01]  /*115a0*/  FMUL.FTZ R61, R61, R106 ;  /* 0x0000006a3d3d7220 */ /* 0x000fe20000410000 */
[----:B------:R-:W-:Y:S01]  /*115b0*/  FFMA.FTZ R42, R43, R62, -R66 ;  /* 0x0000003e2b2a7223 */ /* 0x000fe20000010842 */
[----:B------:R-:W-:Y:S01]  /*115c0*/  FFMA.FTZ R106, R30, R106, -R47 ;  /* 0x0000006a1e6a7223 */ /* 0x000fe2000001082f */
[C---:B------:R-:W-:Y:S01]  /*115d0*/  FMUL.FTZ R47, R45.reuse, R103 ;  /* 0x000000672d2f7220 */ /* 0x040fe20000410000 */
[----:B------:R-:W-:Y:S01]  /*115e0*/  FMUL.FTZ R66, R45, R107 ;  /* 0x0000006b2d427220 */ /* 0x000fe20000410000 */
[----:B------:R-:W-:-:S02]  /*115f0*/  IMAD.U32 R64, R104, 0x10000, RZ ;  /* 0x0001000068407824 */ /* 0x000fc400078e00ff */
[----:B------:R-:W-:Y:S01]  /*11600*/  FFMA.FTZ R61, R30, R102, R61 ;  /* 0x000000661e3d7223 */ /* 0x000fe2000001003d */
[----:B------:R-:W-:Y:S02]  /*11610*/  IMAD.U32 R62, R108, 0x10000, RZ ;  /* 0x000100006c3e7824 */ /* 0x000fe400078e00ff */
[----:B------:R-:W-:Y:S01]  /*11620*/  FFMA.FTZ R43, R43, R65, R92 ;  /* 0x000000412b2b7223 */ /* 0x000fe2000001005c */
[C---:B------:R-:W-:Y:S01]  /*11630*/  FFMA.FTZ R30, R32.reuse, R107, -R47 ;  /* 0x0000006b201e7223 */ /* 0x040fe2000001082f */
[----:B------:R-:W-:Y:S01]  /*11640*/  FFMA.FTZ R103, R32, R103, R66 ;  /* 0x0000006720677223 */ /* 0x000fe20000010042 */
[C---:B------:R-:W-:Y:S01]  /*11650*/  FMUL.FTZ R92, R33.reuse, R64 ;  /* 0x00000040215c7220 */ /* 0x040fe20000410000 */
[-C--:B------:R-:W-:Y:S01]  /*11660*/  FMUL.FTZ R32, R33, R62.reuse ;  /* 0x0000003e21207220 */ /* 0x080fe20000410000 */
[----:B------:R-:W-:Y:S02]  /*11670*/  LOP3.LUT R104, R104, 0xffff0000, RZ, 0xc0, !PT ;  /* 0xffff000068687812 */ /* 0x000fe400078ec0ff */
        /* <DEDUP_REMOVED lines=23> */
.L_x_2828:
[----:B------:R-:W-:Y:S05]  /*117f0*/  BSYNC B2 ;  /* 0x0000000000027941 */ /* 0x000fea0003800000 */
.L_x_2827:
        /* <DEDUP_REMOVED lines=104> */
.L_x_2824:
[----:B------:R-:W-:Y:S05]  /*11e80*/  BSYNC B1 ;  /* 0x0000000000017941 */ /* 0x000fea0003800000 */
.L_x_2823:
[----:B---3--:R-:W-:-:S05]  /*11e90*/  VIADD R24, R170, 0x40 ;  /* 0x00000040aa187836 */ /* 0x008fca0000000000 */
[----:B------:R-:W-:-:S13]  /*11ea0*/  ISETP.GE.AND P0, PT, R24, R3, PT ;  /* 0x000000031800720c */ /* 0x000fda0003f06270 */
[----:B------:R-:W-:Y:S05]  /*11eb0*/  @P0 BRA `(.L_x_2804) ;  /* 0x0000001400040947 */ /* 0x000fea0003800000 */
[----:B------:R-:W3:Y:S01]  /*11ec0*/  LDC R3, c[0x0][0x3f4] ;  /* 0x0000fd00ff037b82 */ /* 0x000ee20000000800 */
[----:B------:R-:W-:Y:S01]  /*11ed0*/  BSSY B1, `(.L_x_2829) ;  /* 0x000006d000017945 */ /* 0x000fe20003800000 */
[----:B-1----:R-:W-:Y:S02]  /*11ee0*/  SHF.R.U32.HI R44, RZ, 0x3, R177 ;  /* 0x00000003ff2c7819 */ /* 0x002fe400000116b1 */
[-C--:B---3--:R-:W-:Y:S02]  /*11ef0*/  ISETP.GE.AND P0, PT, R16, R3.reuse, PT ;  /* 0x000000031000720c */ /* 0x088fe40003f06270 */
[-C--:B------:R-:W-:Y:S02]  /*11f00*/  ISETP.GE.AND P1, PT, R163, R3.reuse, PT ;  /* 0x00000003a300720c */ /* 0x080fe40003f26270 */
[----:B------:R-:W-:-:S09]  /*11f10*/  ISETP.GE.AND P2, PT, R164, R3, PT ;  /* 0x00000003a400720c */ /* 0x000fd20003f46270 */
[----:B------:R-:W-:Y:S05]  /*11f20*/  @P0 BRA `(.L_x_2830) ;  /* 0x00000004009c0947 */ /* 0x000fea0003800000 */
[----:B------:R-:W3:Y:S01]  /*11f30*/  LDL R42, [R1+0x3c] ;  /* 0x00003c00012a7983 */ /* 0x000ee20000100800 */
[----:B------:R-:W-:Y:S02]  /*11f40*/  LEA.HI R24, R3, R199, RZ, 0x1d ;  /* 0x000000c703187211 */ /* 0x000fe400078fe8ff */
[--C-:B--2---:R-:W-:Y:S02]  /*11f50*/  SHF.R.U64 R33, R4, 0x10, R5.reuse ;  /* 0x0000001004217819 */ /* 0x104fe40000001205 */
        /* <DEDUP_REMOVED lines=15> */
[----:B------:R-:W-:Y:S01]  /*12050*/  PRMT R96, R96, 0x5410, R5 ;  /* 0x0000541060607816 */ /* 0x000fe20000000005 */
[----:B------:R-:W-:Y:S01]  /*12060*/  IMAD.U32 R38, R94, 0x10000, RZ ;  /* 0x000100005e267824 */ /* 0x000fe200078e00ff */
[----:B------:R-:W-:Y:S01]  /*12070*/  PRMT R97, R97, 0x5410, R6 ;  /* 0x0000541061617816 */ /* 0x000fe20000000006 */
[----:B------:R-:W-:Y:S01]  /*12080*/  IMAD.U32 R39, R95, 0x10000, RZ ;  /* 0x000100005f277824 */ /* 0x000fe200078e00ff */
[----:B------:R-:W1:Y:S01]  /*12090*/  LDS.128 R28, [R32+0xc400] ;  /* 0x00c40000201c7984 */ /* 0x000e620000000c00 */
[----:B------:R-:W-:Y:S02]  /*120a0*/  PRMT R98, R98, 0x5410, R37 ;  /* 0x0000541062627816 */ /* 0x000fe40000000025 */
[----:B------:R-:W-:-:S02]  /*120b0*/  SHF.R.U32.HI R48, RZ, 0x10, R49 ;  /* 0x00000010ff307819 */ /* 0x000fc40000011631 */
[--C-:B------:R-:W-:Y:S01]  /*120c0*/  SHF.R.U64 R35, R50, 0x10, R51.reuse ;  /* 0x0000001032237819 */ /* 0x100fe20000001233 */
[----:B------:R-:W-:Y:S01]  /*120d0*/  IMAD.U32 R37, R98, 0x10000, RZ ;  /* 0x0001000062257824 */ /* 0x000fe200078e00ff */
[----:B------:R-:W-:Y:S02]  /*120e0*/  PRMT R99, R99, 0x5410, R48 ;  /* 0x0000541063637816 */ /* 0x000fe40000000030 */
[----:B------:R-:W-:Y:S02]  /*120f0*/  SHF.R.U32.HI R50, RZ, 0x10, R51 ;  /* 0x00000010ff327819 */ /* 0x000fe40000011633 */
[----:B------:R-:W-:Y:S02]  /*12100*/  LOP3.LUT R94, R94, 0xffff0000, RZ, 0xc0, !PT ;  /* 0xffff00005e5e7812 */ /* 0x000fe400078ec0ff */
[----:B------:R-:W-:Y:S02]  /*12110*/  PRMT R101, R101, 0x5410, R50 ;  /* 0x0000541065657816 */ /* 0x000fe40000000032 */
[----:B------:R-:W-:-:S02]  /*12120*/  LOP3.LUT R98, R98, 0xffff0000, RZ, 0xc0, !PT ;  /* 0xffff000062627812 */ /* 0x000fc400078ec0ff */
[----:B------:R-:W-:Y:S02]  /*12130*/  LOP3.LUT R95, R95, 0xffff0000, RZ, 0xc0, !PT ;  /* 0xffff00005f5f7812 */ /* 0x000fe400078ec0ff */
[----:B------:R-:W-:Y:S01]  /*12140*/  PRMT R100, R100, 0x5410, R35 ;  /* 0x0000541064647816 */ /* 0x000fe20000000023 */
        /* <DEDUP_REMOVED lines=25> */
[----:B------:R-:W-:Y:S01]  /*122e0*/  FMUL.FTZ R47, R34, R27 ;  /* 0x0000001b222f7220 */ /* 0x000fe20000410000 */
[----:B------:R-:W-:Y:S02]  /*122f0*/  IMAD.U32 R4, R101, 0x10000, RZ ;  /* 0x0001000065047824 */ /* 0x000fe400078e00ff */
[----:B------:R-:W-:Y:S01]  /*12300*/  FMUL.FTZ R34, R36, R37 ;  /* 0x0000002524227220 */ /* 0x000fe20000410000 */
[C---:B------:R-:W-:Y:S01]  /*12310*/  FFMA.FTZ R45, R6.reuse, R27, -R45 ;  /* 0x0000001b062d7223 */ /* 0x040fe2000001082d */
[----:B------:R-:W-:Y:S01]  /*12320*/  FFMA.FTZ R47, R6, R39, R47 ;  /* 0x00000027062f7223 */ /* 0x000fe2000001002f */
        /* <DEDUP_REMOVED lines=8> */
[-C--:B------:R-:W-:Y:S01]  /*123b0*/  FMUL.FTZ R36, R29, R99.reuse ;  /* 0x000000631d247220 */ /* 0x080fe20000410000 */
[C---:B------:R-:W-:Y:S01]  /*123c0*/  IMAD.U32 R4, R100.reuse, 0x10000, RZ ;  /* 0x0001000064047824 */ /* 0x040fe200078e00ff */
[----:B------:R-:W-:Y:S01]  /*123d0*/  LOP3.LUT R100, R100, 0xffff0000, RZ, 0xc0, !PT ;  /* 0xffff000064647812 */ /* 0x000fe200078ec0ff */
[C---:B------:R-:W-:Y:S01]  /*123e0*/  FMUL.FTZ R38, R35.reuse, R6 ;  /* 0x0000000623267220 */ /* 0x040fe20000410000 */
[C---:B------:R-:W-:Y:S01]  /*123f0*/  FFMA.FTZ R34, R24.reuse, R99, -R27 ;  /* 0x0000006318227223 */ /* 0x040fe2000001081b */
[----:B------:R-:W-:Y:S01]  /*12400*/  FFMA.FTZ R36, R24, R95, R36 ;  /* 0x0000005f18247223 */ /* 0x000fe20000010024 */
[----:B------:R-:W-:Y:S01]  /*12410*/  LOP3.LUT R96, R96, 0xffff0000, RZ, 0xc0, !PT ;  /* 0xffff000060607812 */ /* 0x000fe200078ec0ff */
[----:B------:R-:W-:Y:S01]  /*12420*/  FMUL.FTZ R24, R35, R4 ;  /* 0x0000000423187220 */ /* 0x000fe20000410000 */
[----:B------:R-:W-:Y:S01]  /*12430*/  LOP3.LUT R97, R97, 0xffff0000, RZ, 0xc0, !PT ;  /* 0xffff000061617812 */ /* 0x000fe200078ec0ff */
[----:B------:R-:W-:Y:S01]  /*12440*/  FFMA.FTZ R28, R5, R94, R28 ;  /* 0x0000005e051c7223 */ /* 0x000fe2000001001c */
[----:B------:R-:W-:Y:S01]  /*12450*/  LOP3.LUT R101, R101, 0xffff0000, RZ, 0xc0, !PT ;  /* 0xffff000065657812 */ /* 0x000fe200078ec0ff */
[C---:B------:R-:W-:Y:S01]  /*12460*/  FFMA.FTZ R38, R7.reuse, R4, -R38 ;  /* 0x0000000407267223 */ /* 0x040fe20000010826 */
[C---:B------:R-:W-:Y:S01]  /*12470*/  FMUL.FTZ R5, R30.reuse, R100 ;  /* 0x000000641e057220 */ /* 0x040fe20000410000 */
[----:B------:R-:W-:Y:S01]  /*12480*/  FFMA.FTZ R7, R7, R6, R24 ;  /* 0x0000000607077223 */ /* 0x000fe20000010018 */
[-C--:B------:R-:W-:Y:S01]  /*12490*/  FMUL.FTZ R4, R30, R96.reuse ;  /* 0x000000601e047220 */ /* 0x080fe20000410000 */
[C---:B------:R-:W-:Y:S01]  /*124a0*/  FMUL.FTZ R29, R31.reuse, R97 ;  /* 0x000000611f1d7220 */ /* 0x040fe20000410000 */
[-C--:B------:R-:W-:Y:S01]  /*124b0*/  FMUL.FTZ R6, R31, R101.reuse ;  /* 0x000000651f067220 */ /* 0x080fe20000410000 */
[C---:B------:R-:W-:Y:S01]  /*124c0*/  FFMA.FTZ R96, R25.reuse, R96, R5 ;  /* 0x0000006019607223 */ /* 0x040fe20000010005 */
[----:B------:R-:W-:Y:S01]  /*124d0*/  FFMA.FTZ R27, R25, R100, -R4 ;  /* 0x00000064191b7223 */ /* 0x000fe20000010804 */
[C---:B------:R-:W-:Y:S01]  /*124e0*/  FFMA.FTZ R30, R26.reuse, R101, -R29 ;  /* 0x000000651a1e7223 */ /* 0x040fe2000001081d */
        /* <DEDUP_REMOVED lines=11> */
.L_x_2830:
[----:B------:R-:W-:Y:S05]  /*125a0*/  BSYNC B1 ;  /* 0x0000000000017941 */ /* 0x000fea0003800000 */
.L_x_2829:
[----:B------:R-:W-:Y:S04]  /*125b0*/  BSSY B1, `(.L_x_2831) ;  /* 0x0000069000017945 */ /* 0x000fe80003800000 */
[----:B------:R-:W-:Y:S05]  /*125c0*/  @P1 BRA `(.L_x_2832) ;  /* 0x00000004009c1947 */ /* 0x000fea0003800000 */
[----:B------:R-:W3:Y:S01]  /*125d0*/  LDL R43, [R1+0x34] ;  /* 0x00003400012b7983 */ /* 0x000ee20000100800 */
[----:B-1----:R-:W-:Y:S02]  /*125e0*/  LEA.HI R4, R3, R166, RZ, 0x1d ;  /* 0x000000a603047211 */ /* 0x002fe400078fe8ff */
[----:B--2---:R-:W-:Y:S02]  /*125f0*/  SHF.R.U64 R29, R8, 0x10, R9 ;  /* 0x00000010081d7819 */ /* 0x004fe40000001209 */
[----:B------:R-:W-:Y:S01]  /*12600*/  SHF.R.S32.HI R5, RZ, 0x1f, R4 ;  /* 0x0000001fff057819 */ /* 0x000fe20000011404 */
[----:B------:R-:W-:Y:S01]  /*12610*/  IMAD.SHL.U32 R6, R4, 0x8, RZ ;  /* 0x0000000804067824 */ /* 0x000fe200078e00ff */
[----:B------:R-:W-:Y:S02]  /*12620*/  SHF.R.U64 R33, R52, 0x10, R53 ;  /* 0x0000001034217819 */ /* 0x000fe40000001235 */
[----:B------:R-:W-:Y:S02]  /*12630*/  LEA.HI R5, R5, R4, RZ, 0x3 ;  /* 0x0000000405057211 */ /* 0x000fe400078f18ff */
[----:B------:R-:W-:-:S02]  /*12640*/  LOP3.LUT R4, R177, 0x38, R6, 0xf8, !PT ;  /* 0x00000038b1047812 */ /* 0x000fc400078ef806 */
[----:B------:R-:W-:Y:S01]  /*12650*/  PRMT R76, R76, 0x5410, R29 ;  /* 0x000054104c4c7816 */ /* 0x000fe2000000001d */
[----:B------:R-:W-:Y:S01]  /*12660*/  IMAD.SHL.U32 R6, R5, 0x400, RZ ;  /* 0x0000040005067824 */ /* 0x000fe200078e00ff */
[----:B------:R-:W-:Y:S02]  /*12670*/  LOP3.LUT R5, R4, R44, RZ, 0x3c, !PT ;  /* 0x0000002c04057212 */ /* 0x000fe400078e3cff */
[----:B------:R-:W-:Y:S01]  /*12680*/  SHF.R.U32.HI R8, RZ, 0x10, R9 ;  /* 0x00000010ff087819 */ /* 0x000fe20000011609 */
[----:B------:R-:W-:Y:S01]  /*12690*/  IMAD.U32 R34, R76, 0x10000, RZ ;  /* 0x000100004c227824 */ /* 0x000fe200078e00ff */
[----:B------:R-:W-:Y:S02]  /*126a0*/  LOP3.LUT R6, R6, 0x7fffe000, RZ, 0xc0, !PT ;  /* 0x7fffe00006067812 */ /* 0x000fe400078ec0ff */
[----:B------:R-:W-:Y:S02]  /*126b0*/  PRMT R80, R80, 0x5410, R33 ;  /* 0x0000541050507816 */ /* 0x000fe40000000021 */
[----:B------:R-:W-:-:S02]  /*126c0*/  IADD3 R25, R5, R6, R184 ;  /* 0x0000000605197210 */ /* 0x000fc40007ffe0b8 */
[----:B------:R-:W-:Y:S01]  /*126d0*/  SHF.R.U32.HI R52, RZ, 0x10, R53 ;  /* 0x00000010ff347819 */ /* 0x000fe20000011635 */
[----:B------:R-:W-:Y:S01]  /*126e0*/  IMAD.U32 R33, R80, 0x10000, RZ ;  /* 0x0001000050217824 */ /* 0x000fe200078e00ff */
[----:B------:R-:W-:Y:S01]  /*126f0*/  SHF.R.U64 R9, R10, 0x10, R11 ;  /* 0x000000100a097819 */ /* 0x000fe2000000120b */
[----:B------:R-:W-:Y:S01]  /*12700*/  IMAD R28, R25, 0x2, R2 ;  /* 0x00000002191c7824 */ /* 0x000fe200078e0202 */
[----:B------:R-:W-:Y:S02]  /*12710*/  SHF.R.U64 R31, R54, 0x10, R55 ;  /* 0x00000010361f7819 */ /* 0x000fe40000001237 */
[----:B------:R-:W-:Y:S02]  /*12720*/  SHF.R.U32.HI R10, RZ, 0x10, R11 ;  /* 0x00000010ff0a7819 */ /* 0x000fe4000001160b */
[----:B------:R-:W1:Y:S01]  /*12730*/  LDS.128 R24, [R28+0xc400] ;  /* 0x00c400001c187984 */ /* 0x000e620000000c00 */
[----:B------:R-:W-:Y:S02]  /*12740*/  PRMT R77, R77, 0x5410, R8 ;  /* 0x000054104d4d7816 */ /* 0x000fe40000000008 */
[----:B------:R-:W-:-:S02]  /*12750*/  SHF.R.U32.HI R54, RZ, 0x10, R55 ;  /* 0x00000010ff367819 */ /* 0x000fc40000011637 */
[----:B------:R-:W-:Y:S01]  /*12760*/  PRMT R81, R81, 0x5410, R52 ;  /* 0x0000541051517816 */ /* 0x000fe20000000034 */
[----:B------:R-:W-:Y:S01]  /*12770*/  IMAD.U32 R35, R77, 0x10000, RZ ;  /* 0x000100004d237824 */ /* 0x000fe200078e00ff */
[----:B------:R-:W-:Y:S02]  /*12780*/  PRMT R79, R79, 0x5410, R10 ;  /* 0x000054104f4f7816 */ /* 0x000fe4000000000a */
[----:B------:R-:W-:Y:S02]  /*12790*/  PRMT R83, R83, 0x5410, R54 ;  /* 0x0000541053537816 */ /* 0x000fe40000000036 */
[----:B------:R-:W-:Y:S02]  /*127a0*/  PRMT R78, R78, 0x5410, R9 ;  /* 0x000054104e4e7816 */ /* 0x000fe40000000009 */
[----:B------:R-:W-:Y:S01]  /*127b0*/  PRMT R82, R82, 0x5410, R31 ;  /* 0x0000541052527816 */ /* 0x000fe2000000001f */
[C---:B-1----:R-:W-:Y:S01]  /*127c0*/  IMAD.U32 R29, R24.reuse, 0x10000, RZ ;  /* 0x00010000181d7824 */ /* 0x042fe200078e00ff */
[----:B------:R-:W-:Y:S01]  /*127d0*/  LOP3.LUT R24, R24, 0xffff0000, RZ, 0xc0, !PT ;  /* 0xffff000018187812 */ /* 0x000fe200078ec0ff */
[C---:B------:R-:W-:Y:S01]  /*127e0*/  IMAD.U32 R30, R25.reuse, 0x10000, RZ ;  /* 0x00010000191e7824 */ /* 0x040fe200078e00ff */
[----:B------:R-:W-:Y:S01]  /*127f0*/  LOP3.LUT R25, R25, 0xffff0000, RZ, 0xc0, !PT ;  /* 0xffff000019197812 */ /* 0x000fe200078ec0ff */
[C---:B------:R-:W-:Y:S01]  /*12800*/  FMUL.FTZ R37, R29.reuse, R34 ;  /* 0x000000221d257220 */ /* 0x040fe20000410000 */
[----:B------:R-:W-:Y:S01]  /*12810*/  FMUL.FTZ R39, R29, R33 ;  /* 0x000000211d277220 */ /* 0x000fe20000410000 */
[----:B------:R-:W-:-:S02]  /*12820*/  IMAD.U32 R29, R81, 0x10000, RZ ;  /* 0x00010000511d7824 */ /* 0x000fc400078e00ff */
[C---:B------:R-:W-:Y:S01]  /*12830*/  FMUL.FTZ R36, R30.reuse, R35 ;  /* 0x000000231e247220 */ /* 0x040fe20000410000 */
        /* <DEDUP_REMOVED lines=10> */
[----:B------:R-:W-:Y:S01]  /*128e0*/  FFMA.FTZ R37, R8, R33, -R37 ;  /* 0x0000002108257223 */ /* 0x000fe20000010825 */
[----:B------:R-:W-:-:S02]  /*128f0*/  IMAD.U32 R33, R79, 0x10000, RZ ;  /* 0x000100004f217824 */ /* 0x000fc400078e00ff */
[----:B------:R-:W-:Y:S01]  /*12900*/  FFMA.FTZ R39, R8, R34, R39 ;  /* 0x0000002208277223 */ /* 0x000fe20000010027 */
[----:B------:R-:W-:Y:S02]  /*12910*/  IMAD.U32 R8, R83, 0x10000, RZ ;  /* 0x0001000053087824 */ /* 0x000fe400078e00ff */
[----:B------:R-:W-:Y:S01]  /*12920*/  FFMA.FTZ R36, R9, R29, -R36 ;  /* 0x0000001d09247223 */ /* 0x000fe20000010824 */
[----:B------:R-:W-:Y:S01]  /*12930*/  FMUL.FTZ R34, R32, R33 ;  /* 0x0000002120227220 */ /* 0x000fe20000410000 */
[----:B------:R-:W-:Y:S01]  /*12940*/  IMAD.U32 R11, R7, 0x10000, RZ ;  /* 0x00010000070b7824 */ /* 0x000fe200078e00ff */
[----:B------:R-:W-:Y:S01]  /*12950*/  LOP3.LUT R29, R76, 0xffff0000, RZ, 0xc0, !PT ;  /* 0xffff00004c1d7812 */ /* 0x000fe200078ec0ff */
[-C--:B------:R-:W-:Y:S01]  /*12960*/  FMUL.FTZ R32, R32, R8.reuse ;  /* 0x0000000820207220 */ /* 0x080fe20000410000 */
[----:B------:R-:W-:Y:S01]  /*12970*/  FFMA.FTZ R35, R9, R35, R30 ;  /* 0x0000002309237223 */ /* 0x000fe2000001001e */
[----:B------:R-:W-:Y:S01]  /*12980*/  LOP3.LUT R9, R80, 0xffff0000, RZ, 0xc0, !PT ;  /* 0xffff000050097812 */ /* 0x000fe200078ec0ff */
[C---:B------:R-:W-:Y:S01]  /*12990*/  FFMA.FTZ R38, R11.reuse, R8, -R34 ;  /* 0x000000080b267223 */ /* 0x040fe20000010822 */
[----:B------:R-:W-:Y:S01]  /*129a0*/  FFMA.FTZ R40, R11, R33, R32 ;  /* 0x000000210b287223 */ /* 0x000fe20000010020 */
[C---:B------:R-:W-:Y:S01]  /*129b0*/  FMUL.FTZ R11, R24.reuse, R29 ;  /* 0x0000001d180b7220 */ /* 0x040fe20000410000 */
[----:B------:R-:W-:Y:S01]  /*129c0*/  LOP3.LUT R8, R81, 0xffff0000, RZ, 0xc0, !PT ;  /* 0xffff000051087812 */ /* 0x000fe200078ec0ff */
[-C--:B------:R-:W-:Y:S01]  /*129d0*/  FMUL.FTZ R33, R24, R9.reuse ;  /* 0x0000000918217220 */ /* 0x080fe20000410000 */
[----:B------:R-:W-:Y:S01]  /*129e0*/  LOP3.LUT R30, R77, 0xffff0000, RZ, 0xc0, !PT ;  /* 0xffff00004d1e7812 */ /* 0x000fe200078ec0ff */
[----:B------:R-:W-:Y:S01]  /*129f0*/  FFMA.FTZ R24, R4, R9, -R11 ;  /* 0x0000000904187223 */ /* 0x000fe2000001080b */
[----:B------:R-:W-:-:S02]  /*12a00*/  IMAD.U32 R11, R78, 0x10000, RZ ;  /* 0x000100004e0b7824 */ /* 0x000fc400078e00ff */
[----:B------:R-:W-:Y:S01]  /*12a10*/  FFMA.FTZ R32, R4, R29, R33 ;  /* 0x0000001d04207223 */ /* 0x000fe20000010021 */
[----:B------:R-:W-:Y:S02]  /*12a20*/  IMAD.U32 R10, R6, 0x10000, RZ ;  /* 0x00010000060a7824 */ /* 0x000fe400078e00ff */
[----:B------:R-:W-:Y:S01]  /*12a30*/  FMUL.FTZ R34, R25, R30 ;  /* 0x0000001e19227220 */ /* 0x000fe20000410000 */
[----:B------:R-:W-:Y:S02]  /*12a40*/  IMAD.U32 R9, R82, 0x10000, RZ ;  /* 0x0001000052097824 */ /* 0x000fe400078e00ff */
[----:B------:R-:W-:Y:S01]  /*12a50*/  FMUL.FTZ R29, R31, R11 ;  /* 0x0000000b1f1d7220 */ /* 0x000fe20000410000 */
[-C--:B------:R-:W-:Y:S01]  /*12a60*/  FMUL.FTZ R41, R25, R8.reuse ;  /* 0x0000000819297220 */ /* 0x080fe20000410000 */
[----:B------:R-:W-:Y:S01]  /*12a70*/  FFMA.FTZ R25, R5, R8, -R34 ;  /* 0x0000000805197223 */ /* 0x000fe20000010822 */
[-C--:B------:R-:W-:Y:S01]  /*12a80*/  FMUL.FTZ R31, R31, R9.reuse ;  /* 0x000000091f1f7220 */ /* 0x080fe20000410000 */
[----:B------:R-:W-:Y:S01]  /*12a90*/  FFMA.FTZ R29, R10, R9, -R29 ;  /* 0x000000090a1d7223 */ /* 0x000fe2000001081d */
[----:B------:R-:W-:Y:S01]  /*12aa0*/  FFMA.FTZ R30, R5, R30, R41 ;  /* 0x0000001e051e7223 */ /* 0x000fe20000010029 */
[----:B------:R-:W-:Y:S01]  /*12ab0*/  LOP3.LUT R9, R78, 0xffff0000, RZ, 0xc0, !PT ;  /* 0xffff00004e097812 */ /* 0x000fe200078ec0ff */
[----:B------:R-:W-:Y:S01]  /*12ac0*/  FFMA.FTZ R10, R10, R11, R31 ;  /* 0x0000000b0a0a7223 */ /* 0x000fe2000001001f */
[----:B------:R-:W-:-:S02]  /*12ad0*/  LOP3.LUT R5, R82, 0xffff0000, RZ, 0xc0, !PT ;  /* 0xffff000052057812 */ /* 0x000fc400078ec0ff */
[----:B------:R-:W-:Y:S01]  /*12ae0*/  LOP3.LUT R8, R79, 0xffff0000, RZ, 0xc0, !PT ;  /* 0xffff00004f087812 */ /* 0x000fe200078ec0ff */
[C---:B------:R-:W-:Y:S01]  /*12af0*/  FMUL.FTZ R11, R26.reuse, R9 ;  /* 0x000000091a0b7220 */ /* 0x040fe20000410000 */
[----:B------:R-:W-:Y:S01]  /*12b00*/  LOP3.LUT R4, R83, 0xffff0000, RZ, 0xc0, !PT ;  /* 0xffff000053047812 */ /* 0x000fe200078ec0ff */
[-C--:B------:R-:W-:Y:S01]  /*12b10*/  FMUL.FTZ R34, R26, R5.reuse ;  /* 0x000000051a227220 */ /* 0x080fe20000410000 */
[----:B------:R-:W-:Y:S01]  /*12b20*/  LOP3.LUT R6, R6, 0xffff0000, RZ, 0xc0, !PT ;  /* 0xffff000006067812 */ /* 0x000fe200078ec0ff */
[----:B------:R-:W-:Y:S01]  /*12b30*/  FMUL.FTZ R42, R27, R8 ;  /* 0x000000081b2a7220 */ /* 0x000fe20000410000 */
[----:B------:R-:W-:Y:S01]  /*12b40*/  LOP3.LUT R7, R7, 0xffff0000, RZ, 0xc0, !PT ;  /* 0xffff000007077812 */ /* 0x000fe200078ec0ff */
[-C--:B------:R-:W-:Y:S02]  /*12b50*/  FMUL.FTZ R31, R27, R4.reuse ;  /* 0x000000041b1f7220 */ /* 0x080fe40000410000 */
[C---:B------:R-:W-:Y:S01]  /*12b60*/  FFMA.FTZ R26, R6.reuse, R5, -R11 ;  /* 0x00000005061a7223 */ /* 0x040fe2000001080b */
[----:B------:R-:W-:Y:S01]  /*12b70*/  FFMA.FTZ R11, R6, R9, R34 ;  /* 0x00000009060b7223 */ /* 0x000fe20000010022 */
        /* <DEDUP_REMOVED lines=12> */
.L_x_2832:
[----:B------:R-:W-:Y:S05]  /*12c40*/  BSYNC B1 ;  /* 0x0000000000017941 */ /* 0x000fea0003800000 */
.L_x_2831:
[----:B------:R-:W-:Y:S05]  /*12c50*/  @P2 BRA `(.L_x_2804) ;  /* 0x00000004009c2947 */ /* 0x000fea0003800000 */
[----:B--2---:R-:W2:Y:S01]  /*12c60*/  LDL R34, [R1+0x30] ;  /* 0x0000300001227983 */ /* 0x004ea20000100800 */
[----:B------:R-:W-:Y:S02]  /*12c70*/  LEA.HI R3, R3, R167, RZ, 0x1d ;  /* 0x000000a703037211 */ /* 0x000fe400078fe8ff */
[----:B-1----:R-:W-:Y:S02]  /*12c80*/  SHF.R.U64 R25, R12, 0x10, R13 ;  /* 0x000000100c197819 */ /* 0x002fe4000000120d */
[----:B---3--:R-:W-:Y:S01]  /*12c90*/  SHF.R.S32.HI R6, RZ, 0x1f, R3 ;  /* 0x0000001fff067819 */ /* 0x008fe20000011403 */
        /* <DEDUP_REMOVED lines=9> */
[----:B------:R-:W-:Y:S02]  /*12d30*/  SHF.R.U64 R30, R14, 0x10, R15 ;  /* 0x000000100e1e7819 */ /* 0x000fe4000000120f */
[----:B------:R-:W-:-:S02]  /*12d40*/  IADD3 R3, R3, R6, R184 ;  /* 0x0000000603037210 */ /* 0x000fc40007ffe0b8 */
[----:B------:R-:W-:Y:S01]  /*12d50*/  PRMT R70, R70, 0x5410, R27 ;  /* 0x0000541046467816 */ /* 0x000fe2000000001b */
[----:B------:R-:W-:Y:S01]  /*12d60*/  IMAD.U32 R27, R26, 0x10000, RZ ;  /* 0x000100001a1b7824 */ /* 0x000fe200078e00ff */
[----:B------:R-:W-:Y:S01]  /*12d70*/  SHF.R.U32.HI R56, RZ, 0x10, R57 ;  /* 0x00000010ff387819 */ /* 0x000fe20000011639 */
[----:B------:R-:W-:Y:S01]  /*12d80*/  IMAD R3, R3, 0x2, R2 ;  /* 0x0000000203037824 */ /* 0x000fe200078e0202 */
[----:B------:R-:W-:Y:S01]  /*12d90*/  SHF.R.U32.HI R14, RZ, 0x10, R15 ;  /* 0x00000010ff0e7819 */ /* 0x000fe2000001160f */
[----:B------:R-:W-:Y:S01]  /*12da0*/  IMAD.U32 R25, R70, 0x10000, RZ ;  /* 0x0001000046197824 */ /* 0x000fe200078e00ff */
[----:B------:R-:W-:Y:S02]  /*12db0*/  PRMT R28, R20, 0x5410, R13 ;  /* 0x00005410141c7816 */ /* 0x000fe4000000000d */
[----:B------:R-:W1:Y:S01]  /*12dc0*/  LDS.128 R8, [R3+0xc400] ;  /* 0x00c4000003087984 */ /* 0x000e620000000c00 */
[--C-:B------:R-:W-:Y:S02]  /*12dd0*/  SHF.R.U64 R24, R58, 0x10, R59.reuse ;  /* 0x000000103a187819 */ /* 0x100fe4000000123b */
[----:B------:R-:W-:Y:S01]  /*12de0*/  PRMT R71, R71, 0x5410, R56 ;  /* 0x0000541047477816 */ /* 0x000fe20000000038 */
[----:B------:R-:W-:Y:S01]  /*12df0*/  IMAD.U32 R29, R28, 0x10000, RZ ;  /* 0x000100001c1d7824 */ /* 0x000fe200078e00ff */
[----:B------:R-:W-:-:S02]  /*12e00*/  SHF.R.U32.HI R59, RZ, 0x10, R59 ;  /* 0x00000010ff3b7819 */ /* 0x000fc4000001163b */
[----:B------:R-:W-:Y:S02]  /*12e10*/  PRMT R69, R69, 0x5410, R14 ;  /* 0x0000541045457816 */ /* 0x000fe4000000000e */
[----:B------:R-:W-:Y:S02]  /*12e20*/  PRMT R73, R73, 0x5410, R24 ;  /* 0x0000541049497816 */ /* 0x000fe40000000018 */
[----:B------:R-:W-:Y:S02]  /*12e30*/  PRMT R74, R74, 0x5410, R59 ;  /* 0x000054104a4a7816 */ /* 0x000fe4000000003b */
[----:B------:R-:W-:Y:S02]  /*12e40*/  LOP3.LUT R28, R28, 0xffff0000, RZ, 0xc0, !PT ;  /* 0xffff00001c1c7812 */ /* 0x000fe400078ec0ff */
        /* <DEDUP_REMOVED lines=20> */
[----:B------:R-:W-:Y:S01]  /*12f90*/  FFMA.FTZ R32, R0, R25, -R31 ;  /* 0x0000001900207223 */ /* 0x000fe2000001081f */
[----:B------:R-:W-:-:S02]  /*12fa0*/  IMAD.U32 R31, R69, 0x10000, RZ ;  /* 0x00010000451f7824 */ /* 0x000fc400078e00ff */
[----:B------:R-:W-:Y:S01]  /*12fb0*/  FFMA.FTZ R35, R12, R15, -R35 ;  /* 0x0000000f0c237223 */ /* 0x000fe20000010823 */
[----:B------:R-:W-:Y:S02]  /*12fc0*/  IMAD.U32 R14, R7, 0x10000, RZ ;  /* 0x00010000070e7824 */ /* 0x000fe400078e00ff */
[----:B------:R-:W-:Y:S01]  /*12fd0*/  FFMA.FTZ R33, R0, R27, R33 ;  /* 0x0000001b00217223 */ /* 0x000fe20000010021 */
[----:B------:R-:W-:Y:S02]  /*12fe0*/  IMAD.U32 R25, R74, 0x10000, RZ ;  /* 0x000100004a197824 */ /* 0x000fe400078e00ff */
[----:B------:R-:W-:Y:S01]  /*12ff0*/  FMUL.FTZ R15, R24, R31 ;  /* 0x0000001f180f7220 */ /* 0x000fe20000410000 */
[----:B------:R-:W-:Y:S01]  /*13000*/  LOP3.LUT R27, R26, 0xffff0000, RZ, 0xc0, !PT ;  /* 0xffff00001a1b7812 */ /* 0x000fe200078ec0ff */
[----:B------:R-:W-:Y:S01]  /*13010*/  FFMA.FTZ R37, R12, R29, R37 ;  /* 0x0000001d0c257223 */ /* 0x000fe20000010025 */
[----:B------:R-:W-:Y:S01]  /*13020*/  LOP3.LUT R0, R71, 0xffff0000, RZ, 0xc0, !PT ;  /* 0xffff000047007812 */ /* 0x000fe200078ec0ff */
[-C--:B------:R-:W-:Y:S01]  /*13030*/  FFMA.FTZ R26, R14, R25.reuse, -R15 ;  /* 0x000000190e1a7223 */ /* 0x080fe2000001080f */
[----:B------:R-:W-:Y:S01]  /*13040*/  LOP3.LUT R15, R70, 0xffff0000, RZ, 0xc0, !PT ;  /* 0xffff0000460f7812 */ /* 0x000fe200078ec0ff */
[----:B------:R-:W-:Y:S01]  /*13050*/  FMUL.FTZ R24, R24, R25 ;  /* 0x0000001918187220 */ /* 0x000fe20000410000 */
[----:B------:R-:W-:Y:S01]  /*13060*/  FMUL.FTZ R25, R8, R27 ;  /* 0x0000001b08197220 */ /* 0x000fe20000410000 */
[----:B------:R-:W-:Y:S01]  /*13070*/  FMUL.FTZ R9, R9, R0 ;  /* 0x0000000009097220 */ /* 0x000fe20000410000 */
[----:B------:R-:W-:-:S02]  /*13080*/  IMAD.U32 R12, R30, 0x10000, RZ ;  /* 0x000100001e0c7824 */ /* 0x000fc400078e00ff */
[----:B------:R-:W-:Y:S01]  /*13090*/  FMUL.FTZ R29, R8, R15 ;  /* 0x0000000f081d7220 */ /* 0x000fe20000410000 */
[----:B------:R-:W-:Y:S01]  /*130a0*/  FFMA.FTZ R31, R14, R31, R24 ;  /* 0x0000001f0e1f7223 */ /* 0x000fe20000010018 */
[C---:B------:R-:W-:Y:S01]  /*130b0*/  FFMA.FTZ R20, R5.reuse, R0, -R20 ;  /* 0x0000000005147223 */ /* 0x040fe20000010814 */
[----:B------:R-:W-:Y:S01]  /*130c0*/  FFMA.FTZ R28, R5, R28, R9 ;  /* 0x0000001c051c7223 */ /* 0x000fe20000010009 */
[C---:B------:R-:W-:Y:S01]  /*130d0*/  FFMA.FTZ R25, R4.reuse, R15, -R25 ;  /* 0x0000000f04197223 */ /* 0x040fe20000010819 */
[----:B------:R-:W-:Y:S02]  /*130e0*/  IMAD.U32 R8, R73, 0x10000, RZ ;  /* 0x0001000049087824 */ /* 0x000fe400078e00ff */
[----:B------:R-:W-:Y:S01]  /*130f0*/  FFMA.FTZ R14, R4, R27, R29 ;  /* 0x0000001b040e7223 */ /* 0x000fe2000001001d */
[----:B------:R-:W-:Y:S01]  /*13100*/  LOP3.LUT R5, R30, 0xffff0000, RZ, 0xc0, !PT ;  /* 0xffff00001e057812 */ /* 0x000fe200078ec0ff */
[----:B------:R-:W-:Y:S02]  /*13110*/  IMAD.U32 R13, R6, 0x10000, RZ ;  /* 0x00010000060d7824 */ /* 0x000fe400078e00ff */
[----:B------:R-:W-:Y:S01]  /*13120*/  FMUL.FTZ R4, R21, R12 ;  /* 0x0000000c15047220 */ /* 0x000fe20000410000 */
[----:B------:R-:W-:Y:S01]  /*13130*/  LOP3.LUT R73, R73, 0xffff0000, RZ, 0xc0, !PT ;  /* 0xffff000049497812 */ /* 0x000fe200078ec0ff */
[-C--:B------:R-:W-:Y:S01]  /*13140*/  FMUL.FTZ R24, R21, R8.reuse ;  /* 0x0000000815187220 */ /* 0x080fe20000410000 */
[----:B------:R-:W-:Y:S01]  /*13150*/  LOP3.LUT R0, R69, 0xffff0000, RZ, 0xc0, !PT ;  /* 0xffff000045007812 */ /* 0x000fe200078ec0ff */
[----:B------:R-:W-:Y:S01]  /*13160*/  FFMA.FTZ R15, R13, R8, -R4 ;  /* 0x000000080d0f7223 */ /* 0x000fe20000010804 */
[----:B------:R-:W-:Y:S01]  /*13170*/  LOP3.LUT R74, R74, 0xffff0000, RZ, 0xc0, !PT ;  /* 0xffff00004a4a7812 */ /* 0x000fe200078ec0ff */
[----:B------:R-:W-:Y:S01]  /*13180*/  FMUL.FTZ R9, R10, R5 ;  /* 0x000000050a097220 */ /* 0x000fe20000410000 */
[----:B------:R-:W-:Y:S01]  /*13190*/  LOP3.LUT R6, R6, 0xffff0000, RZ, 0xc0, !PT ;  /* 0xffff000006067812 */ /* 0x000fe200078ec0ff */
[-C--:B------:R-:W-:Y:S01]  /*131a0*/  FMUL.FTZ R4, R10, R73.reuse ;  /* 0x000000490a047220 */ /* 0x080fe20000410000 */
[----:B------:R-:W-:Y:S01]  /*131b0*/  LOP3.LUT R7, R7, 0xffff0000, RZ, 0xc0, !PT ;  /* 0xffff000007077812 */ /* 0x000fe200078ec0ff */
[C---:B------:R-:W-:Y:S01]  /*131c0*/  FMUL.FTZ R8, R11.reuse, R0 ;  /* 0x000000000b087220 */ /* 0x040fe20000410000 */
[----:B------:R-:W-:Y:S01]  /*131d0*/  FMUL.FTZ R21, R11, R74 ;  /* 0x0000004a0b157220 */ /* 0x000fe20000410000 */
[----:B------:R-:W-:Y:S01]  /*131e0*/  FFMA.FTZ R24, R13, R12, R24 ;  /* 0x0000000c0d187223 */ /* 0x000fe20000010018 */
        /* <DEDUP_REMOVED lines=14> */
.L_x_2804:
[----:B------:R-:W-:Y:S05]  /*132d0*/  BSYNC B0 ;  /* 0x0000000000007941 */ /* 0x000fea0003800000 */
.L_x_2782:
        /* <DEDUP_REMOVED lines=8> */
.L_x_2780:
[----:B------:R-:W-:-:S06]  /*13360*/  ULOP3.LUT UR4, UR60, 0x1, URZ, 0xfc, !UPT ;  /* 0x000000013c047892 */ /* 0x000fcc000f8efc3f */
[----:B01-3--:R-:W-:-:S05]  /*13370*/  IMAD.U32 R0, RZ, RZ, UR4 ;  /* 0x00000004ff007e24 */ /* 0x00bfca000f8e00ff */
[----:B------:R-:W-:-:S13]  /*13380*/  ISETP.NE.AND P0, PT, R0, 0x3, PT ;  /* 0x000000030000780c */ /* 0x000fda0003f05270 */
[----:B------:R-:W-:Y:S05]  /*13390*/  @!P0 BRA `(.L_x_2833) ;  /* 0x0000000000048947 */ /* 0x000fea0003800000 */
[----:B------:R-:W-:Y:S01]  /*133a0*/  BPT.TRAP 0x1 ;  /* 0x000000040000795c */ /* 0x000fe20000300000 */
.L_x_2833:
[----:B----4-:R-:W-:Y:S01]  /*133b0*/  IMAD R9, R162, 0x8, R2 ;  /* 0x00000008a2097824 */ /* 0x010fe200078e0202 */
[----:B------:R-:W-:-:S04]  /*133c0*/  SHF.L.U32 R0, R168, 0x1f, RZ ;  /* 0x0000001fa8007819 */ /* 0x000fc800000006ff */
[----:B------:R0:W1:Y:S01]  /*133d0*/  SYNCS.PHASECHK.TRANS64.TRYWAIT P1, [R9+URZ+0x2a830], R0 ;  /* 0x02a83000090075a7 */ /* 0x000062000802017f */
[----:B------:R-:W-:Y:S05]  /*133e0*/  @!P0 BRA `(.L_x_2834) ;  /* 0x0000000000048947 */ /* 0x000fea0003800000 */
[----:B------:R-:W-:Y:S01]  /*133f0*/  BPT.TRAP 0x1 ;  /* 0x000000040000795c */ /* 0x000fe20000300000 */
.L_x_2834:
[----:B-1----:R-:W-:Y:S05]  /*13400*/  @P1 BRA `(.L_x_2835) ;  /* 0x0000000000081947 */ /* 0x002fea0003800000 */
[----:B------:R-:W1:Y:S02]  /*13410*/  SYNCS.PHASECHK.TRANS64.TRYWAIT P1, [R9+URZ+0x2a830], R0 ;  /* 0x02a83000090075a7 */ /* 0x000e64000802017f */
[----:B-1----:R-:W-:Y:S05]  /*13420*/  @!P1 BRA `(.L_x_2836) ;  /* 0x0000012c00fc9947 */ /* 0x002fea0003800000 */
.L_x_2835:
[----:B------:R-:W-:Y:S05]  /*13430*/  WARPSYNC.ALL ;  /* 0x0000000000007948 */ /* 0x000fea0003800000 */
[----:B01----:R-:W-:Y:S01]  /*13440*/  VIADD R0, R2, 0x18400 ;  /* 0x0001840002007836 */ /* 0x003fe20000000000 */
[----:B------:R-:W-:Y:S01]  /*13450*/  R2UR UR4, R68 ;  /* 0x00000000440472ca */ /* 0x000fe200000e0000 */
[----:B--2---:R-:W-:Y:S01]  /*13460*/  IMAD.MOV.U32 R5, RZ, RZ, 0x40000040 ;  /* 0x40000040ff057424 */ /* 0x004fe200078e00ff */
        /* <DEDUP_REMOVED lines=136> */
.L_x_2837:
[----:B------:R-:W0:Y:S01]  /*13cf0*/  LDC R0, c[0x0][0x448] ;  /* 0x00011200ff007b82 */ /* 0x000e220000000800 */
[----:B------:R-:W-:Y:S01]  /*13d00*/  IMAD R5, R72, -0x60, R188 ;  /* 0xffffffa048057824 */ /* 0x000fe200078e02bc */
[----:B------:R-:W-:Y:S01]  /*13d10*/  ULDC UR4, c[0x0][0x988] ;  /* 0x0002620000047ab9 */ /* 0x000fe20000000800 */
[----:B------:R-:W-:Y:S01]  /*13d20*/  VIADD R9, R9, 0x2a840 ;  /* 0x0002a84009097836 */ /* 0x000fe20000000000 */
[----:B------:R-:W-:Y:S02]  /*13d30*/  BSSY B0, `(.L_x_2838) ;  /* 0x00003e8000007945 */ /* 0x000fe40003800000 */
[----:B------:R-:W-:Y:S02]  /*13d40*/  IADD3 R5, -R190, 0x60, R5 ;  /* 0x00000060be057810 */ /* 0x000fe40007ffe105 */
[----:B------:R-:W-:-:S04]  /*13d50*/  PRMT R9, R178, 0x654, R9 ;  /* 0x00000654b2097816 */ /* 0x000fc80000000009 */
[----:B------:R1:W-:Y:S01]  /*13d60*/  SYNCS.ARRIVE.TRANS64.RED.A1T0 RZ, [R9+URZ], RZ ;  /* 0x000000ff09ff79a7 */ /* 0x0003e2000810043f */
[----:B0-----:R-:W-:Y:S01]  /*13d70*/  ISETP.NE.AND P1, PT, R0, 0x1, PT ;  /* 0x000000010000780c */ /* 0x001fe20003f25270 */
[----:B------:R-:W-:-:S12]  /*13d80*/  IMAD.IADD R0, R191, 0x1, R186 ;  /* 0x00000001bf007824 */ /* 0x000fd800078e02ba */
[----:B------:R-:W0:Y:S08]  /*13d90*/  @P1 LDC R3, c[0x0][0x44c] ;  /* 0x00011300ff031b82 */ /* 0x000e300000000800 */
[----:B------:R-:W2:Y:S01]  /*13da0*/  @P1 LDC R4, c[0x0][0x450] ;  /* 0x00011400ff041b82 */ /* 0x000ea20000000800 */
[----:B0-----:R-:W-:-:S05]  /*13db0*/  @P1 IMAD.HI.U32 R3, R0, R3, RZ ;  /* 0x0000000300031227 */ /* 0x001fca00078e00ff */
[----:B--2---:R-:W-:Y:S01]  /*13dc0*/  @P1 SHF.R.U32.HI R0, RZ, R4, R3 ;  /* 0x00000004ff001219 */ /* 0x004fe20000011603 */
[----:B------:R-:W-:-:S04]  /*13dd0*/  IMAD R3, R72, -0x60, RZ ;  /* 0xffffffa048037824 */ /* 0x000fc800078e02ff */
[----:B------:R-:W0:Y:S01]  /*13de0*/  SHFL.IDX PT, R4, R0, 0x1, 0x1c1f ;  /* 0x003c1f0000047f89 */ /* 0x000e2200000e0000 */
[----:B------:R-:W-:-:S03]  /*13df0*/  IADD3 R3, -R190, 0x61, R3 ;  /* 0x00000061be037810 */ /* 0x000fc60007ffe103 */
[----:B------:R-:W2:Y:S01]  /*13e00*/  SHFL.IDX PT, R0, R0, RZ, 0x1c1f ;  /* 0x001c1fff00007589 */ /* 0x000ea200000e0000 */
[----:B------:R-:W-:-:S04]  /*13e10*/  IADD3 R84, -R187, R3, R188 ;  /* 0x00000003bb547210 */ /* 0x000fc80007ffe1bc */
[----:B0-----:R-:W-:-:S04]  /*13e20*/  VIADDMNMX R3, R4, R84, R5, PT ;  /* 0x0000005404037246 */ /* 0x001fc80003800105 */
        /* <DEDUP_REMOVED lines=70> */
[----:B--2---:R-:W-:Y:S01]  /*14290*/  VIADDMNMX R84, R0, R84, R5, PT ;  /* 0x0000005400547246 */ /* 0x004fe20003800105 */
[----:B------:R-:W-:Y:S01]  /*142a0*/  IMAD.U32 R0, RZ, RZ, UR4 ;  /* 0x00000004ff007e24 */ /* 0x000fe2000f8e00ff */
[----:B------:R-:W-:-:S02]  /*142b0*/  FMNMX.FTZ R86, R71, R86, !PT ;  /* 0x0000005647567209 */ /* 0x000fc40007810000 */
[C---:B------:R-:W-:Y:S02]  /*142c0*/  ISETP.GT.AND P2, PT, R84.reuse, RZ, PT ;  /* 0x000000ff5400720c */ /* 0x040fe40003f44270 */
[C---:B------:R-:W-:Y:S01]  /*142d0*/  ISETP.GT.AND P3, PT, R84.reuse, 0x1, PT ;  /* 0x000000015400780c */ /* 0x040fe20003f64270 */
[----:B------:R-:W0:Y:S01]  /*142e0*/  SHFL.BFLY PT, R3, R86, 0x2, 0x1f ;  /* 0x0c401f0056037f89 */ /* 0x000e2200000e0000 */
[----:B------:R-:W-:Y:S02]  /*142f0*/  ISETP.GT.AND P4, PT, R84, 0x8, PT ;  /* 0x000000085400780c */ /* 0x000fe40003f84270 */
[----:B------:R-:W-:Y:S02]  /*14300*/  FSEL R7, R24, -INF , P2 ;  /* 0xff80000018077808 */ /* 0x000fe40001000000 */
[----:B------:R-:W-:Y:S02]  /*14310*/  FSEL R25, R25, -INF , P3 ;  /* 0xff80000019197808 */ /* 0x000fe40001800000 */
[----:B------:R-:W-:-:S02]  /*14320*/  ISETP.GT.AND P2, PT, R84, 0x9, PT ;  /* 0x000000095400780c */ /* 0x000fc40003f44270 */
[----:B------:R-:W-:Y:S02]  /*14330*/  FSEL R11, R28, -INF , P4 ;  /* 0xff8000001c0b7808 */ /* 0x000fe40002000000 */
[----:B------:R-:W-:Y:S02]  /*14340*/  FMNMX.FTZ R24, R7, R25, !PT ;  /* 0x0000001907187209 */ /* 0x000fe40007810000 */
[C---:B------:R-:W-:Y:S02]  /*14350*/  ISETP.GT.AND P3, PT, R84.reuse, 0x10, PT ;  /* 0x000000105400780c */ /* 0x040fe40003f64270 */
[----:B------:R-:W-:Y:S02]  /*14360*/  FSEL R29, R29, -INF , P2 ;  /* 0xff8000001d1d7808 */ /* 0x000fe40001000000 */
[----:B------:R-:W-:Y:S02]  /*14370*/  FMNMX.FTZ R24, R11, R24, !PT ;  /* 0x000000180b187209 */ /* 0x000fe40007810000 */
[----:B------:R-:W-:-:S02]  /*14380*/  ISETP.GT.AND P2, PT, R84, 0x11, PT ;  /* 0x000000115400780c */ /* 0x000fc40003f44270 */
[----:B------:R-:W-:Y:S02]  /*14390*/  FMNMX.FTZ R24, R29, R24, !PT ;  /* 0x000000181d187209 */ /* 0x000fe40007810000 */
[----:B------:R-:W-:Y:S02]  /*143a0*/  ISETP.GT.AND P4, PT, R84, 0x18, PT ;  /* 0x000000185400780c */ /* 0x000fe40003f84270 */
[----:B0-----:R-:W-:Y:S02]  /*143b0*/  FMNMX.FTZ R13, R86, R3, !PT ;  /* 0x00000003560d7209 */ /* 0x001fe40007810000 */
[----:B------:R-:W-:Y:S02]  /*143c0*/  CS2R R86, SRZ ;  /* 0x0000000000567805 */ /* 0x000fe4000001ff00 */
[----:B------:R-:W-:Y:S02]  /*143d0*/  FSEL R33, R33, -INF , P2 ;  /* 0xff80000021217808 */ /* 0x000fe40001000000 */
[----:B------:R-:W-:Y:S01]  /*143e0*/  ISETP.GT.AND P2, PT, R84, 0x19, PT ;  /* 0x000000195400780c */ /* 0x000fe20003f44270 */
[----:B------:R-:W0:Y:S01]  /*143f0*/  SHFL.BFLY PT, R88, R13, 0x1, 0x1f ;  /* 0x0c201f000d587f89 */ /* 0x000e2200000e0000 */
[----:B------:R-:W-:-:S02]  /*14400*/  FSEL R15, R36, -INF , P4 ;  /* 0xff800000240f7808 */ /* 0x000fc40002000000 */
[----:B------:R-:W-:Y:S02]  /*14410*/  FSEL R37, R37, -INF , P2 ;  /* 0xff80000025257808 */ /* 0x000fe40001000000 */
[----:B------:R-:W-:-:S04]  /*14420*/  ISETP.GT.AND P2, PT, R84, 0x21, PT ;  /* 0x000000215400780c */ /* 0x000fc80003f44270 */
[----:B------:R-:W-:Y:S02]  /*14430*/  FSEL R41, R41, -INF , P2 ;  /* 0xff80000029297808 */ /* 0x000fe40001000000 */
[----:B------:R-:W-:-:S04]  /*14440*/  ISETP.GT.AND P2, PT, R84, 0x29, PT ;  /* 0x000000295400780c */ /* 0x000fc80003f44270 */
[----:B------:R-:W-:Y:S02]  /*14450*/  FSEL R45, R45, -INF , P2 ;  /* 0xff8000002d2d7808 */ /* 0x000fe40001000000 */
[----:B------:R-:W-:-:S04]  /*14460*/  ISETP.GT.AND P2, PT, R84, 0x31, PT ;  /* 0x000000315400780c */ /* 0x000fc80003f44270 */
[----:B------:R-:W-:Y:S02]  /*14470*/  FSEL R49, R49, -INF , P2 ;  /* 0xff80000031317808 */ /* 0x000fe40001000000 */
[----:B------:R-:W-:Y:S02]  /*14480*/  ISETP.GT.AND P2, PT, R84, 0x39, PT ;  /* 0x000000395400780c */ /* 0x000fe40003f44270 */
[----:B0-----:R-:W-:Y:S02]  /*14490*/  FMNMX.FTZ R3, R13, R88, !PT ;  /* 0x000000580d037209 */ /* 0x001fe40007810000 */
[----:B------:R-:W-:Y:S02]  /*144a0*/  FSEL R13, R32, -INF , P3 ;  /* 0xff800000200d7808 */ /* 0x000fe40001800000 */
[C---:B------:R-:W-:Y:S01]  /*144b0*/  FSETP.NEU.FTZ.AND P3, PT, R3.reuse, -INF , PT ;  /* 0xff8000000300780b */ /* 0x040fe20003f7d000 */
[----:B------:R-:W-:Y:S01]  /*144c0*/  FMUL.FTZ R5, R3, R0 ;  /* 0x0000000003057220 */ /* 0x000fe20000410000 */
[----:B------:R-:W-:-:S02]  /*144d0*/  FMNMX.FTZ R24, R13, R24, !PT ;  /* 0x000000180d187209 */ /* 0x000fc40007810000 */
[----:B------:R-:W-:Y:S02]  /*144e0*/  FSEL R53, R53, -INF , P2 ;  /* 0xff80000035357808 */ /* 0x000fe40001000000 */
[----:B------:R-:W-:Y:S02]  /*144f0*/  FMNMX.FTZ R24, R33, R24, !PT ;  /* 0x0000001821187209 */ /* 0x000fe40007810000 */
[----:B------:R-:W-:Y:S02]  /*14500*/  FSEL R5, R5, RZ, P3 ;  /* 0x000000ff05057208 */ /* 0x000fe40001800000 */
[----:B------:R-:W-:Y:S02]  /*14510*/  ISETP.GT.AND P3, PT, R84, 0x20, PT ;  /* 0x000000205400780c */ /* 0x000fe40003f64270 */
[----:B------:R-:W-:Y:S01]  /*14520*/  FMNMX.FTZ R24, R15, R24, !PT ;  /* 0x000000180f187209 */ /* 0x000fe20007810000 */
[-CC-:B------:R-:W-:Y:S01]  /*14530*/  FFMA.FTZ R32, R30, R0.reuse, -R5.reuse ;  /* 0x000000001e207223 */ /* 0x180fe20000010805 */
[----:B------:R-:W-:Y:S01]  /*14540*/  FSEL R21, R40, -INF , P3 ;  /* 0xff80000028157808 */ /* 0x000fe20001800000 */
[--C-:B------:R-:W-:Y:S01]  /*14550*/  FFMA.FTZ R157, R82, R0, -R5.reuse ;  /* 0x00000000529d7223 */ /* 0x100fe20000010805 */
[----:B------:R-:W-:Y:S01]  /*14560*/  FMNMX.FTZ R24, R37, R24, !PT ;  /* 0x0000001825187209 */ /* 0x000fe20007810000 */
[----:B------:R-:W0:Y:S01]  /*14570*/  @P1 LDC R40, c[0x0][0x450] ;  /* 0x00011400ff281b82 */ /* 0x000e220000000800 */
[----:B------:R-:W-:Y:S01]  /*14580*/  ISETP.GT.AND P3, PT, R84, 0x28, PT ;  /* 0x000000285400780c */ /* 0x000fe20003f64270 */
[--C-:B------:R-:W-:Y:S01]  /*14590*/  FFMA.FTZ R80, R80, R0, -R5.reuse ;  /* 0x0000000050507223 */ /* 0x100fe20000010805 */
[----:B------:R-:W-:Y:S01]  /*145a0*/  FMNMX.FTZ R28, R21, R24, !PT ;  /* 0x00000018151c7209 */ /* 0x000fe20007810000 */
[--C-:B------:R-:W-:Y:S01]  /*145b0*/  FFMA.FTZ R159, R78, R0, -R5.reuse ;  /* 0x000000004e9f7223 */ /* 0x100fe20000010805 */
[----:B------:R-:W-:Y:S01]  /*145c0*/  FSEL R27, R44, -INF , P3 ;  /* 0xff8000002c1b7808 */ /* 0x000fe20001800000 */
[----:B------:R-:W-:Y:S01]  /*145d0*/  MUFU.EX2 R157, R157 ;  /* 0x0000009d009d7308 */ /* 0x000fe20000000800 */
[----:B------:R-:W-:Y:S01]  /*145e0*/  FMNMX.FTZ R28, R41, R28, !PT ;  /* 0x0000001c291c7209 */ /* 0x000fe20007810000 */
[-CC-:B------:R-:W-:Y:S01]  /*145f0*/  FFMA.FTZ R153, R34, R0.reuse, -R5.reuse ;  /* 0x0000000022997223 */ /* 0x180fe20000010805 */
[----:B------:R-:W-:Y:S01]  /*14600*/  ISETP.GT.AND P3, PT, R84, 0x30, PT ;  /* 0x000000305400780c */ /* 0x000fe20003f64270 */
[--C-:B------:R-:W-:Y:S01]  /*14610*/  FFMA.FTZ R10, R10, R0, -R5.reuse ;  /* 0x000000000a0a7223 */ /* 0x100fe20000010805 */
[----:B------:R-:W-:Y:S01]  /*14620*/  FMNMX.FTZ R28, R27, R28, !PT ;  /* 0x0000001c1b1c7209 */ /* 0x000fe20007810000 */
[--C-:B------:R-:W-:Y:S01]  /*14630*/  FFMA.FTZ R155, R38, R0, -R5.reuse ;  /* 0x00000000269b7223 */ /* 0x100fe20000010805 */
[----:B------:R-:W-:Y:S01]  /*14640*/  FSEL R31, R48, -INF , P3 ;  /* 0xff800000301f7808 */ /* 0x000fe20001800000 */
[----:B------:R-:W2:Y:S01]  /*14650*/  MUFU.EX2 R24, R80 ;  /* 0x0000005000187308 */ /* 0x000ea20000000800 */
[----:B------:R-:W-:Y:S01]  /*14660*/  FMNMX.FTZ R28, R45, R28, !PT ;  /* 0x0000001c2d1c7209 */ /* 0x000fe20007810000 */
[-CC-:B------:R-:W-:Y:S01]  /*14670*/  FFMA.FTZ R6, R6, R0.reuse, -R5.reuse ;  /* 0x0000000006067223 */ /* 0x180fe20000010805 */
[----:B------:R-:W-:Y:S01]  /*14680*/  ISETP.GT.AND P3, PT, R84, 0x38, PT ;  /* 0x000000385400780c */ /* 0x000fe20003f64270 */
[--C-:B------:R-:W-:Y:S01]  /*14690*/  FFMA.FTZ R149, R42, R0, -R5.reuse ;  /* 0x000000002a957223 */ /* 0x100fe20000010805 */
[----:B------:R-:W-:Y:S01]  /*146a0*/  FMNMX.FTZ R30, R31, R28, !PT ;  /* 0x0000001c1f1e7209 */ /* 0x000fe20007810000 */
[--C-:B------:R-:W-:Y:S01]  /*146b0*/  FFMA.FTZ R151, R46, R0, -R5.reuse ;  /* 0x000000002e977223 */ /* 0x100fe20000010805 */
[----:B------:R-:W-:Y:S01]  /*146c0*/  FSEL R35, R52, -INF , P3 ;  /* 0xff80000034237808 */ /* 0x000fe20001800000 */
[----:B------:R3:W-:Y:S01]  /*146d0*/  MUFU.EX2 R28, R32 ;  /* 0x00000020001c7308 */ /* 0x0007e20000000800 */
[----:B------:R-:W-:Y:S01]  /*146e0*/  FMNMX.FTZ R30, R49, R30, !PT ;  /* 0x0000001e311e7209 */ /* 0x000fe20007810000 */
[-CC-:B------:R-:W-:Y:S01]  /*146f0*/  FFMA.FTZ R145, R50, R0.reuse, -R5.reuse ;  /* 0x0000000032917223 */ /* 0x180fe20000010805 */
[----:B------:R-:W-:Y:S01]  /*14700*/  ISETP.GT.AND P3, PT, R84, 0x40, PT ;  /* 0x000000405400780c */ /* 0x000fe20003f64270 */
[--C-:B------:R-:W-:Y:S01]  /*14710*/  FFMA.FTZ R34, R14, R0, -R5.reuse ;  /* 0x000000000e227223 */ /* 0x100fe20000010805 */
[----:B------:R-:W-:Y:S01]  /*14720*/  FMNMX.FTZ R30, R35, R30, !PT ;  /* 0x0000001e231e7209 */ /* 0x000fe20007810000 */
[-CC-:B------:R-:W-:Y:S01]  /*14730*/  FFMA.FTZ R147, R54, R0.reuse, -R5.reuse ;  /* 0x0000000036937223 */ /* 0x180fe20000010805 */
[----:B------:R-:W-:Y:S01]  /*14740*/  ISETP.GT.AND P2, PT, R84, 0x41, PT ;  /* 0x000000415400780c */ /* 0x000fe20003f44270 */
[----:B------:R-:W4:Y:S01]  /*14750*/  MUFU.EX2 R159, R159 ;  /* 0x0000009f009f7308 */ /* 0x000f220000000800 */
[----:B------:R-:W-:Y:S01]  /*14760*/  FSEL R39, R56, -INF , P3 ;  /* 0xff80000038277808 */ /* 0x000fe20001800000 */
[--C-:B---3--:R-:W-:Y:S01]  /*14770*/  FFMA.FTZ R32, R12, R0, -R5.reuse ;  /* 0x000000000c207223 */ /* 0x108fe20000010805 */
[----:B------:R-:W-:Y:S01]  /*14780*/  FMNMX.FTZ R30, R53, R30, !PT ;  /* 0x0000001e351e7209 */ /* 0x000fe20007810000 */
[----:B--2---:R-:W-:Y:S01]  /*14790*/  FADD.FTZ R38, R157, R24 ;  /* 0x000000189d267221 */ /* 0x004fe20000010000 */
[----:B------:R-:W-:Y:S01]  /*147a0*/  ISETP.GT.AND P3, PT, R84, 0x48, PT ;  /* 0x000000485400780c */ /* 0x000fe20003f64270 */
[--C-:B------:R-:W-:Y:S01]  /*147b0*/  FFMA.FTZ R141, R58, R0, -R5.reuse ;  /* 0x000000003a8d7223 */ /* 0x100fe20000010805 */
[----:B------:R-:W-:Y:S01]  /*147c0*/  FSEL R57, R57, -INF , P2 ;  /* 0xff80000039397808 */ /* 0x000fe20001000000 */
[----:B------:R-:W2:Y:S01]  /*147d0*/  MUFU.EX2 R153, R153 ;  /* 0x0000009900997308 */ /* 0x000ea20000000800 */
        /* <DEDUP_REMOVED lines=8> */
[----:B------:R-:W-:Y:S01]  /*14860*/  ISETP.GT.AND P3, PT, R84, 0x50, PT ;  /* 0x000000505400780c */ /* 0x000fe20003f64270 */
[-CC-:B------:R-:W-:Y:S01]  /*14870*/  FFMA.FTZ R20, R20, R0.reuse, -R5.reuse ;  /* 0x0000000014147223 */ /* 0x180fe20000010805 */
[----:B------:R-:W-:Y:S01]  /*14880*/  FSEL R61, R61, -INF , P2 ;  /* 0xff8000003d3d7808 */ /* 0x000fe20001000000 */
[----:B------:R-:W-:Y:S01]  /*14890*/  FFMA.FTZ R139, R70, R0, -R5 ;  /* 0x00000000468b7223 */ /* 0x000fe20000010805 */
[----:B------:R-:W-:-:S02]  /*148a0*/  FMNMX.FTZ R30, R43, R30, !PT ;  /* 0x0000001e2b1e7209 */ /* 0x000fc40007810000 */
[----:B------:R-:W-:Y:S02]  /*148b0*/  CS2R R82, SRZ ;  /* 0x0000000000527805 */ /* 0x000fe4000001ff00 */
[----:B------:R-:W-:Y:S01]  /*148c0*/  ISETP.GT.AND P2, PT, R84, 0x51, PT ;  /* 0x000000515400780c */ /* 0x000fe20003f44270 */
[----:B------:R-:W-:Y:S01]  /*148d0*/  MUFU.EX2 R155, R155 ;  /* 0x0000009b009b7308 */ /* 0x000fe20000000800 */
[----:B------:R-:W-:Y:S02]  /*148e0*/  FSEL R47, R64, -INF , P3 ;  /* 0xff800000402f7808 */ /* 0x000fe40001800000 */
[----:B------:R-:W-:Y:S02]  /*148f0*/  CS2R R80, SRZ ;  /* 0x0000000000507805 */ /* 0x000fe4000001ff00 */
[----:B------:R-:W-:Y:S02]  /*14900*/  FMNMX.FTZ R30, R61, R30, !PT ;  /* 0x0000001e3d1e7209 */ /* 0x000fe40007810000 */
[----:B------:R-:W-:-:S02]  /*14910*/  CS2R R78, SRZ ;  /* 0x00000000004e7805 */ /* 0x000fc4000001ff00 */
[C---:B------:R-:W-:Y:S02]  /*14920*/  ISETP.GT.AND P3, PT, R84.reuse, 0x58, PT ;  /* 0x000000585400780c */ /* 0x040fe40003f64270 */
[----:B------:R-:W-:Y:S02]  /*14930*/  CS2R R76, SRZ ;  /* 0x00000000004c7805 */ /* 0x000fe4000001ff00 */
[----:B------:R-:W-:Y:S01]  /*14940*/  FSEL R65, R65, -INF , P2 ;  /* 0xff80000041417808 */ /* 0x000fe20001000000 */
[----:B------:R-:W-:Y:S01]  /*14950*/  MUFU.EX2 R6, R6 ;  /* 0x0000000600067308 */ /* 0x000fe20000000800 */
[----:B------:R-:W-:Y:S02]  /*14960*/  FMNMX.FTZ R30, R47, R30, !PT ;  /* 0x0000001e2f1e7209 */ /* 0x000fe40007810000 */
[----:B------:R-:W-:Y:S02]  /*14970*/  CS2R R66, SRZ ;  /* 0x0000000000427805 */ /* 0x000fe4000001ff00 */
[----:B------:R-:W-:-:S02]  /*14980*/  ISETP.GT.AND P2, PT, R84, 0x59, PT ;  /* 0x000000595400780c */ /* 0x000fc40003f44270 */
[----:B------:R-:W-:Y:S02]  /*14990*/  CS2R R84, SRZ ;  /* 0x0000000000547805 */ /* 0x000fe4000001ff00 */
[----:B------:R-:W-:Y:S02]  /*149a0*/  FSEL R51, R68, -INF , P3 ;  /* 0xff80000044337808 */ /* 0x000fe40001800000 */
[----:B------:R-:W-:Y:S02]  /*149b0*/  CS2R R62, SRZ ;  /* 0x00000000003e7805 */ /* 0x000fe4000001ff00 */
[----:B------:R-:W-:Y:S01]  /*149c0*/  FMNMX.FTZ R30, R65, R30, !PT ;  /* 0x0000001e411e7209 */ /* 0x000fe20007810000 */
[----:B------:R-:W-:Y:S01]  /*149d0*/  MUFU.EX2 R149, R149 ;  /* 0x0000009500957308 */ /* 0x000fe20000000800 */
[----:B------:R-:W-:Y:S02]  /*149e0*/  FSEL R69, R69, -INF , P2 ;  /* 0xff80000045457808 */ /* 0x000fe40001000000 */
[----:B------:R-:W-:-:S02]  /*149f0*/  CS2R R58, SRZ ;  /* 0x00000000003a7805 */ /* 0x000fc4000001ff00 */
[----:B------:R-:W-:Y:S02]  /*14a00*/  FMNMX.FTZ R30, R51, R30, !PT ;  /* 0x0000001e331e7209 */ /* 0x000fe40007810000 */
[----:B------:R-:W-:Y:S02]  /*14a10*/  F2FP.BF16.F32.PACK_AB R157, R24, R157 ;  /* 0x0000009d189d723e */ /* 0x000fe400000010ff */
[----:B------:R-:W-:Y:S01]  /*14a20*/  FMNMX.FTZ R36, R69, R30, !PT ;  /* 0x0000001e45247209 */ /* 0x000fe20007810000 */
[-CC-:B------:R-:W-:Y:S01]  /*14a30*/  FFMA.FTZ R30, R4, R0.reuse, -R5.reuse ;  /* 0x00000000041e7223 */ /* 0x180fe20000010805 */
[----:B------:R-:W-:Y:S03]  /*14a40*/  MUFU.EX2 R151, R151 ;  /* 0x0000009700977308 */ /* 0x000fe60000000800 */
[----:B------:R-:W3:Y:S05]  /*14a50*/  SHFL.BFLY PT, R55, R36, 0x2, 0x1f ;  /* 0x0c401f0024377f89 */ /* 0x000eea00000e0000 */
[----:B------:R-:W-:Y:S08]  /*14a60*/  MUFU.EX2 R30, R30 ;  /* 0x0000001e001e7308 */ /* 0x000ff00000000800 */
[----:B------:R-:W-:Y:S08]  /*14a70*/  MUFU.EX2 R32, R32 ;  /* 0x0000002000207308 */ /* 0x000ff00000000800 */
[----:B------:R-:W-:Y:S01]  /*14a80*/  MUFU.EX2 R145, R145 ;  /* 0x0000009100917308 */ /* 0x000fe20000000800 */
[----:B---3--:R-:W-:Y:S01]  /*14a90*/  FMNMX.FTZ R55, R36, R55, !PT ;  /* 0x0000003724377209 */ /* 0x008fe20007810000 */
[-CC-:B------:R-:W-:Y:S01]  /*14aa0*/  FFMA.FTZ R36, R26, R0.reuse, -R5.reuse ;  /* 0x000000001a247223 */ /* 0x180fe20000010805 */
[-CC-:B------:R-:W-:Y:S01]  /*14ab0*/  FFMA.FTZ R26, R74, R0.reuse, -R5.reuse ;  /* 0x000000004a1a7223 */ /* 0x180fe20000010805 */
[----:B------:R-:W-:Y:S01]  /*14ac0*/  FFMA.FTZ R5, R71, R0, -R5 ;  /* 0x0000000047057223 */ /* 0x000fe20000010805 */
[----:B------:R-:W-:Y:S01]  /*14ad0*/  CS2R R74, SRZ ;  /* 0x00000000004a7805 */ /* 0x000fe2000001ff00 */
[----:B------:R-:W3:Y:S02]  /*14ae0*/  SHFL.BFLY PT, R4, R55, 0x1, 0x1f ;  /* 0x0c201f0037047f89 */ /* 0x000ee400000e0000 */
[----:B------:R-:W-:Y:S01]  /*14af0*/  MUFU.EX2 R34, R34 ;  /* 0x0000002200227308 */ /* 0x000fe20000000800 */
[----:B------:R-:W-:-:S07]  /*14b00*/  CS2R R70, SRZ ;  /* 0x0000000000467805 */ /* 0x000fce000001ff00 */
[----:B------:R-:W-:Y:S08]  /*14b10*/  MUFU.EX2 R147, R147 ;  /* 0x0000009300937308 */ /* 0x000ff00000000800 */
[----:B------:R-:W-:Y:S01]  /*14b20*/  MUFU.EX2 R36, R36 ;  /* 0x0000002400247308 */ /* 0x000fe20000000800 */
[----:B---3--:R-:W-:-:S07]  /*14b30*/  FMNMX.FTZ R4, R55, R4, !PT ;  /* 0x0000000437047209 */ /* 0x008fce0007810000 */
[----:B------:R-:W-:Y:S01]  /*14b40*/  MUFU.EX2 R141, R141 ;  /* 0x0000008d008d7308 */ /* 0x000fe20000000800 */
[----:B------:R-:W-:Y:S02]  /*14b50*/  CS2R R54, SRZ ;  /* 0x0000000000367805 */ /* 0x000fe4000001ff00 */
[C---:B------:R-:W-:Y:S01]  /*14b60*/  FSETP.NEU.FTZ.AND P2, PT, R4.reuse, -INF , PT ;  /* 0xff8000000400780b */ /* 0x040fe20003f5d000 */
[----:B------:R-:W-:-:S04]  /*14b70*/  FMUL.FTZ R12, R4, R0 ;  /* 0x00000000040c7220 */ /* 0x000fc80000410000 */
[----:B------:R-:W-:Y:S01]  /*14b80*/  MUFU.EX2 R14, R14 ;  /* 0x0000000e000e7308 */ /* 0x000fe20000000800 */
[----:B------:R-:W-:-:S05]  /*14b90*/  FSEL R12, R12, RZ, P2 ;  /* 0x000000ff0c0c7208 */ /* 0x000fca0001000000 */
[-CC-:B------:R-:W-:Y:S01]  /*14ba0*/  FFMA.FTZ R158, R11, R0.reuse, -R12.reuse ;  /* 0x000000000b9e7223 */ /* 0x180fe2000001080c */
[-CC-:B------:R-:W-:Y:S01]  /*14bb0*/  FFMA.FTZ R11, R29, R0.reuse, -R12.reuse ;  /* 0x000000001d0b7223 */ /* 0x180fe2000001080c */
[-CC-:B------:R-:W-:Y:S01]  /*14bc0*/  FFMA.FTZ R156, R7, R0.reuse, -R12.reuse ;  /* 0x00000000079c7223 */ /* 0x180fe2000001080c */
[----:B------:R-:W3:Y:S01]  /*14bd0*/  @P1 LDC R29, c[0x0][0x44c] ;  /* 0x00011300ff1d1b82 */ /* 0x000ee20000000800 */
[-CC-:B------:R-:W-:Y:S01]  /*14be0*/  FFMA.FTZ R7, R25, R0.reuse, -R12.reuse ;  /* 0x0000000019077223 */ /* 0x180fe2000001080c */
[-CC-:B------:R-:W-:Y:S01]  /*14bf0*/  FFMA.FTZ R152, R13, R0.reuse, -R12.reuse ;  /* 0x000000000d987223 */ /* 0x180fe2000001080c */
[----:B------:R-:W-:Y:S01]  /*14c00*/  MUFU.EX2 R158, R158 ;  /* 0x0000009e009e7308 */ /* 0x000fe20000000800 */
[-CC-:B------:R-:W-:Y:S01]  /*14c10*/  FFMA.FTZ R13, R33, R0.reuse, -R12.reuse ;  /* 0x00000000210d7223 */ /* 0x180fe2000001080c */
[-C--:B------:R-:W-:Y:S01]  /*14c20*/  FFMA.FTZ R154, R15, R0.reuse, -R12 ;  /* 0x000000000f9a7223 */ /* 0x080fe2000001080c */
[----:B------:R-:W-:Y:S02]  /*14c30*/  IMAD.MOV.U32 R33, RZ, RZ, R186 ;  /* 0x000000ffff217224 */ /* 0x000fe400078e00ba */
[-CC-:B------:R-:W-:Y:S01]  /*14c40*/  FFMA.FTZ R15, R37, R0.reuse, -R12.reuse ;  /* 0x00000000250f7223 */ /* 0x180fe2000001080c */
[-C--:B------:R-:W-:Y:S01]  /*14c50*/  FFMA.FTZ R144, R31, R0.reuse, -R12 ;  /* 0x000000001f907223 */ /* 0x080fe2000001080c */
[----:B----4-:R-:W-:Y:S01]  /*14c60*/  FADD.FTZ R31, R159, R38 ;  /* 0x000000269f1f7221 */ /* 0x010fe20000010000 */
[-CC-:B------:R-:W-:Y:S01]  /*14c70*/  FFMA.FTZ R148, R21, R0.reuse, -R12.reuse ;  /* 0x0000000015947223 */ /* 0x180fe2000001080c */
[----:B------:R-:W-:Y:S01]  /*14c80*/  MUFU.EX2 R156, R156 ;  /* 0x0000009c009c7308 */ /* 0x000fe20000000800 */
[-CC-:B------:R-:W-:Y:S01]  /*14c90*/  FFMA.FTZ R21, R41, R0.reuse, -R12.reuse ;  /* 0x0000000029157223 */ /* 0x180fe2000001080c */
[-CC-:B------:R-:W-:Y:S01]  /*14ca0*/  FFMA.FTZ R150, R27, R0.reuse, -R12.reuse ;  /* 0x000000001b967223 */ /* 0x180fe2000001080c */
[-CC-:B------:R-:W-:Y:S01]  /*14cb0*/  FFMA.FTZ R25, R45, R0.reuse, -R12.reuse ;  /* 0x000000002d197223 */ /* 0x180fe2000001080c */
[-CC-:B------:R-:W-:Y:S01]  /*14cc0*/  FFMA.FTZ R27, R49, R0.reuse, -R12.reuse ;  /* 0x00000000311b7223 */ /* 0x180fe2000001080c */
[-CC-:B------:R-:W-:Y:S01]  /*14cd0*/  FFMA.FTZ R146, R35, R0.reuse, -R12.reuse ;  /* 0x0000000023927223 */ /* 0x180fe2000001080c */
[-CC-:B-1----:R-:W-:Y:S01]  /*14ce0*/  FFMA.FTZ R9, R53, R0.reuse, -R12.reuse ;  /* 0x0000000035097223 */ /* 0x182fe2000001080c */
[-CC-:B-----5:R-:W-:Y:S01]  /*14cf0*/  FFMA.FTZ R140, R39, R0.reuse, -R12.reuse ;  /* 0x00000000278c7223 */ /* 0x1a0fe2000001080c */
[----:B------:R-:W1:Y:S01]  /*14d00*/  MUFU.EX2 R7, R7 ;  /* 0x0000000700077308 */ /* 0x000e620000000800 */
[-CC-:B------:R-:W-:Y:S01]  /*14d10*/  FFMA.FTZ R57, R57, R0.reuse, -R12.reuse ;  /* 0x0000000039397223 */ /* 0x180fe2000001080c */
[-CC-:B------:R-:W-:Y:S01]  /*14d20*/  FFMA.FTZ R43, R43, R0.reuse, -R12.reuse ;  /* 0x000000002b2b7223 */ /* 0x180fe2000001080c */
[-CC-:B------:R-:W-:Y:S01]  /*14d30*/  FFMA.FTZ R61, R61, R0.reuse, -R12.reuse ;  /* 0x000000003d3d7223 */ /* 0x180fe2000001080c */
[----:B------:R-:W-:Y:S01]  /*14d40*/  FFMA.FTZ R47, R47, R0, -R12 ;  /* 0x000000002f2f7223 */ /* 0x000fe2000001080c */
[----:B---3--:R-:W-:-:S04]  /*14d50*/  @P1 IMAD.HI.U32 R29, R186, R29, RZ ;  /* 0x0000001dba1d1227 */ /* 0x008fc800078e00ff */
[-CC-:B------:R-:W-:Y:S01]  /*14d60*/  FFMA.FTZ R65, R65, R0.reuse, -R12.reuse ;  /* 0x0000000041417223 */ /* 0x180fe2000001080c */
[-CC-:B------:R-:W-:Y:S01]  /*14d70*/  FFMA.FTZ R51, R51, R0.reuse, -R12.reuse ;  /* 0x0000000033337223 */ /* 0x180fe2000001080c */
[----:B------:R-:W3:Y:S01]  /*14d80*/  MUFU.EX2 R11, R11 ;  /* 0x0000000b000b7308 */ /* 0x000ee20000000800 */
[----:B------:R-:W-:Y:S01]  /*14d90*/  FFMA.FTZ R69, R69, R0, -R12 ;  /* 0x0000000045457223 */ /* 0x000fe2000001080c */
[----:B0-----:R-:W-:Y:S01]  /*14da0*/  @P1 SHF.R.U32.HI R33, RZ, R40, R29 ;  /* 0x00000028ff211219 */ /* 0x001fe2000001161d */
[C---:B------:R-:W-:Y:S01]  /*14db0*/  FADD.FTZ R40, R28.reuse, R31 ;  /* 0x0000001f1c287221 */ /* 0x040fe20000010000 */
[----:B------:R-:W-:Y:S02]  /*14dc0*/  F2FP.BF16.F32.PACK_AB R159, R28, R159 ;  /* 0x0000009f1c9f723e */ /* 0x000fe400000010ff */
[----:B------:R-:W-:Y:S02]  /*14dd0*/  CS2R R52, SRZ ;  /* 0x0000000000347805 */ /* 0x000fe4000001ff00 */
[----:B------:R-:W-:Y:S01]  /*14de0*/  IADD3 R33, R33, R188, -R187 ;  /* 0x000000bc21217210 */ /* 0x000fe20007ffe8bb */
[----:B--2---:R-:W-:Y:S01]  /*14df0*/  FADD.FTZ R31, R153, R40 ;  /* 0x00000028991f7221 */ /* 0x004fe20000010000 */
[----:B------:R-:W0:Y:S01]  /*14e00*/  MUFU.EX2 R152, R152 ;  /* 0x0000009800987308 */ /* 0x000e220000000800 */
[----:B-1----:R-:W-:Y:S01]  /*14e10*/  FADD.FTZ R29, R156, R7 ;  /* 0x000000079c1d7221 */ /* 0x002fe20000010000 */
[C---:B------:R-:W-:Y:S01]  /*14e20*/  F2FP.BF16.F32.PACK_AB R153, R10.reuse, R153 ;  /* 0x000000990a99723e */ /* 0x040fe200000010ff */
[----:B------:R-:W-:Y:S01]  /*14e30*/  FADD.FTZ R40, R10, R31 ;  /* 0x0000001f0a287221 */ /* 0x000fe20000010000 */
[----:B------:R-:W-:-:S04]  /*14e40*/  IMAD.HI R33, R33, 0x2aaaaaab, RZ ;  /* 0x2aaaaaab21217827 */ /* 0x000fc800078e02ff */
[----:B------:R-:W-:Y:S01]  /*14e50*/  FADD.FTZ R38, R158, R29 ;  /* 0x0000001d9e267221 */ /* 0x000fe20000010000 */
[----:B------:R-:W-:Y:S01]  /*14e60*/  F2FP.BF16.F32.PACK_AB R156, R7, R156 ;  /* 0x0000009c079c723e */ /* 0x000fe200000010ff */
[----:B------:R-:W-:Y:S01]  /*14e70*/  FADD.FTZ R31, R155, R40 ;  /* 0x000000289b1f7221 */ /* 0x000fe20000010000 */
[----:B------:R-:W1:Y:S01]  /*14e80*/  MUFU.EX2 R13, R13 ;  /* 0x0000000d000d7308 */ /* 0x000e620000000800 */
[C---:B---3--:R-:W-:Y:S01]  /*14e90*/  FADD.FTZ R29, R11.reuse, R38 ;  /* 0x000000260b1d7221 */ /* 0x048fe20000010000 */
[C---:B------:R-:W-:Y:S01]  /*14ea0*/  F2FP.BF16.F32.PACK_AB R155, R6.reuse, R155 ;  /* 0x0000009b069b723e */ /* 0x040fe200000010ff */
[----:B------:R-:W-:Y:S01]  /*14eb0*/  FADD.FTZ R40, R6, R31 ;  /* 0x0000001f06287221 */ /* 0x000fe20000010000 */
[----:B------:R-:W-:Y:S02]  /*14ec0*/  F2FP.BF16.F32.PACK_AB R158, R11, R158 ;  /* 0x0000009e0b9e723e */ /* 0x000fe400000010ff */
[----:B------:R-:W-:Y:S02]  /*14ed0*/  CS2R R48, SRZ ;  /* 0x0000000000307805 */ /* 0x000fe4000001ff00 */
[----:B------:R-:W-:Y:S01]  /*14ee0*/  CS2R R44, SRZ ;  /* 0x00000000002c7805 */ /* 0x000fe2000001ff00 */
[----:B------:R-:W-:Y:S01]  /*14ef0*/  FADD.FTZ R31, R149, R40 ;  /* 0x00000028951f7221 */ /* 0x000fe20000010000 */
[----:B------:R-:W2:Y:S01]  /*14f00*/  MUFU.EX2 R154, R154 ;  /* 0x0000009a009a7308 */ /* 0x000ea20000000800 */
[----:B0-----:R-:W-:Y:S01]  /*14f10*/  FADD.FTZ R38, R152, R29 ;  /* 0x0000001d98267221 */ /* 0x001fe20000010000 */
[----:B------:R-:W-:Y:S01]  /*14f20*/  SHF.R.U32.HI R40, RZ, 0x1f, R33 ;  /* 0x0000001fff287819 */ /* 0x000fe20000011621 */
[C---:B------:R-:W-:Y:S01]  /*14f30*/  FADD.FTZ R12, R30.reuse, R31 ;  /* 0x0000001f1e0c7221 */ /* 0x040fe20000010000 */
[----:B------:R-:W-:-:S03]  /*14f40*/  F2FP.BF16.F32.PACK_AB R149, R30, R149 ;  /* 0x000000951e95723e */ /* 0x000fc600000010ff */
[----:B------:R-:W-:Y:S01]  /*14f50*/  FADD.FTZ R31, R151, R12 ;  /* 0x0000000c971f7221 */ /* 0x000fe20000010000 */
[----:B------:R-:W0:Y:S01]  /*14f60*/  MUFU.EX2 R15, R15 ;  /* 0x0000000f000f7308 */ /* 0x000e220000000800 */
[----:B-1----:R-:W-:Y:S01]  /*14f70*/  FADD.FTZ R29, R13, R38 ;  /* 0x000000260d1d7221 */ /* 0x002fe20000010000 */
[----:B------:R-:W-:Y:S01]  /*14f80*/  LEA.HI.SX32 R12, R33, R40, 0x1c ;  /* 0x00000028210c7211 */ /* 0x000fe200078fe2ff */
[C---:B------:R-:W-:Y:S01]  /*14f90*/  FADD.FTZ R24, R32.reuse, R31 ;  /* 0x0000001f20187221 */ /* 0x040fe20000010000 */
[----:B------:R-:W-:Y:S02]  /*14fa0*/  F2FP.BF16.F32.PACK_AB R151, R32, R151 ;  /* 0x000000972097723e */ /* 0x000fe400000010ff */
[----:B------:R-:W-:Y:S02]  /*14fb0*/  CS2R R40, SRZ ;  /* 0x0000000000287805 */ /* 0x000fe4000001ff00 */
[----:B------:R-:W-:Y:S01]  /*14fc0*/  VIMNMX R12, R185, R12, !PT ;  /* 0x0000000cb90c7248 */ /* 0x000fe20007fe0100 */
[----:B------:R-:W-:Y:S01]  /*14fd0*/  FADD.FTZ R31, R145, R24 ;  /* 0x00000018911f7221 */ /* 0x000fe20000010000 */
[----:B------:R-:W1:Y:S01]  /*14fe0*/  MUFU.EX2 R148, R148 ;  /* 0x0000009400947308 */ /* 0x000e620000000800 */
[----:B--2---:R-:W-:Y:S01]  /*14ff0*/  FADD.FTZ R38, R154, R29 ;  /* 0x0000001d9a267221 */ /* 0x004fe20000010000 */
[C---:B------:R-:W-:Y:S01]  /*15000*/  F2FP.BF16.F32.PACK_AB R145, R34.reuse, R145 ;  /* 0x000000912291723e */ /* 0x040fe200000010ff */
[----:B------:R-:W-:Y:S01]  /*15010*/  FADD.FTZ R6, R34, R31 ;  /* 0x0000001f22067221 */ /* 0x000fe20000010000 */
[----:B------:R-:W-:-:S02]  /*15020*/  F2FP.BF16.F32.PACK_AB R152, R13, R152 ;  /* 0x000000980d98723e */ /* 0x000fc400000010ff */
[----:B------:R-:W-:Y:S02]  /*15030*/  CS2R R34, SRZ ;  /* 0x0000000000227805 */ /* 0x000fe4000001ff00 */
[----:B------:R-:W-:Y:S01]  /*15040*/  CS2R R32, SRZ ;  /* 0x0000000000207805 */ /* 0x000fe2000001ff00 */
[----:B------:R-:W-:Y:S01]  /*15050*/  FADD.FTZ R31, R147, R6 ;  /* 0x00000006931f7221 */ /* 0x000fe20000010000 */
[----:B------:R-:W2:Y:S01]  /*15060*/  MUFU.EX2 R21, R21 ;  /* 0x0000001500157308 */ /* 0x000ea20000000800 */
[C---:B0-----:R-:W-:Y:S01]  /*15070*/  FADD.FTZ R29, R15.reuse, R38 ;  /* 0x000000260f1d7221 */ /* 0x041fe20000010000 */
[----:B------:R-:W-:Y:S01]  /*15080*/  F2FP.BF16.F32.PACK_AB R154, R15, R154 ;  /* 0x0000009a0f9a723e */ /* 0x000fe200000010ff */
[----:B------:R-:W-:Y:S01]  /*15090*/  VIADD R15, R72, 0xfffffffe ;  /* 0xfffffffe480f7836 */ /* 0x000fe20000000000 */
[----:B------:R-:W-:Y:S02]  /*150a0*/  F2FP.BF16.F32.PACK_AB R147, R36, R147 ;  /* 0x000000932493723e */ /* 0x000fe400000010ff */
[----:B------:R-:W-:-:S02]  /*150b0*/  CS2R R72, SRZ ;  /* 0x0000000000487805 */ /* 0x000fc4000001ff00 */
[----:B------:R-:W0:Y:S01]  /*150c0*/  MUFU.EX2 R150, R150 ;  /* 0x0000009600967308 */ /* 0x000e220000000800 */
[----:B-1----:R-:W-:Y:S01]  /*150d0*/  FADD.FTZ R38, R148, R29 ;  /* 0x0000001d94267221 */ /* 0x002fe20000010000 */
[----:B------:R-:W-:-:S06]  /*150e0*/  ISETP.GE.AND P2, PT, R15, R12, PT ;  /* 0x0000000c0f00720c */ /* 0x000fcc0003f46270 */
[----:B------:R-:W1:Y:S01]  /*150f0*/  MUFU.EX2 R25, R25 ;  /* 0x0000001900197308 */ /* 0x000e620000000800 */
[C---:B--2---:R-:W-:Y:S01]  /*15100*/  FADD.FTZ R29, R21.reuse, R38 ;  /* 0x00000026151d7221 */ /* 0x044fe20000010000 */
[----:B------:R-:W-:-:S06]  /*15110*/  F2FP.BF16.F32.PACK_AB R148, R21, R148 ;  /* 0x000000941594723e */ /* 0x000fcc00000010ff */
[----:B------:R-:W2:Y:S01]  /*15120*/  MUFU.EX2 R144, R144 ;  /* 0x0000009000907308 */ /* 0x000ea20000000800 */
[----:B0-----:R-:W-:-:S07]  /*15130*/  FADD.FTZ R38, R150, R29 ;  /* 0x0000001d96267221 */ /* 0x001fce0000010000 */
        /* <DEDUP_REMOVED lines=12> */
[----:B------:R-:W-:Y:S01]  /*15200*/  FADD.FTZ R7, R141, R10 ;  /* 0x0000000a8d077221 */ /* 0x000fe20000010000 */
[----:B------:R-:W-:Y:S01]  /*15210*/  F2FP.BF16.F32.PACK_AB R141, R14, R141 ;  /* 0x0000008d0e8d723e */ /* 0x000fe200000010ff */
[----:B------:R-:W0:Y:S01]  /*15220*/  MUFU.EX2 R140, R140 ;  /* 0x0000008c008c7308 */ /* 0x000e220000000800 */
[----:B-1----:R-:W-:Y:S01]  /*15230*/  FADD.FTZ R6, R146, R29 ;  /* 0x0000001d92067221 */ /* 0x002fe20000010000 */
[----:B------:R-:W-:-:S06]  /*15240*/  FADD.FTZ R10, R14, R7 ;  /* 0x000000070e0a7221 */ /* 0x000fcc0000010000 */
[----:B------:R-:W1:Y:S01]  /*15250*/  MUFU.EX2 R57, R57 ;  /* 0x0000003900397308 */ /* 0x000e620000000800 */
[C---:B--2---:R-:W-:Y:S01]  /*15260*/  FADD.FTZ R29, R9.reuse, R6 ;  /* 0x00000006091d7221 */ /* 0x044fe20000010000 */
[----:B------:R-:W-:-:S06]  /*15270*/  F2FP.BF16.F32.PACK_AB R146, R9, R146 ;  /* 0x000000920992723e */ /* 0x000fcc00000010ff */
[----:B------:R-:W2:Y:S01]  /*15280*/  MUFU.EX2 R43, R43 ;  /* 0x0000002b002b7308 */ /* 0x000ea20000000800 */
[----:B0-----:R-:W-:Y:S01]  /*15290*/  FADD.FTZ R6, R140, R29 ;  /* 0x0000001d8c067221 */ /* 0x001fe20000010000 */
[----:B------:R-:W-:-:S06]  /*152a0*/  CS2R R28, SRZ ;  /* 0x00000000001c7805 */ /* 0x000fcc000001ff00 */
[----:B------:R-:W0:Y:S01]  /*152b0*/  MUFU.EX2 R143, R143 ;  /* 0x0000008f008f7308 */ /* 0x000e220000000800 */
[C---:B-1----:R-:W-:Y:S01]  /*152c0*/  FADD.FTZ R6, R57.reuse, R6 ;  /* 0x0000000639067221 */ /* 0x042fe20000010000 */
[----:B------:R-:W-:Y:S02]  /*152d0*/  F2FP.BF16.F32.PACK_AB R140, R57, R140 ;  /* 0x0000008c398c723e */ /* 0x000fe400000010ff */
[----:B------:R-:W-:-:S04]  /*152e0*/  CS2R R56, SRZ ;  /* 0x0000000000387805 */ /* 0x000fc8000001ff00 */
[----:B------:R1:W3:Y:S01]  /*152f0*/  MUFU.EX2 R142, R61 ;  /* 0x0000003d008e7308 */ /* 0x0002e20000000800 */
[----:B--2---:R-:W-:-:S07]  /*15300*/  FADD.FTZ R7, R43, R6 ;  /* 0x000000062b077221 */ /* 0x004fce0000010000 */
[----:B------:R-:W2:Y:S01]  /*15310*/  MUFU.EX2 R26, R26 ;  /* 0x0000001a001a7308 */ /* 0x000ea20000000800 */
[----:B0-----:R-:W-:Y:S01]  /*15320*/  FADD.FTZ R11, R143, R10 ;  /* 0x0000000a8f0b7221 */ /* 0x001fe20000010000 */
[----:B-1----:R-:W-:-:S06]  /*15330*/  CS2R R60, SRZ ;  /* 0x00000000003c7805 */ /* 0x002fcc000001ff00 */
[----:B------:R-:W0:Y:S01]  /*15340*/  MUFU.EX2 R47, R47 ;  /* 0x0000002f002f7308 */ /* 0x000e220000000800 */
[C---:B---3--:R-:W-:Y:S01]  /*15350*/  FADD.FTZ R6, R142.reuse, R7 ;  /* 0x000000078e067221 */ /* 0x048fe20000010000 */
[----:B------:R-:W-:Y:S02]  /*15360*/  F2FP.BF16.F32.PACK_AB R142, R142, R43 ;  /* 0x0000002b8e8e723e */ /* 0x000fe400000010ff */
[----:B------:R-:W-:-:S04]  /*15370*/  CS2R R42, SRZ ;  /* 0x00000000002a7805 */ /* 0x000fc8000001ff00 */
[----:B------:R-:W1:Y:S01]  /*15380*/  MUFU.EX2 R137, R137 ;  /* 0x0000008900897308 */ /* 0x000e620000000800 */
[C---:B--2---:R-:W-:Y:S01]  /*15390*/  FADD.FTZ R24, R26.reuse, R11 ;  /* 0x0000000b1a187221 */ /* 0x044fe20000010000 */
[----:B------:R-:W-:Y:S02]  /*153a0*/  F2FP.BF16.F32.PACK_AB R143, R26, R143 ;  /* 0x0000008f1a8f723e */ /* 0x000fe400000010ff */
[----:B------:R-:W-:-:S04]  /*153b0*/  CS2R R26, SRZ ;  /* 0x00000000001a7805 */ /* 0x000fc8000001ff00 */
[----:B------:R2:W3:Y:S01]  /*153c0*/  MUFU.EX2 R136, R65 ;  /* 0x0000004100887308 */ /* 0x0004e20000000800 */
[----:B0-----:R-:W-:-:S07]  /*153d0*/  FADD.FTZ R7, R47, R6 ;  /* 0x000000062f077221 */ /* 0x001fce0000010000 */
[----:B------:R-:W0:Y:S01]  /*153e0*/  MUFU.EX2 R20, R20 ;  /* 0x0000001400147308 */ /* 0x000e220000000800 */
[----:B-1----:R-:W-:Y:S01]  /*153f0*/  FADD.FTZ R9, R137, R24 ;  /* 0x0000001889097221 */ /* 0x002fe20000010000 */
[----:B--2---:R-:W-:Y:S02]  /*15400*/  CS2R R64, SRZ ;  /* 0x0000000000407805 */ /* 0x004fe4000001ff00 */
[----:B------:R-:W-:-:S04]  /*15410*/  CS2R R24, SRZ ;  /* 0x0000000000187805 */ /* 0x000fc8000001ff00 */
[----:B------:R-:W1:Y:S01]  /*15420*/  MUFU.EX2 R51, R51 ;  /* 0x0000003300337308 */ /* 0x000e620000000800 */
[C---:B---3--:R-:W-:Y:S01]  /*15430*/  FADD.FTZ R6, R136.reuse, R7 ;  /* 0x0000000788067221 */ /* 0x048fe20000010000 */
[----:B------:R-:W-:Y:S02]  /*15440*/  F2FP.BF16.F32.PACK_AB R136, R136, R47 ;  /* 0x0000002f8888723e */ /* 0x000fe400000010ff */
[----:B------:R-:W-:-:S04]  /*15450*/  CS2R R46, SRZ ;  /* 0x00000000002e7805 */ /* 0x000fc8000001ff00 */
[----:B------:R-:W2:Y:S01]  /*15460*/  MUFU.EX2 R139, R139 ;  /* 0x0000008b008b7308 */ /* 0x000ea20000000800 */
[C---:B0-----:R-:W-:Y:S01]  /*15470*/  FADD.FTZ R14, R20.reuse, R9 ;  /* 0x00000009140e7221 */ /* 0x041fe20000010000 */
[----:B------:R-:W-:-:S06]  /*15480*/  F2FP.BF16.F32.PACK_AB R137, R20, R137 ;  /* 0x000000891489723e */ /* 0x000fcc00000010ff */
[----:B------:R0:W3:Y:S01]  /*15490*/  MUFU.EX2 R138, R69 ;  /* 0x00000045008a7308 */ /* 0x0000e20000000800 */
[----:B-1----:R-:W-:-:S07]  /*154a0*/  FADD.FTZ R7, R51, R6 ;  /* 0x0000000633077221 */ /* 0x002fce0000010000 */
[----:B------:R2:W1:Y:S01]  /*154b0*/  MUFU.EX2 R10, R5 ;  /* 0x00000005000a7308 */ /* 0x0004620000000800 */
[----:B0-----:R-:W-:Y:S01]  /*154c0*/  CS2R R68, SRZ ;  /* 0x0000000000447805 */ /* 0x001fe2000001ff00 */
[----:B--2---:R-:W-:Y:S01]  /*154d0*/  FADD.FTZ R5, R139, R14 ;  /* 0x0000000e8b057221 */ /* 0x004fe20000010000 */
[C---:B---3--:R-:W-:Y:S01]  /*154e0*/  FADD.FTZ R7, R138.reuse, R7 ;  /* 0x000000078a077221 */ /* 0x048fe20000010000 */
[----:B------:R-:W-:Y:S02]  /*154f0*/  F2FP.BF16.F32.PACK_AB R138, R138, R51 ;  /* 0x000000338a8a723e */ /* 0x000fe400000010ff */
[----:B------:R-:W-:Y:S01]  /*15500*/  CS2R R50, SRZ ;  /* 0x0000000000327805 */ /* 0x000fe2000001ff00 */
[C---:B-1----:R-:W-:Y:S01]  /*15510*/  FADD.FTZ R6, R10.reuse, R5 ;  /* 0x000000050a067221 */ /* 0x042fe20000010000 */
[----:B------:R-:W-:Y:S01]  /*15520*/  F2FP.BF16.F32.PACK_AB R139, R10, R139 ;  /* 0x0000008b0a8b723e */ /* 0x000fe200000010ff */
[----:B------:R-:W-:Y:S02]  /*15530*/  IMAD.MOV.U32 R5, RZ, RZ, 0x3f800000 ;  /* 0x3f800000ff057424 */ /* 0x000fe400078e00ff */
[----:B------:R-:W-:Y:S01]  /*15540*/  IMAD.MOV.U32 R10, RZ, RZ, 0x3f800000 ;  /* 0x3f800000ff0a7424 */ /* 0x000fe200078e00ff */
[----:B------:R-:W-:Y:S06]  /*15550*/  @!P2 BRA `(.L_x_2839) ;  /* 0x000000240094a947 */ /* 0x000fec0003800000 */
[----:B------:R-:W-:Y:S01]  /*15560*/  BSSY B1, `(.L_x_2839) ;  /* 0x0000264000017945 */ /* 0x000fe20003800000 */
[----:B------:R-:W-:Y:S02]  /*15570*/  IMAD.MOV.U32 R13, RZ, RZ, R3 ;  /* 0x000000ffff0d7224 */ /* 0x000fe400078e0003 */
[----:B------:R-:W-:Y:S02]  /*15580*/  IMAD.MOV.U32 R14, RZ, RZ, R4 ;  /* 0x000000ffff0e7224 */ /* 0x000fe400078e0004 */
[----:B------:R-:W-:Y:S02]  /*15590*/  IMAD.MOV.U32 R11, RZ, RZ, R168 ;  /* 0x000000ffff0b7224 */ /* 0x000fe400078e00a8 */
[----:B------:R-:W-:Y:S02]  /*155a0*/  IMAD.MOV.U32 R20, RZ, RZ, R162 ;  /* 0x000000ffff147224 */ /* 0x000fe400078e00a2 */
[----:B------:R-:W-:Y:S02]  /*155b0*/  IMAD.MOV.U32 R5, RZ, RZ, 0x3f800000 ;  /* 0x3f800000ff057424 */ /* 0x000fe400078e00ff */
[----:B------:R-:W-:-:S07]  /*155c0*/  IMAD.MOV.U32 R87, RZ, RZ, RZ ;  /* 0x000000ffff577224 */ /* 0x000fce00078e00ff */
.L_x_2852:
[----:B------:R-:W-:-:S04]  /*155d0*/  ISETP.NE.AND P2, PT, R20, 0x1, PT ;  /* 0x000000011400780c */ /* 0x000fc80003f45270 */
[----:B------:R-:W-:-:S04]  /*155e0*/  SEL R168, RZ, 0x1, P2 ;  /* 0x00000001ffa87807 */ /* 0x000fc80001000000 */
[----:B------:R-:W-:Y:S01]  /*155f0*/  LOP3.LUT R168, R11, R168, RZ, 0x3c, !PT ;  /* 0x000000a80ba87212 */ /* 0x000fe200078e3cff */
[----:B------:R-:W-:Y:S06]  /*15600*/  @!P0 BRA `(.L_x_2840) ;  /* 0x0000000000048947 */ /* 0x000fec0003800000 */
[----:B------:R-:W-:Y:S01]  /*15610*/  BPT.TRAP 0x1 ;  /* 0x000000040000795c */ /* 0x000fe20000300000 */
.L_x_2840:
        /* <DEDUP_REMOVED lines=8> */
.L_x_2841:
[----:B------:R-:W-:Y:S01]  /*156a0*/  IMAD R0, R162, 0x900, R8 ;  /* 0x00000900a2007824 */ /* 0x000fe200078e0208 */
[----:B------:R-:W-:Y:S03]  /*156b0*/  BSSY B2, `(.L_x_2842) ;  /* 0x0000006000027945 */ /* 0x000fe60003800000 */
[C---:B------:R-:W-:Y:S02]  /*156c0*/  VIADD R3, R0.reuse, 0x2 ;  /* 0x0000000200037836 */ /* 0x040fe40000000000 */
[----:B------:R-:W-:Y:S01]  /*156d0*/  VIADD R21, R0, 0x4 ;  /* 0x0000000400157836 */ /* 0x000fe20000000000 */
[----:B-1----:R-:W-:Y:S06]  /*156e0*/  @P2 BRA `(.L_x_2843) ;  /* 0x0000000000082947 */ /* 0x002fec0003800000 */
[----:B------:R-:W1:Y:S02]  /*156f0*/  SYNCS.PHASECHK.TRANS64.TRYWAIT P2, [R9+URZ+0x2a830], R4 ;  /* 0x02a83004090075a7 */ /* 0x000e64000804017f */
[----:B-1----:R-:W-:Y:S05]  /*15700*/  @!P2 BRA `(.L_x_2844) ;  /* 0x0000010c0058a947 */ /* 0x002fea0003800000 */
.L_x_2843:
[----:B------:R-:W-:Y:S05]  /*15710*/  BSYNC B2 ;  /* 0x0000000000027941 */ /* 0x000fea0003800000 */
.L_x_2842:
[----:B------:R-:W2:Y:S04]  /*15720*/  LDL.64 R94, [R1+0x28] ;  /* 0x00002800015e7983 */ /* 0x000ea80000100a00 */
[----:B------:R0:W-:Y:S04]  /*15730*/  STL.64 [R1+0x68], R8 ;  /* 0x0000680801007387 */ /* 0x0001e80000100a00 */
[----:B01----:R-:W3:Y:S04]  /*15740*/  LDL.64 R8, [R1+0x20] ;  /* 0x0000200001087983 */ /* 0x003ee80000100a00 */
[----:B------:R0:W-:Y:S01]  /*15750*/  STL.64 [R1+0x60], R6 ;  /* 0x0000600601007387 */ /* 0x0001e20000100a00 */
[----:B------:R-:W-:-:S02]  /*15760*/  IMAD.MOV.U32 R88, RZ, RZ, R0 ;  /* 0x000000ffff587224 */ /* 0x000fc400078e0000 */
[----:B------:R-:W-:Y:S02]  /*15770*/  VIADD R90, R0, 0x6 ;  /* 0x00000006005a7836 */ /* 0x000fe40000000000 */
[-C--:B------:R-:W-:Y:S01]  /*15780*/  FMUL.FTZ R26, R26, R5.reuse ;  /* 0x000000051a1a7220 */ /* 0x080fe20000410000 */
[----:B------:R-:W-:Y:S02]  /*15790*/  IMAD.MOV.U32 R89, RZ, RZ, 0x40000040 ;  /* 0x40000040ff597424 */ /* 0x000fe400078e00ff */
[-C--:B------:R-:W-:Y:S01]  /*157a0*/  FMUL.FTZ R27, R27, R5.reuse ;  /* 0x000000051b1b7220 */ /* 0x080fe20000410000 */
[----:B------:R-:W-:Y:S02]  /*157b0*/  VIADD R92, R0, 0x304 ;  /* 0x00000304005c7836 */ /* 0x000fe40000000000 */
[-C--:B------:R-:W-:Y:S01]  /*157c0*/  FMUL.FTZ R30, R30, R5.reuse ;  /* 0x000000051e1e7220 */ /* 0x080fe20000410000 */
[-C--:B------:R-:W-:Y:S01]  /*157d0*/  FMUL.FTZ R31, R31, R5.reuse ;  /* 0x000000051f1f7220 */ /* 0x080fe20000410000 */
[-C--:B------:R-:W-:Y:S01]  /*157e0*/  FMUL.FTZ R34, R34, R5.reuse ;  /* 0x0000000522227220 */ /* 0x080fe20000410000 */
[----:B------:R-:W-:Y:S01]  /*157f0*/  FMUL.FTZ R35, R35, R5 ;  /* 0x0000000523237220 */ /* 0x000fe20000410000 */
[----:B0-----:R-:W4:Y:S01]  /*15800*/  LDL.64 R6, [R1+0x18] ;  /* 0x0000180001067983 */ /* 0x001f220000100a00 */
[----:B------:R-:W-:Y:S01]  /*15810*/  R2UR UR26, R88 ;  /* 0x00000000581a72ca */ /* 0x000fe200000e0000 */
[----:B------:R-:W-:-:S02]  /*15820*/  IMAD.MOV.U32 R88, RZ, RZ, R3 ;  /* 0x000000ffff587224 */ /* 0x000fc400078e0003 */
[-C--:B------:R-:W-:Y:S01]  /*15830*/  FMUL.FTZ R38, R38, R5.reuse ;  /* 0x0000000526267220 */ /* 0x080fe20000410000 */
[-C--:B------:R-:W-:Y:S01]  /*15840*/  FMUL.FTZ R39, R39, R5.reuse ;  /* 0x0000000527277220 */ /* 0x080fe20000410000 */
[-C--:B------:R-:W-:Y:S01]  /*15850*/  FMUL.FTZ R42, R42, R5.reuse ;  /* 0x000000052a2a7220 */ /* 0x080fe20000410000 */
[-C--:B------:R-:W-:Y:S01]  /*15860*/  FMUL.FTZ R43, R43, R5.reuse ;  /* 0x000000052b2b7220 */ /* 0x080fe20000410000 */
[----:B------:R-:W-:Y:S01]  /*15870*/  R2UR UR22, R88 ;  /* 0x00000000581672ca */ /* 0x000fe200000e0000 */
[----:B------:R-:W-:Y:S01]  /*15880*/  IMAD.MOV.U32 R88, RZ, RZ, R21 ;  /* 0x000000ffff587224 */ /* 0x000fe200078e0015 */
[----:B------:R-:W-:Y:S01]  /*15890*/  R2UR UR14, R90 ;  /* 0x000000005a0e72ca */ /* 0x000fe200000e0000 */
[----:B------:R-:W-:Y:S02]  /*158a0*/  VIADD R90, R0, 0x302 ;  /* 0x00000302005a7836 */ /* 0x000fe40000000000 */
[-C--:B------:R-:W-:Y:S01]  /*158b0*/  FMUL.FTZ R46, R46, R5.reuse ;  /* 0x000000052e2e7220 */ /* 0x080fe20000410000 */
[----:B------:R-:W-:Y:S01]  /*158c0*/  FMUL.FTZ R47, R47, R5 ;  /* 0x000000052f2f7220 */ /* 0x000fe20000410000 */
[----:B------:R-:W-:Y:S01]  /*158d0*/  R2UR UR18, R88 ;  /* 0x00000000581272ca */ /* 0x000fe200000e0000 */
[----:B------:R-:W-:Y:S01]  /*158e0*/  VIADD R88, R0, 0x300 ;  /* 0x0000030000587836 */ /* 0x000fe20000000000 */
[----:B------:R-:W-:Y:S01]  /*158f0*/  R2UR UR6, R90 ;  /* 0x000000005a0672ca */ /* 0x000fe200000e0000 */
[----:B------:R-:W-:-:S02]  /*15900*/  VIADD R90, R0, 0x600 ;  /* 0x00000600005a7836 */ /* 0x000fc40000000000 */
[-C--:B------:R-:W-:Y:S01]  /*15910*/  FMUL.FTZ R50, R50, R5.reuse ;  /* 0x0000000532327220 */ /* 0x080fe20000410000 */
[-C--:B------:R-:W-:Y:S01]  /*15920*/  FMUL.FTZ R51, R51, R5.reuse ;  /* 0x0000000533337220 */ /* 0x080fe20000410000 */
[----:B------:R-:W-:Y:S01]  /*15930*/  R2UR UR10, R88 ;  /* 0x00000000580a72ca */ /* 0x000fe200000e0000 */
[----:B------:R-:W-:Y:S02]  /*15940*/  VIADD R88, R0, 0x306 ;  /* 0x0000030600587836 */ /* 0x000fe40000000000 */
        /* <DEDUP_REMOVED lines=18> */
[----:B------:R-:W-:Y:S01]  /*15a70*/  IMAD.MOV.U32 R91, RZ, RZ, 0x40000040 ;  /* 0x40000040ff5b7424 */ /* 0x000fe200078e00ff */
[----:B------:R-:W4:Y:S01]  /*15a80*/  LDL.64 R4, [R1+0x10] ;  /* 0x0000100001047983 */ /* 0x000f220000100a00 */
[C---:B------:R-:W-:Y:S01]  /*15a90*/  R2UR UR27, R89.reuse ;  /* 0x00000000591b72ca */ /* 0x040fe200000e0000 */
[----:B------:R-:W-:Y:S01]  /*15aa0*/  IMAD.MOV.U32 R93, RZ, RZ, 0x40000040 ;  /* 0x40000040ff5d7424 */ /* 0x000fe200078e00ff */
[----:B------:R-:W-:Y:S01]  /*15ab0*/  R2UR UR58, R92 ;  /* 0x000000005c3a72ca */ /* 0x000fe200000e0000 */
[----:B------:R-:W-:Y:S01]  /*15ac0*/  VIADD R92, R0, 0x602 ;  /* 0x00000602005c7836 */ /* 0x000fe20000000000 */
[----:B------:R-:W-:Y:S01]  /*15ad0*/  R2UR UR54, R88 ;  /* 0x00000000583672ca */ /* 0x000fe200000e0000 */
[----:B------:R-:W-:Y:S01]  /*15ae0*/  VIADD R88, R0, 0x604 ;  /* 0x0000060400587836 */ /* 0x000fe20000000000 */
[----:B------:R-:W-:Y:S01]  /*15af0*/  R2UR UR50, R90 ;  /* 0x000000005a3272ca */ /* 0x000fe200000e0000 */
[----:B------:R-:W-:Y:S01]  /*15b00*/  VIADD R90, R0, 0x606 ;  /* 0x00000606005a7836 */ /* 0x000fe20000000000 */
[C---:B------:R-:W-:Y:S01]  /*15b10*/  R2UR UR23, R89.reuse ;  /* 0x00000000591772ca */ /* 0x040fe200000e0000 */
[----:B------:R-:W4:Y:S01]  /*15b20*/  LDL.64 R218, [R1+0x8] ;  /* 0x0000080001da7983 */ /* 0x000f220000100a00 */
[----:B------:R-:W-:-:S02]  /*15b30*/  R2UR UR19, R89 ;  /* 0x00000000591372ca */ /* 0x000fc400000e0000 */
[----:B------:R-:W-:Y:S01]  /*15b40*/  R2UR UR15, R91 ;  /* 0x000000005b0f72ca */ /* 0x000fe200000e0000 */
[----:B------:R-:W4:Y:S01]  /*15b50*/  LDL.64 R214, [R1] ;  /* 0x0000000001d67983 */ /* 0x000f220000100a00 */
        /* <DEDUP_REMOVED lines=53> */
[----:B----4-:R-:W-:Y:S02]  /*15eb0*/  R2UR UR16, R6 ;  /* 0x00000000061072ca */ /* 0x010fe400000e0000 */
[----:B------:R-:W-:Y:S02]  /*15ec0*/  R2UR UR17, R7 ;  /* 0x00000000071172ca */ /* 0x000fe400000e0000 */
[----:B------:R-:W-:Y:S01]  /*15ed0*/  R2UR UR12, R4 ;  /* 0x00000000040c72ca */ /* 0x000fe200000e0000 */
[----:B------:R0:W5:Y:S01]  /*15ee0*/  LDL.LU.64 R6, [R1+0x60] ;  /* 0x0000600001067983 */ /* 0x0001620000300a00 */
[----:B------:R-:W-:Y:S01]  /*15ef0*/  R2UR UR13, R5 ;  /* 0x00000000050d72ca */ /* 0x000fe200000e0000 */
[----:B------:R-:W-:Y:S02]  /*15f00*/  WARPGROUP.DEPBAR.LE gsb0, 0x0 ;  /* 0x00008000000079c5 */ /* 0x000fe40000010000 */
[----:B------:R-:W-:-:S06]  /*15f10*/  WARPGROUP.ARRIVE ;  /* 0x00000000000079c5 */ /* 0x000fcc0000000000 */
[----:B------:R-:W-:Y:S01]  /*15f20*/  HGMMA.64x96x16.F32.BF16 R88, gdesc[UR16], R88, gsb0 ;  /* 0x01600000105879f0 */ /* 0x000fe20008001858 */
[----:B------:R-:W-:Y:S02]  /*15f30*/  R2UR UR8, R218 ;  /* 0x00000000da0872ca */ /* 0x000fe400000e0000 */
        /* <DEDUP_REMOVED lines=33> */
.L_x_2845:
[----:B------:R-:W-:Y:S01]  /*16150*/  SHF.L.U32 R0, R11, 0x1f, RZ ;  /* 0x0000001f0b007819 */ /* 0x000fe200000006ff */
[----:B------:R-:W-:-:S04]  /*16160*/  IMAD R21, R20, 0x8, R2 ;  /* 0x0000000814157824 */ /* 0x000fc800078e0202 */
[----:B------:R0:W1:Y:S01]  /*16170*/  SYNCS.PHASECHK.TRANS64.TRYWAIT P2, [R21+URZ+0x2a850], R0 ;  /* 0x02a85000150075a7 */ /* 0x000062000804017f */
[----:B------:R-:W-:Y:S05]  /*16180*/  @!P0 BRA `(.L_x_2846) ;  /* 0x0000000000048947 */ /* 0x000fea0003800000 */
[----:B------:R-:W-:Y:S01]  /*16190*/  BPT.TRAP 0x1 ;  /* 0x000000040000795c */ /* 0x000fe20000300000 */
.L_x_2846:
[----:B------:R-:W-:Y:S04]  /*161a0*/  BSSY B2, `(.L_x_2847) ;  /* 0x0000004000027945 */ /* 0x000fe80003800000 */
[----:B-1----:R-:W-:Y:S05]  /*161b0*/  @P2 BRA `(.L_x_2848) ;  /* 0x0000000000082947 */ /* 0x002fea0003800000 */
[----:B------:R-:W1:Y:S02]  /*161c0*/  SYNCS.PHASECHK.TRANS64.TRYWAIT P2, [R21+URZ+0x2a850], R0 ;  /* 0x02a85000150075a7 */ /* 0x000e64000804017f */
[----:B-1----:R-:W-:Y:S05]  /*161d0*/  @!P2 BRA `(.L_x_2849) ;  /* 0x0000010000b8a947 */ /* 0x002fea0003800000 */
.L_x_2848:
[----:B------:R-:W-:Y:S05]  /*161e0*/  BSYNC B2 ;  /* 0x0000000000027941 */ /* 0x000fea0003800000 */
.L_x_2847:
        /* <DEDUP_REMOVED lines=48> */
.L_x_2850:
[----:B------:R-:W0:Y:S01]  /*164f0*/  @P1 LDC R4, c[0x0][0x44c] ;  /* 0x00011300ff041b82 */ /* 0x000e220000000800 */
[----:B------:R-:W-:Y:S01]  /*16500*/  IMAD.IADD R3, R191, 0x1, R186 ;  /* 0x00000001bf037824 */ /* 0x000fe200078e02ba */
[----:B------:R-:W-:Y:S01]  /*16510*/  ULDC UR4, c[0x0][0x988] ;  /* 0x0002620000047ab9 */ /* 0x000fe20000000800 */
[----:B-----5:R-:W-:-:S05]  /*16520*/  VIADD R9, R9, 0x2a840 ;  /* 0x0002a84009097836 */ /* 0x020fca0000000000 */
[----:B------:R-:W1:Y:S01]  /*16530*/  @P1 LDC R0, c[0x0][0x450] ;  /* 0x00011400ff001b82 */ /* 0x000e620000000800 */
[----:B------:R-:W-:-:S04]  /*16540*/  PRMT R9, R178, 0x654, R9 ;  /* 0x00000654b2097816 */ /* 0x000fc80000000009 */
[----:B------:R2:W-:Y:S01]  /*16550*/  SYNCS.ARRIVE.TRANS64.RED.A1T0 RZ, [R9+URZ], RZ ;  /* 0x000000ff09ff79a7 */ /* 0x0005e2000810043f */
[----:B0-----:R-:W-:-:S05]  /*16560*/  @P1 IMAD.HI.U32 R4, R3, R4, RZ ;  /* 0x0000000403041227 */ /* 0x001fca00078e00ff */
[----:B-1----:R-:W-:Y:S01]  /*16570*/  @P1 SHF.R.U32.HI R3, RZ, R0, R4 ;  /* 0x00000000ff031219 */ /* 0x002fe20000011604 */
[----:B------:R-:W-:-:S04]  /*16580*/  IMAD R0, R15, -0x60, RZ ;  /* 0xffffffa00f007824 */ /* 0x000fc800078e02ff */
[----:B------:R-:W0:Y:S01]  /*16590*/  SHFL.IDX PT, R4, R3, RZ, 0x1c1f ;  /* 0x001c1fff03047589 */ /* 0x000e2200000e0000 */
[----:B------:R-:W-:-:S03]  /*165a0*/  IADD3 R0, -R190, 0x1, R0 ;  /* 0x00000001be007810 */ /* 0x000fc60007ffe100 */
[----:B------:R-:W1:Y:S01]  /*165b0*/  SHFL.IDX PT, R3, R3, 0x1, 0x1c1f ;  /* 0x003c1f0003037f89 */ /* 0x000e6200000e0000 */
[----:B------:R-:W-:-:S05]  /*165c0*/  IADD3 R0, -R187, R0, R188 ;  /* 0x00000000bb007210 */ /* 0x000fca0007ffe1bc */
[C---:B0-----:R-:W-:Y:S02]  /*165d0*/  IMAD.IADD R4, R0.reuse, 0x1, R4 ;  /* 0x0000000100047824 */ /* 0x041fe400078e0204 */
[----:B-1----:R-:W-:-:S03]  /*165e0*/  IMAD.IADD R3, R0, 0x1, R3 ;  /* 0x0000000100037824 */ /* 0x002fc600078e0203 */
[C---:B------:R-:W-:Y:S01]  /*165f0*/  ISETP.GT.AND P2, PT, R4.reuse, RZ, PT ;  /* 0x000000ff0400720c */ /* 0x040fe20003f44270 */
[----:B------:R-:W-:Y:S01]  /*16600*/  IMAD.U32 R0, RZ, RZ, UR4 ;  /* 0x00000004ff007e24 */ /* 0x000fe2000f8e00ff */
[----:B------:R-:W-:Y:S02]  /*16610*/  ISETP.GT.AND P3, PT, R4, 0x1, PT ;  /* 0x000000010400780c */ /* 0x000fe40003f64270 */
[----:B------:R-:W-:Y:S02]  /*16620*/  FSEL R88, R88, -INF , P2 ;  /* 0xff80000058587808 */ /* 0x000fe40001000000 */
[----:B------:R-:W-:Y:S02]  /*16630*/  ISETP.GT.AND P2, PT, R4, 0x8, PT ;  /* 0x000000080400780c */ /* 0x000fe40003f44270 */
[----:B------:R-:W-:Y:S02]  /*16640*/  FSEL R89, R89, -INF , P3 ;  /* 0xff80000059597808 */ /* 0x000fe40001800000 */
[----:B------:R-:W-:-:S02]  /*16650*/  FSEL R92, R92, -INF , P2 ;  /* 0xff8000005c5c7808 */ /* 0x000fc40001000000 */
[C---:B------:R-:W-:Y:S02]  /*16660*/  ISETP.GT.AND P3, PT, R4.reuse, 0x9, PT ;  /* 0x000000090400780c */ /* 0x040fe40003f64270 */
[----:B------:R-:W-:Y:S02]  /*16670*/  ISETP.GT.AND P2, PT, R4, 0x10, PT ;  /* 0x000000100400780c */ /* 0x000fe40003f44270 */
[----:B------:R-:W-:Y:S02]  /*16680*/  FSEL R93, R93, -INF , P3 ;  /* 0xff8000005d5d7808 */ /* 0x000fe40001800000 */
[----:B------:R-:W-:Y:S02]  /*16690*/  FSEL R96, R96, -INF , P2 ;  /* 0xff80000060607808 */ /* 0x000fe40001000000 */
[C---:B------:R-:W-:Y:S02]  /*166a0*/  ISETP.GT.AND P3, PT, R4.reuse, 0x11, PT ;  /* 0x000000110400780c */ /* 0x040fe40003f64270 */
[----:B------:R-:W-:-:S02]  /*166b0*/  ISETP.GT.AND P2, PT, R4, 0x18, PT ;  /* 0x000000180400780c */ /* 0x000fc40003f44270 */
[----:B------:R-:W-:Y:S02]  /*166c0*/  FSEL R97, R97, -INF , P3 ;  /* 0xff80000061617808 */ /* 0x000fe40001800000 */
[----:B------:R-:W-:Y:S02]  /*166d0*/  FSEL R100, R100, -INF , P2 ;  /* 0xff80000064647808 */ /* 0x000fe40001000000 */
[C---:B------:R-:W-:Y:S02]  /*166e0*/  ISETP.GT.AND P3, PT, R4.reuse, 0x19, PT ;  /* 0x000000190400780c */ /* 0x040fe40003f64270 */
        /* <DEDUP_REMOVED lines=12> */
[C---:B------:R-:W-:Y:S02]  /*167b0*/  ISETP.GT.AND P2, PT, R4.reuse, 0x38, PT ;  /* 0x000000380400780c */ /* 0x040fe40003f44270 */
[C---:B------:R-:W-:Y:S02]  /*167c0*/  ISETP.GT.AND P4, PT, R4.reuse, 0x40, PT ;  /* 0x000000400400780c */ /* 0x040fe40003f84270 */
[----:B------:R-:W-:-:S02]  /*167d0*/  ISETP.GT.AND P6, PT, R4, 0x41, PT ;  /* 0x000000410400780c */ /* 0x000fc40003fc4270 */
[----:B------:R-:W-:Y:S02]  /*167e0*/  ISETP.GT.AND P5, PT, R4, 0x48, PT ;  /* 0x000000480400780c */ /* 0x000fe40003fa4270 */
[----:B------:R-:W-:Y:S02]  /*167f0*/  FSEL R113, R113, -INF , P3 ;  /* 0xff80000071717808 */ /* 0x000fe40001800000 */
[----:B------:R-:W-:Y:S02]  /*16800*/  FSEL R116, R116, -INF , P2 ;  /* 0xff80000074747808 */ /* 0x000fe40001000000 */
[----:B------:R-:W-:Y:S02]  /*16810*/  FSEL R120, R120, -INF , P4 ;  /* 0xff80000078787808 */ /* 0x000fe40002000000 */
[----:B------:R-:W-:Y:S02]  /*16820*/  FSEL R121, R121, -INF , P6 ;  /* 0xff80000079797808 */ /* 0x000fe40003000000 */
[----:B------:R-:W-:-:S02]  /*16830*/  FSEL R124, R124, -INF , P5 ;  /* 0xff8000007c7c7808 */ /* 0x000fc40002800000 */
[C---:B------:R-:W-:Y:S02]  /*16840*/  ISETP.GT.AND P3, PT, R4.reuse, 0x39, PT ;  /* 0x000000390400780c */ /* 0x040fe40003f64270 */
[C---:B------:R-:W-:Y:S02]  /*16850*/  ISETP.GT.AND P2, PT, R4.reuse, 0x49, PT ;  /* 0x000000490400780c */ /* 0x040fe40003f44270 */
[C---:B------:R-:W-:Y:S02]  /*16860*/  ISETP.GT.AND P4, PT, R4.reuse, 0x50, PT ;  /* 0x000000500400780c */ /* 0x040fe40003f84270 */
[C---:B------:R-:W-:Y:S02]  /*16870*/  ISETP.GT.AND P6, PT, R4.reuse, 0x58, PT ;  /* 0x000000580400780c */ /* 0x040fe40003fc4270 */
[----:B------:R-:W-:Y:S02]  /*16880*/  ISETP.GT.AND P5, PT, R4, 0x59, PT ;  /* 0x000000590400780c */ /* 0x000fe40003fa4270 */
[----:B------:R-:W-:-:S02]  /*16890*/  FSEL R117, R117, -INF , P3 ;  /* 0xff80000075757808 */ /* 0x000fc40001800000 */
[----:B------:R-:W-:Y:S02]  /*168a0*/  FSEL R125, R125, -INF , P2 ;  /* 0xff8000007d7d7808 */ /* 0x000fe40001000000 */
[----:B------:R-:W-:Y:S02]  /*168b0*/  FSEL R128, R128, -INF , P4 ;  /* 0xff80000080807808 */ /* 0x000fe40002000000 */
[----:B------:R-:W-:Y:S02]  /*168c0*/  FSEL R132, R132, -INF , P6 ;  /* 0xff80000084847808 */ /* 0x000fe40003000000 */
[----:B------:R-:W-:Y:S02]  /*168d0*/  FSEL R133, R133, -INF , P5 ;  /* 0xff80000085857808 */ /* 0x000fe40002800000 */
[----:B------:R-:W-:Y:S02]  /*168e0*/  ISETP.GT.AND P3, PT, R4, 0x51, PT ;  /* 0x000000510400780c */ /* 0x000fe40003f64270 */
[----:B------:R-:W-:-:S02]  /*168f0*/  ISETP.GT.AND P5, PT, R3, RZ, PT ;  /* 0x000000ff0300720c */ /* 0x000fc40003fa4270 */
[C---:B------:R-:W-:Y:S02]  /*16900*/  ISETP.GT.AND P4, PT, R3.reuse, 0x8, PT ;  /* 0x000000080300780c */ /* 0x040fe40003f84270 */
[C---:B------:R-:W-:Y:S02]  /*16910*/  ISETP.GT.AND P2, PT, R3.reuse, 0x9, PT ;  /* 0x000000090300780c */ /* 0x040fe40003f44270 */
[----:B------:R-:W-:Y:S02]  /*16920*/  ISETP.GT.AND P6, PT, R3, 0x10, PT ;  /* 0x000000100300780c */ /* 0x000fe40003fc4270 */
[----:B------:R-:W-:Y:S02]  /*16930*/  FSEL R129, R129, -INF , P3 ;  /* 0xff80000081817808 */ /* 0x000fe40001800000 */
[----:B------:R-:W-:Y:S02]  /*16940*/  FSEL R90, R90, -INF , P5 ;  /* 0xff8000005a5a7808 */ /* 0x000fe40002800000 */
[----:B------:R-:W-:-:S02]  /*16950*/  FSEL R94, R94, -INF , P4 ;  /* 0xff8000005e5e7808 */ /* 0x000fc40002000000 */
[----:B------:R-:W-:Y:S02]  /*16960*/  FSEL R95, R95, -INF , P2 ;  /* 0xff8000005f5f7808 */ /* 0x000fe40001000000 */
[----:B------:R-:W-:Y:S02]  /*16970*/  FSEL R98, R98, -INF , P6 ;  /* 0xff80000062627808 */ /* 0x000fe40003000000 */
[C---:B------:R-:W-:Y:S02]  /*16980*/  ISETP.GT.AND P3, PT, R3.reuse, 0x1, PT ;  /* 0x000000010300780c */ /* 0x040fe40003f64270 */
[C---:B------:R-:W-:Y:S02]  /*16990*/  ISETP.GT.AND P5, PT, R3.reuse, 0x11, PT ;  /* 0x000000110300780c */ /* 0x040fe40003fa4270 */
[C---:B------:R-:W-:Y:S02]  /*169a0*/  ISETP.GT.AND P4, PT, R3.reuse, 0x19, PT ;  /* 0x000000190300780c */ /* 0x040fe40003f84270 */
[----:B------:R-:W-:-:S02]  /*169b0*/  ISETP.GT.AND P2, PT, R3, 0x20, PT ;  /* 0x000000200300780c */ /* 0x000fc40003f44270 */
[----:B------:R-:W-:Y:S02]  /*169c0*/  ISETP.GT.AND P6, PT, R3, 0x21, PT ;  /* 0x000000210300780c */ /* 0x000fe40003fc4270 */
[----:B------:R-:W-:Y:S02]  /*169d0*/  FMNMX.FTZ R5, R88, R14, !PT ;  /* 0x0000000e58057209 */ /* 0x000fe40007810000 */
[----:B------:R-:W-:Y:S02]  /*169e0*/  FSEL R91, R91, -INF , P3 ;  /* 0xff8000005b5b7808 */ /* 0x000fe40001800000 */
[----:B------:R-:W-:Y:S02]  /*169f0*/  FSEL R99, R99, -INF , P5 ;  /* 0xff80000063637808 */ /* 0x000fe40002800000 */
[----:B------:R-:W-:Y:S02]  /*16a00*/  FSEL R103, R103, -INF , P4 ;  /* 0xff80000067677808 */ /* 0x000fe40002000000 */
[----:B------:R-:W-:-:S02]  /*16a10*/  FSEL R106, R106, -INF , P2 ;  /* 0xff8000006a6a7808 */ /* 0x000fc40001000000 */
[----:B------:R-:W-:Y:S02]  /*16a20*/  FSEL R107, R107, -INF , P6 ;  /* 0xff8000006b6b7808 */ /* 0x000fe40003000000 */
[C---:B------:R-:W-:Y:S02]  /*16a30*/  ISETP.GT.AND P3, PT, R3.reuse, 0x18, PT ;  /* 0x000000180300780c */ /* 0x040fe40003f64270 */
[C---:B------:R-:W-:Y:S02]  /*16a40*/  ISETP.GT.AND P5, PT, R3.reuse, 0x28, PT ;  /* 0x000000280300780c */ /* 0x040fe40003fa4270 */
[C---:B------:R-:W-:Y:S02]  /*16a50*/  ISETP.GT.AND P4, PT, R3.reuse, 0x30, PT ;  /* 0x000000300300780c */ /* 0x040fe40003f84270 */
[C---:B------:R-:W-:Y:S02]  /*16a60*/  ISETP.GT.AND P2, PT, R3.reuse, 0x31, PT ;  /* 0x000000310300780c */ /* 0x040fe40003f44270 */
[----:B------:R-:W-:-:S02]  /*16a70*/  ISETP.GT.AND P6, PT, R3, 0x38, PT ;  /* 0x000000380300780c */ /* 0x000fc40003fc4270 */
[----:B------:R-:W-:Y:S02]  /*16a80*/  FMNMX.FTZ R5, R89, R5, !PT ;  /* 0x0000000559057209 */ /* 0x000fe40007810000 */
        /* <DEDUP_REMOVED lines=10> */
[----:B------:R-:W-:-:S02]  /*16b30*/  FMNMX.FTZ R5, R92, R5, !PT ;  /* 0x000000055c057209 */ /* 0x000fc40007810000 */
[----:B------:R-:W-:Y:S02]  /*16b40*/  FSEL R111, R111, -INF , P3 ;  /* 0xff8000006f6f7808 */ /* 0x000fe40001800000 */
[----:B------:R-:W-:Y:S02]  /*16b50*/  FSEL R119, R119, -INF , P5 ;  /* 0xff80000077777808 */ /* 0x000fe40002800000 */
[----:B------:R-:W-:Y:S02]  /*16b60*/  FSEL R123, R123, -INF , P4 ;  /* 0xff8000007b7b7808 */ /* 0x000fe40002000000 */
[----:B------:R-:W-:Y:S02]  /*16b70*/  FSEL R126, R126, -INF , P2 ;  /* 0xff8000007e7e7808 */ /* 0x000fe40001000000 */
[----:B------:R-:W-:Y:S02]  /*16b80*/  FSEL R127, R127, -INF , P6 ;  /* 0xff8000007f7f7808 */ /* 0x000fe40003000000 */
[----:B------:R-:W-:-:S02]  /*16b90*/  ISETP.GT.AND P3, PT, R3, 0x40, PT ;  /* 0x000000400300780c */ /* 0x000fc40003f64270 */
[C---:B------:R-:W-:Y:S02]  /*16ba0*/  ISETP.GT.AND P5, PT, R3.reuse, 0x50, PT ;  /* 0x000000500300780c */ /* 0x040fe40003fa4270 */
[C---:B------:R-:W-:Y:S02]  /*16bb0*/  ISETP.GT.AND P4, PT, R3.reuse, 0x51, PT ;  /* 0x000000510300780c */ /* 0x040fe40003f84270 */
[C---:B------:R-:W-:Y:S02]  /*16bc0*/  ISETP.GT.AND P2, PT, R3.reuse, 0x58, PT ;  /* 0x000000580300780c */ /* 0x040fe40003f44270 */
[----:B------:R-:W-:Y:S02]  /*16bd0*/  ISETP.GT.AND P6, PT, R3, 0x59, PT ;  /* 0x000000590300780c */ /* 0x000fe40003fc4270 */
        /* <DEDUP_REMOVED lines=31> */
[----:B------:R-:W-:-:S02]  /*16dd0*/  FSEL R122, R122, -INF , P3 ;  /* 0xff8000007a7a7808 */ /* 0x000fc40001800000 */
        /* <DEDUP_REMOVED lines=8> */
[----:B------:R-:W-:Y:S02]  /*16e60*/  FSEL R130, R130, -INF , P5 ;  /* 0xff80000082827808 */ /* 0x000fe40002800000 */
[----:B------:R-:W-:Y:S02]  /*16e70*/  FMNMX.FTZ R3, R127, R3, !PT ;  /* 0x000000037f037209 */ /* 0x000fe40007810000 */
[----:B------:R-:W-:Y:S02]  /*16e80*/  FMNMX.FTZ R4, R133, R4, !PT ;  /* 0x0000000485047209 */ /* 0x000fe40007810000 */
[----:B------:R-:W-:-:S02]  /*16e90*/  FSEL R131, R131, -INF , P4 ;  /* 0xff80000083837808 */ /* 0x000fc40002000000 */
[----:B------:R-:W-:Y:S01]  /*16ea0*/  FMNMX.FTZ R3, R130, R3, !PT ;  /* 0x0000000382037209 */ /* 0x000fe20007810000 */
[----:B------:R-:W0:Y:S01]  /*16eb0*/  SHFL.BFLY PT, R5, R4, 0x2, 0x1f ;  /* 0x0c401f0004057f89 */ /* 0x000e2200000e0000 */
[----:B------:R-:W-:Y:S02]  /*16ec0*/  FSEL R134, R134, -INF , P2 ;  /* 0xff80000086867808 */ /* 0x000fe40001000000 */
[----:B------:R-:W-:Y:S02]  /*16ed0*/  FMNMX.FTZ R3, R131, R3, !PT ;  /* 0x0000000383037209 */ /* 0x000fe40007810000 */
[----:B------:R-:W-:Y:S02]  /*16ee0*/  FSEL R135, R135, -INF , P6 ;  /* 0xff80000087877808 */ /* 0x000fe40003000000 */
[----:B------:R-:W-:-:S04]  /*16ef0*/  FMNMX.FTZ R3, R134, R3, !PT ;  /* 0x0000000386037209 */ /* 0x000fc80007810000 */
[----:B------:R-:W-:-:S05]  /*16f00*/  FMNMX.FTZ R3, R135, R3, !PT ;  /* 0x0000000387037209 */ /* 0x000fca0007810000 */
[----:B------:R-:W1:Y:S01]  /*16f10*/  SHFL.BFLY PT, R10, R3, 0x2, 0x1f ;  /* 0x0c401f00030a7f89 */ /* 0x000e6200000e0000 */
[----:B0-----:R-:W-:-:S05]  /*16f20*/  FMNMX.FTZ R4, R4, R5, !PT ;  /* 0x0000000504047209 */ /* 0x001fca0007810000 */
[----:B------:R-:W0:Y:S01]  /*16f30*/  SHFL.BFLY PT, R5, R4, 0x1, 0x1f ;  /* 0x0c201f0004057f89 */ /* 0x000e2200000e0000 */
[----:B-1----:R-:W-:-:S05]  /*16f40*/  FMNMX.FTZ R3, R3, R10, !PT ;  /* 0x0000000a03037209 */ /* 0x002fca0007810000 */
[----:B------:R-:W1:Y:S01]  /*16f50*/  SHFL.BFLY PT, R10, R3, 0x1, 0x1f ;  /* 0x0c201f00030a7f89 */ /* 0x000e6200000e0000 */
[----:B0-----:R-:W-:-:S04]  /*16f60*/  FMNMX.FTZ R4, R4, R5, !PT ;  /* 0x0000000504047209 */ /* 0x001fc80007810000 */
[C---:B------:R-:W-:Y:S01]  /*16f70*/  FSETP.NEU.FTZ.AND P3, PT, R4.reuse, -INF , PT ;  /* 0xff8000000400780b */ /* 0x040fe20003f7d000 */
[----:B------:R-:W-:-:S05]  /*16f80*/  FMUL.FTZ R5, R4, R0 ;  /* 0x0000000004057220 */ /* 0x000fca0000410000 */
[----:B------:R-:W-:-:S05]  /*16f90*/  FSEL R5, R5, RZ, P3 ;  /* 0x000000ff05057208 */ /* 0x000fca0001800000 */
[--C-:B------:R-:W-:Y:S01]  /*16fa0*/  FFMA.FTZ R156, R88, R0, -R5.reuse ;  /* 0x00000000589c7223 */ /* 0x100fe20000010805 */
[----:B-1----:R-:W-:Y:S01]  /*16fb0*/  FMNMX.FTZ R3, R3, R10, !PT ;  /* 0x0000000a03037209 */ /* 0x002fe20007810000 */
        /* <DEDUP_REMOVED lines=9> */
[----:B------:R-:W-:Y:S01]  /*17050*/  FSETP.NEU.FTZ.AND P2, PT, R3, -INF , PT ;  /* 0xff8000000300780b */ /* 0x000fe20003f5d000 */
        /* <DEDUP_REMOVED lines=13> */
[-C--:B------:R-:W-:Y:S01]  /*17130*/  FFMA.FTZ R105, R133, R0.reuse, -R5 ;  /* 0x0000000085697223 */ /* 0x080fe20000010805 */
[C---:B------:R-:W-:Y:S01]  /*17140*/  FMUL.FTZ R109, R3.reuse, R0 ;  /* 0x00000000036d7220 */ /* 0x040fe20000410000 */
[----:B------:R-:W-:Y:S01]  /*17150*/  FSEL R5, R4, RZ, P3 ;  /* 0x000000ff04057208 */ /* 0x000fe20001800000 */
[----:B------:R-:W-:Y:S01]  /*17160*/  MUFU.EX2 R156, R156 ;  /* 0x0000009c009c7308 */ /* 0x000fe20000000800 */
[----:B------:R-:W-:-:S02]  /*17170*/  FSEL R10, R3, RZ, P2 ;  /* 0x000000ff030a7208 */ /* 0x000fc40001000000 */
[----:B------:R-:W-:Y:S01]  /*17180*/  FSEL R109, R109, RZ, P2 ;  /* 0x000000ff6d6d7208 */ /* 0x000fe20001000000 */
[----:B------:R-:W-:Y:S02]  /*17190*/  FADD.FTZ R5, -R5, R14 ;  /* 0x0000000e05057221 */ /* 0x000fe40000010100 */
[----:B------:R-:W-:Y:S02]  /*171a0*/  FADD.FTZ R13, -R10, R13 ;  /* 0x0000000d0a0d7221 */ /* 0x000fe40000010100 */
[-CC-:B------:R-:W-:Y:S01]  /*171b0*/  FFMA.FTZ R157, R90, R0.reuse, -R109.reuse ;  /* 0x000000005a9d7223 */ /* 0x180fe2000001086d */
[-C--:B------:R-:W-:Y:S01]  /*171c0*/  FMUL.FTZ R5, R5, R0.reuse ;  /* 0x0000000005057220 */ /* 0x080fe20000410000 */
        /* <DEDUP_REMOVED lines=19> */
[----:B------:R1:W3:Y:S01]  /*17300*/  MUFU.EX2 R5, R13 ;  /* 0x0000000d00057308 */ /* 0x0002e20000000800 */
[----:B0-----:R-:W-:Y:S01]  /*17310*/  FFMA.FTZ R7, R10, R7, R156 ;  /* 0x000000070a077223 */ /* 0x001fe2000001009c */
[-CC-:B------:R-:W-:Y:S01]  /*17320*/  FFMA.FTZ R102, R123, R0.reuse, -R109.reuse ;  /* 0x000000007b667223 */ /* 0x180fe2000001086d */
[-CC-:B------:R-:W-:Y:S01]  /*17330*/  FFMA.FTZ R143, R126, R0.reuse, -R109.reuse ;  /* 0x000000007e8f7223 */ /* 0x180fe2000001086d */
[-CC-:B------:R-:W-:Y:S01]  /*17340*/  FFMA.FTZ R98, R127, R0.reuse, -R109.reuse ;  /* 0x000000007f627223 */ /* 0x180fe2000001086d */
[-CC-:B------:R-:W-:Y:S01]  /*17350*/  FFMA.FTZ R137, R130, R0.reuse, -R109.reuse ;  /* 0x0000000082897223 */ /* 0x180fe2000001086d */
[-CC-:B------:R-:W-:Y:S01]  /*17360*/  FFMA.FTZ R139, R134, R0.reuse, -R109.reuse ;  /* 0x00000000868b7223 */ /* 0x180fe2000001086d */
[-CC-:B--2---:R-:W-:Y:S01]  /*17370*/  FFMA.FTZ R9, R135, R0.reuse, -R109.reuse ;  /* 0x0000000087097223 */ /* 0x184fe2000001086d */
[----:B------:R-:W0:Y:S01]  /*17380*/  MUFU.EX2 R89, R89 ;  /* 0x0000005900597308 */ /* 0x000e220000000800 */
[----:B-1----:R-:W-:-:S07]  /*17390*/  FFMA.FTZ R13, R131, R0, -R109 ;  /* 0x00000000830d7223 */ /* 0x002fce000001086d */
[----:B------:R-:W1:Y:S01]  /*173a0*/  MUFU.EX2 R108, R108 ;  /* 0x0000006c006c7308 */ /* 0x000e620000000800 */
[----:B---3--:R-:W-:-:S07]  /*173b0*/  FFMA.FTZ R6, R5, R6, R157 ;  /* 0x0000000605067223 */ /* 0x008fce000001009d */
        /* <DEDUP_REMOVED lines=92> */
.L_x_2851:
        /* <DEDUP_REMOVED lines=35> */
.L_x_2839:
[----:B------:R-:W-:Y:S05]  /*17bb0*/  BSYNC B0 ;  /* 0x0000000000007941 */ /* 0x000fea0003800000 */
.L_x_2838:
[----:B------:R-:W-:Y:S01]  /*17bc0*/  ISETP.GE.AND P1, PT, R15, R185, PT ;  /* 0x000000b90f00720c */ /* 0x000fe20003f26270 */
[----:B------:R-:W-:-:S12]  /*17bd0*/  BSSY B0, `(.L_x_2853) ;  /* 0x00001f0000007945 */ /* 0x000fd80003800000 */
[----:B------:R-:W-:Y:S05]  /*17be0*/  @!P1 BRA `(.L_x_2854) ;  /* 0x0000001c00b89947 */ /* 0x000fea0003800000 */
[----:B------:R-:W-:Y:S02]  /*17bf0*/  IMAD.MOV.U32 R9, RZ, RZ, R3 ;  /* 0x000000ffff097224 */ /* 0x000fe400078e0003 */
[----:B------:R-:W-:Y:S02]  /*17c00*/  IMAD.MOV.U32 R12, RZ, RZ, R4 ;  /* 0x000000ffff0c7224 */ /* 0x000fe400078e0004 */
[----:B------:R-:W-:Y:S02]  /*17c10*/  IMAD.MOV.U32 R11, RZ, RZ, R168 ;  /* 0x000000ffff0b7224 */ /* 0x000fe400078e00a8 */
[----:B------:R-:W-:-:S07]  /*17c20*/  IMAD.MOV.U32 R14, RZ, RZ, R162 ;  /* 0x000000ffff0e7224 */ /* 0x000fce00078e00a2 */
.L_x_2867:
[----:B------:R-:W-:-:S05]  /*17c30*/  VIADD R13, R14, 0x1 ;  /* 0x000000010e0d7836 */ /* 0x000fca0000000000 */
[----:B------:R-:W-:-:S04]  /*17c40*/  ISETP.NE.AND P1, PT, R13, 0x2, PT ;  /* 0x000000020d00780c */ /* 0x000fc80003f25270 */
[----:B------:R-:W-:Y:S02]  /*17c50*/  SEL R13, R13, RZ, P1 ;  /* 0x000000ff0d0d7207 */ /* 0x000fe40000800000 */
[----:B------:R-:W-:-:S03]  /*17c60*/  SEL R168, RZ, 0x1, P1 ;  /* 0x00000001ffa87807 */ /* 0x000fc60000800000 */
[----:B------:R-:W-:Y:S01]  /*17c70*/  IMAD.MOV.U32 R162, RZ, RZ, R13 ;  /* 0x000000ffffa27224 */ /* 0x000fe200078e000d */
[----:B------:R-:W-:Y:S01]  /*17c80*/  LOP3.LUT R168, R11, R168, RZ, 0x3c, !PT ;  /* 0x000000a80ba87212 */ /* 0x000fe200078e3cff */
[----:B------:R-:W-:Y:S06]  /*17c90*/  @!P0 BRA `(.L_x_2855) ;  /* 0x0000000000048947 */ /* 0x000fec0003800000 */
[----:B------:R-:W-:Y:S01]  /*17ca0*/  BPT.TRAP 0x1 ;  /* 0x000000040000795c */ /* 0x000fe20000300000 */
.L_x_2855:
[----:B------:R-:W-:Y:S01]  /*17cb0*/  IMAD R3, R162, 0x8, R2 ;  /* 0x00000008a2037824 */ /* 0x000fe200078e0202 */
[----:B------:R-:W-:-:S04]  /*17cc0*/  SHF.L.U32 R4, R168, 0x1f, RZ ;  /* 0x0000001fa8047819 */ /* 0x000fc800000006ff */
[----:B------:R0:W1:Y:S01]  /*17cd0*/  SYNCS.PHASECHK.TRANS64.TRYWAIT P1, [R3+URZ+0x2a830], R4 ;  /* 0x02a83004030075a7 */ /* 0x000062000802017f */
[----:B------:R-:W-:Y:S05]  /*17ce0*/  @!P0 BRA `(.L_x_2856) ;  /* 0x0000000000048947 */ /* 0x000fea0003800000 */
[----:B------:R-:W-:Y:S01]  /*17cf0*/  BPT.TRAP 0x1 ;  /* 0x000000040000795c */ /* 0x000fe20000300000 */
.L_x_2856:
[----:B------:R-:W-:Y:S01]  /*17d00*/  IMAD R0, R162, 0x900, R8 ;  /* 0x00000900a2007824 */ /* 0x000fe200078e0208 */
[----:B------:R-:W-:Y:S03]  /*17d10*/  BSSY B1, `(.L_x_2857) ;  /* 0x0000006000017945 */ /* 0x000fe60003800000 */
[C---:B------:R-:W-:Y:S02]  /*17d20*/  VIADD R89, R0.reuse, 0x2 ;  /* 0x0000000200597836 */ /* 0x040fe40000000000 */
[----:B------:R-:W-:Y:S01]  /*17d30*/  VIADD R90, R0, 0x4 ;  /* 0x00000004005a7836 */ /* 0x000fe20000000000 */
[----:B-1----:R-:W-:Y:S06]  /*17d40*/  @P1 BRA `(.L_x_2858) ;  /* 0x0000000000081947 */ /* 0x002fec0003800000 */
[----:B------:R-:W1:Y:S02]  /*17d50*/  SYNCS.PHASECHK.TRANS64.TRYWAIT P1, [R3+URZ+0x2a830], R4 ;  /* 0x02a83004030075a7 */ /* 0x000e64000802017f */
[----:B-1----:R-:W-:Y:S05]  /*17d60*/  @!P1 BRA `(.L_x_2859) ;  /* 0x000000e400e89947 */ /* 0x002fea0003800000 */
.L_x_2858:
[----:B------:R-:W-:Y:S05]  /*17d70*/  BSYNC B1 ;  /* 0x0000000000017941 */ /* 0x000fea0003800000 */
.L_x_2857:
[----:B------:R-:W2:Y:S04]  /*17d80*/  LDL.64 R92, [R1+0x28] ;  /* 0x00002800015c7983 */ /* 0x000ea80000100a00 */
[----:B------:R0:W-:Y:S01]  /*17d90*/  STL [R1+0x60], R2 ;  /* 0x0000600201007387 */ /* 0x0001e20000100800 */
        /* <DEDUP_REMOVED lines=9> */
[----:B01----:R-:W3:Y:S01]  /*17e30*/  LDL.64 R2, [R1+0x20] ;  /* 0x0000200001027983 */ /* 0x003ee20000100a00 */
        /* <DEDUP_REMOVED lines=23> */
[----:B------:R-:W-:Y:S01]  /*17fb0*/  IMAD.MOV.U32 R20, RZ, RZ, R0 ;  /* 0x000000ffff147224 */ /* 0x000fe200078e0000 */
[----:B------:R-:W4:Y:S04]  /*17fc0*/  LDL.64 R4, [R1+0x18] ;  /* 0x0000180001047983 */ /* 0x000f280000100a00 */
[----:B------:R-:W-:Y:S01]  /*17fd0*/  R2UR UR26, R20 ;  /* 0x00000000141a72ca */ /* 0x000fe200000e0000 */
[----:B------:R-:W-:Y:S01]  /*17fe0*/  IMAD.MOV.U32 R20, RZ, RZ, R89 ;  /* 0x000000ffff147224 */ /* 0x000fe200078e0059 */
[----:B------:R-:W4:Y:S04]  /*17ff0*/  LDL.64 R218, [R1+0x8] ;  /* 0x0000080001da7983 */ /* 0x000f280000100a00 */
[----:B------:R-:W-:Y:S01]  /*18000*/  R2UR UR22, R20 ;  /* 0x00000000141672ca */ /* 0x000fe200000e0000 */
[----:B------:R-:W-:Y:S01]  /*18010*/  IMAD.MOV.U32 R20, RZ, RZ, R90 ;  /* 0x000000ffff147224 */ /* 0x000fe200078e005a */
[----:B------:R-:W4:Y:S01]  /*18020*/  LDL.64 R214, [R1] ;  /* 0x0000000001d67983 */ /* 0x000f220000100a00 */
[----:B------:R-:W-:-:S02]  /*18030*/  VIADD R88, R0, 0x6 ;  /* 0x0000000600587836 */ /* 0x000fc40000000000 */
[----:B------:R-:W-:Y:S01]  /*18040*/  IMAD.MOV.U32 R21, RZ, RZ, 0x40000040 ;  /* 0x40000040ff157424 */ /* 0x000fe200078e00ff */
[----:B------:R-:W-:Y:S01]  /*18050*/  R2UR UR18, R20 ;  /* 0x00000000141272ca */ /* 0x000fe200000e0000 */
[----:B------:R-:W-:Y:S01]  /*18060*/  VIADD R20, R0, 0x300 ;  /* 0x0000030000147836 */ /* 0x000fe20000000000 */
[----:B------:R-:W-:Y:S01]  /*18070*/  R2UR UR14, R88 ;  /* 0x00000000580e72ca */ /* 0x000fe200000e0000 */
[C---:B------:R-:W-:Y:S01]  /*18080*/  VIADD R88, R0.reuse, 0x302 ;  /* 0x0000030200587836 */ /* 0x040fe20000000000 */
[C---:B------:R-:W-:Y:S01]  /*18090*/  R2UR UR27, R21.reuse ;  /* 0x00000000151b72ca */ /* 0x040fe200000e0000 */
[----:B------:R-:W-:Y:S01]  /*180a0*/  VIADD R90, R0, 0x304 ;  /* 0x00000304005a7836 */ /* 0x000fe20000000000 */
[----:B------:R-:W-:Y:S01]  /*180b0*/  R2UR UR10, R20 ;  /* 0x00000000140a72ca */ /* 0x000fe200000e0000 */
[----:B------:R-:W-:Y:S01]  /*180c0*/  VIADD R20, R0, 0x306 ;  /* 0x0000030600147836 */ /* 0x000fe20000000000 */
[----:B------:R-:W-:Y:S01]  /*180d0*/  R2UR UR6, R88 ;  /* 0x00000000580672ca */ /* 0x000fe200000e0000 */
[----:B------:R-:W-:Y:S01]  /*180e0*/  VIADD R88, R0, 0x600 ;  /* 0x0000060000587836 */ /* 0x000fe20000000000 */
[C---:B------:R-:W-:Y:S01]  /*180f0*/  R2UR UR23, R21.reuse ;  /* 0x00000000151772ca */ /* 0x040fe200000e0000 */
[----:B------:R-:W-:Y:S01]  /*18100*/  IMAD.MOV.U32 R89, RZ, RZ, 0x40000040 ;  /* 0x40000040ff597424 */ /* 0x000fe200078e00ff */
[----:B------:R-:W-:Y:S01]  /*18110*/  R2UR UR54, R20 ;  /* 0x00000000143672ca */ /* 0x000fe200000e0000 */
[----:B------:R-:W-:Y:S01]  /*18120*/  VIADD R20, R0, 0x604 ;  /* 0x0000060400147836 */ /* 0x000fe20000000000 */
[C---:B------:R-:W-:Y:S01]  /*18130*/  R2UR UR19, R21.reuse ;  /* 0x00000000151372ca */ /* 0x040fe200000e0000 */
[----:B------:R-:W-:Y:S01]  /*18140*/  IMAD.MOV.U32 R91, RZ, RZ, 0x40000040 ;  /* 0x40000040ff5b7424 */ /* 0x000fe200078e00ff */
[----:B------:R-:W-:-:S02]  /*18150*/  R2UR UR11, R21 ;  /* 0x00000000150b72ca */ /* 0x000fc400000e0000 */
[C---:B------:R-:W-:Y:S02]  /*18160*/  R2UR UR55, R21.reuse ;  /* 0x00000000153772ca */ /* 0x040fe400000e0000 */
[----:B------:R-:W-:Y:S02]  /*18170*/  R2UR UR42, R20 ;  /* 0x00000000142a72ca */ /* 0x000fe400000e0000 */
[----:B------:R-:W-:Y:S02]  /*18180*/  R2UR UR43, R21 ;  /* 0x00000000152b72ca */ /* 0x000fe400000e0000 */
[----:B------:R-:W4:Y:S01]  /*18190*/  LDL.64 R20, [R1+0x10] ;  /* 0x0000100001147983 */ /* 0x000f220000100a00 */
[----:B------:R-:W-:Y:S01]  /*181a0*/  R2UR UR58, R90 ;  /* 0x000000005a3a72ca */ /* 0x000fe200000e0000 */
[----:B------:R-:W-:Y:S01]  /*181b0*/  VIADD R90, R0, 0x602 ;  /* 0x00000602005a7836 */ /* 0x000fe20000000000 */
[----:B------:R-:W-:Y:S01]  /*181c0*/  R2UR UR50, R88 ;  /* 0x00000000583272ca */ /* 0x000fe200000e0000 */
[----:B------:R-:W-:Y:S01]  /*181d0*/  VIADD R88, R0, 0x606 ;  /* 0x0000060600587836 */ /* 0x000fe20000000000 */
[----:B------:R-:W-:-:S02]  /*181e0*/  R2UR UR15, R89 ;  /* 0x00000000590f72ca */ /* 0x000fc400000e0000 */
[----:B------:R-:W-:Y:S02]  /*181f0*/  R2UR UR7, R89 ;  /* 0x00000000590772ca */ /* 0x000fe400000e0000 */
[----:B------:R-:W-:Y:S02]  /*18200*/  R2UR UR59, R91 ;  /* 0x000000005b3b72ca */ /* 0x000fe400000e0000 */
[----:B------:R-:W-:Y:S02]  /*18210*/  R2UR UR51, R89 ;  /* 0x00000000593372ca */ /* 0x000fe400000e0000 */
[----:B------:R-:W-:Y:S02]  /*18220*/  R2UR UR46, R90 ;  /* 0x000000005a2e72ca */ /* 0x000fe400000e0000 */
[----:B------:R-:W-:Y:S02]  /*18230*/  R2UR UR47, R91 ;  /* 0x000000005b2f72ca */ /* 0x000fe400000e0000 */
[----:B------:R-:W-:-:S02]  /*18240*/  R2UR UR38, R88 ;  /* 0x00000000582672ca */ /* 0x000fc400000e0000 */
[----:B------:R-:W-:Y:S02]  /*18250*/  R2UR UR39, R89 ;  /* 0x00000000592772ca */ /* 0x000fe400000e0000 */
[----:B--2---:R-:W-:Y:S02]  /*18260*/  R2UR UR24, R92 ;  /* 0x000000005c1872ca */ /* 0x004fe400000e0000 */
[----:B------:R-:W-:Y:S02]  /*18270*/  R2UR UR25, R93 ;  /* 0x000000005d1972ca */ /* 0x000fe400000e0000 */
[----:B------:R-:W-:-:S11]  /*18280*/  WARPGROUP.ARRIVE ;  /* 0x00000000000079c5 */ /* 0x000fd60000000000 */
[----:B------:R-:W-:Y:S01]  /*18290*/  HGMMA.64x96x16.F32.BF16 R88, gdesc[UR24], RZ, !UPT, gsb0 ;  /* 0x01600000185879f0 */ /* 0x000fe2000c0018ff */
[----:B---3--:R-:W-:Y:S02]  /*182a0*/  R2UR UR20, R2 ;  /* 0x00000000021472ca */ /* 0x008fe400000e0000 */
[----:B------:R-:W-:Y:S01]  /*182b0*/  R2UR UR21, R3 ;  /* 0x00000000031572ca */ /* 0x000fe200000e0000 */
[----:B------:R0:W5:Y:S01]  /*182c0*/  LDL.LU R2, [R1+0x60] ;  /* 0x0000600001027983 */ /* 0x0001620000300800 */
[----:B------:R-:W-:Y:S02]  /*182d0*/  WARPGROUP.DEPBAR.LE gsb0, 0x0 ;  /* 0x00008000000079c5 */ /* 0x000fe40000010000 */
[----:B------:R-:W-:-:S09]  /*182e0*/  WARPGROUP.ARRIVE ;  /* 0x00000000000079c5 */ /* 0x000fd20000000000 */
[----:B------:R-:W-:Y:S01]  /*182f0*/  HGMMA.64x96x16.F32.BF16 R88, gdesc[UR20], R88, gsb0 ;  /* 0x01600000145879f0 */ /* 0x000fe20008001858 */
[----:B----4-:R-:W-:Y:S02]  /*18300*/  R2UR UR16, R4 ;  /* 0x00000000041072ca */ /* 0x010fe400000e0000 */
[----:B------:R-:W-:Y:S02]  /*18310*/  R2UR UR17, R5 ;  /* 0x00000000051172ca */ /* 0x000fe400000e0000 */
        /* <DEDUP_REMOVED lines=69> */
[----:B0-----:R-:W-:Y:S05]  /*18770*/  @!P0 BRA `(.L_x_2860) ;  /* 0x0000000000048947 */ /* 0x001fea0003800000 */
[----:B------:R-:W-:Y:S01]  /*18780*/  BPT.TRAP 0x1 ;  /* 0x000000040000795c */ /* 0x000fe20000300000 */
.L_x_2860:
[----:B------:R-:W-:Y:S01]  /*18790*/  SHF.L.U32 R0, R11, 0x1f, RZ ;  /* 0x0000001f0b007819 */ /* 0x000fe200000006ff */
[----:B-----5:R-:W-:-:S04]  /*187a0*/  IMAD R20, R14, 0x8, R2 ;  /* 0x000000080e147824 */ /* 0x020fc800078e0202 */
[----:B------:R0:W1:Y:S01]  /*187b0*/  SYNCS.PHASECHK.TRANS64.TRYWAIT P1, [R20+URZ+0x2a850], R0 ;  /* 0x02a85000140075a7 */ /* 0x000062000802017f */
[----:B------:R-:W-:Y:S05]  /*187c0*/  @!P0 BRA `(.L_x_2861) ;  /* 0x0000000000048947 */ /* 0x000fea0003800000 */
[----:B------:R-:W-:Y:S01]  /*187d0*/  BPT.TRAP 0x1 ;  /* 0x000000040000795c */ /* 0x000fe20000300000 */
.L_x_2861:
[----:B------:R-:W-:Y:S04]  /*187e0*/  BSSY B1, `(.L_x_2862) ;  /* 0x0000004000017945 */ /* 0x000fe80003800000 */
[----:B-1----:R-:W-:Y:S05]  /*187f0*/  @P1 BRA `(.L_x_2863) ;  /* 0x0000000000081947 */ /* 0x002fea0003800000 */
[----:B------:R-:W1:Y:S02]  /*18800*/  SYNCS.PHASECHK.TRANS64.TRYWAIT P1, [R20+URZ+0x2a850], R0 ;  /* 0x02a85000140075a7 */ /* 0x000e64000802017f */
[----:B-1----:R-:W-:Y:S05]  /*18810*/  @!P1 BRA `(.L_x_2864) ;  /* 0x000000dc00509947 */ /* 0x002fea0003800000 */
.L_x_2863:
[----:B------:R-:W-:Y:S05]  /*18820*/  BSYNC B1 ;  /* 0x0000000000017941 */ /* 0x000fea0003800000 */
.L_x_2862:
        /* <DEDUP_REMOVED lines=48> */
.L_x_2865:
[----:B------:R-:W-:Y:S01]  /*18b30*/  FMNMX.FTZ R0, R88, R12, !PT ;  /* 0x0000000c58007209 */ /* 0x000fe20007810000 */
[----:B------:R-:W-:Y:S01]  /*18b40*/  ULDC UR4, c[0x0][0x988] ;  /* 0x0002620000047ab9 */ /* 0x000fe20000000800 */
[----:B------:R-:W-:Y:S02]  /*18b50*/  IMAD R13, R13, 0x8, R2 ;  /* 0x000000080d0d7824 */ /* 0x000fe400078e0202 */
[----:B------:R-:W-:Y:S02]  /*18b60*/  FMNMX.FTZ R3, R89, R0, !PT ;  /* 0x0000000059037209 */ /* 0x000fe40007810000 */
[----:B------:R-:W-:-:S04]  /*18b70*/  FMNMX.FTZ R0, R90, R9, !PT ;  /* 0x000000095a007209 */ /* 0x000fc80007810000 */
        /* <DEDUP_REMOVED lines=53> */
[----:B------:R-:W-:Y:S01]  /*18ed0*/  FADD.FTZ R5, -R4, R12 ;  /* 0x0000000c04057221 */ /* 0x000fe20000010100 */
[----:B------:R-:W-:-:S04]  /*18ee0*/  IMAD.U32 R0, RZ, RZ, UR4 ;  /* 0x00000004ff007e24 */ /* 0x000fc8000f8e00ff */
[-C--:B------:R-:W-:Y:S01]  /*18ef0*/  FMUL.FTZ R10, R5, R0.reuse ;  /* 0x00000000050a7220 */ /* 0x080fe20000410000 */
[----:B------:R-:W-:Y:S01]  /*18f00*/  FADD.FTZ R5, -R3, R9 ;  /* 0x0000000903057221 */ /* 0x000fe20000010100 */
[----:B------:R-:W-:-:S03]  /*18f10*/  FMUL.FTZ R9, R4, R0 ;  /* 0x0000000004097220 */ /* 0x000fc60000410000 */
[-C--:B------:R-:W-:Y:S01]  /*18f20*/  FMUL.FTZ R5, R5, R0.reuse ;  /* 0x0000000005057220 */ /* 0x080fe20000410000 */
[-CC-:B------:R-:W-:Y:S01]  /*18f30*/  FFMA.FTZ R152, R96, R0.reuse, -R9.reuse ;  /* 0x0000000060987223 */ /* 0x180fe20000010809 */
[-CC-:B------:R-:W-:Y:S01]  /*18f40*/  FFMA.FTZ R96, R97, R0.reuse, -R9.reuse ;  /* 0x0000000061607223 */ /* 0x180fe20000010809 */
[-C--:B------:R-:W-:Y:S01]  /*18f50*/  FMUL.FTZ R97, R3, R0.reuse ;  /* 0x0000000003617220 */ /* 0x080fe20000410000 */
[-CC-:B------:R-:W-:Y:S01]  /*18f60*/  FFMA.FTZ R156, R88, R0.reuse, -R9.reuse ;  /* 0x00000000589c7223 */ /* 0x180fe20000010809 */
[-CC-:B------:R-:W-:Y:S01]  /*18f70*/  FFMA.FTZ R139, R89, R0.reuse, -R9.reuse ;  /* 0x00000000598b7223 */ /* 0x180fe20000010809 */
[-C--:B------:R-:W-:Y:S01]  /*18f80*/  FFMA.FTZ R154, R100, R0.reuse, -R9 ;  /* 0x00000000649a7223 */ /* 0x080fe20000010809 */
[-CC-:B------:R-:W-:Y:S01]  /*18f90*/  FFMA.FTZ R157, R90, R0.reuse, -R97.reuse ;  /* 0x000000005a9d7223 */ /* 0x180fe20000010861 */
[-C--:B------:R-:W-:Y:S01]  /*18fa0*/  FFMA.FTZ R100, R91, R0.reuse, -R97 ;  /* 0x000000005b647223 */ /* 0x080fe20000010861 */
[----:B------:R-:W-:Y:S01]  /*18fb0*/  MUFU.EX2 R10, R10 ;  /* 0x0000000a000a7308 */ /* 0x000fe20000000800 */
[-C--:B------:R-:W-:Y:S01]  /*18fc0*/  FFMA.FTZ R158, R92, R0.reuse, -R9 ;  /* 0x000000005c9e7223 */ /* 0x080fe20000010809 */
[-C--:B------:R-:W-:Y:S01]  /*18fd0*/  FFMA.FTZ R159, R94, R0.reuse, -R97 ;  /* 0x000000005e9f7223 */ /* 0x080fe20000010861 */
[-C--:B------:R-:W-:Y:S01]  /*18fe0*/  FFMA.FTZ R137, R93, R0.reuse, -R9 ;  /* 0x000000005d897223 */ /* 0x080fe20000010809 */
[-CC-:B------:R-:W-:Y:S01]  /*18ff0*/  FFMA.FTZ R95, R95, R0.reuse, -R97.reuse ;  /* 0x000000005f5f7223 */ /* 0x180fe20000010861 */
[----:B------:R-:W-:Y:S01]  /*19000*/  FFMA.FTZ R153, R98, R0, -R97 ;  /* 0x0000000062997223 */ /* 0x000fe20000010861 */
[----:B------:R-:W-:-:S02]  /*19010*/  VIADD R98, R13, 0x2a840 ;  /* 0x0002a8400d627836 */ /* 0x000fc40000000000 */
[-CC-:B------:R-:W-:Y:S01]  /*19020*/  FFMA.FTZ R94, R99, R0.reuse, -R97.reuse ;  /* 0x00000000635e7223 */ /* 0x180fe20000010861 */
[----:B------:R-:W0:Y:S01]  /*19030*/  MUFU.EX2 R156, R156 ;  /* 0x0000009c009c7308 */ /* 0x000e220000000800 */
[-C--:B------:R-:W-:Y:S01]  /*19040*/  FFMA.FTZ R149, R106, R0.reuse, -R97 ;  /* 0x000000006a957223 */ /* 0x080fe20000010861 */
[-CC-:B------:R-:W-:Y:S01]  /*19050*/  FFMA.FTZ R93, R101, R0.reuse, -R9.reuse ;  /* 0x00000000655d7223 */ /* 0x180fe20000010809 */
[----:B------:R-:W-:Y:S01]  /*19060*/  PRMT R98, R178, 0x654, R98 ;  /* 0x00000654b2627816 */ /* 0x000fe20000000062 */
[-CC-:B------:R-:W-:Y:S01]  /*19070*/  FFMA.FTZ R148, R104, R0.reuse, -R9.reuse ;  /* 0x0000000068947223 */ /* 0x180fe20000010809 */
[-C--:B------:R-:W-:Y:S01]  /*19080*/  FFMA.FTZ R92, R105, R0.reuse, -R9 ;  /* 0x00000000695c7223 */ /* 0x080fe20000010809 */
[-CC-:B------:R-:W-:Y:S01]  /*19090*/  FFMA.FTZ R155, R102, R0.reuse, -R97.reuse ;  /* 0x00000000669b7223 */ /* 0x180fe20000010861 */
[-CC-:B------:R-:W-:Y:S01]  /*190a0*/  FFMA.FTZ R91, R103, R0.reuse, -R97.reuse ;  /* 0x00000000675b7223 */ /* 0x180fe20000010861 */
[----:B------:R-:W-:Y:S01]  /*190b0*/  MUFU.EX2 R5, R5 ;  /* 0x0000000500057308 */ /* 0x000fe20000000800 */
[----:B------:R1:W-:Y:S01]  /*190c0*/  SYNCS.ARRIVE.TRANS64.RED.A1T0 RZ, [R98+URZ], RZ ;  /* 0x000000ff62ff79a7 */ /* 0x0003e2000810043f */
        /* <DEDUP_REMOVED lines=17> */
[-C--:B-1----:R-:W-:Y:S01]  /*191e0*/  FFMA.FTZ R98, R135, R0.reuse, -R97 ;  /* 0x0000000087627223 */ /* 0x082fe20000010861 */
[-CC-:B------:R-:W-:Y:S01]  /*191f0*/  FFMA.FTZ R150, R108, R0.reuse, -R9.reuse ;  /* 0x000000006c967223 */ /* 0x180fe20000010809 */
[-CC-:B------:R-:W-:Y:S01]  /*19200*/  FFMA.FTZ R89, R109, R0.reuse, -R9.reuse ;  /* 0x000000006d597223 */ /* 0x180fe20000010809 */
[-CC-:B------:R-:W-:Y:S01]  /*19210*/  FFMA.FTZ R144, R112, R0.reuse, -R9.reuse ;  /* 0x0000000070907223 */ /* 0x180fe20000010809 */
[----:B------:R-:W-:Y:S01]  /*19220*/  FFMA.FTZ R88, R113, R0, -R9 ;  /* 0x0000000071587223 */ /* 0x000fe20000010809 */
[----:B------:R-:W1:Y:S01]  /*19230*/  MUFU.EX2 R100, R100 ;  /* 0x0000006400647308 */ /* 0x000e620000000800 */
[----:B--2---:R-:W-:Y:S01]  /*19240*/  FFMA.FTZ R7, R5, R6, R157 ;  /* 0x0000000605077223 */ /* 0x004fe2000001009d */
[-CC-:B------:R-:W-:Y:S01]  /*19250*/  FFMA.FTZ R146, R116, R0.reuse, -R9.reuse ;  /* 0x0000000074927223 */ /* 0x180fe20000010809 */
[-CC-:B------:R-:W-:Y:S01]  /*19260*/  FFMA.FTZ R21, R117, R0.reuse, -R9.reuse ;  /* 0x0000000075157223 */ /* 0x180fe20000010809 */
[-CC-:B------:R-:W-:Y:S01]  /*19270*/  FFMA.FTZ R140, R120, R0.reuse, -R9.reuse ;  /* 0x00000000788c7223 */ /* 0x180fe20000010809 */
[-CC-:B------:R-:W-:Y:S01]  /*19280*/  FFMA.FTZ R14, R121, R0.reuse, -R9.reuse ;  /* 0x00000000790e7223 */ /* 0x180fe20000010809 */
[-CC-:B------:R-:W-:Y:S01]  /*19290*/  FFMA.FTZ R142, R124, R0.reuse, -R9.reuse ;  /* 0x000000007c8e7223 */ /* 0x180fe20000010809 */
[-CC-:B------:R-:W-:Y:S01]  /*192a0*/  FFMA.FTZ R12, R125, R0.reuse, -R9.reuse ;  /* 0x000000007d0c7223 */ /* 0x180fe20000010809 */
[----:B------:R-:W2:Y:S01]  /*192b0*/  MUFU.EX2 R158, R158 ;  /* 0x0000009e009e7308 */ /* 0x000ea20000000800 */
[----:B0-----:R-:W-:Y:S01]  /*192c0*/  FADD.FTZ R97, R139, R106 ;  /* 0x0000006a8b617221 */ /* 0x001fe20000010000 */
[-CC-:B------:R-:W-:Y:S01]  /*192d0*/  FFMA.FTZ R136, R128, R0.reuse, -R9.reuse ;  /* 0x0000000080887223 */ /* 0x180fe20000010809 */
[-CC-:B------:R-:W-:Y:S01]  /*192e0*/  FFMA.FTZ R11, R129, R0.reuse, -R9.reuse ;  /* 0x00000000810b7223 */ /* 0x180fe20000010809 */
[-CC-:B------:R-:W-:Y:S01]  /*192f0*/  FFMA.FTZ R138, R132, R0.reuse, -R9.reuse ;  /* 0x00000000848a7223 */ /* 0x180fe20000010809 */
[----:B------:R-:W-:-:S03]  /*19300*/  FFMA.FTZ R9, R133, R0, -R9 ;  /* 0x0000000085097223 */ /* 0x000fc60000010809 */
        /* <DEDUP_REMOVED lines=90> */
.L_x_2866:
        /* <DEDUP_REMOVED lines=34> */
.L_x_2854:
[----:B------:R-:W-:Y:S05]  /*19ad0*/  BSYNC B0 ;  /* 0x0000000000007941 */ /* 0x000fea0003800000 */
.L_x_2853:
        /* <DEDUP_REMOVED lines=67> */
.L_x_2868:
[----:B------:R-:W-:Y:S01]  /*19f10*/  IMAD R5, R162, 0x8, R2 ;  /* 0x00000008a2057824 */ /* 0x000fe200078e0202 */
[----:B------:R-:W-:-:S04]  /*19f20*/  SHF.L.U32 R8, R168, 0x1f, RZ ;  /* 0x0000001fa8087819 */ /* 0x000fc800000006ff */
[----:B------:R0:W1:Y:S01]  /*19f30*/  SYNCS.PHASECHK.TRANS64.TRYWAIT P1, [R5+URZ+0x2a850], R8 ;  /* 0x02a85008050075a7 */ /* 0x000062000802017f */
[----:B------:R-:W-:Y:S05]  /*19f40*/  @!P0 BRA `(.L_x_2869) ;  /* 0x0000000000048947 */ /* 0x000fea0003800000 */
[----:B------:R-:W-:Y:S01]  /*19f50*/  BPT.TRAP 0x1 ;  /* 0x000000040000795c */ /* 0x000fe20000300000 */
.L_x_2869:
        /* <DEDUP_REMOVED lines=9> */
.L_x_2871:
[----:B------:R-:W-:Y:S05]  /*19ff0*/  BSYNC B0 ;  /* 0x0000000000007941 */ /* 0x000fea0003800000 */
.L_x_2870:
        /* <DEDUP_REMOVED lines=68> */
.L_x_2873:
        /* <DEDUP_REMOVED lines=74> */
.L_x_2774:
[----:B------:R-:W2:Y:S08]  /*1a8e0*/  S2UR UR4, SR_CgaCtaId ;  /* 0x00000000000479c3 */ /* 0x000eb00000008800 */
[----:B------:R-:W-:Y:S01]  /*1a8f0*/  BAR.SYNC.DEFER_BLOCKING 0x5, 0x180 ;  /* 0x0146000000007b1d */ /* 0x000fe20000010000 */
[----:B------:R-:W-:-:S05]  /*1a900*/  MOV R3, 0x400 ;  /* 0x0000040000037802 */ /* 0x000fca0000000f00 */
[----:B------:R-:W-:Y:S01]  /*1a910*/  BSSY B0, `(.L_x_2874) ;  /* 0x00002e6000007945 */ /* 0x000fe20003800000 */
[----:B--2---:R-:W-:-:S05]  /*1a920*/  IMAD.U32 R178, RZ, RZ, UR4 ;  /* 0x00000004ffb27e24 */ /* 0x004fca000f8e00ff */
[----:B------:R-:W-:-:S05]  /*1a930*/  LEA R2, R178, R3, 0x18 ;  /* 0x00000003b2027211 */ /* 0x000fca00078ec0ff */
[----:B------:R2:W3:Y:S01]  /*1a940*/  LDS.128 R4, [R2+0x2a8d0] ;  /* 0x02a8d00002047984 */ /* 0x0004e20000000c00 */
[----:B------:R-:W-:Y:S06]  /*1a950*/  BAR.ARV 0x4, 0x180 ;  /* 0x0106000000007b1d */ /* 0x000fec0000002000 */
[----:B------:R-:W-:Y:S05]  /*1a960*/  @P0 BRA `(.L_x_2875) ;  /* 0x0000002000800947 */ /* 0x000fea0003800000 */
[----:B------:R-:W4:Y:S01]  /*1a970*/  LDL R0, [R1+0x50] ;  /* 0x0000500001007983 */ /* 0x000f220000100800 */
[----:B------:R-:W-:Y:S01]  /*1a980*/  F2FP.BF16.F32.PACK_AB R34, R69, R68 ;  /* 0x000000444522723e */ /* 0x000fe200000010ff */
[----:B------:R-:W-:Y:S01]  /*1a990*/  ULDC.64 UR6, c[0x0][0xc00] ;  /* 0x0003000000067ab9 */ /* 0x000fe20000000a00 */
[----:B------:R-:W-:Y:S01]  /*1a9a0*/  F2FP.BF16.F32.PACK_AB R36, R97, R96 ;  /* 0x000000606124723e */ /* 0x000fe200000010ff */
[----:B------:R-:W0:Y:S01]  /*1a9b0*/  S2R R3, SR_SWINHI ;  /* 0x0000000000037919 */ /* 0x000e220000002f00 */
[----:B------:R-:W-:Y:S01]  /*1a9c0*/  ULDC.64 UR8, c[0x0][0x208] ;  /* 0x0000820000087ab9 */ /* 0x000fe20000000a00 */
[----:B------:R-:W-:Y:S01]  /*1a9d0*/  ULDC.64 UR4, c[0x0][0xc08] ;  /* 0x0003020000047ab9 */ /* 0x000fe20000000a00 */
[----:B------:R-:W-:Y:S02]  /*1a9e0*/  MOV R72, R2 ;  /* 0x0000000200487202 */ /* 0x000fe40000000f00 */
[----:B0-----:R-:W-:Y:S01]  /*1a9f0*/  MOV R73, R3 ;  /* 0x0000000300497202 */ /* 0x001fe20000000f00 */
[----:B------:R-:W-:Y:S02]  /*1aa00*/  BAR.SYNC.DEFER_BLOCKING 0x1, 0x100 ;  /* 0x0044000000007b1d */ /* 0x000fe40000010000 */
[----:B----4-:R-:W-:-:S03]  /*1aa10*/  IMAD.WIDE R12, R0, 0x2, R72 ;  /* 0x00000002000c7825 */ /* 0x010fc600078e0248 */
[C---:B------:R-:W-:Y:S02]  /*1aa20*/  LOP3.LUT R3, R12.reuse, 0x380, RZ, 0xc0, !PT ;  /* 0x000003800c037812 */ /* 0x040fe400078ec0ff */
[C---:B------:R-:W-:Y:S02]  /*1aa30*/  IADD3 R15, P6, R12.reuse, 0x20, RZ ;  /* 0x000000200c0f7810 */ /* 0x040fe40007fde0ff */
[----:B------:R-:W-:Y:S02]  /*1aa40*/  SHF.R.U64 R3, R3, 0x3, RZ ;  /* 0x0000000303037819 */ /* 0x000fe400000012ff */
[C---:B---3--:R-:W-:Y:S01]  /*1aa50*/  IADD3 R4, P5, R12.reuse, 0x40, RZ ;  /* 0x000000400c047810 */ /* 0x048fe20007fbe0ff */
        /* <DEDUP_REMOVED lines=22> */
[----:B------:R-:W-:Y:S02]  /*1abc0*/  LOP3.LUT R0, R39, 0x380, RZ, 0xc0, !PT ;  /* 0x0000038027007812 */ /* 0x000fe400078ec0ff */
[----:B------:R-:W-:Y:S02]  /*1abd0*/  SHF.R.U64 R26, R26, 0x3, RZ ;  /* 0x000000031a1a7819 */ /* 0x000fe400000012ff */
[----:B------:R-:W-:Y:S02]  /*1abe0*/  LOP3.LUT R3, R30, 0x380, RZ, 0xc0, !PT ;  /* 0x000003801e037812 */ /* 0x000fe400078ec0ff */
[----:B------:R-:W-:Y:S02]  /*1abf0*/  LOP3.LUT R24, R14, R35, RZ, 0x3c, !PT ;  /* 0x000000230e187212 */ /* 0x000fe400078e3cff */
[----:B------:R-:W-:-:S02]  /*1ac00*/  MOV R4, R12 ;  /* 0x0000000c00047202 */ /* 0x000fc40000000f00 */
[----:B------:R-:W-:Y:S02]  /*1ac10*/  LOP3.LUT R32, R107, 0x380, RZ, 0xc0, !PT ;  /* 0x000003806b207812 */ /* 0x000fe400078ec0ff */
[----:B------:R-:W-:Y:S02]  /*1ac20*/  F2FP.BF16.F32.PACK_AB R12, R89, R88 ;  /* 0x00000058590c723e */ /* 0x000fe400000010ff */
[----:B------:R-:W-:Y:S02]  /*1ac30*/  F2FP.BF16.F32.PACK_AB R13, R99, R98 ;  /* 0x00000062630d723e */ /* 0x000fe400000010ff */
[----:B------:R-:W-:Y:S02]  /*1ac40*/  F2FP.BF16.F32.PACK_AB R14, R91, R90 ;  /* 0x0000005a5b0e723e */ /* 0x000fe400000010ff */
[----:B------:R-:W-:Y:S02]  /*1ac50*/  F2FP.BF16.F32.PACK_AB R15, R101, R100 ;  /* 0x00000064650f723e */ /* 0x000fe400000010ff */
[----:B------:R-:W-:-:S02]  /*1ac60*/  SHF.R.U64 R0, R0, 0x3, RZ ;  /* 0x0000000300007819 */ /* 0x000fc400000012ff */
[----:B------:R-:W-:Y:S01]  /*1ac70*/  LOP3.LUT R26, R26, R37, RZ, 0x3c, !PT ;  /* 0x000000251a1a7212 */ /* 0x000fe200078e3cff */
[----:B------:R0:W-:Y:S01]  /*1ac80*/  STSM.16.M88.4 [R4], R12 ;  /* 0x0000000c04007844 */ /* 0x0001e20000000200 */
[----:B------:R-:W-:Y:S02]  /*1ac90*/  SHF.R.U64 R3, R3, 0x3, RZ ;  /* 0x0000000303037819 */ /* 0x000fe400000012ff */
[----:B------:R-:W-:Y:S02]  /*1aca0*/  SHF.R.U64 R32, R32, 0x3, RZ ;  /* 0x0000000320207819 */ /* 0x000fe400000012ff */
[----:B------:R-:W-:Y:S02]  /*1acb0*/  MOV R37, R8 ;  /* 0x0000000800257202 */ /* 0x000fe40000000f00 */
[----:B------:R-:W-:Y:S02]  /*1acc0*/  MOV R38, R10 ;  /* 0x0000000a00267202 */ /* 0x000fe40000000f00 */
[----:B-1----:R-:W-:-:S02]  /*1acd0*/  LOP3.LUT R28, R0, R39, RZ, 0x3c, !PT ;  /* 0x00000027001c7212 */ /* 0x002fc400078e3cff */
[----:B------:R-:W-:Y:S02]  /*1ace0*/  F2FP.BF16.F32.PACK_AB R8, R93, R92 ;  /* 0x0000005c5d08723e */ /* 0x000fe400000010ff */
[----:B------:R-:W-:Y:S02]  /*1acf0*/  F2FP.BF16.F32.PACK_AB R9, R103, R102 ;  /* 0x000000666709723e */ /* 0x000fe400000010ff */
[----:B------:R-:W-:Y:S02]  /*1ad00*/  F2FP.BF16.F32.PACK_AB R10, R95, R94 ;  /* 0x0000005e5f0a723e */ /* 0x000fe400000010ff */
[----:B------:R-:W-:Y:S02]  /*1ad10*/  F2FP.BF16.F32.PACK_AB R11, R105, R104 ;  /* 0x00000068690b723e */ /* 0x000fe400000010ff */
[----:B------:R-:W-:Y:S02]  /*1ad20*/  LOP3.LUT R30, R3, R30, RZ, 0x3c, !PT ;  /* 0x0000001e031e7212 */ /* 0x000fe400078e3cff */
[----:B------:R-:W-:Y:S01]  /*1ad30*/  MOV R39, R24 ;  /* 0x0000001800277202 */ /* 0x000fe20000000f00 */
[----:B------:R-:W-:Y:S01]  /*1ad40*/  STSM.16.M88.4 [R37], R8 ;  /* 0x0000000825007844 */ /* 0x000fe20000000200 */
[----:B------:R-:W-:-:S02]  /*1ad50*/  MOV R0, R26 ;  /* 0x0000001a00007202 */ /* 0x000fc40000000f00 */
[----:B0-----:R-:W-:Y:S02]  /*1ad60*/  F2FP.BF16.F32.PACK_AB R12, R41, R40 ;  /* 0x00000028290c723e */ /* 0x001fe400000010ff */
[----:B------:R-:W-:Y:S02]  /*1ad70*/  F2FP.BF16.F32.PACK_AB R13, R43, R42 ;  /* 0x0000002a2b0d723e */ /* 0x000fe400000010ff */
[----:B------:R-:W-:Y:S02]  /*1ad80*/  F2FP.BF16.F32.PACK_AB R14, R45, R44 ;  /* 0x0000002c2d0e723e */ /* 0x000fe400000010ff */
[----:B------:R-:W-:Y:S02]  /*1ad90*/  F2FP.BF16.F32.PACK_AB R15, R47, R46 ;  /* 0x0000002e2f0f723e */ /* 0x000fe400000010ff */
[----:B------:R-:W-:Y:S02]  /*1ada0*/  LOP3.LUT R32, R32, R107, RZ, 0x3c, !PT ;  /* 0x0000006b20207212 */ /* 0x000fe400078e3cff */
[----:B------:R-:W-:Y:S01]  /*1adb0*/  F2FP.BF16.F32.PACK_AB R24, R49, R48 ;  /* 0x000000303118723e */ /* 0x000fe200000010ff */
[----:B------:R-:W-:Y:S01]  /*1adc0*/  STSM.16.M88.4 [R38], R12 ;  /* 0x0000000c26007844 */ /* 0x000fe20000000200 */
[----:B------:R-:W-:-:S02]  /*1add0*/  F2FP.BF16.F32.PACK_AB R25, R51, R50 ;  /* 0x000000323319723e */ /* 0x000fc400000010ff */
[----:B------:R-:W-:Y:S02]  /*1ade0*/  F2FP.BF16.F32.PACK_AB R26, R53, R52 ;  /* 0x00000034351a723e */ /* 0x000fe400000010ff */
[----:B------:R-:W-:Y:S02]  /*1adf0*/  F2FP.BF16.F32.PACK_AB R27, R55, R54 ;  /* 0x00000036371b723e */ /* 0x000fe400000010ff */
[----:B------:R-:W-:Y:S02]  /*1ae00*/  MOV R3, R28 ;  /* 0x0000001c00037202 */ /* 0x000fe40000000f00 */
[----:B------:R-:W-:Y:S01]  /*1ae10*/  MOV R106, R30 ;  /* 0x0000001e006a7202 */ /* 0x000fe20000000f00 */
[----:B------:R0:W-:Y:S01]  /*1ae20*/  STSM.16.M88.4 [R39], R24 ;  /* 0x0000001827007844 */ /* 0x0001e20000000200 */
[----:B------:R-:W-:Y:S02]  /*1ae30*/  F2FP.BF16.F32.PACK_AB R28, R57, R56 ;  /* 0x00000038391c723e */ /* 0x000fe400000010ff */
[----:B------:R-:W-:-:S02]  /*1ae40*/  F2FP.BF16.F32.PACK_AB R29, R59, R58 ;  /* 0x0000003a3b1d723e */ /* 0x000fc400000010ff */
[----:B------:R-:W-:Y:S02]  /*1ae50*/  F2FP.BF16.F32.PACK_AB R30, R61, R60 ;  /* 0x0000003c3d1e723e */ /* 0x000fe400000010ff */
[----:B------:R-:W-:Y:S02]  /*1ae60*/  F2FP.BF16.F32.PACK_AB R31, R63, R62 ;  /* 0x0000003e3f1f723e */ /* 0x000fe400000010ff */
[----:B------:R-:W-:Y:S02]  /*1ae70*/  MOV R4, R32 ;  /* 0x0000002000047202 */ /* 0x000fe40000000f00 */
[----:B------:R-:W-:Y:S01]  /*1ae80*/  F2FP.BF16.F32.PACK_AB R32, R65, R64 ;  /* 0x000000404120723e */ /* 0x000fe200000010ff */
[----:B------:R1:W-:Y:S01]  /*1ae90*/  STSM.16.M88.4 [R0], R28 ;  /* 0x0000001c00007844 */ /* 0x0003e20000000200 */
[----:B------:R-:W-:Y:S02]  /*1aea0*/  F2FP.BF16.F32.PACK_AB R33, R67, R66 ;  /* 0x000000424321723e */ /* 0x000fe400000010ff */
[----:B------:R-:W-:Y:S01]  /*1aeb0*/  F2FP.BF16.F32.PACK_AB R35, R71, R70 ;  /* 0x000000464723723e */ /* 0x000fe200000010ff */
[----:B0-----:R-:W0:Y:S01]  /*1aec0*/  LDC.64 R26, c[0x0][0xba8] ;  /* 0x0002ea00ff1a7b82 */ /* 0x001e220000000a00 */
[----:B------:R-:W-:-:S02]  /*1aed0*/  F2FP.BF16.F32.PACK_AB R37, R75, R74 ;  /* 0x0000004a4b25723e */ /* 0x000fc400000010ff */
[----:B------:R-:W-:Y:S01]  /*1aee0*/  F2FP.BF16.F32.PACK_AB R38, R77, R76 ;  /* 0x0000004c4d26723e */ /* 0x000fe200000010ff */
[----:B------:R-:W-:Y:S01]  /*1aef0*/  STSM.16.M88.4 [R3], R32 ;  /* 0x0000002003007844 */ /* 0x000fe20000000200 */
[----:B------:R-:W-:Y:S02]  /*1af00*/  F2FP.BF16.F32.PACK_AB R39, R79, R78 ;  /* 0x0000004e4f27723e */ /* 0x000fe400000010ff */
[----:B------:R-:W-:Y:S02]  /*1af10*/  F2FP.BF16.F32.PACK_AB R8, R81, R80 ;  /* 0x000000505108723e */ /* 0x000fe400000010ff */
[----:B------:R-:W-:Y:S01]  /*1af20*/  F2FP.BF16.F32.PACK_AB R9, R83, R82 ;  /* 0x000000525309723e */ /* 0x000fe200000010ff */
[----:B------:R-:W-:Y:S01]  /*1af30*/  STSM.16.M88.4 [R106], R36 ;  /* 0x000000246a007844 */ /* 0x000fe20000000200 */
[----:B------:R-:W-:Y:S01]  /*1af40*/  F2FP.BF16.F32.PACK_AB R10, R85, R84 ;  /* 0x00000054550a723e */ /* 0x000fe200000010ff */
[----:B-1----:R-:W-:Y:S01]  /*1af50*/  IMAD.MOV.U32 R0, RZ, RZ, RZ ;  /* 0x000000ffff007224 */ /* 0x002fe200078e00ff */
[----:B------:R-:W-:-:S02]  /*1af60*/  F2FP.BF16.F32.PACK_AB R11, R87, R86 ;  /* 0x00000056570b723e */ /* 0x000fc400000010ff */
[----:B------:R-:W-:Y:S02]  /*1af70*/  ISETP.NE.U32.AND P0, PT, RZ, UR6, PT ;  /* 0x00000006ff007c0c */ /* 0x000fe4000bf05070 */
[----:B------:R-:W-:Y:S01]  /*1af80*/  IADD3 R12, P1, R196, UR6, RZ ;  /* 0x00000006c40c7c10 */ /* 0x000fe2000ff3e0ff */
[----:B------:R1:W-:Y:S01]  /*1af90*/  STSM.16.M88.4 [R4], R8 ;  /* 0x0000000804007844 */ /* 0x0003e20000000200 */
[----:B------:R-:W-:Y:S01]  /*1afa0*/  BAR.SYNC.DEFER_BLOCKING 0x1, 0x100 ;  /* 0x0044000000007b1d */ /* 0x000fe20000010000 */
[----:B------:R-:W-:Y:S02]  /*1afb0*/  ISETP.NE.AND.EX P0, PT, RZ, UR7, PT, P0 ;  /* 0x00000007ff007c0c */ /* 0x000fe4000bf05300 */
[----:B------:R-:W-:Y:S01]  /*1afc0*/  IADD3.X R13, R197, UR7, RZ, P1, !PT ;  /* 0x00000007c50d7c10 */ /* 0x000fe20008ffe4ff */
[----:B------:R-:W-:-:S04]  /*1afd0*/  IMAD.MOV.U32 R28, RZ, RZ, 0x9b8 ;  /* 0x000009b8ff1c7424 */ /* 0x000fc800078e00ff */
[----:B-1----:R-:W1:Y:S06]  /*1afe0*/  LDC R4, c[0x0][0xbe8] ;  /* 0x0002fa00ff047b82 */ /* 0x002e6c0000000800 */
[----:B------:R-:W3:Y:S01]  /*1aff0*/  @P0 LDG.E R0, desc[UR8][R12.64] ;  /* 0x000000080c000981 */ /* 0x000ee2000c1e1900 */
[----:B------:R-:W-:-:S04]  /*1b000*/  ISETP.NE.U32.AND P1, PT, RZ, UR4, PT ;  /* 0x00000004ff007c0c */ /* 0x000fc8000bf25070 */
[----:B------:R-:W-:-:S13]  /*1b010*/  ISETP.NE.AND.EX P1, PT, RZ, UR5, PT, P1 ;  /* 0x00000005ff007c0c */ /* 0x000fda000bf25310 */
[----:B------:R-:W-:Y:S01]  /*1b020*/  @P1 IADD3 R196, P2, R196, UR4, RZ ;  /* 0x00000004c4c41c10 */ /* 0x000fe2000ff5e0ff */
[----:B------:R-:W-:Y:S02]  /*1b030*/  ULDC UR4, c[0x0][0xa88] ;  /* 0x0002a20000047ab9 */ /* 0x000fe40000000800 */
[----:B------:R-:W-:Y:S01]  /*1b040*/  IMAD.U32 R3, RZ, RZ, UR4 ;  /* 0x00000004ff037e24 */ /* 0x000fe2000f8e00ff */
[----:B------:R-:W-:Y:S01]  /*1b050*/  @P1 IADD3.X R197, R197, UR5, RZ, P2, !PT ;  /* 0x00000005c5c51c10 */ /* 0x000fe200097fe4ff */
[----:B------:R-:W-:Y:S01]  /*1b060*/  ULDC UR4, c[0x0][0xad4] ;  /* 0x0002b50000047ab9 */ /* 0x000fe20000000800 */
[----:B------:R-:W-:Y:S02]  /*1b070*/  ISETP.NE.AND P2, PT, R194, RZ, PT ;  /* 0x000000ffc200720c */ /* 0x000fe40003f45270 */
[----:B-1----:R-:W-:Y:S01]  /*1b080*/  ISETP.NE.AND P4, PT, R4, 0x1, PT ;  /* 0x000000010400780c */ /* 0x002fe20003f85270 */
[----:B------:R1:W5:Y:S01]  /*1b090*/  @P1 LDG.E R3, desc[UR8][R196.64] ;  /* 0x00000008c4031981 */ /* 0x000362000c1e1900 */
[----:B------:R-:W-:-:S02]  /*1b0a0*/  SEL R194, R194, UR4, P2 ;  /* 0x00000004c2c27c07 */ /* 0x000fc40009000000 */
[----:B------:R-:W-:Y:S02]  /*1b0b0*/  ISETP.NE.U32.AND P2, PT, RZ, UR6, PT ;  /* 0x00000006ff007c0c */ /* 0x000fe4000bf45070 */
[----:B------:R-:W-:Y:S02]  /*1b0c0*/  ISETP.GT.AND P3, PT, R194, 0x1, PT ;  /* 0x00000001c200780c */ /* 0x000fe40003f64270 */
[----:B------:R-:W-:Y:S02]  /*1b0d0*/  ISETP.NE.AND.EX P2, PT, RZ, UR7, PT, P2 ;  /* 0x00000007ff007c0c */ /* 0x000fe4000bf45320 */
[----:B------:R-:W-:Y:S02]  /*1b0e0*/  SEL R28, R28, 0x978, P3 ;  /* 0x000009781c1c7807 */ /* 0x000fe40001800000 */
[----:B------:R-:W-:Y:S01]  /*1b0f0*/  SEL R195, R195, RZ, !P2 ;  /* 0x000000ffc3c37207 */ /* 0x000fe20005000000 */
[----:B------:R-:W4:Y:S01]  /*1b100*/  @P4 LDC R30, c[0x0][0xbec] ;  /* 0x0002fb00ff1e4b82 */ /* 0x000f220000000800 */
[----:B------:R-:W-:-:S02]  /*1b110*/  SEL R29, R220, RZ, !P2 ;  /* 0x000000ffdc1d7207 */ /* 0x000fc40005000000 */
[----:B------:R-:W-:-:S05]  /*1b120*/  SEL R31, R200, RZ, P3 ;  /* 0x000000ffc81f7207 */ /* 0x000fca0001800000 */
[----:B------:R-:W2:Y:S08]  /*1b130*/  LDC.64 R10, c[0x0][R28+0x220] ;  /* 0x000088001c0a7b82 */ /* 0x000eb00000000a00 */
[----:B------:R-:W1:Y:S08]  /*1b140*/  LDC.64 R14, c[0x0][R28+0x218] ;  /* 0x000086001c0e7b82 */ /* 0x000e700000000a00 */
[----:B------:R-:W4:Y:S08]  /*1b150*/  LDC.64 R24, c[0x0][R28+0x228] ;  /* 0x00008a001c187b82 */ /* 0x000f300000000a00 */
[----:B------:R3:W3:Y:S08]  /*1b160*/  LDC.64 R8, c[0x0][R28+0x210] ;  /* 0x000084001c087b82 */ /* 0x0006f00000000a00 */
[----:B------:R-:W3:Y:S08]  /*1b170*/  @P4 LDC R37, c[0x0][0xbf0] ;  /* 0x0002fc00ff254b82 */ /* 0x000ef00000000800 */
[----:B0-----:R-:W0:Y:S01]  /*1b180*/  @!P3 LDC R26, c[0x0][0xb50] ;  /* 0x0002d400ff1abb82 */ /* 0x001e220000000800 */
[----:B--2---:R-:W-:-:S07]  /*1b190*/  IMAD R11, R11, R195, RZ ;  /* 0x000000c30b0b7224 */ /* 0x004fce00078e02ff */
[----:B------:R-:W2:Y:S01]  /*1b1a0*/  @!P3 LDC R27, c[0x0][0xb54] ;  /* 0x0002d500ff1bbb82 */ /* 0x000ea20000000800 */
[C---:B------:R-:W-:Y:S02]  /*1b1b0*/  IMAD R35, R10.reuse, R29, R11 ;  /* 0x0000001d0a237224 */ /* 0x040fe400078e020b */
[----:B------:R-:W-:-:S04]  /*1b1c0*/  IMAD.WIDE.U32 R10, R10, R195, RZ ;  /* 0x000000c30a0a7225 */ /* 0x000fc800078e00ff */
[-C--:B-1----:R-:W-:Y:S02]  /*1b1d0*/  IMAD R33, R15, R165.reuse, RZ ;  /* 0x000000a50f217224 */ /* 0x082fe400078e02ff */
[----:B------:R-:W-:-:S04]  /*1b1e0*/  IMAD.WIDE.U32 R14, R14, R165, RZ ;  /* 0x000000a50e0e7225 */ /* 0x000fc800078e00ff */
[----:B------:R-:W-:Y:S02]  /*1b1f0*/  IMAD.IADD R29, R191, 0x1, R186 ;  /* 0x00000001bf1d7824 */ /* 0x000fe400078e02ba */
[----:B------:R-:W-:Y:S02]  /*1b200*/  IMAD.IADD R35, R11, 0x1, R35 ;  /* 0x000000010b237824 */ /* 0x000fe400078e0223 */
[----:B------:R-:W-:Y:S02]  /*1b210*/  IMAD.MOV.U32 R11, RZ, RZ, R29 ;  /* 0x000000ffff0b7224 */ /* 0x000fe400078e001d */
[----:B------:R-:W-:Y:S02]  /*1b220*/  IMAD.IADD R15, R15, 0x1, R33 ;  /* 0x000000010f0f7824 */ /* 0x000fe400078e0221 */
[-C--:B----4-:R-:W-:Y:S02]  /*1b230*/  IMAD R33, R25, R31.reuse, RZ ;  /* 0x0000001f19217224 */ /* 0x090fe400078e02ff */
[----:B------:R-:W-:-:S04]  /*1b240*/  IMAD.WIDE.U32 R24, R24, R31, RZ ;  /* 0x0000001f18187225 */ /* 0x000fc800078e00ff */
[----:B------:R-:W-:Y:S01]  /*1b250*/  IMAD.IADD R33, R25, 0x1, R33 ;  /* 0x0000000119217824 */ /* 0x000fe200078e0221 */
[--C-:B---3--:R-:W-:Y:S01]  /*1b260*/  IADD3 R14, P2, P5, R10, R14, R0.reuse ;  /* 0x0000000e0a0e7210 */ /* 0x108fe20007d5e000 */
[----:B------:R-:W-:Y:S01]  /*1b270*/  @P4 IMAD.HI.U32 R10, R29, R30, RZ ;  /* 0x0000001e1d0a4227 */ /* 0x000fe200078e00ff */
[----:B------:R-:W-:-:S04]  /*1b280*/  SHF.R.S32.HI R106, RZ, 0x1f, R0 ;  /* 0x0000001fff6a7819 */ /* 0x000fc80000011400 */
[----:B------:R-:W-:Y:S02]  /*1b290*/  @P4 SHF.R.U32.HI R11, RZ, R37, R10 ;  /* 0x00000025ff0b4219 */ /* 0x000fe4000001160a */
        /* <DEDUP_REMOVED lines=15> */
[----:B------:R-:W-:Y:S02]  /*1b390*/  ULDC.64 UR4, c[0x0][0x208] ;  /* 0x0000820000047ab9 */ /* 0x000fe40000000a00 */
[----:B------:R-:W2:Y:S04]  /*1b3a0*/  LDG.E R8, desc[UR4][R12.64] ;  /* 0x000000040c087981 */ /* 0x000ea8000c1e1900 */
[----:B-----5:R-:W2:Y:S02]  /*1b3b0*/  LDG.E R3, desc[UR4][R12.64+0x4] ;  /* 0x000004040c037981 */ /* 0x020ea4000c1e1900 */
[----:B--2---:R-:W-:-:S07]  /*1b3c0*/  IMAD.IADD R3, R3, 0x1, -R8 ;  /* 0x0000000103037824 */ /* 0x004fce00078e0a08 */
.L_x_2876:
[----:B------:R-:W2:Y:S01]  /*1b3d0*/  LDL R12, [R1+0x4c] ;  /* 0x00004c00010c7983 */ /* 0x000ea20000100800 */
[----:B-----5:R-:W-:Y:S01]  /*1b3e0*/  IMAD R3, R3, R4, RZ ;  /* 0x0000000403037224 */ /* 0x020fe200078e02ff */
[----:B------:R-:W-:Y:S01]  /*1b3f0*/  LOP3.LUT P0, RZ, R225, 0x3, RZ, 0xc0, !PT ;  /* 0x00000003e1ff7812 */ /* 0x000fe2000780c0ff */
[----:B------:R-:W-:Y:S01]  /*1b400*/  ULDC.64 UR4, c[0x0][0x208] ;  /* 0x0000820000047ab9 */ /* 0x000fe20000000a00 */
        /* <DEDUP_REMOVED lines=14> */
[----:B------:R-:W-:-:S03]  /*1b4f0*/  IMAD.WIDE R72, R9, 0x2, R72 ;  /* 0x0000000209487825 */ /* 0x000fc600078e0248 */
[C---:B------:R-:W-:Y:S02]  /*1b500*/  IADD3 R13, P6, R72.reuse, 0x1000, RZ ;  /* 0x00001000480d7810 */ /* 0x040fe40007fde0ff */
[----:B------:R-:W1:Y:S01]  /*1b510*/  @P4 LDC R53, c[0x0][0xbf0] ;  /* 0x0002fc00ff354b82 */ /* 0x000e620000000800 */
        /* <DEDUP_REMOVED lines=9> */
[----:B------:R-:W-:Y:S01]  /*1b5b0*/  IADD3 R9, P6, R72, 0x7000, RZ ;  /* 0x0000700048097810 */ /* 0x000fe20007fde0ff */
[----:B------:R-:W5:Y:S01]  /*1b5c0*/  LD.E.128 R12, desc[UR4][R12.64] ;  /* 0x000000040c0c7980 */ /* 0x000f62000c101d00 */
[----:B------:R-:W-:Y:S02]  /*1b5d0*/  LOP3.LUT R24, R25, 0x380, RZ, 0xc0, !PT ;  /* 0x0000038019187812 */ /* 0x000fe400078ec0ff */
[----:B------:R-:W-:Y:S01]  /*1b5e0*/  LOP3.LUT R28, R29, 0x380, RZ, 0xc0, !PT ;  /* 0x000003801d1c7812 */ /* 0x000fe200078ec0ff */
[----:B------:R-:W-:Y:S01]  /*1b5f0*/  IMAD.X R45, RZ, RZ, R73, P6 ;  /* 0x000000ffff2d7224 */ /* 0x000fe200030e0649 */
[----:B------:R-:W-:-:S02]  /*1b600*/  LOP3.LUT R32, R33, 0x380, RZ, 0xc0, !PT ;  /* 0x0000038021207812 */ /* 0x000fc400078ec0ff */
[----:B------:R-:W-:Y:S02]  /*1b610*/  LOP3.LUT R36, R37, 0x380, RZ, 0xc0, !PT ;  /* 0x0000038025247812 */ /* 0x000fe400078ec0ff */
[----:B------:R-:W-:Y:S02]  /*1b620*/  LOP3.LUT R40, R41, 0x380, RZ, 0xc0, !PT ;  /* 0x0000038029287812 */ /* 0x000fe400078ec0ff */
[----:B------:R-:W-:Y:S02]  /*1b630*/  LOP3.LUT R8, R9, 0x380, RZ, 0xc0, !PT ;  /* 0x0000038009087812 */ /* 0x000fe400078ec0ff */
[----:B------:R-:W-:Y:S02]  /*1b640*/  LOP3.LUT R11, R72, 0x380, RZ, 0xc0, !PT ;  /* 0x00000380480b7812 */ /* 0x000fe400078ec0ff */
[----:B------:R-:W-:Y:S02]  /*1b650*/  SHF.R.U64 R24, R24, 0x3, RZ ;  /* 0x0000000318187819 */ /* 0x000fe400000012ff */
[----:B------:R-:W-:-:S02]  /*1b660*/  SHF.R.U64 R28, R28, 0x3, RZ ;  /* 0x000000031c1c7819 */ /* 0x000fc400000012ff */
[----:B------:R-:W-:Y:S02]  /*1b670*/  SHF.R.U64 R32, R32, 0x3, RZ ;  /* 0x0000000320207819 */ /* 0x000fe400000012ff */
[----:B------:R-:W-:Y:S02]  /*1b680*/  SHF.R.U64 R36, R36, 0x3, RZ ;  /* 0x0000000324247819 */ /* 0x000fe400000012ff */
[----:B------:R-:W-:Y:S02]  /*1b690*/  SHF.R.U64 R40, R40, 0x3, RZ ;  /* 0x0000000328287819 */ /* 0x000fe400000012ff */
[----:B------:R-:W-:Y:S02]  /*1b6a0*/  SHF.R.U64 R8, R8, 0x3, RZ ;  /* 0x0000000308087819 */ /* 0x000fe400000012ff */
[----:B------:R-:W-:Y:S02]  /*1b6b0*/  SHF.R.U64 R11, R11, 0x3, RZ ;  /* 0x000000030b0b7819 */ /* 0x000fe400000012ff */
        /* <DEDUP_REMOVED lines=10> */
[----:B------:R-:W-:Y:S01]  /*1b760*/  LOP3.LUT R44, R8, R9, RZ, 0x3c, !PT ;  /* 0x00000009082c7212 */ /* 0x000fe200078e3cff */
[----:B------:R-:W5:Y:S01]  /*1b770*/  LD.E.128 R24, desc[UR4][R24.64] ;  /* 0x0000000418187980 */ /* 0x000f62000c101d00 */
[----:B------:R-:W-:-:S03]  /*1b780*/  LOP3.LUT R72, R11, R72, RZ, 0x3c, !PT ;  /* 0x000000480b487212 */ /* 0x000fc600078e3cff */
[----:B------:R-:W5:Y:S04]  /*1b790*/  LD.E.128 R28, desc[UR4][R28.64] ;  /* 0x000000041c1c7980 */ /* 0x000f68000c101d00 */
[----:B------:R2:W5:Y:S04]  /*1b7a0*/  LD.E.128 R8, desc[UR4][R72.64] ;  /* 0x0000000448087980 */ /* 0x000568000c101d00 */
[----:B------:R-:W5:Y:S04]  /*1b7b0*/  LD.E.128 R32, desc[UR4][R32.64] ;  /* 0x0000000420207980 */ /* 0x000f68000c101d00 */
[----:B------:R-:W5:Y:S04]  /*1b7c0*/  LD.E.128 R36, desc[UR4][R36.64] ;  /* 0x0000000424247980 */ /* 0x000f68000c101d00 */
[----:B------:R-:W5:Y:S04]  /*1b7d0*/  LD.E.128 R40, desc[UR4][R40.64] ;  /* 0x0000000428287980 */ /* 0x000f68000c101d00 */
[----:B------:R-:W5:Y:S01]  /*1b7e0*/  LD.E.128 R44, desc[UR4][R44.64] ;  /* 0x000000042c2c7980 */ /* 0x000f62000c101d00 */
[----:B------:R-:W-:-:S02]  /*1b7f0*/  ULDC.64 UR4, c[0x0][0xaa0] ;  /* 0x0002a80000047ab9 */ /* 0x000fc40000000a00 */
[----:B------:R-:W-:Y:S01]  /*1b800*/  IMAD R21, R106, UR4, RZ ;  /* 0x000000046a157c24 */ /* 0x000fe2000f8e02ff */
[----:B------:R-:W-:Y:S01]  /*1b810*/  SHF.R.S32.HI R48, RZ, 0x1f, R195 ;  /* 0x0000001fff307819 */ /* 0x000fe200000114c3 */
[----:B------:R-:W-:Y:S01]  /*1b820*/  @!PT LDS RZ, [RZ] ;  /* 0x00000000fffff984 */ /* 0x000fe20000000800 */
[----:B------:R-:W-:Y:S01]  /*1b830*/  @!PT LDS RZ, [RZ] ;  /* 0x00000000fffff984 */ /* 0x000fe20000000800 */
[----:B------:R-:W-:Y:S01]  /*1b840*/  @!PT LDS RZ, [RZ] ;  /* 0x00000000fffff984 */ /* 0x000fe20000000800 */
[----:B------:R-:W-:Y:S01]  /*1b850*/  @!PT LDS RZ, [RZ] ;  /* 0x00000000fffff984 */ /* 0x000fe20000000800 */
[----:B------:R3:W-:Y:S06]  /*1b860*/  MEMBAR.ALL.CTA ;  /* 0x0000000000007992 */ /* 0x0007ec0000008000 */
[----:B---3--:R-:W3:Y:S01]  /*1b870*/  FENCE.VIEW.ASYNC.S ;  /* 0x00000000000073c6 */ /* 0x008ee20000000000 */
[C---:B------:R-:W-:Y:S02]  /*1b880*/  IMAD R49, R0.reuse, UR5, R21 ;  /* 0x0000000500317c24 */ /* 0x040fe4000f8e0215 */
[----:B------:R-:W-:Y:S01]  /*1b890*/  IMAD.WIDE.U32 R20, R0, UR4, RZ ;  /* 0x0000000400147c25 */ /* 0x000fe2000f8e00ff */
[----:B------:R-:W-:-:S03]  /*1b8a0*/  ULDC.64 UR4, c[0x0][0xae8] ;  /* 0x0002ba0000047ab9 */ /* 0x000fc60000000a00 */
[----:B------:R-:W-:Y:S02]  /*1b8b0*/  IMAD.IADD R21, R21, 0x1, R49 ;  /* 0x0000000115157824 */ /* 0x000fe400078e0231 */
[----:B------:R-:W-:Y:S02]  /*1b8c0*/  IMAD R49, R193, 0x20, R221 ;  /* 0x00000020c1317824 */ /* 0x000fe400078e02dd */
[----:B------:R-:W-:-:S04]  /*1b8d0*/  IMAD.WIDE.U32 R20, R165, UR4, R20 ;  /* 0x00000004a5147c25 */ /* 0x000fc8000f8e0014 */
[----:B------:R-:W-:Y:S02]  /*1b8e0*/  IMAD.IADD R50, R186, 0x1, R49 ;  /* 0x00000001ba327824 */ /* 0x000fe400078e0231 */
[----:B------:R-:W-:Y:S01]  /*1b8f0*/  IMAD R21, R165, UR5, R21 ;  /* 0x00000005a5157c24 */ /* 0x000fe2000f8e0215 */
[----:B------:R-:W-:Y:S01]  /*1b900*/  ULDC.64 UR4, c[0x0][0xaf0] ;  /* 0x0002bc0000047ab9 */ /* 0x000fe20000000a00 */
[----:B0-----:R-:W-:-:S04]  /*1b910*/  @P4 IMAD.HI.U32 R0, R50, R51, RZ ;  /* 0x0000003332004227 */ /* 0x001fc800078e00ff */
[----:B------:R-:W-:Y:S01]  /*1b920*/  IMAD.MOV.U32 R49, RZ, RZ, R50 ;  /* 0x000000ffff317224 */ /* 0x000fe200078e0032 */
[----:B-1----:R-:W-:Y:S01]  /*1b930*/  @P4 SHF.R.U32.HI R49, RZ, R53, R0 ;  /* 0x00000035ff314219 */ /* 0x002fe20000011600 */
[----:B------:R-:W-:Y:S02]  /*1b940*/  IMAD R48, R48, UR4, RZ ;  /* 0x0000000430307c24 */ /* 0x000fe4000f8e02ff */
[----:B------:R-:W-:Y:S01]  /*1b950*/  IMAD.WIDE.U32 R20, R195, UR4, R20 ;  /* 0x00000004c3147c25 */ /* 0x000fe2000f8e0014 */
[----:B------:R-:W-:-:S03]  /*1b960*/  SHF.R.S32.HI R0, RZ, 0x1f, R49 ;  /* 0x0000001fff007819 */ /* 0x000fc60000011431 */
[----:B------:R-:W-:Y:S01]  /*1b970*/  IMAD R51, R195, UR5, R48 ;  /* 0x00000005c3337c24 */ /* 0x000fe2000f8e0230 */
[----:B------:R-:W-:Y:S01]  /*1b980*/  ULDC.64 UR4, c[0x0][0xae0] ;  /* 0x0002b80000047ab9 */ /* 0x000fe20000000a00 */
[----:B------:R-:W-:Y:S02]  /*1b990*/  IMAD.MOV R53, RZ, RZ, -R49 ;  /* 0x000000ffff357224 */ /* 0x000fe400078e0a31 */
[----:B------:R-:W-:Y:S02]  /*1b9a0*/  IMAD.IADD R21, R21, 0x1, R51 ;  /* 0x0000000115157824 */ /* 0x000fe400078e0233 */
[----:B------:R-:W-:Y:S02]  /*1b9b0*/  IMAD R0, R0, UR4, RZ ;  /* 0x0000000400007c24 */ /* 0x000fe4000f8e02ff */
[----:B------:R-:W-:Y:S02]  /*1b9c0*/  IMAD R51, R4, R53, R50 ;  /* 0x0000003504337224 */ /* 0x000fe400078e0232 */
[----:B------:R-:W-:-:S02]  /*1b9d0*/  IMAD R53, R49, UR5, R0 ;  /* 0x0000000531357c24 */ /* 0x000fc4000f8e0200 */
[----:B------:R-:W-:Y:S01]  /*1b9e0*/  IMAD.WIDE.U32 R20, R49, UR4, R20 ;  /* 0x0000000431147c25 */ /* 0x000fe2000f8e0014 */
[----:B------:R-:W-:Y:S01]  /*1b9f0*/  SHF.R.S32.HI R0, RZ, 0x1f, R51 ;  /* 0x0000001fff007819 */ /* 0x000fe20000011433 */
[----:B------:R-:W-:Y:S02]  /*1ba00*/  ULDC.64 UR4, c[0x0][0xad8] ;  /* 0x0002b60000047ab9 */ /* 0x000fe40000000a00 */
[----:B------:R-:W-:Y:S02]  /*1ba10*/  IMAD.IADD R186, R221, 0x1, R186 ;  /* 0x00000001ddba7824 */ /* 0x000fe400078e02ba */
[----:B------:R-:W-:Y:S02]  /*1ba20*/  IMAD.IADD R21, R21, 0x1, R53 ;  /* 0x0000000115157824 */ /* 0x000fe400078e0235 */
[----:B------:R-:W-:Y:S02]  /*1ba30*/  IMAD R4, R0, UR4, RZ ;  /* 0x0000000400047c24 */ /* 0x000fe4000f8e02ff */
[----:B------:R-:W-:-:S02]  /*1ba40*/  VIADD R0, R186, 0x20 ;  /* 0x00000020ba007836 */ /* 0x000fc40000000000 */
[C---:B------:R-:W-:Y:S02]  /*1ba50*/  IMAD R49, R51.reuse, UR5, R4 ;  /* 0x0000000533317c24 */ /* 0x040fe4000f8e0204 */
[----:B------:R-:W-:Y:S01]  /*1ba60*/  IMAD.WIDE.U32 R20, R51, UR4, R20 ;  /* 0x0000000433147c25 */ /* 0x000fe2000f8e0014 */
[-C--:B------:R-:W-:Y:S01]  /*1ba70*/  ISETP.GE.AND P0, PT, R0, R3.reuse, PT ;  /* 0x000000030000720c */ /* 0x080fe20003f06270 */
[----:B------:R-:W-:Y:S01]  /*1ba80*/  ULDC.64 UR4, c[0x0][0xa80] ;  /* 0x0002a00000047ab9 */ /* 0x000fe20000000a00 */
[----:B------:R-:W-:Y:S01]  /*1ba90*/  ISETP.GE.AND P2, PT, R186, R3, PT ;  /* 0x00000003ba00720c */ /* 0x000fe20003f46270 */
[----:B------:R-:W-:Y:S02]  /*1baa0*/  VIADD R0, R2, 0x2a820 ;  /* 0x0002a82002007836 */ /* 0x000fe40000000000 */
[----:B------:R-:W-:Y:S01]  /*1bab0*/  VIADD R4, R186, 0x40 ;  /* 0x00000040ba047836 */ /* 0x000fe20000000000 */
[----:B------:R-:W-:Y:S01]  /*1bac0*/  LEA R50, P3, R20, UR4, 0x1 ;  /* 0x0000000414327c11 */ /* 0x000fe2000f8608ff */
[----:B------:R-:W-:Y:S01]  /*1bad0*/  IMAD.IADD R21, R21, 0x1, R49 ;  /* 0x0000000115157824 */ /* 0x000fe200078e0231 */
[----:B------:R-:W-:-:S02]  /*1bae0*/  PRMT R0, RZ, 0x654, R0 ;  /* 0x00000654ff007816 */ /* 0x000fc40000000000 */
[----:B------:R-:W-:Y:S02]  /*1baf0*/  ISETP.GE.AND P1, PT, R4, R3, PT ;  /* 0x000000030400720c */ /* 0x000fe40003f26270 */
[----:B------:R-:W-:Y:S01]  /*1bb00*/  LEA.HI.X R4, R20, UR5, R21, 0x1, P3 ;  /* 0x0000000514047c11 */ /* 0x000fe200098f0c15 */
[----:B---3--:R0:W-:Y:S01]  /*1bb10*/  SYNCS.ARRIVE.TRANS64.RED.A1T0 RZ, [R0+URZ], RZ ;  /* 0x000000ff00ff79a7 */ /* 0x0081e2000810043f */
[----:B------:R2:W1:Y:S01]  /*1bb20*/  SHFL.IDX PT, R48, R50, RZ, 0x181f ;  /* 0x00181fff32307589 */ /* 0x00046200000e0000 */
[----:B------:R-:W-:Y:S01]  /*1bb30*/  BSSY B1, `(.L_x_2878) ;  /* 0x000000f000017945 */ /* 0x000fe20003800000 */
[----:B------:R-:W-:Y:S02]  /*1bb40*/  SHF.R.S32.HI R107, RZ, 0x1f, R192 ;  /* 0x0000001fff6b7819 */ /* 0x000fe400000114c0 */
[----:B------:R-:W-:Y:S01]  /*1bb50*/  SHF.R.S32.HI R108, RZ, 0x1f, R189 ;  /* 0x0000001fff6c7819 */ /* 0x000fe200000114bd */
[----:B0-----:R2:W0:Y:S01]  /*1bb60*/  SHFL.IDX PT, R0, R4, RZ, 0x181f ;  /* 0x00181fff04007589 */ /* 0x00142200000e0000 */
[----:B------:R-:W-:Y:S05]  /*1bb70*/  @P2 BRA `(.L_x_2879) ;  /* 0x0000000000282947 */ /* 0x000fea0003800000 */
[----:B------:R-:W-:Y:S01]  /*1bb80*/  ULDC UR4, c[0x0][0xac8] ;  /* 0x0002b20000047ab9 */ /* 0x000fe20000000800 */
[----:B------:R-:W-:Y:S01]  /*1bb90*/  ULDC.64 UR6, c[0x0][0x208] ;  /* 0x0000820000067ab9 */ /* 0x000fe20000000a00 */
[----:B------:R-:W-:Y:S02]  /*1bba0*/  ISETP.GE.AND P2, PT, R189, UR4, PT ;  /* 0x00000004bd007c0c */ /* 0x000fe4000bf46270 */
[----:B------:R-:W-:-:S11]  /*1bbb0*/  ISETP.GE.AND P3, PT, R192, UR4, PT ;  /* 0x00000004c0007c0c */ /* 0x000fd6000bf66270 */
[CC--:B-1----:R-:W-:Y:S02]  /*1bbc0*/  @!P2 LEA R20, P4, R189.reuse, R48.reuse, 0x1 ;  /* 0x00000030bd14a211 */ /* 0x0c2fe400078808ff */
[C---:B------:R-:W-:Y:S02]  /*1bbd0*/  @!P3 LEA R48, P5, R192.reuse, R48, 0x1 ;  /* 0x00000030c030b211 */ /* 0x040fe400078a08ff */
[-C--:B0-----:R-:W-:Y:S02]  /*1bbe0*/  @!P2 LEA.HI.X R21, R189, R0.reuse, R108, 0x1, P4 ;  /* 0x00000000bd15a211 */ /* 0x081fe400020f0c6c */
[----:B------:R-:W-:-:S03]  /*1bbf0*/  @!P3 LEA.HI.X R49, R192, R0, R107, 0x1, P5 ;  /* 0x00000000c031b211 */ /* 0x000fc600028f0c6b */
[----:B-----5:R3:W-:Y:S04]  /*1bc00*/  @!P2 ST.E.128 desc[UR6][R20.64], R8 ;  /* 0x000000081400a985 */ /* 0x0207e8000c101d06 */
[----:B------:R3:W-:Y:S02]  /*1bc10*/  @!P3 ST.E.128 desc[UR6][R48.64], R32 ;  /* 0x000000203000b985 */ /* 0x0007e4000c101d06 */
.L_x_2879:
[----:B------:R-:W-:Y:S05]  /*1bc20*/  BSYNC B1 ;  /* 0x0000000000017941 */ /* 0x000fea0003800000 */
.L_x_2878:
[----:B0-----:R0:W4:Y:S01]  /*1bc30*/  SHFL.IDX PT, R0, R4, 0x1, 0x181f ;  /* 0x00381f0004007f89 */ /* 0x00112200000e0000 */
[----:B------:R-:W-:Y:S03]  /*1bc40*/  BSSY B1, `(.L_x_2880) ;  /* 0x000000d000017945 */ /* 0x000fe60003800000 */
[----:B---3-5:R0:W3:Y:S01]  /*1bc50*/  SHFL.IDX PT, R10, R50, 0x1, 0x181f ;  /* 0x00381f00320a7f89 */ /* 0x0280e200000e0000 */
[----:B------:R-:W-:Y:S05]  /*1bc60*/  @P0 BRA `(.L_x_2881) ;  /* 0x0000000000280947 */ /* 0x000fea0003800000 */
[----:B------:R-:W-:Y:S01]  /*1bc70*/  ULDC UR4, c[0x0][0xac8] ;  /* 0x0002b20000047ab9 */ /* 0x000fe20000000800 */
[----:B------:R-:W-:Y:S01]  /*1bc80*/  ULDC.64 UR6, c[0x0][0x208] ;  /* 0x0000820000067ab9 */ /* 0x000fe20000000a00 */
        /* <DEDUP_REMOVED lines=8> */
.L_x_2881:
[----:B------:R-:W-:Y:S05]  /*1bd10*/  BSYNC B1 ;  /* 0x0000000000017941 */ /* 0x000fea0003800000 */
.L_x_2880:
[----:B----4-:R4:W0:Y:S01]  /*1bd20*/  SHFL.IDX PT, R0, R4, 0x2, 0x181f ;  /* 0x00581f0004007f89 */ /* 0x01082200000e0000 */
[----:B------:R-:W-:Y:S03]  /*1bd30*/  BSSY B1, `(.L_x_2882) ;  /* 0x000000d000017945 */ /* 0x000fe60003800000 */
[----:B---3--:R4:W3:Y:S01]  /*1bd40*/  SHFL.IDX PT, R10, R50, 0x2, 0x181f ;  /* 0x00581f00320a7f89 */ /* 0x0088e200000e0000 */
[----:B------:R-:W-:Y:S05]  /*1bd50*/  @P1 BRA `(.L_x_2883) ;  /* 0x0000000000281947 */ /* 0x000fea0003800000 */
[----:B------:R-:W-:Y:S01]  /*1bd60*/  ULDC UR4, c[0x0][0xac8] ;  /* 0x0002b20000047ab9 */ /* 0x000fe20000000800 */
[----:B------:R-:W-:Y:S01]  /*1bd70*/  ULDC.64 UR6, c[0x0][0x208] ;  /* 0x0000820000067ab9 */ /* 0x000fe20000000a00 */
        /* <DEDUP_REMOVED lines=8> */
.L_x_2883:
[----:B------:R-:W-:Y:S05]  /*1be00*/  BSYNC B1 ;  /* 0x0000000000017941 */ /* 0x000fea0003800000 */
.L_x_2882:
[----:B0-----:R-:W-:Y:S01]  /*1be10*/  VIADD R0, R186, 0x60 ;  /* 0x00000060ba007836 */ /* 0x001fe20000000000 */
[----:B--2-4-:R-:W0:Y:S04]  /*1be20*/  SHFL.IDX PT, R4, R4, 0x3, 0x181f ;  /* 0x00781f0004047f89 */ /* 0x014e2800000e0000 */
[----:B------:R-:W-:Y:S01]  /*1be30*/  ISETP.GE.AND P0, PT, R0, R3, PT ;  /* 0x000000030000720c */ /* 0x000fe20003f06270 */
[----:B------:R-:W2:-:S12]  /*1be40*/  SHFL.IDX PT, R50, R50, 0x3, 0x181f ;  /* 0x00781f0032327f89 */ /* 0x000e9800000e0000 */
[----:B------:R-:W-:Y:S05]  /*1be50*/  @P0 BRA `(.L_x_2884) ;  /* 0x0000001800440947 */ /* 0x000fea0003800000 */
[----:B------:R-:W-:Y:S01]  /*1be60*/  ULDC UR4, c[0x0][0xac8] ;  /* 0x0002b20000047ab9 */ /* 0x000fe20000000800 */
[----:B------:R-:W-:Y:S01]  /*1be70*/  ULDC.64 UR6, c[0x0][0x208] ;  /* 0x0000820000067ab9 */ /* 0x000fe20000000a00 */
[----:B------:R-:W-:-:S13]  /*1be80*/  ISETP.GE.AND P1, PT, R189, UR4, PT ;  /* 0x00000004bd007c0c */ /* 0x000fda000bf26270 */
[----:B--2---:R-:W-:-:S04]  /*1be90*/  @!P1 LEA R8, P0, R189, R50, 0x1 ;  /* 0x00000032bd089211 */ /* 0x004fc800078008ff */
[----:B0-----:R-:W-:Y:S02]  /*1bea0*/  @!P1 LEA.HI.X R9, R189, R4, R108, 0x1, P0 ;  /* 0x00000004bd099211 */ /* 0x001fe400000f0c6c */
[----:B------:R-:W-:-:S03]  /*1beb0*/  ISETP.GE.AND P0, PT, R192, UR4, PT ;  /* 0x00000004c0007c0c */ /* 0x000fc6000bf06270 */
[----:B------:R0:W-:Y:S10]  /*1bec0*/  @!P1 ST.E.128 desc[UR6][R8.64], R28 ;  /* 0x0000001c08009985 */ /* 0x0001f4000c101d06 */
[----:B------:R-:W-:Y:S05]  /*1bed0*/  @P0 BRA `(.L_x_2884) ;  /* 0x0000001800240947 */ /* 0x000fea0003800000 */
[----:B0-----:R-:W-:Y:S01]  /*1bee0*/  LEA R8, P0, R192, R50, 0x1 ;  /* 0x00000032c0087211 */ /* 0x001fe200078008ff */
[----:B------:R-:W-:-:S03]  /*1bef0*/  ULDC.64 UR4, c[0x0][0x208] ;  /* 0x0000820000047ab9 */ /* 0x000fc60000000a00 */
[----:B------:R-:W-:-:S05]  /*1bf00*/  LEA.HI.X R9, R192, R4, R107, 0x1, P0 ;  /* 0x00000004c0097211 */ /* 0x000fca00000f0c6b */
[----:B------:R0:W-:Y:S01]  /*1bf10*/  ST.E.128 desc[UR4][R8.64], R44 ;  /* 0x0000002c08007985 */ /* 0x0001e2000c101d04 */
[----:B------:R-:W-:Y:S05]  /*1bf20*/  BRA `(.L_x_2884) ;  /* 0x0000001800107947 */ /* 0x000fea0003800000 */
.L_x_2877:
        /* <DEDUP_REMOVED lines=11> */
[----:B------:R-:W-:-:S02]  /*1bfe0*/  SHF.R.S32.HI R0, RZ, 0x1f, R195 ;  /* 0x0000001fff007819 */ /* 0x000fc400000114c3 */
[----:B------:R-:W-:Y:S01]  /*1bff0*/  IMAD.IADD R9, R9, 0x1, R11 ;  /* 0x0000000109097824 */ /* 0x000fe200078e020b */
[----:B------:R-:W-:Y:S01]  /*1c000*/  SHF.R.S32.HI R28, RZ, 0x1f, R206 ;  /* 0x0000001fff1c7819 */ /* 0x000fe200000114ce */
[----:B------:R-:W-:Y:S01]  /*1c010*/  IMAD.MOV.U32 R11, RZ, RZ, R29 ;  /* 0x000000ffff0b7224 */ /* 0x000fe200078e001d */
[----:B------:R-:W-:Y:S01]  /*1c020*/  SHF.R.S32.HI R30, RZ, 0x1f, R207 ;  /* 0x0000001fff1e7819 */ /* 0x000fe200000114cf */
[C---:B------:R-:W-:Y:S01]  /*1c030*/  IMAD.WIDE.U32 R8, R165.reuse, UR4, R8 ;  /* 0x00000004a5087c25 */ /* 0x040fe2000f8e0008 */
[----:B------:R-:W-:Y:S02]  /*1c040*/  SHF.R.S32.HI R31, RZ, 0x1f, R208 ;  /* 0x0000001fff1f7819 */ /* 0x000fe400000114d0 */
[----:B------:R-:W-:Y:S01]  /*1c050*/  SHF.R.S32.HI R32, RZ, 0x1f, R209 ;  /* 0x0000001fff207819 */ /* 0x000fe200000114d1 */
[----:B------:R-:W-:Y:S01]  /*1c060*/  IMAD R9, R165, UR5, R9 ;  /* 0x00000005a5097c24 */ /* 0x000fe2000f8e0209 */
[----:B------:R-:W-:Y:S01]  /*1c070*/  ULDC.64 UR4, c[0x0][0xb40] ;  /* 0x0002d00000047ab9 */ /* 0x000fe20000000a00 */
[----:B------:R-:W-:Y:S01]  /*1c080*/  SHF.R.S32.HI R33, RZ, 0x1f, R210 ;  /* 0x0000001fff217819 */ /* 0x000fe200000114d2 */
[----:B------:R-:W-:Y:S01]  /*1c090*/  IMAD R0, R0, UR4, RZ ;  /* 0x0000000400007c24 */ /* 0x000fe2000f8e02ff */
[----:B------:R-:W-:Y:S01]  /*1c0a0*/  SHF.R.S32.HI R34, RZ, 0x1f, R211 ;  /* 0x0000001fff227819 */ /* 0x000fe200000114d3 */
[----:B0-----:R-:W-:Y:S01]  /*1c0b0*/  @P4 IMAD.HI.U32 R10, R29, R10, RZ ;  /* 0x0000000a1d0a4227 */ /* 0x001fe200078e00ff */
[----:B------:R-:W-:-:S02]  /*1c0c0*/  SHF.R.S32.HI R35, RZ, 0x1f, R212 ;  /* 0x0000001fff237819 */ /* 0x000fc400000114d4 */
[----:B------:R-:W-:Y:S01]  /*1c0d0*/  SHF.R.S32.HI R36, RZ, 0x1f, R213 ;  /* 0x0000001fff247819 */ /* 0x000fe200000114d5 */
[C---:B------:R-:W-:Y:S01]  /*1c0e0*/  IMAD R13, R195.reuse, UR5, R0 ;  /* 0x00000005c30d7c24 */ /* 0x040fe2000f8e0200 */
[----:B------:R-:W-:Y:S01]  /*1c0f0*/  SHF.R.S32.HI R26, RZ, 0x1f, R216 ;  /* 0x0000001fff1a7819 */ /* 0x000fe200000114d8 */
[----:B------:R-:W-:Y:S01]  /*1c100*/  IMAD.WIDE.U32 R8, R195, UR4, R8 ;  /* 0x00000004c3087c25 */ /* 0x000fe2000f8e0008 */
[----:B-1----:R-:W-:Y:S01]  /*1c110*/  @P4 SHF.R.U32.HI R11, RZ, R15, R10 ;  /* 0x0000000fff0b4219 */ /* 0x002fe2000001160a */
[----:B------:R-:W-:Y:S01]  /*1c120*/  ULDC.64 UR4, c[0x0][0xb48] ;  /* 0x0002d20000047ab9 */ /* 0x000fe20000000a00 */
[----:B------:R-:W-:Y:S01]  /*1c130*/  SHF.R.S32.HI R21, RZ, 0x1f, R217 ;  /* 0x0000001fff157819 */ /* 0x000fe200000114d9 */
[----:B------:R-:W-:Y:S01]  /*1c140*/  IMAD.IADD R9, R9, 0x1, R13 ;  /* 0x0000000109097824 */ /* 0x000fe200078e020d */
[----:B------:R-:W-:Y:S02]  /*1c150*/  IADD3 R13, -R11, RZ, RZ ;  /* 0x000000ff0b0d7210 */ /* 0x000fe40007ffe1ff */
[----:B------:R-:W-:Y:S01]  /*1c160*/  SHF.R.S32.HI R0, RZ, 0x1f, R11 ;  /* 0x0000001fff007819 */ /* 0x000fe2000001140b */
[----:B------:R-:W-:-:S04]  /*1c170*/  IMAD.WIDE.U32 R8, R200, UR4, R8 ;  /* 0x00000004c8087c25 */ /* 0x000fc8000f8e0008 */
[----:B------:R-:W-:Y:S02]  /*1c180*/  IMAD R13, R4, R13, R29 ;  /* 0x0000000d040d7224 */ /* 0x000fe400078e021d */
[----:B------:R-:W-:Y:S02]  /*1c190*/  IMAD R0, R0, UR6, RZ ;  /* 0x0000000600007c24 */ /* 0x000fe4000f8e02ff */
        /* <DEDUP_REMOVED lines=15> */
[----:B------:R0:W-:Y:S01]  /*1c290*/  SYNCS.ARRIVE.TRANS64.RED.A1T0 RZ, [R10+URZ], RZ ;  /* 0x000000ff0aff79a7 */ /* 0x0001e2000810043f */
[----:B------:R0:W1:Y:S04]  /*1c2a0*/  SHFL.IDX PT, R8, R0, RZ, 0x1c1f ;  /* 0x001c1fff00087589 */ /* 0x00006800000e0000 */
[----:B------:R0:W2:Y:S01]  /*1c2b0*/  SHFL.IDX PT, R9, R4, RZ, 0x1c1f ;  /* 0x001c1fff04097589 */ /* 0x0000a200000e0000 */
[----:B------:R-:W-:Y:S05]  /*1c2c0*/  @P0 BRA `(.L_x_2886) ;  /* 0x0000000400040947 */ /* 0x000fea0003800000 */
[----:B------:R-:W-:Y:S01]  /*1c2d0*/  ULDC UR4, c[0x0][0xac8] ;  /* 0x0002b20000047ab9 */ /* 0x000fe20000000800 */
[----:B------:R-:W-:Y:S01]  /*1c2e0*/  ULDC.64 UR6, c[0x0][0x208] ;  /* 0x0000820000067ab9 */ /* 0x000fe20000000a00 */
        /* <DEDUP_REMOVED lines=63> */
.L_x_2886:
[----:B------:R-:W-:Y:S05]  /*1c6e0*/  BSYNC B1 ;  /* 0x0000000000017941 */ /* 0x000fea0003800000 */
.L_x_2885:
[----:B------:R-:W-:Y:S01]  /*1c6f0*/  ISETP.GE.AND P0, PT, R24, R3, PT ;  /* 0x000000031800720c */ /* 0x000fe20003f06270 */
[----:B--23--:R2:W3:Y:S04]  /*1c700*/  SHFL.IDX PT, R9, R4, 0x1, 0x1c1f ;  /* 0x003c1f0004097f89 */ /* 0x00c4e800000e0000 */
[----:B-1----:R2:W1:Y:S08]  /*1c710*/  SHFL.IDX PT, R8, R0, 0x1, 0x1c1f ;  /* 0x003c1f0000087f89 */ /* 0x00247000000e0000 */
[----:B--2---:R-:W-:Y:S05]  /*1c720*/  @P0 BRA `(.L_x_2884) ;  /* 0x0000001000100947 */ /* 0x004fea0003800000 */
[----:B------:R-:W-:Y:S01]  /*1c730*/  ULDC UR4, c[0x0][0xac8] ;  /* 0x0002b20000047ab9 */ /* 0x000fe20000000800 */
[----:B------:R-:W-:Y:S01]  /*1c740*/  ULDC.64 UR6, c[0x0][0x208] ;  /* 0x0000820000067ab9 */ /* 0x000fe20000000a00 */
        /* <DEDUP_REMOVED lines=31> */
[----:B------:R-:W-:Y:S02]  /*1c940*/  ISETP.GE.AND P4, PT, R207, UR4, PT ;  /* 0x00000004cf007c0c */ /* 0x000fe4000bf86270 */
[-C--:B------:R-:W-:Y:S01]  /*1c950*/  @!P1 LEA.HI.X R13, R210, R9.reuse, R33, 0x2, P5 ;  /* 0x00000009d20d9211 */ /* 0x080fe200028f1421 */
[----:B------:R-:W-:Y:S01]  /*1c960*/  @!P0 ST.E.64 desc[UR6][R10.64], R50 ;  /* 0x000000320a008985 */ /* 0x000fe2000c101b06 */
[----:B------:R-:W-:Y:S02]  /*1c970*/  @!P2 LEA.HI.X R15, R209, R9, R32, 0x2, P6 ;  /* 0x00000009d10fa211 */ /* 0x000fe400030f1420 */
[----:B------:R-:W-:Y:S01]  /*1c980*/  ISETP.GE.AND P0, PT, R204, UR4, PT ;  /* 0x00000004cc007c0c */ /* 0x000fe2000bf06270 */
[----:B------:R0:W-:Y:S01]  /*1c990*/  @!P1 ST.E.64 desc[UR6][R12.64], R54 ;  /* 0x000000360c009985 */ /* 0x0001e2000c101b06 */
[----:B------:R-:W-:Y:S02]  /*1c9a0*/  ISETP.GE.AND P1, PT, R205, UR4, PT ;  /* 0x00000004cd007c0c */ /* 0x000fe4000bf26270 */
[----:B--2---:R-:W-:Y:S01]  /*1c9b0*/  @!P3 LEA R20, P5, R208, R8, 0x2 ;  /* 0x00000008d014b211 */ /* 0x004fe200078a10ff */
[----:B------:R1:W-:Y:S01]  /*1c9c0*/  @!P2 ST.E.64 desc[UR6][R14.64], R58 ;  /* 0x0000003a0e00a985 */ /* 0x0003e2000c101b06 */
[----:B------:R-:W-:-:S02]  /*1c9d0*/  ISETP.GE.AND P2, PT, R206, UR4, PT ;  /* 0x00000004ce007c0c */ /* 0x000fc4000bf46270 */
[CC--:B---3--:R-:W-:Y:S02]  /*1c9e0*/  @!P4 LEA R24, P6, R207.reuse, R8.reuse, 0x2 ;  /* 0x00000008cf18c211 */ /* 0x0c8fe400078c10ff */
[-C--:B------:R-:W-:Y:S02]  /*1c9f0*/  @!P3 LEA.HI.X R21, R208, R9.reuse, R31, 0x2, P5 ;  /* 0x00000009d015b211 */ /* 0x080fe400028f141f */
[----:B------:R-:W-:Y:S02]  /*1ca00*/  @!P4 LEA.HI.X R25, R207, R9, R30, 0x2, P6 ;  /* 0x00000009cf19c211 */ /* 0x000fe400030f141e */
[----:B------:R-:W-:Y:S01]  /*1ca10*/  ISETP.GE.AND P5, PT, R203, UR4, PT ;  /* 0x00000004cb007c0c */ /* 0x000fe2000bfa6270 */
[----:B------:R2:W-:Y:S01]  /*1ca20*/  @!P3 ST.E.64 desc[UR6][R20.64], R62 ;  /* 0x0000003e1400b985 */ /* 0x0005e2000c101b06 */
[----:B0-----:R-:W-:-:S03]  /*1ca30*/  @!P1 LEA R12, P6, R205, R8, 0x2 ;  /* 0x00000008cd0c9211 */ /* 0x001fc600078c10ff */
[-C--:B------:R-:W-:Y:S01]  /*1ca40*/  @!P2 LEA R10, P3, R206, R8.reuse, 0x2 ;  /* 0x00000008ce0aa211 */ /* 0x080fe200078610ff */
[----:B------:R2:W-:Y:S01]  /*1ca50*/  @!P4 ST.E.64 desc[UR6][R24.64], R66 ;  /* 0x000000421800c985 */ /* 0x0005e2000c101b06 */
[-C--:B-1----:R-:W-:Y:S02]  /*1ca60*/  @!P0 LEA R14, P4, R204, R8.reuse, 0x2 ;  /* 0x00000008cc0e8211 */ /* 0x082fe400078810ff */
[-C--:B------:R-:W-:Y:S02]  /*1ca70*/  @!P2 LEA.HI.X R11, R206, R9.reuse, R28, 0x2, P3 ;  /* 0x00000009ce0ba211 */ /* 0x080fe400018f141c */
[-C--:B------:R-:W-:Y:S02]  /*1ca80*/  @!P1 LEA.HI.X R13, R205, R9.reuse, R229, 0x2, P6 ;  /* 0x00000009cd0d9211 */ /* 0x080fe400030f14e5 */
[----:B------:R-:W-:Y:S01]  /*1ca90*/  @!P0 LEA.HI.X R15, R204, R9, R228, 0x2, P4 ;  /* 0x00000009cc0f8211 */ /* 0x000fe200020f14e4 */
[----:B------:R2:W-:Y:S01]  /*1caa0*/  @!P2 ST.E.64 desc[UR6][R10.64], R70 ;  /* 0x000000460a00a985 */ /* 0x0005e2000c101b06 */
[----:B------:R-:W-:-:S03]  /*1cab0*/  @!P5 LEA R26, P3, R203, R8, 0x2 ;  /* 0x00000008cb1ad211 */ /* 0x000fc600078610ff */
[----:B------:R2:W-:Y:S01]  /*1cac0*/  @!P1 ST.E.64 desc[UR6][R12.64], R74 ;  /* 0x0000004a0c009985 */ /* 0x0005e2000c101b06 */
[----:B------:R-:W-:-:S03]  /*1cad0*/  @!P5 LEA.HI.X R27, R203, R9, R227, 0x2, P3 ;  /* 0x00000009cb1bd211 */ /* 0x000fc600018f14e3 */
[----:B------:R2:W-:Y:S01]  /*1cae0*/  @!P0 ST.E.64 desc[UR6][R14.64], R78 ;  /* 0x0000004e0e008985 */ /* 0x0005e2000c101b06 */
[----:B------:R-:W-:-:S03]  /*1caf0*/  ISETP.GE.AND P0, PT, R202, UR4, PT ;  /* 0x00000004ca007c0c */ /* 0x000fc6000bf06270 */
[----:B------:R2:W-:Y:S10]  /*1cb00*/  @!P5 ST.E.64 desc[UR6][R26.64], R82 ;  /* 0x000000521a00d985 */ /* 0x0005f4000c101b06 */
[----:B------:R-:W-:Y:S05]  /*1cb10*/  @P0 BRA `(.L_x_2884) ;  /* 0x0000000c00140947 */ /* 0x000fea0003800000 */
[----:B------:R-:W-:Y:S01]  /*1cb20*/  LEA R8, P0, R202, R8, 0x2 ;  /* 0x00000008ca087211 */ /* 0x000fe200078010ff */
[----:B------:R-:W-:-:S03]  /*1cb30*/  ULDC.64 UR4, c[0x0][0x208] ;  /* 0x0000820000047ab9 */ /* 0x000fc60000000a00 */
[----:B------:R-:W-:-:S05]  /*1cb40*/  LEA.HI.X R9, R202, R9, R226, 0x2, P0 ;  /* 0x00000009ca097211 */ /* 0x000fca00000f14e2 */
[----:B------:R4:W-:Y:S01]  /*1cb50*/  ST.E.64 desc[UR4][R8.64], R86 ;  /* 0x0000005608007985 */ /* 0x0009e2000c101b04 */
[----:B------:R-:W-:Y:S05]  /*1cb60*/  BRA `(.L_x_2884) ;  /* 0x0000000c00007947 */ /* 0x000fea0003800000 */
.L_x_2875:
[----:B------:R-:W-:Y:S01]  /*1cb70*/  ULDC.64 UR6, c[0x0][0xc08] ;  /* 0x0003020000067ab9 */ /* 0x000fe20000000a00 */
[----:B------:R-:W-:Y:S01]  /*1cb80*/  ULDC.64 UR4, c[0x0][0xc00] ;  /* 0x0003000000047ab9 */ /* 0x000fe20000000a00 */
[----:B------:R-:W-:Y:S01]  /*1cb90*/  ISETP.NE.U32.AND P1, PT, RZ, UR6, PT ;  /* 0x00000006ff007c0c */ /* 0x000fe2000bf25070 */
[----:B------:R-:W-:Y:S01]  /*1cba0*/  IMAD.MOV.U32 R3, RZ, RZ, RZ ;  /* 0x000000ffff037224 */ /* 0x000fe200078e00ff */
[----:B------:R-:W-:Y:S01]  /*1cbb0*/  IADD3 R8, P2, R196, UR4, RZ ;  /* 0x00000004c4087c10 */ /* 0x000fe2000ff5e0ff */
[----:B------:R-:W-:Y:S01]  /*1cbc0*/  ULDC.64 UR8, c[0x0][0x208] ;  /* 0x0000820000087ab9 */ /* 0x000fe20000000a00 */
[----:B------:R-:W-:Y:S02]  /*1cbd0*/  ISETP.NE.AND.EX P1, PT, RZ, UR7, PT, P1 ;  /* 0x00000007ff007c0c */ /* 0x000fe4000bf25310 */
[----:B------:R-:W-:Y:S01]  /*1cbe0*/  IADD3.X R9, R197, UR5, RZ, P2, !PT ;  /* 0x00000005c5097c10 */ /* 0x000fe200097fe4ff */
[----:B------:R-:W3:Y:S01]  /*1cbf0*/  S2R R33, SR_TID.X ;  /* 0x0000000000217919 */ /* 0x000ee20000002100 */
[----:B------:R-:W-:-:S04]  /*1cc00*/  ISETP.NE.U32.AND P0, PT, RZ, UR4, PT ;  /* 0x00000004ff007c0c */ /* 0x000fc8000bf05070 */
[----:B------:R-:W-:-:S05]  /*1cc10*/  ISETP.NE.AND.EX P0, PT, RZ, UR5, PT, P0 ;  /* 0x00000005ff007c0c */ /* 0x000fca000bf05300 */
[----:B------:R-:W-:-:S04]  /*1cc20*/  @P1 IADD3 R196, P2, R196, UR6, RZ ;  /* 0x00000006c4c41c10 */ /* 0x000fc8000ff5e0ff */
[----:B------:R-:W-:Y:S02]  /*1cc30*/  @P1 IADD3.X R197, R197, UR7, RZ, P2, !PT ;  /* 0x00000007c5c51c10 */ /* 0x000fe400097fe4ff */
[----:B------:R-:W-:Y:S01]  /*1cc40*/  ISETP.NE.AND P2, PT, R194, RZ, PT ;  /* 0x000000ffc200720c */ /* 0x000fe20003f45270 */
[----:B------:R-:W-:Y:S01]  /*1cc50*/  ULDC UR4, c[0x0][0xa88] ;  /* 0x0002a20000047ab9 */ /* 0x000fe20000000800 */
[----:B------:R0:W5:Y:S01]  /*1cc60*/  @P0 LDG.E R3, desc[UR8][R8.64] ;  /* 0x0000000808030981 */ /* 0x000162000c1e1900 */
[----:B------:R-:W-:-:S06]  /*1cc70*/  IMAD.U32 R0, RZ, RZ, UR4 ;  /* 0x00000004ff007e24 */ /* 0x000fcc000f8e00ff */
[----:B------:R0:W5:Y:S04]  /*1cc80*/  @P1 LDG.E R0, desc[UR8][R196.64] ;  /* 0x00000008c4001981 */ /* 0x000168000c1e1900 */
[----:B------:R-:W1:Y:S01]  /*1cc90*/  @!P2 LDC R194, c[0x0][0xad4] ;  /* 0x0002b500ffc2ab82 */ /* 0x000e620000000800 */
[----:B---3--:R-:W-:-:S05]  /*1cca0*/  VIADD R4, R33, 0xffffff80 ;  /* 0xffffff8021047836 */ /* 0x008fca0000000000 */
[----:B------:R-:W-:Y:S02]  /*1ccb0*/  ISETP.GT.AND P3, PT, R4, 0x7f, PT ;  /* 0x0000007f0400780c */ /* 0x000fe40003f64270 */
[----:B-1----:R-:W-:Y:S01]  /*1ccc0*/  ISETP.GT.AND P2, PT, R194, 0x1, PT ;  /* 0x00000001c200780c */ /* 0x002fe20003f44270 */
[----:B0-----:R-:W-:-:S12]  /*1ccd0*/  @P1 BRA `(.L_x_2887) ;  /* 0x0000000000141947 */ /* 0x001fd80003800000 */
[----:B------:R-:W-:Y:S05]  /*1cce0*/  @!P0 BRA `(.L_x_2887) ;  /* 0x0000000000108947 */ /* 0x000fea0003800000 */
[----:B------:R-:W-:Y:S02]  /*1ccf0*/  ULDC.64 UR4, c[0x0][0x208] ;  /* 0x0000820000047ab9 */ /* 0x000fe40000000a00 */
[----:B------:R-:W3:Y:S04]  /*1cd00*/  LDG.E R11, desc[UR4][R8.64] ;  /* 0x00000004080b7981 */ /* 0x000ee8000c1e1900 */
[----:B-----5:R-:W3:Y:S02]  /*1cd10*/  LDG.E R0, desc[UR4][R8.64+0x4] ;  /* 0x0000040408007981 */ /* 0x020ee4000c1e1900 */
[----:B---3--:R-:W-:-:S07]  /*1cd20*/  IMAD.IADD R0, R0, 0x1, -R11 ;  /* 0x0000000100007824 */ /* 0x008fce00078e0a0b */
.L_x_2887:
        /* <DEDUP_REMOVED lines=15> */
[----:B------:R-:W-:Y:S01]  /*1ce20*/  SEL R26, R26, 0x978, P0 ;  /* 0x000009781a1a7807 */ /* 0x000fe20000000000 */
[----:B------:R-:W-:-:S04]  /*1ce30*/  ULDC.64 UR4, c[0x0][0x208] ;  /* 0x0000820000047ab9 */ /* 0x000fc80000000a00 */
[----:B------:R-:W1:Y:S08]  /*1ce40*/  LDC.64 R20, c[0x0][R26+0x220] ;  /* 0x000088001a147b82 */ /* 0x000e700000000a00 */
[----:B------:R-:W4:Y:S08]  /*1ce50*/  LDC.64 R24, c[0x0][R26+0x218] ;  /* 0x000086001a187b82 */ /* 0x000f300000000a00 */
[----:B------:R-:W3:Y:S08]  /*1ce60*/  LDC.64 R12, c[0x0][R26+0x228] ;  /* 0x00008a001a0c7b82 */ /* 0x000ef00000000a00 */
[----:B------:R-:W5:Y:S08]  /*1ce70*/  @P1 LDC R4, c[0x0][0xbec] ;  /* 0x0002fb00ff041b82 */ /* 0x000f700000000800 */
[----:B------:R-:W2:Y:S08]  /*1ce80*/  LDC.64 R10, c[0x0][R26+0x210] ;  /* 0x000084001a0a7b82 */ /* 0x000eb00000000a00 */
[----:B------:R-:W3:Y:S01]  /*1ce90*/  @P1 LDC R31, c[0x0][0xbf0] ;  /* 0x0002fc00ff1f1b82 */ /* 0x000ee20000000800 */
[----:B-----5:R-:W-:-:S07]  /*1cea0*/  @P1 IMAD.HI.U32 R4, R33, R4, RZ ;  /* 0x0000000421041227 */ /* 0x020fce00078e00ff */
[----:B0-----:R-:W0:Y:S01]  /*1ceb0*/  @!P0 LDC R8, c[0x0][0xb50] ;  /* 0x0002d400ff088b82 */ /* 0x001e220000000800 */
[-C--:B-1----:R-:W-:Y:S02]  /*1cec0*/  IMAD R21, R21, R195.reuse, RZ ;  /* 0x000000c315157224 */ /* 0x082fe400078e02ff */
[----:B------:R-:W-:-:S05]  /*1ced0*/  IMAD.WIDE.U32 R14, R20, R195, RZ ;  /* 0x000000c3140e7225 */ /* 0x000fca00078e00ff */
[----:B------:R-:W1:Y:S01]  /*1cee0*/  @!P0 LDC R9, c[0x0][0xb54] ;  /* 0x0002d500ff098b82 */ /* 0x000e620000000800 */
[-C--:B----4-:R-:W-:Y:S02]  /*1cef0*/  IMAD R29, R25, R165.reuse, RZ ;  /* 0x000000a5191d7224 */ /* 0x090fe400078e02ff */
[----:B------:R-:W-:Y:S01]  /*1cf00*/  IMAD.WIDE.U32 R24, R24, R165, RZ ;  /* 0x000000a518187225 */ /* 0x000fe200078e00ff */
[----:B---3--:R-:W-:-:S03]  /*1cf10*/  @P1 SHF.R.U32.HI R27, RZ, R31, R4 ;  /* 0x0000001fff1b1219 */ /* 0x008fc60000011604 */
        /* <DEDUP_REMOVED lines=11> */
[----:B------:R-:W-:Y:S02]  /*1cfd0*/  IADD3 R12, P0, P1, R27, R24, R12 ;  /* 0x000000181b0c7210 */ /* 0x000fe4000791e00c */
[----:B------:R-:W-:Y:S02]  /*1cfe0*/  SHF.R.S32.HI R27, RZ, 0x1f, R27 ;  /* 0x0000001fff1b7819 */ /* 0x000fe4000001141b */
[----:B------:R-:W-:Y:S02]  /*1cff0*/  SHF.R.S32.HI R21, RZ, 0x1f, R15 ;  /* 0x0000001fff157819 */ /* 0x000fe4000001140f */
[----:B------:R-:W-:Y:S01]  /*1d000*/  IADD3.X R13, R27, R4, R25, P0, P1 ;  /* 0x000000041b0d7210 */ /* 0x000fe200007e2419 */
[----:B--2---:R-:W-:-:S04]  /*1d010*/  IMAD R4, R11, R15, RZ ;  /* 0x0000000f0b047224 */ /* 0x004fc800078e02ff */
[C---:B------:R-:W-:Y:S02]  /*1d020*/  IMAD R21, R10.reuse, R21, R4 ;  /* 0x000000150a157224 */ /* 0x040fe400078e0204 */
[----:B------:R-:W-:-:S04]  /*1d030*/  IMAD.WIDE.U32 R10, R10, R15, R12 ;  /* 0x0000000f0a0a7225 */ /* 0x000fc800078e000c */
[----:B------:R-:W-:Y:S01]  /*1d040*/  IMAD.IADD R4, R11, 0x1, R21 ;  /* 0x000000010b047824 */ /* 0x000fe200078e0215 */
[----:B0-----:R-:W-:Y:S01]  /*1d050*/  LEA R8, P0, R10, R8, 0x2 ;  /* 0x000000080a087211 */ /* 0x001fe200078010ff */
[----:B------:R-:W-:-:S03]  /*1d060*/  IMAD.MOV.U32 R11, RZ, RZ, -0x800000 ;  /* 0xff800000ff0b7424 */ /* 0x000fc600078e00ff */
[----:B-1----:R-:W-:-:S05]  /*1d070*/  LEA.HI.X R9, R10, R9, R4, 0x2, P0 ;  /* 0x000000090a097211 */ /* 0x002fca00000f1404 */
[----:B------:R0:W-:Y:S04]  /*1d080*/  STG.E desc[UR4][R8.64], R11 ;  /* 0x0000000b08007986 */ /* 0x0001e8000c101904 */
.L_x_2889:
[----:B------:R-:W-:Y:S05]  /*1d090*/  BSYNC B1 ;  /* 0x0000000000017941 */ /* 0x000fea0003800000 */
.L_x_2888:
[----:B------:R-:W-:Y:S05]  /*1d0a0*/  @P2 BRA `(.L_x_2884) ;  /* 0x0000000400b02947 */ /* 0x000fea0003800000 */
[----:B------:R-:W1:Y:S01]  /*1d0b0*/  LDC R15, c[0x0][0xbe8] ;  /* 0x0002fa00ff0f7b82 */ /* 0x000e620000000800 */
[----:B------:R-:W-:Y:S01]  /*1d0c0*/  ULDC.64 UR4, c[0x0][0xaa0] ;  /* 0x0002a80000047ab9 */ /* 0x000fe20000000a00 */
[----:B------:R-:W-:Y:S01]  /*1d0d0*/  ULDC.64 UR6, c[0x0][0xaf0] ;  /* 0x0002bc0000067ab9 */ /* 0x000fe20000000a00 */
[----:B------:R-:W-:Y:S01]  /*1d0e0*/  IMAD R4, R28, UR4, RZ ;  /* 0x000000041c047c24 */ /* 0x000fe2000f8e02ff */
[----:B------:R-:W-:Y:S01]  /*1d0f0*/  BSSY B1, `(.L_x_2890) ;  /* 0x000003a000017945 */ /* 0x000fe20003800000 */
[C---:B0-----:R-:W-:Y:S01]  /*1d100*/  IMAD.WIDE.U32 R8, R3.reuse, UR4, RZ ;  /* 0x0000000403087c25 */ /* 0x041fe2000f8e00ff */
[----:B------:R-:W-:Y:S02]  /*1d110*/  SHF.R.S32.HI R12, RZ, 0x1f, R192 ;  /* 0x0000001fff0c7819 */ /* 0x000fe400000114c0 */
[----:B------:R-:W-:Y:S01]  /*1d120*/  SHF.R.S32.HI R14, RZ, 0x1f, R189 ;  /* 0x0000001fff0e7819 */ /* 0x000fe200000114bd */
[----:B------:R-:W-:Y:S01]  /*1d130*/  IMAD R11, R3, UR5, R4 ;  /* 0x00000005030b7c24 */ /* 0x000fe2000f8e0204 */
[----:B------:R-:W-:Y:S01]  /*1d140*/  ULDC.64 UR4, c[0x0][0xae8] ;  /* 0x0002ba0000047ab9 */ /* 0x000fe20000000a00 */
[----:B------:R-:W-:-:S02]  /*1d150*/  IMAD R3, R193, 0x20, R221 ;  /* 0x00000020c1037824 */ /* 0x000fc400078e02dd */
[----:B------:R-:W-:Y:S02]  /*1d160*/  IMAD.IADD R9, R9, 0x1, R11 ;  /* 0x0000000109097824 */ /* 0x000fe400078e020b */
[----:B------:R-:W-:Y:S02]  /*1d170*/  IMAD.IADD R13, R186, 0x1, R3 ;  /* 0x00000001ba0d7824 */ /* 0x000fe400078e0203 */
[----:B------:R-:W-:-:S04]  /*1d180*/  IMAD.WIDE.U32 R8, R165, UR4, R8 ;  /* 0x00000004a5087c25 */ /* 0x000fc8000f8e0008 */
[----:B------:R-:W-:Y:S02]  /*1d190*/  IMAD.MOV.U32 R3, RZ, RZ, R13 ;  /* 0x000000ffff037224 */ /* 0x000fe400078e000d */
[----:B------:R-:W-:Y:S01]  /*1d1a0*/  IMAD R9, R165, UR5, R9 ;  /* 0x00000005a5097c24 */ /* 0x000fe2000f8e0209 */
[----:B-1----:R-:W-:Y:S01]  /*1d1b0*/  ISETP.NE.AND P0, PT, R15, 0x1, PT ;  /* 0x000000010f00780c */ /* 0x002fe20003f05270 */
[----:B------:R-:W-:Y:S01]  /*1d1c0*/  ULDC.64 UR4, c[0x0][0xae0] ;  /* 0x0002b80000047ab9 */ /* 0x000fe20000000a00 */
[----:B------:R-:W-:Y:S02]  /*1d1d0*/  IMAD.IADD R186, R221, 0x1, R186 ;  /* 0x00000001ddba7824 */ /* 0x000fe400078e02ba */
[----:B------:R-:W-:-:S09]  /*1d1e0*/  IMAD.WIDE.U32 R8, R195, UR6, R8 ;  /* 0x00000006c3087c25 */ /* 0x000fd2000f8e0008 */
[----:B------:R-:W0:Y:S08]  /*1d1f0*/  @P0 LDC R10, c[0x0][0xbec] ;  /* 0x0002fb00ff0a0b82 */ /* 0x000e300000000800 */
[----:B------:R-:W1:Y:S01]  /*1d200*/  @P0 LDC R21, c[0x0][0xbf0] ;  /* 0x0002fc00ff150b82 */ /* 0x000e620000000800 */
[----:B0-----:R-:W-:-:S04]  /*1d210*/  @P0 IMAD.HI.U32 R4, R13, R10, RZ ;  /* 0x0000000a0d040227 */ /* 0x001fc800078e00ff */
[----:B------:R-:W-:Y:S01]  /*1d220*/  IMAD R10, R220, UR6, RZ ;  /* 0x00000006dc0a7c24 */ /* 0x000fe2000f8e02ff */
[----:B-1----:R-:W-:-:S03]  /*1d230*/  @P0 SHF.R.U32.HI R3, RZ, R21, R4 ;  /* 0x00000015ff030219 */ /* 0x002fc60000011604 */
[----:B------:R-:W-:Y:S01]  /*1d240*/  IMAD R11, R195, UR7, R10 ;  /* 0x00000007c30b7c24 */ /* 0x000fe2000f8e020a */
[--C-:B------:R-:W-:Y:S01]  /*1d250*/  SHF.R.S32.HI R4, RZ, 0x1f, R3.reuse ;  /* 0x0000001fff047819 */ /* 0x100fe20000011403 */
        /* <DEDUP_REMOVED lines=9> */
[----:B------:R-:W-:Y:S02]  /*1d2f0*/  IMAD R4, R3, UR4, RZ ;  /* 0x0000000403047c24 */ /* 0x000fe4000f8e02ff */
[----:B------:R-:W-:Y:S02]  /*1d300*/  IMAD R15, R0, R15, RZ ;  /* 0x0000000f000f7224 */ /* 0x000fe400078e02ff */
[----:B------:R-:W-:-:S02]  /*1d310*/  IMAD R3, R11, UR5, R4 ;  /* 0x000000050b037c24 */ /* 0x000fc4000f8e0204 */
[----:B------:R-:W-:Y:S01]  /*1d320*/  IMAD.WIDE.U32 R8, R11, UR4, R8 ;  /* 0x000000040b087c25 */ /* 0x000fe2000f8e0008 */
[C---:B------:R-:W-:Y:S01]  /*1d330*/  ISETP.GE.AND P2, PT, R186.reuse, R15, PT ;  /* 0x0000000fba00720c */ /* 0x040fe20003f46270 */
[----:B------:R-:W-:Y:S02]  /*1d340*/  ULDC.64 UR4, c[0x0][0xa80] ;  /* 0x0002a00000047ab9 */ /* 0x000fe40000000a00 */
[----:B------:R-:W-:Y:S01]  /*1d350*/  VIADD R0, R186, 0x20 ;  /* 0x00000020ba007836 */ /* 0x000fe20000000000 */
[----:B------:R-:W-:Y:S01]  /*1d360*/  LEA R4, P3, R8, UR4, 0x1 ;  /* 0x0000000408047c11 */ /* 0x000fe2000f8608ff */
[----:B------:R-:W-:-:S03]  /*1d370*/  IMAD.IADD R3, R9, 0x1, R3 ;  /* 0x0000000109037824 */ /* 0x000fc600078e0203 */
[-C--:B------:R-:W-:Y:S01]  /*1d380*/  ISETP.GE.AND P1, PT, R0, R15.reuse, PT ;  /* 0x0000000f0000720c */ /* 0x080fe20003f26270 */
[----:B------:R-:W-:Y:S01]  /*1d390*/  VIADD R0, R186, 0x40 ;  /* 0x00000040ba007836 */ /* 0x000fe20000000000 */
[----:B------:R-:W-:Y:S02]  /*1d3a0*/  LEA.HI.X R3, R8, UR5, R3, 0x1, P3 ;  /* 0x0000000508037c11 */ /* 0x000fe400098f0c03 */
[----:B------:R0:W1:Y:S02]  /*1d3b0*/  SHFL.IDX PT, R8, R4, RZ, 0x181f ;  /* 0x00181fff04087589 */ /* 0x00006400000e0000 */
[----:B------:R-:W-:Y:S02]  /*1d3c0*/  ISETP.GE.AND P0, PT, R0, R15, PT ;  /* 0x0000000f0000720c */ /* 0x000fe40003f06270 */
[----:B------:R0:W3:Y:S01]  /*1d3d0*/  SHFL.IDX PT, R0, R3, RZ, 0x181f ;  /* 0x00181fff03007589 */ /* 0x0000e200000e0000 */
[----:B------:R-:W-:Y:S10]  /*1d3e0*/  @P2 BRA `(.L_x_2891) ;  /* 0x0000000000282947 */ /* 0x000ff40003800000 */
[----:B------:R-:W-:Y:S01]  /*1d3f0*/  ULDC UR4, c[0x0][0xac8] ;  /* 0x0002b20000047ab9 */ /* 0x000fe20000000800 */
[----:B------:R-:W-:Y:S01]  /*1d400*/  ULDC.64 UR6, c[0x0][0x208] ;  /* 0x0000820000067ab9 */ /* 0x000fe20000000a00 */
[----:B------:R-:W-:Y:S02]  /*1d410*/  ISETP.GE.AND P4, PT, R189, UR4, PT ;  /* 0x00000004bd007c0c */ /* 0x000fe4000bf86270 */
[----:B------:R-:W-:-:S11]  /*1d420*/  ISETP.GE.AND P5, PT, R192, UR4, PT ;  /* 0x00000004c0007c0c */ /* 0x000fd6000bfa6270 */
[CC--:B-1----:R-:W-:Y:S02]  /*1d430*/  @!P4 LEA R10, P2, R189.reuse, R8.reuse, 0x1 ;  /* 0x00000008bd0ac211 */ /* 0x0c2fe400078408ff */
[C---:B------:R-:W-:Y:S02]  /*1d440*/  @!P5 LEA R8, P3, R192.reuse, R8, 0x1 ;  /* 0x00000008c008d211 */ /* 0x040fe400078608ff */
[-C--:B---3--:R-:W-:Y:S02]  /*1d450*/  @!P4 LEA.HI.X R11, R189, R0.reuse, R14, 0x1, P2 ;  /* 0x00000000bd0bc211 */ /* 0x088fe400010f0c0e */
[----:B------:R-:W-:-:S03]  /*1d460*/  @!P5 LEA.HI.X R9, R192, R0, R12, 0x1, P3 ;  /* 0x00000000c009d211 */ /* 0x000fc600018f0c0c */
[----:B------:R1:W-:Y:S04]  /*1d470*/  @!P4 ST.E.128 desc[UR6][R10.64], RZ ;  /* 0x000000ff0a00c985 */ /* 0x0003e8000c101d06 */
[----:B------:R1:W-:Y:S02]  /*1d480*/  @!P5 ST.E.128 desc[UR6][R8.64], RZ ;  /* 0x000000ff0800d985 */ /* 0x0003e4000c101d06 */
.L_x_2891:
[----:B------:R-:W-:Y:S05]  /*1d490*/  BSYNC B1 ;  /* 0x0000000000017941 */ /* 0x000fea0003800000 */
.L_x_2890:
[----:B---3--:R3:W0:Y:S01]  /*1d4a0*/  SHFL.IDX PT, R0, R3, 0x1, 0x181f ;  /* 0x00381f0003007f89 */ /* 0x00862200000e0000 */
[----:B------:R-:W-:Y:S03]  /*1d4b0*/  BSSY B1, `(.L_x_2892) ;  /* 0x000000d000017945 */ /* 0x000fe60003800000 */
[----:B-1----:R3:W1:Y:S01]  /*1d4c0*/  SHFL.IDX PT, R8, R4, 0x1, 0x181f ;  /* 0x00381f0004087f89 */ /* 0x00266200000e0000 */
        /* <DEDUP_REMOVED lines=11> */
.L_x_2893:
[----:B------:R-:W-:Y:S05]  /*1d580*/  BSYNC B1 ;  /* 0x0000000000017941 */ /* 0x000fea0003800000 */
.L_x_2892:
[----:B0-----:R0:W0:Y:S01]  /*1d590*/  SHFL.IDX PT, R0, R3, 0x2, 0x181f ;  /* 0x00581f0003007f89 */ /* 0x00102200000e0000 */
[----:B------:R-:W-:Y:S03]  /*1d5a0*/  BSSY B1, `(.L_x_2894) ;  /* 0x000000d000017945 */ /* 0x000fe60003800000 */
[----:B-1----:R1:W0:Y:S01]  /*1d5b0*/  SHFL.IDX PT, R8, R4, 0x2, 0x181f ;  /* 0x00581f0004087f89 */ /* 0x00222200000e0000 */
[----:B------:R-:W-:Y:S05]  /*1d5c0*/  @P0 BRA `(.L_x_2895) ;  /* 0x0000000000280947 */ /* 0x000fea0003800000 */
[----:B------:R-:W-:Y:S01]  /*1d5d0*/  ULDC UR4, c[0x0][0xac8] ;  /* 0x0002b20000047ab9 */ /* 0x000fe20000000800 */
[----:B------:R-:W-:Y:S01]  /*1d5e0*/  ULDC.64 UR6, c[0x0][0x208] ;  /* 0x0000820000067ab9 */ /* 0x000fe20000000a00 */
        /* <DEDUP_REMOVED lines=8> */
.L_x_2895:
[----:B------:R-:W-:Y:S05]  /*1d670*/  BSYNC B1 ;  /* 0x0000000000017941 */ /* 0x000fea0003800000 */
.L_x_2894:
[----:B0-----:R-:W-:Y:S01]  /*1d680*/  VIADD R0, R186, 0x60 ;  /* 0x00000060ba007836 */ /* 0x001fe20000000000 */
[----:B---3--:R-:W0:Y:S04]  /*1d690*/  SHFL.IDX PT, R3, R3, 0x3, 0x181f ;  /* 0x00781f0003037f89 */ /* 0x008e2800000e0000 */
[----:B------:R-:W-:Y:S01]  /*1d6a0*/  ISETP.GE.AND P0, PT, R0, R15, PT ;  /* 0x0000000f0000720c */ /* 0x000fe20003f06270 */
[----:B-1----:R-:W1:-:S12]  /*1d6b0*/  SHFL.IDX PT, R4, R4, 0x3, 0x181f ;  /* 0x00781f0004047f89 */ /* 0x002e5800000e0000 */
        /* <DEDUP_REMOVED lines=11> */
.L_x_2884:
[----:B------:R-:W-:Y:S05]  /*1d770*/  BSYNC B0 ;  /* 0x0000000000007941 */ /* 0x000fea0003800000 */
.L_x_2874:
[----:B------:R-:W-:Y:S02]  /*1d780*/  ULDC UR4, c[0x0][0xc3c] ;  /* 0x00030f0000047ab9 */ /* 0x000fe40000000800 */
[----:B------:R-:W-:-:S13]  /*1d790*/  ISETP.GE.AND P0, PT, R7, UR4, PT ;  /* 0x0000000407007c0c */ /* 0x000fda000bf06270 */
[----:B------:R-:W-:Y:S05]  /*1d7a0*/  @!P0 BRA `(.L_x_2896) ;  /* 0xfffffe3c003c8947 */ /* 0x000fea000383ffff */
[----:B------:R-:W-:Y:S05]  /*1d7b0*/  BRA `(.L_x_2653) ;  /* 0x0000007c00047947 */ /* 0x000fea0003800000 */
.L_x_2651:
[----:B------:R-:W-:-:S08]  /*1d7c0*/  NOP ;  /* 0x0000000000007918 */ /* 0x000fd00000000000 */
[----:B------:R-:W0:-:S00]  /*1d7d0*/  USETMAXREG.DEALLOC.CTAPOOL 0x28 ;  /* 0x00000028000079c8 */ /* 0x000e0000080e0500 */
        /* <DEDUP_REMOVED lines=14> */
.L_x_2897:
[----:B------:R-:W-:Y:S01]  /*1d8c0*/  LOP3.LUT R7, R0, 0x1f, RZ, 0xc0, !PT ;  /* 0x0000001f00077812 */ /* 0x000fe200078ec0ff */
[----:B------:R-:W-:Y:S01]  /*1d8d0*/  ULDC UR4, c[0x0][0xc3c] ;  /* 0x00030f0000047ab9 */ /* 0x000fe20000000800 */
[----:B------:R-:W-:Y:S01]  /*1d8e0*/  IMAD.MOV.U32 R9, RZ, RZ, RZ ;  /* 0x000000ffff097224 */ /* 0x000fe200078e00ff */
[----:B------:R-:W-:Y:S01]  /*1d8f0*/  ULDC.64 UR6, c[0x0][0x208] ;  /* 0x0000820000067ab9 */ /* 0x000fe20000000a00 */
[----:B------:R-:W-:Y:S01]  /*1d900*/  ISETP.NE.AND P0, PT, R7, 0x1f, PT ;  /* 0x0000001f0700780c */ /* 0x000fe20003f05270 */
[----:B------:R-:W-:-:S03]  /*1d910*/  ULDC UR5, c[0x0][0xc38] ;  /* 0x00030e0000057ab9 */ /* 0x000fc60000000800 */
[----:B------:R-:W-:-:S13]  /*1d920*/  ISETP.GE.OR P1, PT, R7, UR4, !P0 ;  /* 0x0000000407007c0c */ /* 0x000fda000c726670 */
[----:B------:R-:W0:Y:S08]  /*1d930*/  @!P1 LDC.64 R4, c[0x0][0xc80] ;  /* 0x00032000ff049b82 */ /* 0x000e300000000a00 */
[----:B------:R-:W1:Y:S01]  /*1d940*/  @!P1 LDC.64 R2, c[0x0][0xc78] ;  /* 0x00031e00ff029b82 */ /* 0x000e620000000a00 */
[----:B0-----:R-:W-:-:S05]  /*1d950*/  @!P1 IMAD.WIDE.U32 R4, R7, 0x4, R4 ;  /* 0x0000000407049825 */ /* 0x001fca00078e0004 */
[----:B------:R-:W2:Y:S01]  /*1d960*/  @!P1 LDG.E R6, desc[UR6][R4.64] ;  /* 0x0000000604069981 */ /* 0x000ea2000c1e1900 */
[----:B-1----:R-:W-:-:S05]  /*1d970*/  @!P1 IMAD.WIDE.U32 R2, R7, 0x4, R2 ;  /* 0x0000000407029825 */ /* 0x002fca00078e0002 */
[----:B------:R-:W2:Y:S01]  /*1d980*/  @!P1 LDG.E R9, desc[UR6][R2.64] ;  /* 0x0000000602099981 */ /* 0x000ea2000c1e1900 */
[C---:B------:R-:W-:Y:S02]  /*1d990*/  ISETP.NE.AND P1, PT, R7.reuse, RZ, PT ;  /* 0x000000ff0700720c */ /* 0x040fe40003f25270 */
[C---:B------:R-:W-:Y:S02]  /*1d9a0*/  ISETP.GE.U32.AND P2, PT, R7.reuse, 0x2, PT ;  /* 0x000000020700780c */ /* 0x040fe40003f46070 */
[C---:B------:R-:W-:Y:S02]  /*1d9b0*/  ISETP.GE.U32.AND P3, PT, R7.reuse, 0x4, PT ;  /* 0x000000040700780c */ /* 0x040fe40003f66070 */
[C---:B------:R-:W-:Y:S02]  /*1d9c0*/  ISETP.GE.U32.AND P4, PT, R7.reuse, 0x8, PT ;  /* 0x000000080700780c */ /* 0x040fe40003f86070 */
[----:B------:R-:W-:Y:S01]  /*1d9d0*/  ISETP.GE.U32.AND P5, PT, R7, 0x10, PT ;  /* 0x000000100700780c */ /* 0x000fe20003fa6070 */
[----:B------:R-:W0:Y:S01]  /*1d9e0*/  S2UR UR6, SR_CTAID.X ;  /* 0x00000000000679c3 */ /* 0x000e220000002500 */
[----:B------:R-:W-:Y:S01]  /*1d9f0*/  UMOV UR4, URZ ;  /* 0x0000003f00047c82 */ /* 0x000fe20008000000 */
[----:B--2---:R-:W-:-:S05]  /*1da00*/  IMAD R8, R6, R9, RZ ;  /* 0x0000000906087224 */ /* 0x004fca00078e02ff */
        /* <DEDUP_REMOVED lines=23> */
.L_x_2901:
[----:B------:R-:W0:Y:S01]  /*1db80*/  LDC R2, c[0x0][0xc3c] ;  /* 0x00030f00ff027b82 */ /* 0x000e220000000800 */
[----:B------:R-:W-:Y:S01]  /*1db90*/  UIADD3 UR4, UR4, 0x1f, URZ ;  /* 0x0000001f04047890 */ /* 0x000fe2000fffe03f */
[----:B------:R-:W-:Y:S02]  /*1dba0*/  ULDC UR7, c[0x0][0xc3c] ;  /* 0x00030f0000077ab9 */ /* 0x000fe40000000800 */
[----:B------:R-:W-:-:S03]  /*1dbb0*/  IMAD.U32 R19, RZ, RZ, UR7 ;  /* 0x00000007ff137e24 */ /* 0x000fc6000f8e00ff */
[----:B0-----:R-:W-:-:S13]  /*1dbc0*/  ISETP.LE.AND P6, PT, R2, UR4, PT ;  /* 0x0000000402007c0c */ /* 0x001fda000bfc3270 */
[----:B------:R-:W-:Y:S05]  /*1dbd0*/  @P6 BRA `(.L_x_2900) ;  /* 0x0000000800b06947 */ /* 0x000fea0003800000 */
[----:B------:R-:W-:Y:S01]  /*1dbe0*/  VIADD R9, R7, UR4 ;  /* 0x0000000407097c36 */ /* 0x000fe20008000000 */
[----:B------:R-:W-:Y:S01]  /*1dbf0*/  ULDC.64 UR8, c[0x0][0x208] ;  /* 0x0000820000087ab9 */ /* 0x000fe20000000a00 */
        /* <DEDUP_REMOVED lines=30> */
.L_x_2899:
        /* <DEDUP_REMOVED lines=13> */
.L_x_2902:
        /* <DEDUP_REMOVED lines=62> */
.L_x_2903:
[----:B------:R-:W0:Y:S01]  /*1e290*/  LDC.64 R2, c[0x0][0xc90] ;  /* 0x00032400ff027b82 */ /* 0x000e220000000a00 */
[----:B------:R-:W-:Y:S01]  /*1e2a0*/  ULDC.64 UR6, c[0x0][0x208] ;  /* 0x0000820000067ab9 */ /* 0x000fe20000000a00 */
        /* <DEDUP_REMOVED lines=60> */
.L_x_2904:
[----:B------:R-:W-:-:S05]  /*1e670*/  LOP3.LUT R17, RZ, R2, RZ, 0x33, !PT ;  /* 0x00000002ff117212 */ /* 0x000fca00078e33ff */
[----:B------:R-:W-:Y:S01]  /*1e680*/  IMAD.IADD R17, R6, 0x1, R17 ;  /* 0x0000000106117824 */ /* 0x000fe200078e0211 */
[----:B------:R-:W-:Y:S06]  /*1e690*/  BRA `(.L_x_2905) ;  /* 0x00000000000c7947 */ /* 0x000fec0003800000 */
.L_x_2900:
[----:B------:R-:W-:Y:S02]  /*1e6a0*/  IMAD.MOV.U32 R17, RZ, RZ, RZ ;  /* 0x000000ffff117224 */ /* 0x000fe400078e00ff */
[----:B------:R-:W-:Y:S02]  /*1e6b0*/  IMAD.U32 R16, RZ, RZ, UR6 ;  /* 0x00000006ff107e24 */ /* 0x000fe4000f8e00ff */
[----:B------:R-:W-:-:S07]  /*1e6c0*/  IMAD.MOV.U32 R18, RZ, RZ, RZ ;  /* 0x000000ffff127224 */ /* 0x000fce00078e00ff */
.L_x_2905:
[----:B------:R-:W-:-:S13]  /*1e6d0*/  ISETP.NE.AND P0, PT, R7, RZ, PT ;  /* 0x000000ff0700720c */ /* 0x000fda0003f05270 */
[----:B------:R-:W0:Y:S01]  /*1e6e0*/  @!P0 S2R R3, SR_CgaCtaId ;  /* 0x0000000000038919 */ /* 0x000e220000008800 */
[----:B------:R-:W-:-:S04]  /*1e6f0*/  @!P0 MOV R2, 0x400 ;  /* 0x0000040000028802 */ /* 0x000fc80000000f00 */
[----:B0-----:R-:W-:-:S05]  /*1e700*/  @!P0 LEA R2, R3, R2, 0x18 ;  /* 0x0000000203028211 */ /* 0x001fca00078ec0ff */
[----:B------:R1:W-:Y:S01]  /*1e710*/  @!P0 STS.128 [R2+0x2a8d0], R16 ;  /* 0x02a8d01002008388 */ /* 0x0003e20000000c00 */
[----:B------:R-:W-:Y:S06]  /*1e720*/  BAR.ARV 0x5, 0x180 ;  /* 0x0146000000007b1d */ /* 0x000fec0000002000 */
.L_x_2898:
[----:B------:R2:W-:Y:S01]  /*1e730*/  STL [R1+0x24], RZ ;  /* 0x000024ff01007387 */ /* 0x0005e20000100800 */
[----:B------:R-:W-:Y:S01]  /*1e740*/  ULDC UR4, c[0x0][0xc3c] ;  /* 0x00030f0000047ab9 */ /* 0x000fe20000000800 */
[----:B------:R-:W-:Y:S01]  /*1e750*/  IMAD.MOV.U32 R29, RZ, RZ, 0x1 ;  /* 0x00000001ff1d7424 */ /* 0x000fe200078e00ff */
[----:B0-----:R-:W-:Y:S01]  /*1e760*/  ISETP.GE.AND P0, PT, R19, UR4, PT ;  /* 0x0000000413007c0c */ /* 0x001fe2000bf06270 */
[----:B------:R-:W-:-:S12]  /*1e770*/  IMAD.MOV.U32 R28, RZ, RZ, RZ ;  /* 0x000000ffff1c7224 */ /* 0x000fd800078e00ff */
[----:B--2---:R-:W-:Y:S05]  /*1e780*/  @P0 BRA `(.L_x_2906) ;  /* 0x0000006800340947 */ /* 0x004fea0003800000 */
[----:B------:R-:W0:Y:S01]  /*1e790*/  S2UR UR5, SR_CgaCtaId ;  /* 0x00000000000579c3 */ /* 0x000e220000008800 */
[----:B------:R2:W-:Y:S01]  /*1e7a0*/  STL [R1+0x24], RZ ;  /* 0x000024ff01007387 */ /* 0x0005e20000100800 */
[C---:B-1----:R-:W-:Y:S01]  /*1e7b0*/  IMAD.SHL.U32 R2, R0.reuse, 0x8, RZ ;  /* 0x0000000800027824 */ /* 0x042fe200078e00ff */
[----:B------:R-:W-:Y:S01]  /*1e7c0*/  LOP3.LUT R4, R0, 0x7f, RZ, 0xc0, !PT ;  /* 0x0000007f00047812 */ /* 0x000fe200078ec0ff */
[----:B------:R-:W-:Y:S01]  /*1e7d0*/  UMOV UR4, 0x400 ;  /* 0x0000040000047882 */ /* 0x000fe20000000000 */
[----:B------:R-:W-:Y:S01]  /*1e7e0*/  BSSY B8, `(.L_x_2906) ;  /* 0x0000687000087945 */ /* 0x000fe20003800000 */
[----:B------:R-:W-:Y:S01]  /*1e7f0*/  IMAD.MOV.U32 R31, RZ, RZ, 0x1 ;  /* 0x00000001ff1f7424 */ /* 0x000fe200078e00ff */
[----:B------:R-:W-:Y:S01]  /*1e800*/  LOP3.LUT R3, R2, 0x1f8, RZ, 0xc0, !PT ;  /* 0x000001f802037812 */ /* 0x000fe200078ec0ff */
[----:B------:R-:W-:Y:S01]  /*1e810*/  IMAD.SHL.U32 R34, R4, 0x8, RZ ;  /* 0x0000000804227824 */ /* 0x000fe200078e00ff */
[----:B------:R-:W-:Y:S01]  /*1e820*/  LOP3.LUT R2, R2, 0x38, RZ, 0xc0, !PT ;  /* 0x0000003802027812 */ /* 0x000fe200078ec0ff */
[----:B------:R-:W-:Y:S01]  /*1e830*/  IMAD.MOV.U32 R25, RZ, RZ, RZ ;  /* 0x000000ffff197224 */ /* 0x000fe200078e00ff */
[----:B------:R-:W-:Y:S01]  /*1e840*/  LOP3.LUT R3, R3, 0x38, R0, 0x78, !PT ;  /* 0x0000003803037812 */ /* 0x000fe200078e7800 */
[----:B------:R-:W-:Y:S01]  /*1e850*/  IMAD.SHL.U32 R0, R0, 0x10, RZ ;  /* 0x0000001000007824 */ /* 0x000fe200078e00ff */
[----:B------:R-:W-:Y:S01]  /*1e860*/  ULOP3.LUT UR37, UR60, 0x2, URZ, 0xfc, !UPT ;  /* 0x000000023c257892 */ /* 0x000fe2000f8efc3f */
[----:B------:R-:W-:Y:S01]  /*1e870*/  IMAD.MOV.U32 R28, RZ, RZ, RZ ;  /* 0x000000ffff1c7224 */ /* 0x000fe200078e00ff */
[----:B------:R-:W-:Y:S01]  /*1e880*/  LOP3.LUT R34, R3, 0x200, R34, 0xf8, !PT ;  /* 0x0000020003227812 */ /* 0x000fe200078ef822 */
[----:B------:R-:W-:Y:S01]  /*1e890*/  IMAD.MOV.U32 R29, RZ, RZ, 0x1 ;  /* 0x00000001ff1d7424 */ /* 0x000fe200078e00ff */
[----:B------:R-:W-:Y:S01]  /*1e8a0*/  SHF.R.U32.HI R3, RZ, 0x3, R4 ;  /* 0x00000003ff037819 */ /* 0x000fe20000011604 */
[----:B------:R-:W-:Y:S01]  /*1e8b0*/  ULDC.64 UR38, c[0x0][0x198] ;  /* 0x0000660000267ab9 */ /* 0x000fe20000000a00 */
[----:B------:R-:W-:-:S02]  /*1e8c0*/  ULDC UR36, c[0x0][0xc] ;  /* 0x0000030000247ab9 */ /* 0x000fc40000000800 */
[----:B------:R-:W-:Y:S02]  /*1e8d0*/  LOP3.LUT R4, R3, 0x70, R0, 0xf8, !PT ;  /* 0x0000007003047812 */ /* 0x000fe400078ef800 */
[C---:B------:R-:W-:Y:S01]  /*1e8e0*/  LOP3.LUT R3, R2.reuse, 0x40, RZ, 0xfc, !PT ;  /* 0x0000004002037812 */ /* 0x040fe200078efcff */
[----:B0-----:R-:W-:Y:S01]  /*1e8f0*/  ULEA UR4, UR5, UR4, 0x18 ;  /* 0x0000000405047291 */ /* 0x001fe2000f8ec03f */
[----:B------:R-:W-:-:S05]  /*1e900*/  LOP3.LUT R0, R2, 0x80, RZ, 0xfc, !PT ;  /* 0x0000008002007812 */ /* 0x000fca00078efcff */
[----:B------:R-:W-:-:S04]  /*1e910*/  IMAD.U32 R22, RZ, RZ, UR4 ;  /* 0x00000004ff167e24 */ /* 0x000fc8000f8e00ff */
[----:B--2---:R-:W-:-:S07]  /*1e920*/  IMAD R36, R34, 0x2, R22 ;  /* 0x0000000222247824 */ /* 0x004fce00078e0216 */
.L_x_3011:
[----:B0-----:R-:W0:Y:S01]  /*1e930*/  LDC.64 R32, c[0x0][0xc88] ;  /* 0x00032200ff207b82 */ /* 0x001e220000000a00 */
[----:B------:R-:W-:Y:S01]  /*1e940*/  ULDC.64 UR4, c[0x0][0x208] ;  /* 0x0000820000047ab9 */ /* 0x000fe20000000a00 */
[----:B0-----:R-:W-:-:S06]  /*1e950*/  IMAD.WIDE R32, R19, 0x4, R32 ;  /* 0x0000000413207825 */ /* 0x001fcc00078e0220 */
[----:B------:R-:W2:Y:S01]  /*1e960*/  LDG.E R32, desc[UR4][R32.64] ;  /* 0x0000000420207981 */ /* 0x000ea2000c1e1900 */
[----:B------:R-:W-:Y:S05]  /*1e970*/  YIELD ;  /* 0x0000000000007946 */ /* 0x000fea0003800000 */
[----:B------:R-:W-:Y:S01]  /*1e980*/  ULDC.64 UR4, c[0x0][0xa28] ;  /* 0x00028a0000047ab9 */ /* 0x000fe20000000a00 */
[----:B------:R-:W-:Y:S01]  /*1e990*/  ULDC.64 UR8, c[0x0][0xa18] ;  /* 0x0002860000087ab9 */ /* 0x000fe20000000a00 */
[----:B------:R-:W-:Y:S01]  /*1e9a0*/  ISETP.NE.U32.AND P0, PT, RZ, UR4, PT ;  /* 0x00000004ff007c0c */ /* 0x000fe2000bf05070 */
[----:B------:R-:W-:Y:S01]  /*1e9b0*/  IMAD.MOV.U32 R13, RZ, RZ, RZ ;  /* 0x000000ffff0d7224 */ /* 0x000fe200078e00ff */
[----:B------:R-:W-:Y:S01]  /*1e9c0*/  ULDC.64 UR10, c[0x0][0x208] ;  /* 0x00008200000a7ab9 */ /* 0x000fe20000000a00 */
[----:B------:R-:W-:Y:S01]  /*1e9d0*/  ULDC.64 UR6, c[0x0][0xa10] ;  /* 0x0002840000067ab9 */ /* 0x000fe20000000a00 */
[----:B------:R-:W-:-:S02]  /*1e9e0*/  ISETP.NE.AND.EX P0, PT, RZ, UR5, PT, P0 ;  /* 0x00000005ff007c0c */ /* 0x000fc4000bf05300 */
[----:B------:R-:W-:-:S04]  /*1e9f0*/  ISETP.NE.U32.AND P2, PT, RZ, UR8, PT ;  /* 0x00000008ff007c0c */ /* 0x000fc8000bf45070 */
[----:B------:R-:W-:Y:S02]  /*1ea00*/  ISETP.NE.AND.EX P2, PT, RZ, UR9, PT, P2 ;  /* 0x00000009ff007c0c */ /* 0x000fe4000bf45320 */
[----:B--2---:R-:W-:-:S05]  /*1ea10*/  SHF.R.S32.HI R0, RZ, 0x1f, R32 ;  /* 0x0000001fff007819 */ /* 0x004fca0000011420 */
[C---:B------:R-:W-:Y:S01]  /*1ea20*/  @P0 LEA R2, P1, R32.reuse, UR4, 0x2 ;  /* 0x0000000420020c11 */ /* 0x040fe2000f8210ff */
[C---:B------:R-:W-:Y:S01]  /*1ea30*/  IMAD.SHL.U32 R23, R32.reuse, 0x4, RZ ;  /* 0x0000000420177824 */ /* 0x040fe200078e00ff */
[C-C-:B------:R-:W-:Y:S01]  /*1ea40*/  SHF.L.U64.HI R24, R32.reuse, 0x2, R0.reuse ;  /* 0x0000000220187819 */ /* 0x140fe20000010200 */
[----:B------:R0:W-:Y:S01]  /*1ea50*/  STL [R1+0x18], R0 ;  /* 0x0000180001007387 */ /* 0x0001e20000100800 */
[----:B------:R-:W-:Y:S01]  /*1ea60*/  @P0 LEA.HI.X R3, R32, UR5, R0, 0x2, P1 ;  /* 0x0000000520030c11 */ /* 0x000fe200088f1400 */
[----:B------:R-:W-:-:S04]  /*1ea70*/  ULDC.64 UR4, c[0x0][0xa00] ;  /* 0x0002800000047ab9 */ /* 0x000fc80000000a00 */
[----:B-1----:R1:W2:Y:S01]  /*1ea80*/  @P0 LDG.E R13, desc[UR10][R2.64] ;  /* 0x0000000a020d0981 */ /* 0x0022a2000c1e1900 */
[----:B------:R-:W-:Y:S01]  /*1ea90*/  ISETP.NE.U32.AND P0, PT, RZ, UR4, PT ;  /* 0x00000004ff007c0c */ /* 0x000fe2000bf05070 */
[----:B------:R-:W-:Y:S01]  /*1eaa0*/  IMAD.MOV.U32 R35, RZ, RZ, RZ ;  /* 0x000000ffff237224 */ /* 0x000fe200078e00ff */
[----:B------:R-:W-:Y:S01]  /*1eab0*/  ISETP.NE.U32.AND P1, PT, RZ, UR6, PT ;  /* 0x00000006ff007c0c */ /* 0x000fe2000bf25070 */
[----:B0-----:R-:W-:Y:S01]  /*1eac0*/  IMAD.MOV.U32 R0, RZ, RZ, RZ ;  /* 0x000000ffff007224 */ /* 0x001fe200078e00ff */
[----:B------:R-:W-:Y:S02]  /*1ead0*/  ISETP.NE.AND.EX P0, PT, RZ, UR5, PT, P0 ;  /* 0x00000005ff007c0c */ /* 0x000fe4000bf05300 */
[----:B------:R-:W-:Y:S02]  /*1eae0*/  ISETP.NE.AND.EX P1, PT, RZ, UR7, PT, P1 ;  /* 0x00000007ff007c0c */ /* 0x000fe4000bf25310 */
[C---:B------:R-:W-:Y:S02]  /*1eaf0*/  IADD3 R4, P4, R23.reuse, UR6, RZ ;  /* 0x0000000617047c10 */ /* 0x040fe4000ff9e0ff */
[----:B-1----:R-:W-:Y:S01]  /*1eb00*/  IADD3 R2, P3, R23, UR4, RZ ;  /* 0x0000000417027c10 */ /* 0x002fe2000ff7e0ff */
[----:B------:R-:W-:Y:S01]  /*1eb10*/  ULDC UR4, c[0x0][0x288] ;  /* 0x0000a20000047ab9 */ /* 0x000fe20000000800 */
[----:B------:R-:W-:-:S02]  /*1eb20*/  IADD3.X R5, R24, UR7, RZ, P4, !PT ;  /* 0x0000000718057c10 */ /* 0x000fc4000a7fe4ff */
[C---:B------:R-:W-:Y:S02]  /*1eb30*/  IADD3.X R3, R24.reuse, UR5, RZ, P3, !PT ;  /* 0x0000000518037c10 */ /* 0x040fe40009ffe4ff */
[----:B------:R-:W-:Y:S01]  /*1eb40*/  @P2 IADD3 R6, P3, R23, UR8, RZ ;  /* 0x0000000817062c10 */ /* 0x000fe2000ff7e0ff */
[----:B------:R-:W-:Y:S01]  /*1eb50*/  IMAD.U32 R8, RZ, RZ, UR4 ;  /* 0x00000004ff087e24 */ /* 0x000fe2000f8e00ff */
[----:B------:R-:W-:Y:S01]  /*1eb60*/  ULDC.64 UR4, c[0x0][0x418] ;  /* 0x0001060000047ab9 */ /* 0x000fe20000000a00 */
[----:B------:R-:W5:Y:S01]  /*1eb70*/  @P0 LDG.E R35, desc[UR10][R2.64] ;  /* 0x0000000a02230981 */ /* 0x000f62000c1e1900 */
[----:B------:R-:W-:-:S03]  /*1eb80*/  @P2 IADD3.X R7, R24, UR9, RZ, P3, !PT ;  /* 0x0000000918072c10 */ /* 0x000fc60009ffe4ff */
[----:B------:R-:W5:Y:S04]  /*1eb90*/  @P1 LDG.E R0, desc[UR10][R4.64] ;  /* 0x0000000a04001981 */ /* 0x000f68000c1e1900 */
[----:B---3--:R0:W3:Y:S01]  /*1eba0*/  @P2 LDG.E R8, desc[UR10][R6.64] ;  /* 0x0000000a06082981 */ /* 0x0080e2000c1e1900 */
[----:B------:R-:W-:-:S03]  /*1ebb0*/  UISETP.NE.U32.AND UP0, UPT, UR4, URZ, UPT ;  /* 0x0000003f0400728c */ /* 0x000fc6000bf05070 */
[----:B------:R-:W-:Y:S01]  /*1ebc0*/  ULDC UR4, c[0x0][0x424] ;  /* 0x0001090000047ab9 */ /* 0x000fe20000000800 */
[----:B------:R-:W-:-:S03]  /*1ebd0*/  UISETP.NE.AND.EX UP0, UPT, UR5, URZ, UPT, UP0 ;  /* 0x0000003f0500728c */ /* 0x000fc6000bf05300 */
[----:B------:R-:W-:Y:S01]  /*1ebe0*/  ULDC UR5, c[0x0][0x2f0] ;  /* 0x0000bc0000057ab9 */ /* 0x000fe20000000800 */
[----:B------:R-:W-:-:S04]  /*1ebf0*/  USEL UR4, UR4, 0x1, UP0 ;  /* 0x0000000104047887 */ /* 0x000fc80008000000 */
[----:B------:R-:W-:-:S03]  /*1ec00*/  UIMAD UR4, UR4, UR5, URZ ;  /* 0x00000005040472a4 */ /* 0x000fc6000f8e023f */
[----:B------:R-:W-:Y:S02]  /*1ec10*/  ULDC UR5, c[0x0][0x348] ;  /* 0x0000d20000057ab9 */ /* 0x000fe40000000800 */
[----:B0-----:R-:W-:Y:S02]  /*1ec20*/  IMAD.U32 R6, RZ, RZ, UR5 ;  /* 0x00000005ff067e24 */ /* 0x001fe4000f8e00ff */
[----:B------:R-:W-:Y:S01]  /*1ec30*/  IMAD.U32 R10, RZ, RZ, UR4 ;  /* 0x00000004ff0a7e24 */ /* 0x000fe2000f8e00ff */
[----:B---3--:R0:W-:Y:S01]  /*1ec40*/  STL [R1+0x10], R8 ;  /* 0x0000100801007387 */ /* 0x0081e20000100800 */
[----:B------:R-:W-:-:S03]  /*1ec50*/  IMAD.MOV.U32 R12, RZ, RZ, R8 ;  /* 0x000000ffff0c7224 */ /* 0x000fc600078e0008 */
[----:B--2---:R0:W-:Y:S01]  /*1ec60*/  STL [R1+0x4], R13 ;  /* 0x0000040d01007387 */ /* 0x0041e20000100800 */
[----:B------:R-:W-:Y:S05]  /*1ec70*/  @P2 BRA `(.L_x_2907) ;  /* 0x0000000000182947 */ /* 0x000fea0003800000 */
[----:B------:R-:W-:Y:S05]  /*1ec80*/  @!P0 BRA `(.L_x_2907) ;  /* 0x0000000000148947 */ /* 0x000fea0003800000 */
[----:B------:R-:W-:Y:S02]  /*1ec90*/  ULDC.64 UR4, c[0x0][0x208] ;  /* 0x0000820000047ab9 */ /* 0x000fe40000000a00 */
[----:B0-----:R-:W2:Y:S04]  /*1eca0*/  LDG.E R8, desc[UR4][R2.64] ;  /* 0x0000000402087981 */ /* 0x001ea8000c1e1900 */
[----:B------:R-:W2:Y:S02]  /*1ecb0*/  LDG.E R7, desc[UR4][R2.64+0x4] ;  /* 0x0000040402077981 */ /* 0x000ea4000c1e1900 */
[----:B--2---:R-:W-:-:S05]  /*1ecc0*/  IMAD.IADD R12, R7, 0x1, -R8 ;  /* 0x00000001070c7824 */ /* 0x004fca00078e0a08 */
[----:B------:R1:W-:Y:S02]  /*1ecd0*/  STL [R1+0x10], R12 ;  /* 0x0000100c01007387 */ /* 0x0003e40000100800 */
.L_x_2907:
[----:B------:R-:W-:Y:S01]  /*1ece0*/  ULDC.64 UR4, c[0x0][0xa20] ;  /* 0x0002880000047ab9 */ /* 0x000fe20000000a00 */
[C---:B------:R-:W-:Y:S01]  /*1ecf0*/  LOP3.LUT R2, R18.reuse, 0xff000000, RZ, 0xc0, !PT ;  /* 0xff00000012027812 */ /* 0x040fe200078ec0ff */
        /* <DEDUP_REMOVED lines=8> */
[----:B------:R-:W-:Y:S01]  /*1ed80*/  IADD3 R2, P0, R23, UR4, RZ ;  /* 0x0000000417027c10 */ /* 0x000fe2000ff1e0ff */
[----:B------:R-:W-:-:S03]  /*1ed90*/  ULDC.64 UR6, c[0x0][0x208] ;  /* 0x0000820000067ab9 */ /* 0x000fc60000000a00 */
[----:B------:R-:W-:-:S05]  /*1eda0*/  IADD3.X R3, R24, UR5, RZ, P0, !PT ;  /* 0x0000000518037c10 */ /* 0x000fca00087fe4ff */
[----:B------:R2:W5:Y:S01]  /*1edb0*/  LDG.E R10, desc[UR6][R2.64] ;  /* 0x00000006020a7981 */ /* 0x000562000c1e1900 */
[----:B------:R-:W-:Y:S05]  /*1edc0*/  BRA `(.L_x_2909) ;  /* 0x0000000000287947 */ /* 0x000fea0003800000 */
.L_x_2908:
[----:B------:R-:W-:Y:S02]  /*1edd0*/  ULDC.64 UR4, c[0x0][0xa08] ;  /* 0x0002820000047ab9 */ /* 0x000fe40000000a00 */
[----:B------:R-:W-:-:S04]  /*1ede0*/  ISETP.NE.U32.AND P0, PT, RZ, UR4, PT ;  /* 0x00000004ff007c0c */ /* 0x000fc8000bf05070 */
[----:B------:R-:W-:-:S13]  /*1edf0*/  ISETP.NE.AND.EX P0, PT, RZ, UR5, PT, P0 ;  /* 0x00000005ff007c0c */ /* 0x000fda000bf05300 */
[----:B------:R-:W-:Y:S05]  /*1ee00*/  @!P0 BRA `(.L_x_2909) ;  /* 0x0000000000188947 */ /* 0x000fea0003800000 */
[----:B------:R-:W2:Y:S01]  /*1ee10*/  LDC.64 R2, c[0x0][0xa08] ;  /* 0x00028200ff027b82 */ /* 0x000ea20000000a00 */
[----:B------:R-:W-:Y:S01]  /*1ee20*/  ULDC.64 UR4, c[0x0][0x208] ;  /* 0x0000820000047ab9 */ /* 0x000fe20000000a00 */
[----:B--2---:R-:W-:-:S05]  /*1ee30*/  IMAD.WIDE R2, R33, 0x4, R2 ;  /* 0x0000000421027825 */ /* 0x004fca00078e0202 */
[----:B------:R-:W2:Y:S04]  /*1ee40*/  LDG.E R10, desc[UR4][R2.64] ;  /* 0x00000004020a7981 */ /* 0x000ea8000c1e1900 */
[----:B------:R-:W2:Y:S02]  /*1ee50*/  LDG.E R7, desc[UR4][R2.64+0x4] ;  /* 0x0000040402077981 */ /* 0x000ea4000c1e1900 */
[----:B--2---:R-:W-:-:S07]  /*1ee60*/  IMAD.IADD R10, R7, 0x1, -R10 ;  /* 0x00000001070a7824 */ /* 0x004fce00078e0a0a */
.L_x_2909:
[----:B------:R-:W-:Y:S01]  /*1ee70*/  ULDC.64 UR4, c[0x0][0x208] ;  /* 0x0000820000047ab9 */ /* 0x000fe20000000a00 */
[----:B--2---:R-:W2:Y:S01]  /*1ee80*/  LDC R3, c[0x0][0x448] ;  /* 0x00011200ff037b82 */ /* 0x004ea20000000800 */
[----:B------:R-:W3:Y:S04]  /*1ee90*/  @P1 LDG.E R2, desc[UR4][R4.64] ;  /* 0x0000000404021981 */ /* 0x000ee8000c1e1900 */
[----:B------:R4:W3:Y:S01]  /*1eea0*/  @P1 LDG.E R11, desc[UR4][R4.64+0x4] ;  /* 0x00000404040b1981 */ /* 0x0008e2000c1e1900 */
[----:B-----5:R-:W-:Y:S01]  /*1eeb0*/  IMAD.IADD R10, R10, 0x1, -R13 ;  /* 0x000000010a0a7824 */ /* 0x020fe200078e0a0d */
[----:B------:R-:W-:Y:S01]  /*1eec0*/  BSSY B0, `(.L_x_2910) ;  /* 0x0000035000007945 */ /* 0x000fe20003800000 */
[----:B------:R-:W-:Y:S01]  /*1eed0*/  IMAD.MOV.U32 R14, RZ, RZ, RZ ;  /* 0x000000ffff0e7224 */ /* 0x000fe200078e00ff */
[----:B----4-:R-:W-:-:S02]  /*1eee0*/  LOP3.LUT R4, R9, 0xff, RZ, 0xc0, !PT ;  /* 0x000000ff09047812 */ /* 0x010fc400078ec0ff */
[----:B------:R-:W-:Y:S02]  /*1eef0*/  SHF.R.U32.HI R5, RZ, 0x10, R9 ;  /* 0x00000010ff057819 */ /* 0x000fe40000011609 */
[----:B--2---:R-:W-:-:S13]  /*1ef00*/  ISETP.NE.AND P0, PT, R3, 0x1, PT ;  /* 0x000000010300780c */ /* 0x004fda0003f05270 */
[----:B------:R-:W0:Y:S08]  /*1ef10*/  @P0 LDC R7, c[0x0][0x44c] ;  /* 0x00011300ff070b82 */ /* 0x000e300000000800 */
[----:B------:R-:W2:Y:S01]  /*1ef20*/  @P0 LDC R3, c[0x0][0x450] ;  /* 0x00011400ff030b82 */ /* 0x000ea20000000800 */
[----:B---3--:R-:W-:Y:S02]  /*1ef30*/  @P1 IMAD.IADD R6, R11, 0x1, -R2 ;  /* 0x000000010b061824 */ /* 0x008fe400078e0a02 */
[----:B------:R-:W-:-:S02]  /*1ef40*/  IMAD.SHL.U32 R2, R17, 0x80, RZ ;  /* 0x0000008011027824 */ /* 0x000fc400078e00ff */
[----:B------:R-:W-:Y:S02]  /*1ef50*/  IMAD.IADD R37, R10, 0x1, R6 ;  /* 0x000000010a257824 */ /* 0x000fe400078e0206 */
[----:B------:R-:W-:-:S04]  /*1ef60*/  VIADD R2, R2, 0x7f ;  /* 0x0000007f02027836 */ /* 0x000fc80000000000 */
[----:B0-----:R-:W-:-:S04]  /*1ef70*/  @P0 IMAD.HI.U32 R8, R2, R7, RZ ;  /* 0x0000000702080227 */ /* 0x001fc800078e00ff */
[C---:B------:R-:W-:Y:S01]  /*1ef80*/  VIADD R7, R37.reuse, 0x5f ;  /* 0x0000005f25077836 */ /* 0x040fe20000000000 */
[----:B--2---:R-:W-:Y:S02]  /*1ef90*/  @P0 SHF.R.U32.HI R2, RZ, R3, R8 ;  /* 0x00000003ff020219 */ /* 0x004fe40000011608 */
[----:B------:R-:W-:Y:S01]  /*1efa0*/  IADD3 R8, R37, 0x60, -R12 ;  /* 0x0000006025087810 */ /* 0x000fe20007ffe80c */
[----:B------:R-:W-:-:S04]  /*1efb0*/  IMAD.HI R7, R7, 0x2aaaaaab, RZ ;  /* 0x2aaaaaab07077827 */ /* 0x000fc800078e02ff */
[----:B------:R-:W-:Y:S01]  /*1efc0*/  IMAD.IADD R2, R8, 0x1, R2 ;  /* 0x0000000108027824 */ /* 0x000fe200078e0202 */
[----:B------:R-:W-:-:S03]  /*1efd0*/  SHF.R.U32.HI R3, RZ, 0x1f, R7 ;  /* 0x0000001fff037819 */ /* 0x000fc60000011607 */
[----:B------:R-:W-:Y:S01]  /*1efe0*/  IMAD.HI R2, R2, 0x2aaaaaab, RZ ;  /* 0x2aaaaaab02027827 */ /* 0x000fe200078e02ff */
[----:B------:R-:W-:-:S04]  /*1eff0*/  LEA.HI.SX32 R7, R7, R3, 0x1c ;  /* 0x0000000307077211 */ /* 0x000fc800078fe2ff */
[----:B------:R-:W-:-:S04]  /*1f000*/  SHF.R.U32.HI R3, RZ, 0x1f, R2 ;  /* 0x0000001fff037819 */ /* 0x000fc80000011602 */
[----:B------:R-:W-:-:S04]  /*1f010*/  LEA.HI.SX32 R2, R2, R3, 0x1c ;  /* 0x0000000302027211 */ /* 0x000fc800078fe2ff */
[----:B------:R-:W-:-:S04]  /*1f020*/  VIMNMX R11, R7, R2, PT ;  /* 0x00000002070b7248 */ /* 0x000fc80003fe0100 */
[----:B------:R-:W-:-:S13]  /*1f030*/  ISETP.GE.AND P0, PT, R11, 0x1, PT ;  /* 0x000000010b00780c */ /* 0x000fda0003f06270 */
[----:B------:R-:W-:Y:S05]  /*1f040*/  @!P0 BRA `(.L_x_2911) ;  /* 0x0000000000708947 */ /* 0x000fea0003800000 */
[----:B------:R-:W-:Y:S01]  /*1f050*/  ISETP.NE.AND P0, PT, R5, RZ, PT ;  /* 0x000000ff0500720c */ /* 0x000fe20003f05270 */
[----:B------:R-:W-:-:S03]  /*1f060*/  ULDC UR4, c[0x0][0x9f0] ;  /* 0x00027c0000047ab9 */ /* 0x000fc60000000800 */
[----:B------:R-:W-:-:S04]  /*1f070*/  SEL R9, R5, UR4, P0 ;  /* 0x0000000405097c07 */ /* 0x000fc80008000000 */
[----:B------:R-:W-:Y:S02]  /*1f080*/  IABS R13, R9 ;  /* 0x00000009000d7213 */ /* 0x000fe40000000000 */
[----:B-1----:R-:W-:Y:S02]  /*1f090*/  IADD3 R12, R9, -0x1, R11 ;  /* 0xffffffff090c7810 */ /* 0x002fe40007ffe00b */
[----:B------:R-:W0:Y:S08]  /*1f0a0*/  I2F.RP R2, R13 ;  /* 0x0000000d00027306 */ /* 0x000e300000209400 */
        /* <DEDUP_REMOVED lines=22> */
.L_x_2911:
[----:B------:R-:W-:Y:S05]  /*1f210*/  BSYNC B0 ;  /* 0x0000000000007941 */ /* 0x000fea0003800000 */
.L_x_2910:
[-C--:B------:R-:W-:Y:S01]  /*1f220*/  IMAD R2, R4, R14.reuse, RZ ;  /* 0x0000000e04027224 */ /* 0x080fe200078e02ff */
[----:B------:R-:W-:Y:S04]  /*1f230*/  BSSY B0, `(.L_x_2912) ;  /* 0x0000133000007945 */ /* 0x000fe80003800000 */
[C---:B------:R-:W-:Y:S01]  /*1f240*/  VIADDMNMX R11, R2.reuse, R14, R11, PT ;  /* 0x0000000e020b7246 */ /* 0x040fe2000380010b */
[----:B------:R-:W-:-:S04]  /*1f250*/  IMAD R2, R2, 0x60, -R10 ;  /* 0x0000006002027824 */ /* 0x000fc800078e0a0a */
[----:B------:R-:W-:Y:S01]  /*1f260*/  IMAD R11, R11, 0x60, -R10 ;  /* 0x000000600b0b7824 */ /* 0x000fe200078e0a0a */
[----:B------:R-:W-:-:S04]  /*1f270*/  VIMNMX R2, RZ, R2, !PT ;  /* 0x00000002ff027248 */ /* 0x000fc80007fe0100 */
[----:B------:R-:W-:-:S04]  /*1f280*/  VIMNMX R11, R11, R6, PT ;  /* 0x000000060b0b7248 */ /* 0x000fc80003fe0100 */
[----:B------:R-:W-:Y:S01]  /*1f290*/  ISETP.GT.AND P0, PT, R11, R2, PT ;  /* 0x000000020b00720c */ /* 0x000fe20003f04270 */
[----:B------:R-:W-:-:S05]  /*1f2a0*/  IMAD.WIDE.U32 R2, R2, -0x55555555, RZ ;  /* 0xaaaaaaab02027825 */ /* 0x000fca00078e00ff */
[----:B------:R-:W-:-:S05]  /*1f2b0*/  SHF.R.U32.HI R6, RZ, 0x6, R3 ;  /* 0x00000006ff067819 */ /* 0x000fca0000011603 */
[----:B------:R-:W-:Y:S02]  /*1f2c0*/  IMAD.MOV.U32 R3, RZ, RZ, R6 ;  /* 0x000000ffff037224 */ /* 0x000fe400078e0006 */
[----:B------:R-:W-:-:S04]  /*1f2d0*/  @P0 VIADD R9, R11, 0x5f ;  /* 0x0000005f0b090836 */ /* 0x000fc80000000000 */
[----:B------:R-:W-:-:S05]  /*1f2e0*/  @P0 IMAD.HI R9, R9, 0x2aaaaaab, RZ ;  /* 0x2aaaaaab09090827 */ /* 0x000fca00078e02ff */
[----:B------:R-:W-:-:S04]  /*1f2f0*/  @P0 SHF.R.U32.HI R2, RZ, 0x1f, R9 ;  /* 0x0000001fff020819 */ /* 0x000fc80000011609 */
        /* <DEDUP_REMOVED lines=10> */
[----:B------:R0:W2:Y:S02]  /*1f3a0*/  SHFL.IDX PT, R14, R9, RZ, 0x1f ;  /* 0x00001fff090e7589 */ /* 0x0000a400000e0000 */
.L_x_3079:
[----:B--2---:R-:W-:Y:S02]  /*1f3b0*/  ISETP.NE.AND P0, PT, R14, RZ, PT ;  /* 0x000000ff0e00720c */ /* 0x004fe40003f05270 */
[----:B------:R-:W-:-:S11]  /*1f3c0*/  PLOP3.LUT P6, PT, PT, PT, PT, 0x8, 0x0 ;  /* 0x000000000000781c */ /* 0x000fd60003fce170 */
[----:B------:R-:W-:Y:S05]  /*1f3d0*/  @P0 BRA `(.L_x_2915) ;  /* 0x00000000000c0947 */ /* 0x000fea0003800000 */
[----:B------:R-:W-:-:S03]  /*1f3e0*/  UMOV UR4, 0xffffffff ;  /* 0xffffffff00047882 */ /* 0x000fc60000000000 */
[----:B------:R-:W-:Y:S05]  /*1f3f0*/  BRA.DIV UR4, `(.L_x_2916) ;  /* 0x0000007204b47947 */ /* 0x000fea000b800000 */
[----:B------:R-:W-:-:S13]  /*1f400*/  ELECT P6, URZ, PT ;  /* 0x00000000003f782f */ /* 0x000fda00038c0000 */
.L_x_2915:
        /* <DEDUP_REMOVED lines=9> */
.L_x_3082:
[----:B------:R-:W-:Y:S05]  /*1f4a0*/  BSYNC B1 ;  /* 0x0000000000017941 */ /* 0x000fea0003800000 */
.L_x_2917:
[----:B------:R-:W-:Y:S04]  /*1f4b0*/  BSSY B1, `(.L_x_2919) ;  /* 0x000007c000017945 */ /* 0x000fe80003800000 */
[----:B------:R-:W-:Y:S05]  /*1f4c0*/  @!P6 BRA `(.L_x_2920) ;  /* 0x0000000400e8e947 */ /* 0x000fea0003800000 */
[----:B------:R-:W-:Y:S01]  /*1f4d0*/  IMAD R13, R25, 0x8, R22 ;  /* 0x00000008190d7824 */ /* 0x000fe200078e0216 */
[----:B-1----:R-:W-:Y:S01]  /*1f4e0*/  SHF.L.U32 R12, R31, 0x1f, RZ ;  /* 0x0000001f1f0c7819 */ /* 0x002fe200000006ff */
[----:B------:R-:W1:Y:S01]  /*1f4f0*/  S2R R10, SR_TID.X ;  /* 0x00000000000a7919 */ /* 0x000e620000002100 */
[----:B------:R-:W-:Y:S02]  /*1f500*/  BSSY B2, `(.L_x_2921) ;  /* 0x0000005000027945 */ /* 0x000fe40003800000 */
[----:B------:R-:W2:Y:S01]  /*1f510*/  SYNCS.PHASECHK.TRANS64.TRYWAIT P0, [R13+URZ+0x2a8a0], R12 ;  /* 0x02a8a00c0d0075a7 */ /* 0x000ea2000800017f */
[----:B-1----:R-:W-:-:S04]  /*1f520*/  LOP3.LUT R10, R10, 0x7f, RZ, 0xc0, !PT ;  /* 0x0000007f0a0a7812 */ /* 0x002fc800078ec0ff */
[----:B------:R-:W-:Y:S01]  /*1f530*/  ISETP.NE.AND P1, PT, R10, RZ, PT ;  /* 0x000000ff0a00720c */ /* 0x000fe20003f25270 */
[----:B--2---:R-:W-:-:S12]  /*1f540*/  @!P0 BRA `(.L_x_2922) ;  /* 0x0000007000948947 */ /* 0x004fd80003800000 */
.L_x_3083:
[----:B------:R-:W-:Y:S05]  /*1f550*/  BSYNC B2 ;  /* 0x0000000000027941 */ /* 0x000fea0003800000 */
.L_x_2921:
        /* <DEDUP_REMOVED lines=9> */
.L_x_2924:
[----:B------:R-:W-:Y:S05]  /*1f5f0*/  BSYNC B2 ;  /* 0x0000000000027941 */ /* 0x000fea0003800000 */
.L_x_2923:
        /* <DEDUP_REMOVED lines=12> */
.L_x_2925:
        /* <DEDUP_REMOVED lines=16> */
.L_x_2926:
        /* <DEDUP_REMOVED lines=15> */
.L_x_2927:
        /* <DEDUP_REMOVED lines=13> */
.L_x_3084:
[----:B------:R-:W-:Y:S05]  /*1f980*/  BSYNC B2 ;  /* 0x0000000000027941 */ /* 0x000fea0003800000 */
.L_x_2928:
        /* <DEDUP_REMOVED lines=11> */
.L_x_2931:
[----:B------:R-:W-:Y:S05]  /*1fa40*/  BSYNC B2 ;  /* 0x0000000000027941 */ /* 0x000fea0003800000 */
.L_x_2930:
        /* <DEDUP_REMOVED lines=9> */
.L_x_2932:
        /* <DEDUP_REMOVED lines=15> */
.L_x_2933:
        /* <DEDUP_REMOVED lines=9> */
[----:B--2---:R-:W-:Y:S05]  /*1fc60*/  @P0 BRA.U.ANY `(.L_x_2933) ;  /* 0xfffffffd00d80947 */ /* 0x004fea000393ffff */
.L_x_2920:
[----:B------:R-:W-:Y:S05]  /*1fc70*/  BSYNC B1 ;  /* 0x0000000000017941 */ /* 0x000fea0003800000 */
.L_x_2919:
        /* <DEDUP_REMOVED lines=9> */
.L_x_2949:
[----:B------:R-:W-:Y:S05]  /*1fd10*/  YIELD ;  /* 0x0000000000007946 */ /* 0x000fea0003800000 */
[----:B------:R-:W-:Y:S04]  /*1fd20*/  BSSY B1, `(.L_x_2934) ;  /* 0x000007b000017945 */ /* 0x000fe80003800000 */
[----:B------:R-:W-:Y:S05]  /*1fd30*/  @!P6 BRA `(.L_x_2935) ;  /* 0x0000000400e4e947 */ /* 0x000fea0003800000 */
[----:B-1----:R-:W-:Y:S01]  /*1fd40*/  IMAD R12, R25, 0x8, R22 ;  /* 0x00000008190c7824 */ /* 0x002fe200078e0216 */
[----:B------:R-:W-:Y:S01]  /*1fd50*/  SHF.L.U32 R11, R31, 0x1f, RZ ;  /* 0x0000001f1f0b7819 */ /* 0x000fe200000006ff */
[----:B------:R-:W1:Y:S01]  /*1fd60*/  S2R R3, SR_TID.X ;  /* 0x0000000000037919 */ /* 0x000e620000002100 */
[----:B------:R-:W-:Y:S02]  /*1fd70*/  BSSY B2, `(.L_x_2936) ;  /* 0x0000005000027945 */ /* 0x000fe40003800000 */
[----:B------:R-:W2:Y:S01]  /*1fd80*/  SYNCS.PHASECHK.TRANS64.TRYWAIT P1, [R12+URZ+0x2a8a0], R11 ;  /* 0x02a8a00b0c0075a7 */ /* 0x000ea2000802017f */
[----:B-1----:R-:W-:-:S04]  /*1fd90*/  LOP3.LUT R3, R3, 0x7f, RZ, 0xc0, !PT ;  /* 0x0000007f03037812 */ /* 0x002fc800078ec0ff */
[----:B------:R-:W-:Y:S01]  /*1fda0*/  ISETP.NE.AND P2, PT, R3, RZ, PT ;  /* 0x000000ff0300720c */ /* 0x000fe20003f45270 */
[----:B--2---:R-:W-:-:S12]  /*1fdb0*/  @!P1 BRA `(.L_x_2937) ;  /* 0x0000006800a09947 */ /* 0x004fd80003800000 */
.L_x_3085:
[----:B------:R-:W-:Y:S05]  /*1fdc0*/  BSYNC B2 ;  /* 0x0000000000027941 */ /* 0x000fea0003800000 */
.L_x_2936:
        /* <DEDUP_REMOVED lines=9> */
.L_x_2939:
[----:B------:R-:W-:Y:S05]  /*1fe60*/  BSYNC B2 ;  /* 0x0000000000027941 */ /* 0x000fea0003800000 */
.L_x_2938:
        /* <DEDUP_REMOVED lines=11> */
.L_x_2940:
        /* <DEDUP_REMOVED lines=16> */
.L_x_2941:
        /* <DEDUP_REMOVED lines=15> */
.L_x_2942:
        /* <DEDUP_REMOVED lines=13> */
.L_x_3086:
[----:B------:R-:W-:Y:S05]  /*201e0*/  BSYNC B2 ;  /* 0x0000000000027941 */ /* 0x000fea0003800000 */
.L_x_2943:
        /* <DEDUP_REMOVED lines=11> */
.L_x_2946:
[----:B------:R-:W-:Y:S05]  /*202a0*/  BSYNC B2 ;  /* 0x0000000000027941 */ /* 0x000fea0003800000 */
.L_x_2945:
        /* <DEDUP_REMOVED lines=9> */
.L_x_2947:
        /* <DEDUP_REMOVED lines=15> */
.L_x_2948:
        /* <DEDUP_REMOVED lines=10> */
.L_x_2935:
[----:B------:R-:W-:Y:S05]  /*204d0*/  BSYNC B1 ;  /* 0x0000000000017941 */ /* 0x000fea0003800000 */
.L_x_2934:
        /* <DEDUP_REMOVED lines=8> */
.L_x_2913:
[----:B------:R-:W-:Y:S05]  /*20560*/  BSYNC B0 ;  /* 0x0000000000007941 */ /* 0x000fea0003800000 */
.L_x_2912:
[----:B------:R-:W2:Y:S01]  /*20570*/  LDC R0, c[0x0][0x448] ;  /* 0x00011200ff007b82 */ /* 0x000ea20000000800 */
[----:B------:R-:W-:Y:S01]  /*20580*/  LEA R2, R17, 0x7f, 0x7 ;  /* 0x0000007f11027811 */ /* 0x000fe200078e38ff */
[----:B------:R-:W-:Y:S06]  /*20590*/  @!P0 WARPSYNC.ALL ;  /* 0x0000000000008948 */ /* 0x000fec0003800000 */
[----:B------:R-:W-:Y:S01]  /*205a0*/  @!P0 BAR.SYNC.DEFER_BLOCKING 0xc, 0x180 ;  /* 0x0306000000008b1d */ /* 0x000fe20000010000 */
[----:B------:R-:W-:-:S05]  /*205b0*/  ISETP.NE.AND P2, PT, R5, RZ, PT ;  /* 0x000000ff0500720c */ /* 0x000fca0003f45270 */
[----:B------:R-:W-:Y:S08]  /*205c0*/  BSSY B0, `(.L_x_2950) ;  /* 0x0000029000007945 */ /* 0x000ff00003800000 */
[----:B------:R-:W3:Y:S01]  /*205d0*/  @!P2 LDC R5, c[0x0][0x9f0] ;  /* 0x00027c00ff05ab82 */ /* 0x000ee20000000800 */
[----:B--2---:R-:W-:-:S13]  /*205e0*/  ISETP.NE.AND P1, PT, R0, 0x1, PT ;  /* 0x000000010000780c */ /* 0x004fda0003f25270 */
[----:B0-----:R-:W0:Y:S08]  /*205f0*/  @P1 LDC R9, c[0x0][0x44c] ;  /* 0x00011300ff091b82 */ /* 0x001e300000000800 */
[----:B------:R-:W2:Y:S01]  /*20600*/  @P1 LDC R3, c[0x0][0x450] ;  /* 0x00011400ff031b82 */ /* 0x000ea20000000800 */
[----:B0-----:R-:W-:-:S05]  /*20610*/  @P1 IMAD.HI.U32 R0, R2, R9, RZ ;  /* 0x0000000902001227 */ /* 0x001fca00078e00ff */
[----:B--2---:R-:W-:Y:S01]  /*20620*/  @P1 SHF.R.U32.HI R2, RZ, R3, R0 ;  /* 0x00000003ff021219 */ /* 0x004fe20000011600 */
[----:B------:R-:W-:-:S04]  /*20630*/  IMAD.MOV.U32 R0, RZ, RZ, RZ ;  /* 0x000000ffff007224 */ /* 0x000fc800078e00ff */
[----:B------:R-:W-:-:S04]  /*20640*/  IMAD.IADD R2, R8, 0x1, R2 ;  /* 0x0000000108027824 */ /* 0x000fc800078e0202 */
[----:B------:R-:W-:-:S05]  /*20650*/  IMAD.HI R2, R2, 0x2aaaaaab, RZ ;  /* 0x2aaaaaab02027827 */ /* 0x000fca00078e02ff */
[----:B------:R-:W-:-:S04]  /*20660*/  SHF.R.U32.HI R3, RZ, 0x1f, R2 ;  /* 0x0000001fff037819 */ /* 0x000fc80000011602 */
[----:B------:R-:W-:-:S04]  /*20670*/  LEA.HI.SX32 R2, R2, R3, 0x1c ;  /* 0x0000000302027211 */ /* 0x000fc800078fe2ff */
[----:B------:R-:W-:-:S04]  /*20680*/  VIMNMX R7, R7, R2, PT ;  /* 0x0000000207077248 */ /* 0x000fc80003fe0100 */
[----:B------:R-:W-:-:S13]  /*20690*/  ISETP.GE.AND P1, PT, R7, 0x1, PT ;  /* 0x000000010700780c */ /* 0x000fda0003f26270 */
[----:B---3--:R-:W-:Y:S05]  /*206a0*/  @!P1 BRA `(.L_x_2951) ;  /* 0x0000000000689947 */ /* 0x008fea0003800000 */
[-C--:B------:R-:W-:Y:S01]  /*206b0*/  IABS R0, R5.reuse ;  /* 0x0000000500007213 */ /* 0x080fe20000000000 */
[----:B------:R-:W-:Y:S01]  /*206c0*/  IMAD.MOV.U32 R2, RZ, RZ, RZ ;  /* 0x000000ffff027224 */ /* 0x000fe200078e00ff */
[----:B------:R-:W-:Y:S02]  /*206d0*/  IABS R8, R5 ;  /* 0x0000000500087213 */ /* 0x000fe40000000000 */
[----:B------:R-:W0:Y:S03]  /*206e0*/  I2F.RP R9, R0 ;  /* 0x0000000000097306 */ /* 0x000e260000209400 */
[----:B------:R-:W-:-:S05]  /*206f0*/  IMAD.MOV R8, RZ, RZ, -R8 ;  /* 0x000000ffff087224 */ /* 0x000fca00078e0a08 */
[----:B0-----:R-:W0:Y:S02]  /*20700*/  MUFU.RCP R9, R9 ;  /* 0x0000000900097308 */ /* 0x001e240000001000 */
[----:B0-----:R-:W-:-:S06]  /*20710*/  VIADD R10, R9, 0xffffffe ;  /* 0x0ffffffe090a7836 */ /* 0x001fcc0000000000 */
[----:B------:R-:W0:Y:S02]  /*20720*/  F2I.FTZ.U32.TRUNC.NTZ R3, R10 ;  /* 0x0000000a00037305 */ /* 0x000e24000021f000 */
[----:B0-----:R-:W-:-:S04]  /*20730*/  IMAD.MOV R11, RZ, RZ, -R3 ;  /* 0x000000ffff0b7224 */ /* 0x001fc800078e0a03 */
[----:B------:R-:W-:-:S04]  /*20740*/  IMAD R11, R11, R0, RZ ;  /* 0x000000000b0b7224 */ /* 0x000fc800078e02ff */
[----:B------:R-:W-:Y:S01]  /*20750*/  IMAD.HI.U32 R6, R3, R11, R2 ;  /* 0x0000000b03067227 */ /* 0x000fe200078e0002 */
[----:B------:R-:W-:-:S04]  /*20760*/  IADD3 R3, R5, -0x1, R7 ;  /* 0xffffffff05037810 */ /* 0x000fc80007ffe007 */
        /* <DEDUP_REMOVED lines=14> */
.L_x_2951:
[----:B------:R-:W-:Y:S05]  /*20850*/  BSYNC B0 ;  /* 0x0000000000007941 */ /* 0x000fea0003800000 */
.L_x_2950:
[-C--:B------:R-:W-:Y:S01]  /*20860*/  IMAD R2, R4, R0.reuse, RZ ;  /* 0x0000000004027224 */ /* 0x080fe200078e02ff */
[----:B------:R-:W-:Y:S04]  /*20870*/  BSSY B7, `(.L_x_2952) ;  /* 0x0000377000077945 */ /* 0x000fe80003800000 */
[----:B------:R-:W-:Y:S01]  /*20880*/  VIADDMNMX R30, R2, R0, R7, PT ;  /* 0x00000000021e7246 */ /* 0x000fe20003800107 */
[----:B------:R0:W-:Y:S03]  /*20890*/  STL [R1], R2 ;  /* 0x0000000201007387 */ /* 0x0001e60000100800 */
        /* <DEDUP_REMOVED lines=9> */
[----:B------:R-:W2:Y:S01]  /*20930*/  LDC.64 R2, c[0x0][0xc60] ;  /* 0x00031800ff027b82 */ /* 0x000ea20000000a00 */
[----:B------:R-:W0:Y:S01]  /*20940*/  FLO.U32 R0, UR4 ;  /* 0x0000000400007d00 */ /* 0x000e2200080e0000 */
[----:B------:R-:W-:Y:S01]  /*20950*/  ULDC.64 UR6, c[0x0][0x208] ;  /* 0x0000820000067ab9 */ /* 0x000fe20000000a00 */
[----:B0-----:R-:W-:-:S06]  /*20960*/  ISETP.EQ.U32.AND P0, PT, R0, R5, PT ;  /* 0x000000050000720c */ /* 0x001fcc0003f02070 */
[----:B------:R-:W2:Y:S07]  /*20970*/  POPC R5, UR4 ;  /* 0x0000000400057d09 */ /* 0x000eae0008000000 */
[----:B--2---:R-:W2:Y:S01]  /*20980*/  @P0 ATOMG.E.ADD.STRONG.GPU PT, R3, desc[UR6][R2.64], R5 ;  /* 0x00000005020309a8 */ /* 0x004ea200081ee1c6 */
[----:B------:R-:W0:Y:S02]  /*20990*/  S2R R4, SR_LTMASK ;  /* 0x0000000000047919 */ /* 0x000e240000003900 */
[----:B0-----:R-:W-:-:S04]  /*209a0*/  LOP3.LUT R4, R4, UR4, RZ, 0xc0, !PT ;  /* 0x0000000404047c12 */ /* 0x001fc8000f8ec0ff */
[----:B------:R-:W0:Y:S01]  /*209b0*/  POPC R7, R4 ;  /* 0x0000000400077309 */ /* 0x000e220000000000 */
[----:B--2---:R-:W0:Y:S02]  /*209c0*/  SHFL.IDX PT, R0, R3, R0, 0x1f ;  /* 0x00001f0003007589 */ /* 0x004e2400000e0000 */
[----:B0-----:R-:W-:Y:S01]  /*209d0*/  IADD3 R16, R0, UR36, R7 ;  /* 0x0000002400107c10 */ /* 0x001fe2000fffe007 */
[----:B------:R-:W-:Y:S06]  /*209e0*/  BRA `(.L_x_2954) ;  /* 0x00000034007c7947 */ /* 0x000fec0003800000 */
.L_x_2953:
        /* <DEDUP_REMOVED lines=16> */
[----:B-1----:R-:W-:Y:S02]  /*20af0*/  IMAD.MOV.U32 R12, RZ, RZ, 0x1 ;  /* 0x00000001ff0c7424 */ /* 0x002fe400078e00ff */
[----:B------:R-:W-:-:S07]  /*20b00*/  IMAD.MOV.U32 R13, RZ, RZ, RZ ;  /* 0x000000ffff0d7224 */ /* 0x000fce00078e00ff */
[----:B------:R-:W-:-:S07]  /*20b10*/  LEPC R20, `(.L_x_2956) ;  /* 0x000000001014794e */ /* 0x000fce0000000000 */
[----:B0-----:R-:W-:Y:S05]  /*20b20*/  CALL.ABS.NOINC R2 ;  /* 0x0000000002007343 */ /* 0x001fea0003c00000 */
.L_x_2956:
[----:B------:R-:W-:Y:S05]  /*20b30*/  BSYNC B6 ;  /* 0x0000000000067941 */ /* 0x000fea0003800000 */
.L_x_2955:
        /* <DEDUP_REMOVED lines=9> */
[----:B------:R-:W-:Y:S02]  /*20bd0*/  IMAD.U32 R4, RZ, RZ, UR6 ;  /* 0x00000006ff047e24 */ /* 0x000fe4000f8e00ff */
[----:B------:R-:W-:Y:S02]  /*20be0*/  IMAD.U32 R5, RZ, RZ, UR7 ;  /* 0x00000007ff057e24 */ /* 0x000fe4000f8e00ff */
[----:B------:R-:W-:Y:S02]  /*20bf0*/  IMAD.U32 R6, RZ, RZ, UR8 ;  /* 0x00000008ff067e24 */ /* 0x000fe4000f8e00ff */
[----:B------:R-:W-:-:S02]  /*20c00*/  IMAD.U32 R7, RZ, RZ, UR9 ;  /* 0x00000009ff077e24 */ /* 0x000fc4000f8e00ff */
[----:B------:R-:W-:Y:S02]  /*20c10*/  IMAD.U32 R10, RZ, RZ, UR4 ;  /* 0x00000004ff0a7e24 */ /* 0x000fe4000f8e00ff */
[----:B------:R-:W-:Y:S02]  /*20c20*/  IMAD.U32 R11, RZ, RZ, UR5 ;  /* 0x00000005ff0b7e24 */ /* 0x000fe4000f8e00ff */
[----:B------:R-:W-:Y:S02]  /*20c30*/  IMAD.MOV.U32 R8, RZ, RZ, 0x70 ;  /* 0x00000070ff087424 */ /* 0x000fe400078e00ff */
[----:B-1----:R-:W-:Y:S02]  /*20c40*/  IMAD.MOV.U32 R12, RZ, RZ, 0x1 ;  /* 0x00000001ff0c7424 */ /* 0x002fe400078e00ff */
[----:B0-----:R-:W-:-:S07]  /*20c50*/  IMAD.MOV.U32 R13, RZ, RZ, RZ ;  /* 0x000000ffff0d7224 */ /* 0x001fce00078e00ff */
[----:B------:R-:W-:-:S07]  /*20c60*/  LEPC R20, `(.L_x_2959) ;  /* 0x000000001014794e */ /* 0x000fce0000000000 */
[----:B--2---:R-:W-:Y:S05]  /*20c70*/  CALL.ABS.NOINC R2 ;  /* 0x0000000002007343 */ /* 0x004fea0003c00000 */
.L_x_2959:
        /* <DEDUP_REMOVED lines=15> */
.L_x_2958:
[----:B------:R-:W-:Y:S05]  /*20d70*/  BSYNC B6 ;  /* 0x0000000000067941 */ /* 0x000fea0003800000 */
.L_x_2957:
[----:B------:R-:W2:Y:S01]  /*20d80*/  LDL R20, [R1+0x4] ;  /* 0x0000040001147983 */ /* 0x000ea20000100800 */
[----:B------:R-:W-:Y:S01]  /*20d90*/  ULDC.64 UR4, c[0x0][0x9f8] ;  /* 0x00027e0000047ab9 */ /* 0x000fe20000000a00 */
[----:B------:R-:W-:Y:S01]  /*20da0*/  ULDC.64 UR6, c[0x0][0x208] ;  /* 0x0000820000067ab9 */ /* 0x000fe20000000a00 */
[----:B------:R-:W-:Y:S01]  /*20db0*/  ISETP.NE.U32.AND P0, PT, RZ, UR4, PT ;  /* 0x00000004ff007c0c */ /* 0x000fe2000bf05070 */
[----:B------:R-:W0:Y:S01]  /*20dc0*/  S2R R21, SR_TID.X ;  /* 0x0000000000157919 */ /* 0x000e220000002100 */
[----:B------:R-:W3:Y:S02]  /*20dd0*/  LDC R0, c[0x0][0x430] ;  /* 0x00010c00ff007b82 */ /* 0x000ee40000000800 */
[----:B------:R-:W-:-:S13]  /*20de0*/  ISETP.NE.AND.EX P0, PT, RZ, UR5, PT, P0 ;  /* 0x00000005ff007c0c */ /* 0x000fda000bf05300 */
[----:B------:R-:W-:Y:S01]  /*20df0*/  @P0 IADD3 R2, P1, R23, UR4, RZ ;  /* 0x0000000417020c10 */ /* 0x000fe2000ff3e0ff */
[----:B------:R-:W4:Y:S01]  /*20e00*/  S2R R9, SR_TID.X ;  /* 0x0000000000097919 */ /* 0x000f220000002100 */
[----:B------:R-:W-:Y:S01]  /*20e10*/  VIADD R26, R30, 0xffffffff ;  /* 0xffffffff1e1a7836 */ /* 0x000fe20000000000 */
[----:B------:R-:W-:Y:S01]  /*20e20*/  ULDC UR4, c[0x0][0x320] ;  /* 0x0000c80000047ab9 */ /* 0x000fe20000000800 */
[----:B------:R-:W-:-:S05]  /*20e30*/  @P0 IADD3.X R3, R24, UR5, RZ, P1, !PT ;  /* 0x0000000518030c10 */ /* 0x000fca0008ffe4ff */
[----:B------:R1:W2:Y:S01]  /*20e40*/  @P0 LDG.E R33, desc[UR6][R2.64] ;  /* 0x0000000602210981 */ /* 0x0002a2000c1e1900 */
[----:B---3--:R-:W-:Y:S02]  /*20e50*/  ISETP.NE.AND P1, PT, R0, 0x1, PT ;  /* 0x000000010000780c */ /* 0x008fe40003f25270 */
[----:B0-----:R-:W-:-:S04]  /*20e60*/  LOP3.LUT R21, R21, 0x7f, RZ, 0xc0, !PT ;  /* 0x0000007f15157812 */ /* 0x001fc800078ec0ff */
[----:B------:R-:W-:-:S07]  /*20e70*/  SHF.R.U32.HI R21, RZ, 0x3, R21 ;  /* 0x00000003ff157819 */ /* 0x000fce0000011615 */
[----:B------:R-:W0:Y:S08]  /*20e80*/  @P1 LDC R8, c[0x0][0x434] ;  /* 0x00010d00ff081b82 */ /* 0x000e300000000800 */
[----:B------:R-:W3:Y:S01]  /*20e90*/  @P1 LDC R6, c[0x0][0x438] ;  /* 0x00010e00ff061b82 */ /* 0x000ee20000000800 */
[----:B----4-:R-:W-:-:S05]  /*20ea0*/  IMAD.SHL.U32 R9, R9, 0x10, RZ ;  /* 0x0000001009097824 */ /* 0x010fca00078e00ff */
[----:B------:R-:W-:Y:S02]  /*20eb0*/  LOP3.LUT R9, R21, 0x70, R9, 0xf8, !PT ;  /* 0x0000007015097812 */ /* 0x000fe400078ef809 */
[----:B------:R-:W4:Y:S03]  /*20ec0*/  S2R R21, SR_TID.X ;  /* 0x0000000000157919 */ /* 0x000f260000002100 */
[----:B------:R-:W-:-:S05]  /*20ed0*/  IMAD R4, R26, 0x60, R9 ;  /* 0x000000601a047824 */ /* 0x000fca00078e0209 */
[----:B------:R-:W-:-:S04]  /*20ee0*/  ISETP.GE.AND P0, PT, R4, R37, PT ;  /* 0x000000250400720c */ /* 0x000fc80003f06270 */
[----:B------:R-:W-:Y:S01]  /*20ef0*/  ISETP.GT.U32.OR P0, PT, R9, 0x5f, P0 ;  /* 0x0000005f0900780c */ /* 0x000fe20000704470 */
[----:B----4-:R-:W-:-:S05]  /*20f00*/  IMAD.SHL.U32 R21, R21, 0x8, RZ ;  /* 0x0000000815157824 */ /* 0x010fca00078e00ff */
[----:B------:R-:W-:Y:S02]  /*20f10*/  LOP3.LUT R21, R21, 0x38, RZ, 0xc0, !PT ;  /* 0x0000003815157812 */ /* 0x000fe400078ec0ff */
[----:B------:R-:W-:Y:S01]  /*20f20*/  LOP3.LUT R27, R27, 0xfffffff7, RZ, 0xc0, !PT ;  /* 0xfffffff71b1b7812 */ /* 0x000fe200078ec0ff */
[----:B------:R-:W-:Y:S01]  /*20f30*/  UMOV UR5, 0xffffffff ;  /* 0xffffffff00057882 */ /* 0x000fe20000000000 */
[----:B--2---:R-:W-:-:S04]  /*20f40*/  IMAD.IADD R5, R4, 0x1, R20 ;  /* 0x0000000104057824 */ /* 0x004fc800078e0214 */
[----:B0-----:R-:W-:-:S04]  /*20f50*/  @P1 IMAD.HI.U32 R7, R5, R8, RZ ;  /* 0x0000000805071227 */ /* 0x001fc800078e00ff */
[----:B------:R-:W-:Y:S01]  /*20f60*/  IMAD.MOV.U32 R4, RZ, RZ, R5 ;  /* 0x000000ffff047224 */ /* 0x000fe200078e0005 */
[----:B---3--:R-:W-:-:S05]  /*20f70*/  @P1 SHF.R.U32.HI R4, RZ, R6, R7 ;  /* 0x00000006ff041219 */ /* 0x008fca0000011607 */
[----:B-1----:R-:W-:-:S04]  /*20f80*/  IMAD.MOV R2, RZ, RZ, -R4 ;  /* 0x000000ffff027224 */ /* 0x002fc800078e0a04 */
[----:B------:R-:W-:Y:S02]  /*20f90*/  IMAD R0, R0, R2, R5 ;  /* 0x0000000200007224 */ /* 0x000fe400078e0205 */
[----:B------:R-:W0:Y:S01]  /*20fa0*/  @!P0 LDC.64 R2, c[0x0][0x428] ;  /* 0x00010a00ff028b82 */ /* 0x000e220000000a00 */
[----:B------:R-:W-:-:S04]  /*20fb0*/  LOP3.LUT R20, R21, 0x40, RZ, 0xfc, !PT ;  /* 0x0000004015147812 */ /* 0x000fc800078efcff */
[----:B------:R-:W-:Y:S02]  /*20fc0*/  ISETP.GE.AND P2, PT, R20, UR4, PT ;  /* 0x0000000414007c0c */ /* 0x000fe4000bf46270 */
[----:B------:R-:W-:Y:S02]  /*20fd0*/  ISETP.GE.AND P1, PT, R21, UR4, PT ;  /* 0x0000000415007c0c */ /* 0x000fe4000bf26270 */
[----:B------:R-:W-:Y:S01]  /*20fe0*/  SHF.R.S32.HI R10, RZ, 0x1f, R33 ;  /* 0x0000001fff0a7819 */ /* 0x000fe20000011421 */
[----:B------:R-:W-:Y:S01]  /*20ff0*/  IMAD.U32 R7, RZ, RZ, UR37 ;  /* 0x00000025ff077e24 */ /* 0x000fe2000f8e00ff */
[----:B------:R-:W-:Y:S01]  /*21000*/  SEL R5, RZ, 0xffffffff, P2 ;  /* 0xffffffffff057807 */ /* 0x000fe20001000000 */
[----:B------:R-:W-:Y:S01]  /*21010*/  ULDC UR4, c[0x0][0x2f4] ;  /* 0x0000bd0000047ab9 */ /* 0x000fe20000000800 */
[----:B------:R-:W-:-:S03]  /*21020*/  SEL R30, RZ, 0x1, P1 ;  /* 0x00000001ff1e7807 */ /* 0x000fc60000800000 */
[----:B------:R-:W-:-:S05]  /*21030*/  IMAD.SHL.U32 R5, R5, 0x2, RZ ;  /* 0x0000000205057824 */ /* 0x000fca00078e00ff */
[----:B------:R-:W-:Y:S02]  /*21040*/  LOP3.LUT R30, R5, 0x2, R30, 0xe2, !PT ;  /* 0x00000002051e7812 */ /* 0x000fe400078ee21e */
[--C-:B------:R-:W-:Y:S01]  /*21050*/  @!P0 SHF.R.S32.HI R5, RZ, 0x1f, R4.reuse ;  /* 0x0000001fff058819 */ /* 0x100fe20000011404 */
        /* <DEDUP_REMOVED lines=11> */
[----:B------:R-:W-:-:S11]  /*21110*/  ISETP.GE.AND P2, PT, R21, UR4, PT ;  /* 0x0000000415007c0c */ /* 0x000fd6000bf46270 */
[----:B------:R-:W-:-:S04]  /*21120*/  @P0 LOP3.LUT R27, R27, 0x8, RZ, 0xfc, !PT ;  /* 0x000000081b1b0812 */ /* 0x000fc800078efcff */
[----:B------:R-:W-:-:S04]  /*21130*/  LOP3.LUT R27, R27, 0xffffffef, RZ, 0xc0, !PT ;  /* 0xffffffef1b1b7812 */ /* 0x000fc800078ec0ff */
[----:B------:R-:W-:Y:S01]  /*21140*/  @P3 LOP3.LUT R27, R27, 0x10, RZ, 0xfc, !PT ;  /* 0x000000101b1b3812 */ /* 0x000fe200078efcff */
[----:B------:R0:W-:Y:S03]  /*21150*/  STL [R1+0x8], R10 ;  /* 0x0000080a01007387 */ /* 0x0001e60000100800 */
[----:B------:R-:W-:Y:S02]  /*21160*/  LOP3.LUT R27, R27, 0xfffffffb, RZ, 0xc0, !PT ;  /* 0xfffffffb1b1b7812 */ /* 0x000fe400078ec0ff */
[----:B------:R-:W-:Y:S02]  /*21170*/  LOP3.LUT R9, R21, 0x80, RZ, 0xfc, !PT ;  /* 0x0000008015097812 */ /* 0x000fe400078efcff */
[----:B------:R-:W-:Y:S02]  /*21180*/  ISETP.GE.AND P1, PT, R20, UR4, PT ;  /* 0x0000000414007c0c */ /* 0x000fe4000bf26270 */
[----:B------:R-:W-:-:S02]  /*21190*/  @P2 LOP3.LUT R27, R27, 0x4, RZ, 0xfc, !PT ;  /* 0x000000041b1b2812 */ /* 0x000fc400078efcff */
[----:B------:R-:W-:Y:S02]  /*211a0*/  ISETP.GE.AND P0, PT, R9, UR4, PT ;  /* 0x0000000409007c0c */ /* 0x000fe4000bf06270 */
[----:B------:R-:W-:-:S04]  /*211b0*/  LOP3.LUT R27, R27, 0xfffffffe, RZ, 0xc0, !PT ;  /* 0xfffffffe1b1b7812 */ /* 0x000fc800078ec0ff */
[----:B------:R-:W-:-:S04]  /*211c0*/  LOP3.LUT R27, R27, 0xfffffffd, RZ, 0xc0, !PT ;  /* 0xfffffffd1b1b7812 */ /* 0x000fc800078ec0ff */
[----:B------:R-:W-:-:S04]  /*211d0*/  @P1 LOP3.LUT R27, R27, 0x2, RZ, 0xfc, !PT ;  /* 0x000000021b1b1812 */ /* 0x000fc800078efcff */
[----:B------:R-:W-:Y:S01]  /*211e0*/  @P0 LOP3.LUT R27, R27, 0x1, RZ, 0xfc, !PT ;  /* 0x000000011b1b0812 */ /* 0x000fe200078efcff */
[----:B0-----:R-:W-:Y:S06]  /*211f0*/  BRA.DIV UR5, `(.L_x_2960) ;  /* 0x0000005605b87947 */ /* 0x001fec000b800000 */
.L_x_3089:
[----:B------:R-:W-:Y:S05]  /*21200*/  @!P3 BRA `(.L_x_2961) ;  /* 0x000000000004b947 */ /* 0x000fea0003800000 */
[----:B------:R-:W-:Y:S01]  /*21210*/  BPT.TRAP 0x1 ;  /* 0x000000040000795c */ /* 0x000fe20000300000 */
.L_x_2961:
        /* <DEDUP_REMOVED lines=23> */
.L_x_3090:
[----:B------:R-:W-:Y:S05]  /*21390*/  BSYNC B0 ;  /* 0x0000000000007941 */ /* 0x000fea0003800000 */
.L_x_2962:
        /* <DEDUP_REMOVED lines=32> */
[----:B------:R-:W-:Y:S01]  /*215a0*/  @P0 IMAD R8, R5, 0x2, R22 ;  /* 0x0000000205080824 */ /* 0x000fe200078e0216 */
[----:B------:R-:W-:Y:S02]  /*215b0*/  ULDC.64 UR4, c[0x0][0x208] ;  /* 0x0000820000047ab9 */ /* 0x000fe40000000a00 */
        /* <DEDUP_REMOVED lines=60> */
.L_x_3104:
[----:B------:R-:W-:Y:S01]  /*21980*/  ISETP.GE.AND P0, PT, R6, 0x51, PT ;  /* 0x000000510600780c */ /* 0x000fe20003f06270 */
[----:B------:R-:W-:-:S12]  /*21990*/  ULDC.64 UR4, c[0x0][0x208] ;  /* 0x0000820000047ab9 */ /* 0x000fd80000000a00 */
        /* <DEDUP_REMOVED lines=11> */
.L_x_2965:
[----:B------:R-:W-:Y:S02]  /*21a50*/  PLOP3.LUT P1, PT, P1, P0, PT, 0xa2, 0x0 ;  /* 0x000000000000781c */ /* 0x000fe40000f21472 */
[----:B------:R-:W-:-:S08]  /*21a60*/  @P0 R2UR P1, UR4, R7 ;  /* 0x00000000070402ca */ /* 0x000fd00000020000 */
[----:B------:R-:W-:-:S05]  /*21a70*/  @P0 PLOP3.LUT P0, PT, P1, PT, PT, 0x80, 0x0 ;  /* 0x000000000000081c */ /* 0x000fca0000f0f070 */
[----:B------:R-:W-:Y:S01]  /*21a80*/  @!P1 SYNCS.ARRIVE.TRANS64.RED.A0T1 RZ, [UR4+0x2a830], RZ ;  /* 0x02a830ffffff99a7 */ /* 0x000fe20008200404 */
[----:B------:R-:W-:Y:S07]  /*21a90*/  @!P1 ARRIVES.LDGSTSBAR.64.TRANSCNT [UR4+0x2a830] ;  /* 0x02a83000ff0099b0 */ /* 0x000fee0008000a84 */
[----:B------:R-:W-:Y:S05]  /*21aa0*/  @P0 BRA.U.ANY `(.L_x_2965) ;  /* 0xfffffffd00e80947 */ /* 0x000fea000393ffff */
[----:B------:R-:W-:Y:S01]  /*21ab0*/  NOP ;  /* 0x0000000000007918 */ /* 0x000fe20000000000 */
[----:B------:R-:W-:-:S05]  /*21ac0*/  IMAD.U32 R0, RZ, RZ, UR37 ;  /* 0x00000025ff007e24 */ /* 0x000fca000f8e00ff */
[----:B------:R-:W-:-:S13]  /*21ad0*/  ISETP.NE.AND P2, PT, R0, 0x3, PT ;  /* 0x000000030000780c */ /* 0x000fda0003f45270 */
[----:B------:R-:W-:Y:S05]  /*21ae0*/  @!P2 BRA `(.L_x_2966) ;  /* 0x000000000004a947 */ /* 0x000fea0003800000 */
[----:B------:R-:W-:Y:S01]  /*21af0*/  BPT.TRAP 0x1 ;  /* 0x000000040000795c */ /* 0x000fe20000300000 */
.L_x_2966:
        /* <DEDUP_REMOVED lines=29> */
[----:B-1----:R-:W-:-:S02]  /*21cd0*/  IMAD.U32 R7, RZ, RZ, UR7 ;  /* 0x00000007ff077e24 */ /* 0x002fc4000f8e00ff */
[----:B------:R-:W-:Y:S02]  /*21ce0*/  IMAD.U32 R10, RZ, RZ, UR8 ;  /* 0x00000008ff0a7e24 */ /* 0x000fe4000f8e00ff */
[----:B------:R-:W-:Y:S02]  /*21cf0*/  IMAD.U32 R11, RZ, RZ, UR9 ;  /* 0x00000009ff0b7e24 */ /* 0x000fe4000f8e00ff */
[----:B------:R-:W-:Y:S02]  /*21d00*/  IMAD.MOV.U32 R8, RZ, RZ, 0x70 ;  /* 0x00000070ff087424 */ /* 0x000fe400078e00ff */
[----:B------:R-:W-:Y:S02]  /*21d10*/  IMAD.MOV.U32 R12, RZ, RZ, 0x1 ;  /* 0x00000001ff0c7424 */ /* 0x000fe400078e00ff */
[----:B------:R-:W-:-:S07]  /*21d20*/  IMAD.MOV.U32 R13, RZ, RZ, RZ ;  /* 0x000000ffff0d7224 */ /* 0x000fce00078e00ff */
[----:B------:R-:W-:-:S07]  /*21d30*/  LEPC R20, `(.L_x_2968) ;  /* 0x000000001014794e */ /* 0x000fce0000000000 */
[----:B0-----:R-:W-:Y:S05]  /*21d40*/  CALL.ABS.NOINC R2 ;  /* 0x0000000002007343 */ /* 0x001fea0003c00000 */
.L_x_2968:
[----:B------:R-:W-:Y:S05]  /*21d50*/  BSYNC B6 ;  /* 0x0000000000067941 */ /* 0x000fea0003800000 */
.L_x_2967:
[----:B------:R-:W2:Y:S01]  /*21d60*/  LDL.LU R20, [R1+0x28] ;  /* 0x0000280001147983 */ /* 0x000ea20000300800 */
[----:B------:R-:W-:Y:S01]  /*21d70*/  ULDC.64 UR4, c[0x0][0x2d8] ;  /* 0x0000b60000047ab9 */ /* 0x000fe20000000a00 */
[----:B-1----:R-:W1:Y:S02]  /*21d80*/  LDC R7, c[0x0][0x448] ;  /* 0x00011200ff077b82 */ /* 0x002e640000000800 */
[----:B0-----:R-:W3:Y:S04]  /*21d90*/  LDL.LU.64 R2, [R1+0x18] ;  /* 0x0000180001027983 */ /* 0x001ee80000300a00 */
[----:B------:R0:W5:Y:S01]  /*21da0*/  LDL R10, [R1+0x10] ;  /* 0x00001000010a7983 */ /* 0x0001620000100800 */
[----:B-1----:R-:W-:-:S13]  /*21db0*/  ISETP.NE.AND P0, PT, R7, 0x1, PT ;  /* 0x000000010700780c */ /* 0x002fda0003f05270 */
[----:B------:R-:W1:Y:S01]  /*21dc0*/  @P0 LDC R6, c[0x0][0x44c] ;  /* 0x00011300ff060b82 */ /* 0x000e620000000800 */
[----:B------:R-:W4:Y:S02]  /*21dd0*/  S2R R8, SR_TID.X ;  /* 0x0000000000087919 */ /* 0x000f240000002100 */
[----:B----4-:R-:W-:-:S05]  /*21de0*/  IMAD.SHL.U32 R8, R8, 0x8, RZ ;  /* 0x0000000808087824 */ /* 0x010fca00078e00ff */
[----:B------:R-:W-:Y:S01]  /*21df0*/  LOP3.LUT R8, R8, 0x38, RZ, 0xc0, !PT ;  /* 0x0000003808087812 */ /* 0x000fe200078ec0ff */
[----:B---3--:R-:W-:Y:S02]  /*21e00*/  IMAD.MOV.U32 R3, RZ, RZ, R35 ;  /* 0x000000ffff037224 */ /* 0x008fe400078e0023 */
        /* <DEDUP_REMOVED lines=14> */
[----:B------:R-:W-:-:S05]  /*21ef0*/  LOP3.LUT R20, R21, 0x70, R20, 0xf8, !PT ;  /* 0x0000007015147812 */ /* 0x000fca00078ef814 */
[----:B------:R-:W-:Y:S01]  /*21f00*/  IMAD R5, R17, 0x80, R20 ;  /* 0x0000008011057824 */ /* 0x000fe200078e0214 */
[----:B------:R-:W2:Y:S03]  /*21f10*/  S2R R21, SR_TID.X ;  /* 0x0000000000157919 */ /* 0x000ea60000002100 */
        /* <DEDUP_REMOVED lines=33> */
[----:B-----5:R-:W-:Y:S01]  /*22130*/  IMAD R5, R10, R7, RZ ;  /* 0x000000070a057224 */ /* 0x020fe200078e02ff */
[----:B------:R-:W-:Y:S01]  /*22140*/  ULDC.64 UR4, c[0x0][0x208] ;  /* 0x0000820000047ab9 */ /* 0x000fe20000000a00 */
[----:B------:R-:W-:Y:S01]  /*22150*/  IMAD R17, R17, 0x80, R9 ;  /* 0x0000008011117824 */ /* 0x000fe200078e0209 */
        /* <DEDUP_REMOVED lines=69> */
[----:B0-----:R-:W-:-:S04]  /*225b0*/  @!P2 LEA R6, P4, R8, R3, 0x1 ;  /* 0x000000030806a211 */ /* 0x001fc800078808ff */
[----:B-1----:R-:W-:Y:S01]  /*225c0*/  @!P2 IADD3.X R7, RZ, R2, RZ, P4, !PT ;  /* 0x00000002ff07a210 */ /* 0x002fe200027fe4ff */
[----:B------:R-:W-:-:S04]  /*225d0*/  @!P2 IMAD.MOV.U32 R2, RZ, RZ, R6 ;  /* 0x000000ffff02a224 */ /* 0x000fc800078e0006 */
[----:B------:R-:W-:-:S05]  /*225e0*/  @!P2 IMAD.MOV.U32 R3, RZ, RZ, R7 ;  /* 0x000000ffff03a224 */ /* 0x000fca00078e0007 */
[----:B------:R0:W-:Y:S04]  /*225f0*/  @!P2 LDGSTS.E.BYPASS.LTC128B.128 [R36+0xf400], desc[UR4][R2.64], !P3 ;  /* 0x0f4000000224afae */ /* 0x0001e8000d901d44 */
[----:B------:R0:W-:Y:S04]  /*22600*/  @!P2 LDGSTS.E.BYPASS.LTC128B.128 [R36+0x13400], desc[UR4][R2.64+0x80], !P0 ;  /* 0x134000800224afae */ /* 0x0001e8000c101d44 */
[----:B--2---:R0:W-:Y:S02]  /*22610*/  @!P2 LDGSTS.E.BYPASS.LTC128B.128 [R36+0x17400], desc[UR4][R2.64+0x100], !P1 ;  /* 0x174001000224afae */ /* 0x0041e4000c901d44 */
.L_x_3121:
[----:B------:R-:W-:Y:S01]  /*22620*/  VIADD R0, R17, 0x70 ;  /* 0x0000007011007836 */ /* 0x000fe20000000000 */
[----:B------:R-:W-:Y:S04]  /*22630*/  BSSY B0, `(.L_x_2970) ;  /* 0x000000c000007945 */ /* 0x000fe80003800000 */
[----:B------:R-:W-:-:S13]  /*22640*/  ISETP.GE.AND P2, PT, R0, R5, PT ;  /* 0x000000050000720c */ /* 0x000fda0003f46270 */
[----:B------:R-:W-:Y:S05]  /*22650*/  @P2 BRA `(.L_x_2971) ;  /* 0x0000000000242947 */ /* 0x000fea0003800000 */
[----:B0-----:R-:W-:Y:S01]  /*22660*/  LEA R2, P2, R8, R14, 0x1 ;  /* 0x0000000e08027211 */ /* 0x001fe200078408ff */
[----:B------:R-:W-:-:S04]  /*22670*/  ULDC.64 UR4, c[0x0][0x208] ;  /* 0x0000820000047ab9 */ /* 0x000fc80000000a00 */
[----:B------:R-:W-:-:S05]  /*22680*/  IMAD.X R3, RZ, RZ, R4, P2 ;  /* 0x000000ffff037224 */ /* 0x000fca00010e0604 */
[----:B------:R-:W-:Y:S01]  /*22690*/  @!PT LDS RZ, [RZ] ;  /* 0x00000000fffff984 */ /* 0x000fe20000000800 */
[----:B------:R-:W-:Y:S01]  /*226a0*/  @!PT LDS RZ, [RZ] ;  /* 0x00000000fffff984 */ /* 0x000fe20000000800 */
[----:B------:R-:W-:Y:S01]  /*226b0*/  @!PT LDS RZ, [RZ] ;  /* 0x00000000fffff984 */ /* 0x000fe20000000800 */
[----:B------:R1:W-:Y:S04]  /*226c0*/  LDGSTS.E.BYPASS.LTC128B.128 [R36+0xfc00], desc[UR4][R2.64], !P3 ;  /* 0x0fc0000002247fae */ /* 0x0003e8000d901d44 */
[----:B------:R1:W-:Y:S04]  /*226d0*/  LDGSTS.E.BYPASS.LTC128B.128 [R36+0x13c00], desc[UR4][R2.64+0x80], !P0 ;  /* 0x13c0008002247fae */ /* 0x0003e8000c101d44 */
[----:B------:R1:W-:Y:S02]  /*226e0*/  LDGSTS.E.BYPASS.LTC128B.128 [R36+0x17c00], desc[UR4][R2.64+0x100], !P1 ;  /* 0x17c0010002247fae */ /* 0x0003e4000c901d44 */
.L_x_2971:
[----:B------:R-:W-:Y:S05]  /*226f0*/  BSYNC B0 ;  /* 0x0000000000007941 */ /* 0x000fea0003800000 */
.L_x_2970:
[----:B------:R-:W-:Y:S01]  /*22700*/  NOP ;  /* 0x0000000000007918 */ /* 0x000fe20000000000 */
[----:B------:R-:W-:-:S13]  /*22710*/  PLOP3.LUT P0, PT, PT, PT, PT, 0x80, 0x0 ;  /* 0x000000000000781c */ /* 0x000fda0003f0f070 */
.L_x_2972:
        /* <DEDUP_REMOVED lines=20> */
.L_x_3122:
[----:B------:R-:W-:Y:S05]  /*22860*/  BSYNC B0 ;  /* 0x0000000000007941 */ /* 0x000fea0003800000 */
.L_x_2973:
[----:B------:R-:W2:Y:S01]  /*22870*/  LDL R2, [R1] ;  /* 0x0000000001027983 */ /* 0x000ea20000100800 */
[----:B------:R-:W-:Y:S01]  /*22880*/  BSSY B0, `(.L_x_2975) ;  /* 0x0000100000007945 */ /* 0x000fe20003800000 */
[----:B--2---:R-:W-:-:S13]  /*22890*/  ISETP.GE.AND P0, PT, R0, R2, PT ;  /* 0x000000020000720c */ /* 0x004fda0003f06270 */
[----:B------:R-:W-:Y:S05]  /*228a0*/  @!P0 BRA `(.L_x_2976) ;  /* 0x0000000c00f48947 */ /* 0x000fea0003800000 */
[----:B------:R-:W-:Y:S02]  /*228b0*/  IMAD.MOV.U32 R10, RZ, RZ, R28 ;  /* 0x000000ffff0a7224 */ /* 0x000fe400078e001c */
[----:B------:R-:W-:Y:S02]  /*228c0*/  IMAD.MOV.U32 R17, RZ, RZ, R29 ;  /* 0x000000ffff117224 */ /* 0x000fe400078e001d */
[----:B------:R-:W-:-:S07]  /*228d0*/  IMAD.MOV.U32 R32, RZ, RZ, R26 ;  /* 0x000000ffff207224 */ /* 0x000fce00078e001a */
.L_x_2989:
[----:B------:R-:W2:Y:S01]  /*228e0*/  LDL R2, [R1+0x4] ;  /* 0x0000040001027983 */ /* 0x000ea20000100800 */
[----:B------:R-:W1:Y:S03]  /*228f0*/  LDC R8, c[0x0][0x430] ;  /* 0x00010c00ff087b82 */ /* 0x000e660000000800 */
[----:B------:R-:W3:Y:S01]  /*22900*/  LDL R6, [R1+0x8] ;  /* 0x0000080001067983 */ /* 0x000ee20000100800 */
[----:B0-----:R-:W0:Y:S01]  /*22910*/  S2R R3, SR_TID.X ;  /* 0x0000000000037919 */ /* 0x001e220000002100 */
[----:B------:R-:W4:Y:S01]  /*22920*/  S2R R7, SR_TID.X ;  /* 0x0000000000077919 */ /* 0x000f220000002100 */
[----:B-1----:R-:W-:-:S13]  /*22930*/  ISETP.NE.AND P0, PT, R8, 0x1, PT ;  /* 0x000000010800780c */ /* 0x002fda0003f05270 */
[----:B------:R-:W1:Y:S01]  /*22940*/  @P0 LDC R4, c[0x0][0x434] ;  /* 0x00010d00ff040b82 */ /* 0x000e620000000800 */
[----:B0-----:R-:W-:-:S04]  /*22950*/  LOP3.LUT R3, R3, 0x7f, RZ, 0xc0, !PT ;  /* 0x0000007f03037812 */ /* 0x001fc800078ec0ff */
[----:B------:R-:W-:Y:S01]  /*22960*/  SHF.R.U32.HI R3, RZ, 0x3, R3 ;  /* 0x00000003ff037819 */ /* 0x000fe20000011603 */
[----:B----4-:R-:W-:-:S05]  /*22970*/  IMAD.SHL.U32 R7, R7, 0x10, RZ ;  /* 0x0000001007077824 */ /* 0x010fca00078e00ff */
[----:B------:R-:W-:Y:S02]  /*22980*/  LOP3.LUT R7, R3, 0x70, R7, 0xf8, !PT ;  /* 0x0000007003077812 */ /* 0x000fe400078ef807 */
[----:B------:R-:W0:Y:S02]  /*22990*/  @P0 LDC R3, c[0x0][0x438] ;  /* 0x00010e00ff030b82 */ /* 0x000e240000000800 */
[----:B------:R-:W-:Y:S01]  /*229a0*/  ISETP.GT.U32.AND P1, PT, R7, 0x5f, PT ;  /* 0x0000005f0700780c */ /* 0x000fe20003f24070 */
[----:B------:R-:W-:Y:S01]  /*229b0*/  ULDC.64 UR4, c[0x0][0x208] ;  /* 0x0000820000047ab9 */ /* 0x000fe20000000a00 */
[----:B------:R-:W-:Y:S02]  /*229c0*/  VIADD R28, R10, 0x1 ;  /* 0x000000010a1c7836 */ /* 0x000fe40000000000 */
[----:B------:R-:W-:Y:S02]  /*229d0*/  IMAD.MOV.U32 R26, RZ, RZ, R0 ;  /* 0x000000ffff1a7224 */ /* 0x000fe400078e0000 */
[----:B--2---:R-:W-:-:S04]  /*229e0*/  IMAD R5, R0, 0x60, R2 ;  /* 0x0000006000057824 */ /* 0x004fc800078e0202 */
[----:B------:R-:W-:-:S04]  /*229f0*/  IMAD.IADD R5, R7, 0x1, R5 ;  /* 0x0000000107057824 */ /* 0x000fc800078e0205 */
[----:B-1----:R-:W-:-:S04]  /*22a00*/  @P0 IMAD.HI.U32 R4, R5, R4, RZ ;  /* 0x0000000405040227 */ /* 0x002fc800078e00ff */
[----:B------:R-:W-:Y:S01]  /*22a10*/  IMAD.MOV.U32 R2, RZ, RZ, R5 ;  /* 0x000000ffff027224 */ /* 0x000fe200078e0005 */
        /* <DEDUP_REMOVED lines=10> */
[----:B------:R-:W-:Y:S02]  /*22ac0*/  IMAD.MOV.U32 R7, RZ, RZ, RZ ;  /* 0x000000ffff077224 */ /* 0x000fe400078e00ff */
[----:B------:R-:W-:Y:S01]  /*22ad0*/  IMAD.U32 R6, RZ, RZ, UR37 ;  /* 0x00000025ff067e24 */ /* 0x000fe2000f8e00ff */
[----:B0-----:R-:W-:-:S04]  /*22ae0*/  @!P1 LEA R4, P0, R2, R4, 0x2 ;  /* 0x0000000402049211 */ /* 0x001fc800078010ff */
[----:B------:R-:W-:-:S05]  /*22af0*/  @!P1 LEA.HI.X R5, R2, R5, R3, 0x2, P0 ;  /* 0x0000000502059211 */ /* 0x000fca00000f1403 */
[----:B------:R0:W5:Y:S01]  /*22b00*/  @!P1 LDG.E R7, desc[UR4][R4.64] ;  /* 0x0000000404079981 */ /* 0x000162000c1e1900 */
[----:B------:R-:W-:Y:S02]  /*22b10*/  ISETP.NE.AND P1, PT, R6, 0x3, PT ;  /* 0x000000030600780c */ /* 0x000fe40003f25270 */
[C---:B------:R-:W-:Y:S01]  /*22b20*/  ISETP.NE.AND P0, PT, R28.reuse, 0x2, PT ;  /* 0x000000021c00780c */ /* 0x040fe20003f05270 */
[----:B------:R-:W-:Y:S05]  /*22b30*/  YIELD ;  /* 0x0000000000007946 */ /* 0x000fea0003800000 */
[----:B------:R-:W-:Y:S02]  /*22b40*/  SEL R2, RZ, 0x1, P0 ;  /* 0x00000001ff027807 */ /* 0x000fe40000000000 */
[----:B------:R-:W-:-:S02]  /*22b50*/  SEL R28, R28, RZ, P0 ;  /* 0x000000ff1c1c7207 */ /* 0x000fc40000000000 */
[----:B------:R-:W-:Y:S01]  /*22b60*/  LOP3.LUT R29, R17, R2, RZ, 0x3c, !PT ;  /* 0x00000002111d7212 */ /* 0x000fe200078e3cff */
[----:B0-----:R-:W-:Y:S06]  /*22b70*/  @!P1 BRA `(.L_x_2977) ;  /* 0x0000000000049947 */ /* 0x001fec0003800000 */
[----:B------:R-:W-:Y:S01]  /*22b80*/  BPT.TRAP 0x1 ;  /* 0x000000040000795c */ /* 0x000fe20000300000 */
.L_x_2977:
[----:B------:R-:W-:Y:S01]  /*22b90*/  IMAD R6, R28, 0x8, R22 ;  /* 0x000000081c067824 */ /* 0x000fe200078e0216 */
[----:B------:R-:W-:Y:S01]  /*22ba0*/  SHF.L.U32 R3, R29, 0x1f, RZ ;  /* 0x0000001f1d037819 */ /* 0x000fe200000006ff */
[----:B------:R-:W-:Y:S03]  /*22bb0*/  BSSY B1, `(.L_x_2978) ;  /* 0x0000003000017945 */ /* 0x000fe60003800000 */
[----:B------:R-:W0:Y:S02]  /*22bc0*/  SYNCS.PHASECHK.TRANS64.TRYWAIT P0, [R6+URZ+0x2a840], R3 ;  /* 0x02a84003060075a7 */ /* 0x000e24000800017f */
[----:B0-----:R-:W-:Y:S05]  /*22bd0*/  @!P0 BRA `(.L_x_2979) ;  /* 0x0000005000ac8947 */ /* 0x001fea0003800000 */
.L_x_3123:
[----:B------:R-:W-:Y:S05]  /*22be0*/  BSYNC B1 ;  /* 0x0000000000017941 */ /* 0x000fea0003800000 */
.L_x_2978:
[----:B------:R-:W-:Y:S01]  /*22bf0*/  SHF.R.S32.HI R20, RZ, 0x1f, R8 ;  /* 0x0000001fff147819 */ /* 0x000fe20000011408 */
[----:B------:R-:W-:Y:S01]  /*22c00*/  ULDC.64 UR4, c[0x0][0x300] ;  /* 0x0000c00000047ab9 */ /* 0x000fe20000000a00 */
[----:B-----5:R-:W-:Y:S01]  /*22c10*/  SHF.R.S32.HI R21, RZ, 0x1f, R7 ;  /* 0x0000001fff157819 */ /* 0x020fe20000011407 */
[----:B0-----:R-:W-:Y:S01]  /*22c20*/  IMAD.WIDE.U32 R2, R8, UR4, RZ ;  /* 0x0000000408027c25 */ /* 0x001fe2000f8e00ff */
[----:B------:R-:W-:Y:S01]  /*22c30*/  ULDC.64 UR6, c[0x0][0x2e8] ;  /* 0x0000ba0000067ab9 */ /* 0x000fe20000000a00 */
[C---:B------:R-:W-:Y:S02]  /*22c40*/  LOP3.LUT P3, RZ, R27.reuse, 0x4, RZ, 0xc0, !PT ;  /* 0x000000041bff7812 */ /* 0x040fe4000786c0ff */
        /* <DEDUP_REMOVED lines=20> */
[----:B------:R-:W-:Y:S01]  /*22d90*/  ULDC.64 UR4, c[0x0][0x208] ;  /* 0x0000820000047ab9 */ /* 0x000fe20000000a00 */
        /* <DEDUP_REMOVED lines=40> */
.L_x_3137:
[----:B--2---:R-:W-:Y:S01]  /*23020*/  IADD3 R2, P0, R2, R0, RZ ;  /* 0x0000000002027210 */ /* 0x004fe20007f1e0ff */
[----:B------:R-:W-:-:S04]  /*23030*/  ULDC.64 UR4, c[0x0][0x208] ;  /* 0x0000820000047ab9 */ /* 0x000fc80000000a00 */
        /* <DEDUP_REMOVED lines=9> */
.L_x_2981:
[----:B------:R-:W-:Y:S02]  /*230d0*/  PLOP3.LUT P1, PT, P1, P0, PT, 0xa2, 0x0 ;  /* 0x000000000000781c */ /* 0x000fe40000f21472 */
[----:B------:R-:W-:-:S08]  /*230e0*/  @P0 R2UR P1, UR4, R6 ;  /* 0x00000000060402ca */ /* 0x000fd00000020000 */
[----:B------:R-:W-:-:S05]  /*230f0*/  @P0 PLOP3.LUT P0, PT, P1, PT, PT, 0x80, 0x0 ;  /* 0x000000000000081c */ /* 0x000fca0000f0f070 */
[----:B------:R-:W-:Y:S01]  /*23100*/  @!P1 SYNCS.ARRIVE.TRANS64.RED.A0T1 RZ, [UR4+0x2a830], RZ ;  /* 0x02a830ffffff99a7 */ /* 0x000fe20008200404 */
[----:B------:R-:W-:Y:S07]  /*23110*/  @!P1 ARRIVES.LDGSTSBAR.64.TRANSCNT [UR4+0x2a830] ;  /* 0x02a83000ff0099b0 */ /* 0x000fee0008000a84 */
[----:B------:R-:W-:Y:S05]  /*23120*/  @P0 BRA.U.ANY `(.L_x_2981) ;  /* 0xfffffffd00e80947 */ /* 0x000fea000393ffff */
[----:B------:R-:W-:Y:S01]  /*23130*/  NOP ;  /* 0x0000000000007918 */ /* 0x000fe20000000000 */
[----:B-1----:R-:W-:-:S05]  /*23140*/  IMAD.U32 R2, RZ, RZ, UR37 ;  /* 0x00000025ff027e24 */ /* 0x002fca000f8e00ff */
[----:B------:R-:W-:-:S13]  /*23150*/  ISETP.NE.AND P2, PT, R2, 0x3, PT ;  /* 0x000000030200780c */ /* 0x000fda0003f45270 */
[----:B------:R-:W-:Y:S05]  /*23160*/  @!P2 BRA `(.L_x_2982) ;  /* 0x000000000004a947 */ /* 0x000fea0003800000 */
[----:B------:R-:W-:Y:S01]  /*23170*/  BPT.TRAP 0x1 ;  /* 0x000000040000795c */ /* 0x000fe20000300000 */
.L_x_2982:
[----:B------:R1:W-:Y:S01]  /*23180*/  SYNCS.ARRIVE.TRANS64.A1T0 RZ, [R6+URZ+0x2a830], RZ ;  /* 0x02a830ff06ff79a7 */ /* 0x0003e2000810003f */
[----:B------:R-:W-:Y:S05]  /*23190*/  @!P2 BRA `(.L_x_2983) ;  /* 0x000000000004a947 */ /* 0x000fea0003800000 */
[----:B------:R-:W-:Y:S01]  /*231a0*/  BPT.TRAP 0x1 ;  /* 0x000000040000795c */ /* 0x000fe20000300000 */
.L_x_2983:
[----:B------:R-:W-:Y:S01]  /*231b0*/  SHF.L.U32 R2, R17, 0x1f, RZ ;  /* 0x0000001f11027819 */ /* 0x000fe200000006ff */
[----:B------:R-:W-:Y:S01]  /*231c0*/  IMAD R4, R10, 0x8, R22 ;  /* 0x000000080a047824 */ /* 0x000fe200078e0216 */
[----:B------:R-:W-:Y:S03]  /*231d0*/  BSSY B1, `(.L_x_2984) ;  /* 0x0000003000017945 */ /* 0x000fe60003800000 */
[----:B------:R-:W2:Y:S02]  /*231e0*/  SYNCS.PHASECHK.TRANS64.TRYWAIT P0, [R4+URZ+0x2a860], R2 ;  /* 0x02a86002040075a7 */ /* 0x000ea4000800017f */
[----:B--2---:R-:W-:Y:S05]  /*231f0*/  @!P0 BRA `(.L_x_2985) ;  /* 0x0000005400288947 */ /* 0x004fea0003800000 */
.L_x_3138:
[----:B------:R-:W-:Y:S05]  /*23200*/  BSYNC B1 ;  /* 0x0000000000017941 */ /* 0x000fea0003800000 */
.L_x_2984:
[----:B------:R-:W3:Y:S01]  /*23210*/  S2R R3, SR_TID.X ;  /* 0x0000000000037919 */ /* 0x000ee20000002100 */
[----:B------:R-:W-:Y:S01]  /*23220*/  UMOV UR4, 0xffffffff ;  /* 0xffffffff00047882 */ /* 0x000fe20000000000 */
[----:B-1----:R-:W-:Y:S01]  /*23230*/  IMAD R6, R32, -0x60, R37 ;  /* 0xffffffa020067824 */ /* 0x002fe200078e0225 */
[----:B------:R-:W-:Y:S01]  /*23240*/  LOP3.LUT P0, RZ, R30, 0x2, RZ, 0xc0, !PT ;  /* 0x000000021eff7812 */ /* 0x000fe2000780c0ff */
[----:B0-----:R-:W-:Y:S01]  /*23250*/  IMAD R5, R10, 0x3000, R34 ;  /* 0x000030000a057824 */ /* 0x001fe200078e0222 */
[----:B---3--:R-:W-:-:S04]  /*23260*/  LOP3.LUT R3, R3, 0x7f, RZ, 0xc0, !PT ;  /* 0x0000007f03037812 */ /* 0x008fc800078ec0ff */
[----:B------:R-:W-:-:S05]  /*23270*/  SHF.R.U32.HI R3, RZ, 0x3, R3 ;  /* 0x00000003ff037819 */ /* 0x000fca0000011603 */
[----:B------:R-:W-:Y:S01]  /*23280*/  IMAD.IADD R6, R6, 0x1, -R3 ;  /* 0x0000000106067824 */ /* 0x000fe200078e0a03 */
[----:B------:R-:W-:Y:S06]  /*23290*/  BRA.DIV UR4, `(.L_x_2986) ;  /* 0x0000005604147947 */ /* 0x000fec000b800000 */
[----:B--2---:R-:W0:Y:S01]  /*232a0*/  SHFL.IDX PT, R2, R23, RZ, 0x181f ;  /* 0x00181fff17027589 */ /* 0x004e2200000e0000 */
[----:B------:R-:W-:Y:S01]  /*232b0*/  IMAD R5, R5, 0x2, R22 ;  /* 0x0000000205057824 */ /* 0x000fe200078e0216 */
[----:B------:R-:W-:Y:S02]  /*232c0*/  ULDC.64 UR4, c[0x0][0x208] ;  /* 0x0000820000047ab9 */ /* 0x000fe40000000a00 */
        /* <DEDUP_REMOVED lines=43> */
.L_x_3152:
[C---:B------:R-:W-:Y:S01]  /*23580*/  ISETP.LT.OR P1, PT, R6.reuse, 0x51, !P1 ;  /* 0x000000510600780c */ /* 0x040fe20004f21670 */
[----:B------:R-:W-:Y:S01]  /*23590*/  ULDC.64 UR4, c[0x0][0x208] ;  /* 0x0000820000047ab9 */ /* 0x000fe20000000a00 */
[----:B------:R-:W-:Y:S02]  /*235a0*/  ISETP.LT.OR P0, PT, R6, 0x51, !P0 ;  /* 0x000000510600780c */ /* 0x000fe40004701670 */
[----:B-1----:R-:W-:-:S05]  /*235b0*/  IADD3 R2, P2, R2, R0, RZ ;  /* 0x0000000002027210 */ /* 0x002fca0007f5e0ff */
[----:B------:R-:W-:-:S05]  /*235c0*/  IMAD.X R3, RZ, RZ, R24, P2 ;  /* 0x000000ffff037224 */ /* 0x000fca00010e0618 */
[----:B------:R-:W-:Y:S01]  /*235d0*/  @!PT LDS RZ, [RZ] ;  /* 0x00000000fffff984 */ /* 0x000fe20000000800 */
[----:B------:R-:W-:Y:S01]  /*235e0*/  @!PT LDS RZ, [RZ] ;  /* 0x00000000fffff984 */ /* 0x000fe20000000800 */
[----:B------:R-:W-:Y:S01]  /*235f0*/  @!PT LDS RZ, [RZ] ;  /* 0x00000000fffff984 */ /* 0x000fe20000000800 */
[----:B------:R-:W-:Y:S04]  /*23600*/  LDGSTS.E.BYPASS.LTC128B.128 [R5+0x2c00], desc[UR4][R2.64], !P1 ;  /* 0x02c0000002057fae */ /* 0x000fe8000c901d44 */
[----:B------:R1:W-:Y:S01]  /*23610*/  LDGSTS.E.BYPASS.LTC128B.128 [R5+0x5c00], desc[UR4][R2.64+0x80], !P0 ;  /* 0x05c0008002057fae */ /* 0x0003e2000c101d44 */
[----:B------:R-:W-:Y:S01]  /*23620*/  ULDC.64 UR4, c[0x0][0x328] ;  /* 0x0000ca0000047ab9 */ /* 0x000fe20000000a00 */
[----:B------:R-:W-:Y:S01]  /*23630*/  PLOP3.LUT P0, PT, PT, PT, PT, 0x80, 0x0 ;  /* 0x000000000000781c */ /* 0x000fe20003f0f070 */
[----:B------:R-:W-:Y:S01]  /*23640*/  IMAD R9, R20, UR4, RZ ;  /* 0x0000000414097c24 */ /* 0x000fe2000f8e02ff */
[----:B------:R-:W-:-:S03]  /*23650*/  NOP ;  /* 0x0000000000007918 */ /* 0x000fc60000000000 */
[C---:B------:R-:W-:Y:S02]  /*23660*/  IMAD R9, R8.reuse, UR5, R9 ;  /* 0x0000000508097c24 */ /* 0x040fe4000f8e0209 */
[----:B-1----:R-:W-:Y:S01]  /*23670*/  IMAD.WIDE.U32 R2, R8, UR4, RZ ;  /* 0x0000000408027c25 */ /* 0x002fe2000f8e00ff */
[----:B------:R-:W-:-:S03]  /*23680*/  ULDC.64 UR4, c[0x0][0x338] ;  /* 0x0000ce0000047ab9 */ /* 0x000fc60000000a00 */
[----:B------:R-:W-:Y:S02]  /*23690*/  IMAD.IADD R3, R3, 0x1, R9 ;  /* 0x0000000103037824 */ /* 0x000fe400078e0209 */
[----:B------:R-:W-:Y:S02]  /*236a0*/  IMAD R0, R21, UR4, RZ ;  /* 0x0000000415007c24 */ /* 0x000fe4000f8e02ff */
[----:B------:R-:W-:-:S04]  /*236b0*/  IMAD.WIDE.U32 R2, R7, UR4, R2 ;  /* 0x0000000407027c25 */ /* 0x000fc8000f8e0002 */
[----:B------:R-:W-:-:S04]  /*236c0*/  IMAD R9, R7, UR5, R0 ;  /* 0x0000000507097c24 */ /* 0x000fc8000f8e0200 */
[----:B------:R-:W-:-:S07]  /*236d0*/  IMAD.IADD R9, R3, 0x1, R9 ;  /* 0x0000000103097824 */ /* 0x000fce00078e0209 */
.L_x_2987:
        /* <DEDUP_REMOVED lines=11> */
.L_x_2988:
        /* <DEDUP_REMOVED lines=15> */
.L_x_2976:
[----:B------:R-:W-:Y:S05]  /*23880*/  BSYNC B0 ;  /* 0x0000000000007941 */ /* 0x000fea0003800000 */
.L_x_2975:
        /* <DEDUP_REMOVED lines=8> */
[----:B------:R-:W1:Y:S01]  /*23910*/  FLO.U32 R0, UR4 ;  /* 0x0000000400007d00 */ /* 0x000e6200080e0000 */
[----:B------:R-:W-:Y:S01]  /*23920*/  ULDC.64 UR6, c[0x0][0x208] ;  /* 0x0000820000067ab9 */ /* 0x000fe20000000a00 */
        /* <DEDUP_REMOVED lines=8> */
.L_x_2991:
[----:B------:R-:W-:Y:S05]  /*239b0*/  BSYNC B0 ;  /* 0x0000000000007941 */ /* 0x000fea0003800000 */
.L_x_2990:
[----:B------:R-:W-:-:S05]  /*239c0*/  IMAD.U32 R0, RZ, RZ, UR37 ;  /* 0x00000025ff007e24 */ /* 0x000fca000f8e00ff */
[----:B------:R-:W-:-:S13]  /*239d0*/  ISETP.NE.AND P0, PT, R0, 0x3, PT ;  /* 0x000000030000780c */ /* 0x000fda0003f05270 */
[----:B------:R-:W-:Y:S05]  /*239e0*/  @!P0 BRA `(.L_x_2992) ;  /* 0x0000000000048947 */ /* 0x000fea0003800000 */
[----:B------:R-:W-:Y:S01]  /*239f0*/  BPT.TRAP 0x1 ;  /* 0x000000040000795c */ /* 0x000fe20000300000 */
.L_x_2992:
[----:B------:R-:W-:Y:S01]  /*23a00*/  IMAD R0, R28, 0x8, R22 ;  /* 0x000000081c007824 */ /* 0x000fe200078e0216 */
[----:B0-----:R-:W-:Y:S01]  /*23a10*/  SHF.L.U32 R3, R29, 0x1f, RZ ;  /* 0x0000001f1d037819 */ /* 0x001fe200000006ff */
[----:B------:R-:W-:Y:S01]  /*23a20*/  BSSY B0, `(.L_x_2993) ;  /* 0x0000004000007945 */ /* 0x000fe20003800000 */
[----:B------:R-:W-:Y:S02]  /*23a30*/  IMAD R6, R26, -0x60, R37 ;  /* 0xffffffa01a067824 */ /* 0x000fe400078e0225 */
[----:B------:R-:W0:Y:S02]  /*23a40*/  SYNCS.PHASECHK.TRANS64.TRYWAIT P0, [R0+URZ+0x2a860], R3 ;  /* 0x02a86003000075a7 */ /* 0x000e24000800017f */
[----:B0-----:R-:W-:Y:S05]  /*23a50*/  @!P0 BRA `(.L_x_2994) ;  /* 0x00000054001c8947 */ /* 0x001fea0003800000 */
.L_x_3153:
[----:B------:R-:W-:Y:S05]  /*23a60*/  BSYNC B0 ;  /* 0x0000000000007941 */ /* 0x000fea0003800000 */
.L_x_2993:
        /* <DEDUP_REMOVED lines=11> */
[----:B------:R-:W2:Y:S01]  /*23b20*/  SHFL.IDX PT, R14, R23, RZ, 0x181f ;  /* 0x00181fff170e7589 */ /* 0x000ea200000e0000 */
[----:B------:R-:W-:Y:S01]  /*23b30*/  ISETP.NE.U32.AND P1, PT, R2, 0x1, PT ;  /* 0x000000010200780c */ /* 0x000fe20003f25070 */
[----:B------:R-:W-:Y:S01]  /*23b40*/  ULDC.64 UR4, c[0x0][0x208] ;  /* 0x0000820000047ab9 */ /* 0x000fe20000000a00 */
        /* <DEDUP_REMOVED lines=44> */
.L_x_3167:
[C---:B------:R-:W-:Y:S01]  /*23e10*/  ISETP.LT.OR P1, PT, R6.reuse, 0x51, P1 ;  /* 0x000000510600780c */ /* 0x040fe20000f21670 */
[----:B------:R-:W-:Y:S01]  /*23e20*/  ULDC.64 UR4, c[0x0][0x208] ;  /* 0x0000820000047ab9 */ /* 0x000fe20000000a00 */
        /* <DEDUP_REMOVED lines=10> */
.L_x_2996:
[----:B------:R-:W-:Y:S02]  /*23ed0*/  PLOP3.LUT P1, PT, P1, P0, PT, 0xa2, 0x0 ;  /* 0x000000000000781c */ /* 0x000fe40000f21472 */
[----:B------:R-:W-:-:S08]  /*23ee0*/  @P0 R2UR P1, UR4, R0 ;  /* 0x00000000000402ca */ /* 0x000fd00000020000 */
[----:B------:R-:W-:-:S05]  /*23ef0*/  @P0 PLOP3.LUT P0, PT, P1, PT, PT, 0x80, 0x0 ;  /* 0x000000000000081c */ /* 0x000fca0000f0f070 */
[----:B------:R-:W-:Y:S01]  /*23f00*/  @!P1 SYNCS.ARRIVE.TRANS64.RED.A0T1 RZ, [UR4+0x2a850], RZ ;  /* 0x02a850ffffff99a7 */ /* 0x000fe20008200404 */
[----:B------:R-:W-:Y:S07]  /*23f10*/  @!P1 ARRIVES.LDGSTSBAR.64.TRANSCNT [UR4+0x2a850] ;  /* 0x02a85000ff0099b0 */ /* 0x000fee0008000a84 */
[----:B------:R-:W-:Y:S05]  /*23f20*/  @P0 BRA.U.ANY `(.L_x_2996) ;  /* 0xfffffffd00e80947 */ /* 0x000fea000393ffff */
[----:B------:R-:W-:Y:S01]  /*23f30*/  NOP ;  /* 0x0000000000007918 */ /* 0x000fe20000000000 */
[----:B0-----:R-:W-:-:S05]  /*23f40*/  IMAD.U32 R2, RZ, RZ, UR37 ;  /* 0x00000025ff027e24 */ /* 0x001fca000f8e00ff */
[----:B------:R-:W-:-:S13]  /*23f50*/  ISETP.NE.AND P2, PT, R2, 0x3, PT ;  /* 0x000000030200780c */ /* 0x000fda0003f45270 */
[----:B------:R-:W-:Y:S05]  /*23f60*/  @!P2 BRA `(.L_x_2997) ;  /* 0x000000000004a947 */ /* 0x000fea0003800000 */
[----:B------:R-:W-:Y:S01]  /*23f70*/  BPT.TRAP 0x1 ;  /* 0x000000040000795c */ /* 0x000fe20000300000 */
.L_x_2997:
[----:B------:R-:W-:Y:S01]  /*23f80*/  VIADD R28, R28, 0x1 ;  /* 0x000000011c1c7836 */ /* 0x000fe20000000000 */
[----:B------:R0:W-:Y:S04]  /*23f90*/  SYNCS.ARRIVE.TRANS64.A1T0 RZ, [R0+URZ+0x2a850], RZ ;  /* 0x02a850ff00ff79a7 */ /* 0x0001e8000810003f */
[----:B------:R-:W-:-:S04]  /*23fa0*/  ISETP.NE.AND P0, PT, R28, 0x2, PT ;  /* 0x000000021c00780c */ /* 0x000fc80003f05270 */
[----:B0-----:R-:W-:Y:S02]  /*23fb0*/  SEL R0, RZ, 0x1, P0 ;  /* 0x00000001ff007807 */ /* 0x001fe40000000000 */
[----:B------:R-:W-:Y:S02]  /*23fc0*/  SEL R28, R28, RZ, P0 ;  /* 0x000000ff1c1c7207 */ /* 0x000fe40000000000 */
[----:B------:R-:W-:-:S07]  /*23fd0*/  LOP3.LUT R29, R29, R0, RZ, 0x3c, !PT ;  /* 0x000000001d1d7212 */ /* 0x000fce00078e3cff */
.L_x_2954:
[----:B------:R-:W-:Y:S05]  /*23fe0*/  BSYNC B7 ;  /* 0x0000000000077941 */ /* 0x000fea0003800000 */
.L_x_2952:
        /* <DEDUP_REMOVED lines=11> */
.L_x_2998:
[----:B------:R-:W0:Y:S01]  /*240a0*/  S2R R8, SR_TID.X ;  /* 0x0000000000087919 */ /* 0x000e220000002100 */
[----:B------:R-:W-:Y:S01]  /*240b0*/  UMOV UR4, 0xffffffff ;  /* 0xffffffff00047882 */ /* 0x000fe20000000000 */
[----:B0-----:R-:W-:-:S04]  /*240c0*/  LOP3.LUT R8, R8, 0x1f, RZ, 0xc0, !PT ;  /* 0x0000001f08087812 */ /* 0x001fc800078ec0ff */
[----:B------:R-:W-:Y:S01]  /*240d0*/  ISETP.NE.AND P0, PT, R8, 0x1f, PT ;  /* 0x0000001f0800780c */ /* 0x000fe20003f05270 */
[----:B------:R-:W-:-:S12]  /*240e0*/  BRA.DIV UR4, `(.L_x_3000) ;  /* 0x00000056048c7947 */ /* 0x000fd8000b800000 */
[----:B------:R-:W-:Y:S01]  /*240f0*/  IMAD.IADD R7, R19, 0x1, R8 ;  /* 0x0000000113077824 */ /* 0x000fe200078e0208 */
[----:B------:R-:W-:Y:S01]  /*24100*/  ULDC UR4, c[0x0][0xc3c] ;  /* 0x00030f0000047ab9 */ /* 0x000fe20000000800 */
[----:B------:R-:W-:-:S03]  /*24110*/  ULDC.64 UR6, c[0x0][0x208] ;  /* 0x0000820000067ab9 */ /* 0x000fc60000000a00 */
[----:B------:R-:W-:-:S13]  /*24120*/  ISETP.GE.OR P1, PT, R7, UR4, !P0 ;  /* 0x0000000407007c0c */ /* 0x000fda000c726670 */
[----:B------:R-:W0:Y:S08]  /*24130*/  @!P1 LDC.64 R2, c[0x0][0xc80] ;  /* 0x00032000ff029b82 */ /* 0x000e300000000a00 */
[----:B------:R-:W2:Y:S01]  /*24140*/  @!P1 LDC.64 R4, c[0x0][0xc78] ;  /* 0x00031e00ff049b82 */ /* 0x000ea20000000a00 */
[----:B0-----:R-:W-:-:S05]  /*24150*/  @!P1 IMAD.WIDE R2, R7, 0x4, R2 ;  /* 0x0000000407029825 */ /* 0x001fca00078e0202 */
[----:B------:R2:W3:Y:S02]  /*24160*/  @!P1 LDG.E R6, desc[UR6][R2.64] ;  /* 0x0000000602069981 */ /* 0x0004e4000c1e1900 */
[----:B--2---:R-:W-:-:S05]  /*24170*/  @!P1 IMAD.WIDE R2, R7, 0x4, R4 ;  /* 0x0000000407029825 */ /* 0x004fca00078e0204 */
[----:B------:R-:W2:Y:S01]  /*24180*/  @!P1 LDG.E R5, desc[UR6][R2.64] ;  /* 0x0000000602059981 */ /* 0x000ea2000c1e1900 */
        /* <DEDUP_REMOVED lines=8> */
[----:B---3--:R-:W-:-:S02]  /*24210*/  @!P1 IMAD.MOV.U32 R17, RZ, RZ, R6 ;  /* 0x000000ffff119224 */ /* 0x008fc400078e0006 */
[----:B------:R-:W-:Y:S02]  /*24220*/  IMAD.MOV.U32 R6, RZ, RZ, RZ ;  /* 0x000000ffff067224 */ /* 0x000fe400078e00ff */
[----:B--2---:R-:W-:Y:S01]  /*24230*/  @!P1 IMAD.MOV.U32 R4, RZ, RZ, R5 ;  /* 0x000000ffff049224 */ /* 0x004fe200078e0005 */
        /* <DEDUP_REMOVED lines=17> */
[----:B------:R0:W2:Y:S02]  /*24350*/  SHFL.IDX PT, R14, R2, 0x1f, 0x1f ;  /* 0x03e01f00020e7f89 */ /* 0x0000a400000e0000 */
.L_x_3177:
[----:B------:R-:W-:Y:S02]  /*24360*/  ULDC UR4, c[0x0][0xc38] ;  /* 0x00030e0000047ab9 */ /* 0x000fe40000000800 */
[----:B------:R-:W-:-:S04]  /*24370*/  IMAD.U32 R5, RZ, RZ, UR4 ;  /* 0x00000004ff057e24 */ /* 0x000fc8000f8e00ff */
[----:B--2---:R-:W-:-:S04]  /*24380*/  IMAD R14, R14, R5, RZ ;  /* 0x000000050e0e7224 */ /* 0x004fc800078e02ff */
[----:B------:R-:W-:-:S05]  /*24390*/  IMAD.IADD R7, R7, 0x1, R14 ;  /* 0x0000000107077824 */ /* 0x000fca00078e020e */
[----:B------:R-:W-:-:S13]  /*243a0*/  ISETP.GT.AND P6, PT, R7, R0, PT ;  /* 0x000000000700720c */ /* 0x000fda0003fc4270 */
[----:B------:R-:W-:Y:S05]  /*243b0*/  @P6 BRA `(.L_x_3001) ;  /* 0x0000000000a86947 */ /* 0x000fea0003800000 */
.L_x_3004:
[----:B0-----:R-:W0:Y:S01]  /*243c0*/  LDC R2, c[0x0][0xc3c] ;  /* 0x00030f00ff027b82 */ /* 0x001e220000000800 */
[----:B------:R-:W-:-:S05]  /*243d0*/  VIADD R19, R19, 0x1f ;  /* 0x0000001f13137836 */ /* 0x000fca0000000000 */
[----:B0-----:R-:W-:-:S13]  /*243e0*/  ISETP.GE.AND P6, PT, R19, R2, PT ;  /* 0x000000021300720c */ /* 0x001fda0003fc6270 */
[----:B------:R-:W-:Y:S05]  /*243f0*/  @P6 BRA `(.L_x_3002) ;  /* 0x0000000800c46947 */ /* 0x000fea0003800000 */
[----:B------:R-:W0:Y:S01]  /*24400*/  S2R R3, SR_TID.X ;  /* 0x0000000000037919 */ /* 0x000e220000002100 */
[----:B------:R-:W-:Y:S01]  /*24410*/  IMAD.MOV.U32 R17, RZ, RZ, RZ ;  /* 0x000000ffff117224 */ /* 0x000fe200078e00ff */
[----:B------:R-:W-:Y:S01]  /*24420*/  ULDC.64 UR4, c[0x0][0x208] ;  /* 0x0000820000047ab9 */ /* 0x000fe20000000a00 */
[----:B0-----:R-:W-:-:S05]  /*24430*/  LOP3.LUT R3, R3, 0x1f, RZ, 0xc0, !PT ;  /* 0x0000001f03037812 */ /* 0x001fca00078ec0ff */
[----:B------:R-:W-:-:S05]  /*24440*/  IMAD.IADD R9, R19, 0x1, R3 ;  /* 0x0000000113097824 */ /* 0x000fca00078e0203 */
[----:B------:R-:W-:-:S13]  /*24450*/  ISETP.GE.OR P6, PT, R9, R2, !P0 ;  /* 0x000000020900720c */ /* 0x000fda00047c6670 */
[----:B------:R-:W0:Y:S08]  /*24460*/  @!P6 LDC.64 R2, c[0x0][0xc80] ;  /* 0x00032000ff02eb82 */ /* 0x000e300000000a00 */
[----:B------:R-:W2:Y:S01]  /*24470*/  @!P6 LDC.64 R4, c[0x0][0xc78] ;  /* 0x00031e00ff04eb82 */ /* 0x000ea20000000a00 */
[----:B0-----:R-:W-:-:S05]  /*24480*/  @!P6 IMAD.WIDE R2, R9, 0x4, R2 ;  /* 0x000000040902e825 */ /* 0x001fca00078e0202 */
[----:B------:R2:W3:Y:S02]  /*24490*/  @!P6 LDG.E R17, desc[UR4][R2.64] ;  /* 0x000000040211e981 */ /* 0x0004e4000c1e1900 */
[----:B--2---:R-:W-:-:S04]  /*244a0*/  @!P6 IMAD.WIDE R2, R9, 0x4, R4 ;  /* 0x000000040902e825 */ /* 0x004fc800078e0204 */
[----:B------:R-:W-:-:S06]  /*244b0*/  IMAD.MOV.U32 R4, RZ, RZ, RZ ;  /* 0x000000ffff047224 */ /* 0x000fcc00078e00ff */
[----:B------:R-:W3:Y:S01]  /*244c0*/  @!P6 LDG.E R4, desc[UR4][R2.64] ;  /* 0x000000040204e981 */ /* 0x000ee2000c1e1900 */
[----:B------:R-:W-:Y:S01]  /*244d0*/  UMOV UR4, 0xffffffff ;  /* 0xffffffff00047882 */ /* 0x000fe20000000000 */
[----:B---3--:R-:W-:Y:S02]  /*244e0*/  IMAD R13, R4, R17, RZ ;  /* 0x00000011040d7224 */ /* 0x008fe400078e02ff */
        /* <DEDUP_REMOVED lines=17> */
.L_x_3185:
[----:B------:R-:W-:Y:S02]  /*24600*/  ULDC UR4, c[0x0][0xc38] ;  /* 0x00030e0000047ab9 */ /* 0x000fe40000000800 */
[----:B------:R-:W-:-:S04]  /*24610*/  IMAD.U32 R5, RZ, RZ, UR4 ;  /* 0x00000004ff057e24 */ /* 0x000fc8000f8e00ff */
[----:B--2---:R-:W-:-:S04]  /*24620*/  IMAD R14, R14, R5, RZ ;  /* 0x000000050e0e7224 */ /* 0x004fc800078e02ff */
[----:B------:R-:W-:-:S05]  /*24630*/  IMAD.IADD R7, R14, 0x1, R7 ;  /* 0x000000010e077824 */ /* 0x000fca00078e0207 */
[----:B------:R-:W-:-:S13]  /*24640*/  ISETP.GT.AND P6, PT, R7, R0, PT ;  /* 0x000000000700720c */ /* 0x000fda0003fc4270 */
[----:B------:R-:W-:Y:S05]  /*24650*/  @!P6 BRA `(.L_x_3004) ;  /* 0xfffffffc0058e947 */ /* 0x000fea000383ffff */
.L_x_3001:
[----:B------:R-:W-:Y:S01]  /*24660*/  IMAD.IADD R7, R7, 0x1, -R14 ;  /* 0x0000000107077824 */ /* 0x000fe200078e0a0e */
[----:B------:R-:W-:-:S03]  /*24670*/  UMOV UR4, 0xffffffff ;  /* 0xffffffff00047882 */ /* 0x000fc60000000000 */
[----:B------:R-:W-:-:S05]  /*24680*/  IMAD R3, R2, R5, R7 ;  /* 0x0000000502037224 */ /* 0x000fca00078e0207 */
[----:B------:R-:W-:Y:S01]  /*24690*/  ISETP.GT.AND P6, PT, R3, R0, PT ;  /* 0x000000000300720c */ /* 0x000fe20003fc4270 */
[----:B------:R-:W-:-:S12]  /*246a0*/  BRA.DIV UR4, `(.L_x_3005) ;  /* 0x0000005a04147947 */ /* 0x000fd8000b800000 */
[----:B------:R-:W-:-:S04]  /*246b0*/  VOTE.ANY R3, PT, !P6 ;  /* 0x0000000000037806 */ /* 0x000fc800070e0100 */
[----:B-1----:R-:W1:Y:S02]  /*246c0*/  POPC R12, R3 ;  /* 0x00000003000c7309 */ /* 0x002e640000000000 */
[----:B-1----:R1:W2:Y:S01]  /*246d0*/  SHFL.IDX PT, R17, R17, R12, 0x1f ;  /* 0x00001f0c11117589 */ /* 0x0022a200000e0000 */
[----:B------:R-:W-:-:S03]  /*246e0*/  IMAD.IADD R19, R12, 0x1, R19 ;  /* 0x000000010c137824 */ /* 0x000fc600078e0213 */
[----:B------:R1:W3:Y:S04]  /*246f0*/  SHFL.IDX PT, R4, R4, R12, 0x1f ;  /* 0x00001f0c04047589 */ /* 0x0002e800000e0000 */
.L_x_3190:
[----:B------:R-:W-:-:S13]  /*24700*/  ISETP.NE.AND P0, PT, R3, RZ, PT ;  /* 0x000000ff0300720c */ /* 0x000fda0003f05270 */
[----:B------:R-:W-:Y:S05]  /*24710*/  @!P0 BRA `(.L_x_3006) ;  /* 0x0000000000108947 */ /* 0x000fea0003800000 */
[----:B------:R-:W-:Y:S01]  /*24720*/  UMOV UR4, 0xffffffff ;  /* 0xffffffff00047882 */ /* 0x000fe20000000000 */
[----:B-1----:R-:W-:Y:S02]  /*24730*/  VIADD R12, R12, 0xffffffff ;  /* 0xffffffff0c0c7836 */ /* 0x002fe40000000000 */
[----:B------:R-:W-:Y:S05]  /*24740*/  BRA.DIV UR4, `(.L_x_3007) ;  /* 0x0000005a04487947 */ /* 0x000fea000b800000 */
[----:B------:R4:W1:Y:S02]  /*24750*/  SHFL.IDX PT, R6, R2, R12, 0x1f ;  /* 0x00001f0c02067589 */ /* 0x00086400000e0000 */
.L_x_3006:
        /* <DEDUP_REMOVED lines=39> */
[----:B------:R-:W-:-:S05]  /*249d0*/  IABS R3, R7 ;  /* 0x0000000700037213 */ /* 0x000fca0000000000 */
        /* <DEDUP_REMOVED lines=9> */
[----:B------:R-:W-:-:S04]  /*24a70*/  IMAD.MOV R2, RZ, RZ, -R7 ;  /* 0x000000ffff027224 */ /* 0x000fc800078e0a07 */
[----:B------:R-:W-:Y:S02]  /*24a80*/  IMAD R2, R17, R2, R0 ;  /* 0x0000000211027224 */ /* 0x000fe400078e0200 */
        /* <DEDUP_REMOVED lines=8> */
.L_x_3008:
[----:B0---4-:R-:W0:Y:S01]  /*24b10*/  LDC.64 R2, c[0x0][0xc90] ;  /* 0x00032400ff027b82 */ /* 0x011e220000000a00 */
[----:B------:R-:W-:Y:S01]  /*24b20*/  ULDC.64 UR4, c[0x0][0x208] ;  /* 0x0000820000047ab9 */ /* 0x000fe20000000a00 */
        /* <DEDUP_REMOVED lines=59> */
.L_x_3009:
[----:B------:R-:W-:-:S05]  /*24ee0*/  LOP3.LUT R2, RZ, R2, RZ, 0x33, !PT ;  /* 0x00000002ff027212 */ /* 0x000fca00078e33ff */
[----:B------:R-:W-:Y:S01]  /*24ef0*/  IMAD.IADD R17, R17, 0x1, R2 ;  /* 0x0000000111117824 */ /* 0x000fe200078e0202 */
[----:B------:R-:W-:Y:S06]  /*24f00*/  BRA `(.L_x_3010) ;  /* 0x00000000001c7947 */ /* 0x000fec0003800000 */
.L_x_3002:
[----:B------:R-:W-:Y:S01]  /*24f10*/  UMOV UR4, URZ ;  /* 0x0000003f00047c82 */ /* 0x000fe20008000000 */
[----:B------:R-:W-:Y:S01]  /*24f20*/  UMOV UR5, URZ ;  /* 0x0000003f00057c82 */ /* 0x000fe20008000000 */
[----:B------:R-:W-:Y:S01]  /*24f30*/  ULDC UR6, c[0x0][0xc3c] ;  /* 0x00030f0000067ab9 */ /* 0x000fe20000000800 */
[----:B------:R-:W-:Y:S02]  /*24f40*/  IMAD.MOV.U32 R16, RZ, RZ, R0 ;  /* 0x000000ffff107224 */ /* 0x000fe400078e0000 */
[----:B------:R-:W-:Y:S02]  /*24f50*/  IMAD.U32 R17, RZ, RZ, UR4 ;  /* 0x00000004ff117e24 */ /* 0x000fe4000f8e00ff */
[----:B------:R-:W-:Y:S02]  /*24f60*/  IMAD.U32 R18, RZ, RZ, UR5 ;  /* 0x00000005ff127e24 */ /* 0x000fe4000f8e00ff */
[----:B------:R-:W-:-:S07]  /*24f70*/  IMAD.U32 R19, RZ, RZ, UR6 ;  /* 0x00000006ff137e24 */ /* 0x000fce000f8e00ff */
.L_x_3010:
        /* <DEDUP_REMOVED lines=10> */
.L_x_2999:
[----:B------:R-:W-:Y:S02]  /*25020*/  ULDC UR4, c[0x0][0xc3c] ;  /* 0x00030f0000047ab9 */ /* 0x000fe40000000800 */
[----:B--2---:R-:W-:-:S13]  /*25030*/  ISETP.GE.AND P0, PT, R19, UR4, PT ;  /* 0x0000000413007c0c */ /* 0x004fda000bf06270 */
[----:B------:R-:W-:Y:S05]  /*25040*/  @!P0 BRA `(.L_x_3011) ;  /* 0xffffff9800388947 */ /* 0x000fea000383ffff */
[----:B------:R-:W-:Y:S05]  /*25050*/  BSYNC B8 ;  /* 0x0000000000087941 */ /* 0x000fea0003800000 */
.L_x_2906:
[----:B------:R-:W2:Y:S01]  /*25060*/  LDL.LU R0, [R1+0x24] ;  /* 0x0000240001007983 */ /* 0x000ea20000300800 */
[----:B------:R-:W-:Y:S01]  /*25070*/  BSSY B0, `(.L_x_3012) ;  /* 0x000000b000007945 */ /* 0x000fe20003800000 */
[----:B------:R-:W4:Y:S01]  /*25080*/  S2R R5, SR_CgaCtaId ;  /* 0x0000000000057919 */ /* 0x000f220000008800 */
[----:B--2---:R-:W-:-:S05]  /*25090*/  VIADD R0, R0, 0x1 ;  /* 0x0000000100007836 */ /* 0x004fca0000000000 */
[----:B-1----:R-:W-:-:S04]  /*250a0*/  LEA.HI R2, R0, R0, RZ, 0x1 ;  /* 0x0000000000027211 */ /* 0x002fc800078f08ff */
[----:B------:R-:W-:Y:S02]  /*250b0*/  LOP3.LUT R3, R2, 0xfffffffe, RZ, 0xc0, !PT ;  /* 0xfffffffe02037812 */ /* 0x000fe400078ec0ff */
[----:B------:R-:W-:-:S03]  /*250c0*/  MOV R2, 0x400 ;  /* 0x0000040000027802 */ /* 0x000fc60000000f00 */
[----:B------:R-:W-:Y:S01]  /*250d0*/  IMAD.IADD R0, R0, 0x1, -R3 ;  /* 0x0000000100007824 */ /* 0x000fe200078e0a03 */
[----:B----4-:R-:W-:-:S04]  /*250e0*/  LEA R5, R5, R2, 0x18 ;  /* 0x0000000205057211 */ /* 0x010fc800078ec0ff */
[----:B------:R-:W-:-:S04]  /*250f0*/  SHF.L.U32 R0, R0, 0x1f, RZ ;  /* 0x0000001f00007819 */ /* 0x000fc800000006ff */
[----:B------:R-:W1:Y:S02]  /*25100*/  SYNCS.PHASECHK.TRANS64.TRYWAIT P0, [R5+URZ+0x2a820], R0 ;  /* 0x02a82000050075a7 */ /* 0x000e64000800017f */
[----:B-1----:R-:W-:Y:S05]  /*25110*/  @!P0 BRA `(.L_x_3013) ;  /* 0x0000004c00fc8947 */ /* 0x002fea0003800000 */
.L_x_3193:
[----:B------:R-:W-:Y:S05]  /*25120*/  BSYNC B0 ;  /* 0x0000000000007941 */ /* 0x000fea0003800000 */
.L_x_3012:
[----:B------:R-:W-:-:S03]  /*25130*/  UMOV UR4, 0xffffffff ;  /* 0xffffffff00047882 */ /* 0x000fc60000000000 */
[----:B------:R-:W-:Y:S05]  /*25140*/  BRA.DIV UR4, `(.L_x_3014) ;  /* 0x0000005204047947 */ /* 0x000fea000b800000 */
[----:B-1----:R-:W1:Y:S02]  /*25150*/  S2R R0, SR_TID.X ;  /* 0x0000000000007919 */ /* 0x002e640000002100 */
[----:B-1----:R-:W-:-:S04]  /*25160*/  SHF.R.U32.HI R0, RZ, 0x5, R0 ;  /* 0x00000005ff007819 */ /* 0x002fc80000011600 */
[----:B------:R-:W-:-:S05]  /*25170*/  LOP3.LUT R0, R0, 0x3, RZ, 0xc0, !PT ;  /* 0x0000000300007812 */ /* 0x000fca00078ec0ff */
[----:B------:R1:W2:Y:S02]  /*25180*/  SHFL.IDX PT, R14, R0, RZ, 0x1f ;  /* 0x00001fff000e7589 */ /* 0x0002a400000e0000 */
.L_x_3196:
[----:B--2---:R-:W-:-:S13]  /*25190*/  ISETP.NE.AND P0, PT, R14, RZ, PT ;  /* 0x000000ff0e00720c */ /* 0x004fda0003f05270 */
[----:B------:R-:W-:Y:S05]  /*251a0*/  @P0 BRA `(.L_x_2653) ;  /* 0x0000000000880947 */ /* 0x000fea0003800000 */
[----:B------:R-:W-:-:S03]  /*251b0*/  UMOV UR4, 0xffffffff ;  /* 0xffffffff00047882 */ /* 0x000fc60000000000 */
[----:B------:R-:W-:Y:S05]  /*251c0*/  BRA.DIV UR4, `(.L_x_3015) ;  /* 0x0000005204187947 */ /* 0x000fea000b800000 */
[----:B------:R-:W-:-:S13]  /*251d0*/  ELECT P6, URZ, PT ;  /* 0x00000000003f782f */ /* 0x000fda00038c0000 */
.L_x_3199:
[----:B------:R-:W-:Y:S05]  /*251e0*/  @!P6 BRA `(.L_x_2653) ;  /* 0x000000000078e947 */ /* 0x000fea0003800000 */
[----:B------:R-:W-:-:S06]  /*251f0*/  ULOP3.LUT UR4, UR60, 0x2, URZ, 0xfc, !UPT ;  /* 0x000000023c047892 */ /* 0x000fcc000f8efc3f */
[----:B-1----:R-:W-:-:S05]  /*25200*/  IMAD.U32 R0, RZ, RZ, UR4 ;  /* 0x00000004ff007e24 */ /* 0x002fca000f8e00ff */
[----:B------:R-:W-:-:S13]  /*25210*/  ISETP.NE.AND P0, PT, R0, 0x3, PT ;  /* 0x000000030000780c */ /* 0x000fda0003f05270 */
[----:B------:R-:W-:Y:S05]  /*25220*/  @!P0 BRA `(.L_x_3016) ;  /* 0x0000000000048947 */ /* 0x000fea0003800000 */
[----:B------:R-:W-:Y:S01]  /*25230*/  BPT.TRAP 0x1 ;  /* 0x000000040000795c */ /* 0x000fe20000300000 */
.L_x_3016:
[C---:B------:R-:W-:Y:S01]  /*25240*/  IMAD R3, R28.reuse, 0x8, R5 ;  /* 0x000000081c037824 */ /* 0x040fe200078e0205 */
[----:B------:R-:W-:Y:S01]  /*25250*/  SHF.L.U32 R2, R29, 0x1f, RZ ;  /* 0x0000001f1d027819 */ /* 0x000fe200000006ff */
[----:B------:R-:W-:-:S03]  /*25260*/  VIADD R28, R28, 0x1 ;  /* 0x000000011c1c7836 */ /* 0x000fc60000000000 */
[----:B------:R-:W1:Y:S02]  /*25270*/  SYNCS.PHASECHK.TRANS64.TRYWAIT P1, [R3+URZ+0x2a840], R2 ;  /* 0x02a84002030075a7 */ /* 0x000e64000802017f */
[----:B------:R-:W-:-:S04]  /*25280*/  ISETP.NE.AND P2, PT, R28, 0x2, PT ;  /* 0x000000021c00780c */ /* 0x000fc80003f45270 */
[----:B------:R-:W-:Y:S01]  /*25290*/  SEL R0, RZ, 0x1, P2 ;  /* 0x00000001ff007807 */ /* 0x000fe20001000000 */
[----:B-1----:R-:W-:Y:S08]  /*252a0*/  @!P1 BRA `(.L_x_3017) ;  /* 0x0000005000009947 */ /* 0x002ff00003800000 */
.L_x_3200:
[----:B------:R-:W-:Y:S02]  /*252b0*/  SEL R28, R28, RZ, P2 ;  /* 0x000000ff1c1c7207 */ /* 0x000fe40001000000 */
[----:B------:R-:W-:Y:S01]  /*252c0*/  LOP3.LUT R0, R29, R0, RZ, 0x3c, !PT ;  /* 0x000000001d007212 */ /* 0x000fe200078e3cff */
[----:B------:R-:W-:Y:S06]  /*252d0*/  @!P0 BRA `(.L_x_3018) ;  /* 0x0000000000048947 */ /* 0x000fec0003800000 */
[----:B------:R-:W-:Y:S01]  /*252e0*/  BPT.TRAP 0x1 ;  /* 0x000000040000795c */ /* 0x000fe20000300000 */
.L_x_3018:
[----:B------:R-:W-:Y:S01]  /*252f0*/  IMAD R5, R28, 0x8, R5 ;  /* 0x000000081c057824 */ /* 0x000fe200078e0205 */
[----:B------:R-:W-:-:S04]  /*25300*/  SHF.L.U32 R0, R0, 0x1f, RZ ;  /* 0x0000001f00007819 */ /* 0x000fc800000006ff */
[----:B------:R-:W2:Y:S02]  /*25310*/  SYNCS.PHASECHK.TRANS64.TRYWAIT P1, [R5+URZ+0x2a840], R0 ;  /* 0x02a84000050075a7 */ /* 0x000ea4000802017f */
[----:B--2---:R-:W-:Y:S05]  /*25320*/  @!P1 BRA `(.L_x_3019) ;  /* 0x0000004c00f49947 */ /* 0x004fea0003800000 */
.L_x_3201:
[----:B------:R-:W-:Y:S05]  /*25330*/  @!P0 BRA `(.L_x_3020) ;  /* 0x0000000000048947 */ /* 0x000fea0003800000 */
[----:B------:R-:W-:Y:S01]  /*25340*/  BPT.TRAP 0x1 ;  /* 0x000000040000795c */ /* 0x000fe20000300000 */
.L_x_3020:
[----:B------:R-:W4:Y:S02]  /*25350*/  SYNCS.PHASECHK.TRANS64.TRYWAIT P1, [R3+URZ+0x2a860], R2 ;  /* 0x02a86002030075a7 */ /* 0x000f24000802017f */
[----:B----4-:R-:W-:Y:S05]  /*25360*/  @!P1 BRA `(.L_x_3021) ;  /* 0x0000004c00f89947 */ /* 0x010fea0003800000 */
.L_x_3202:
[----:B------:R-:W-:Y:S05]  /*25370*/  @!P0 BRA `(.L_x_3022) ;  /* 0x0000000000048947 */ /* 0x000fea0003800000 */
[----:B------:R-:W-:Y:S01]  /*25380*/  BPT.TRAP 0x1 ;  /* 0x000000040000795c */ /* 0x000fe20000300000 */
.L_x_3022:
[----:B------:R0:W0:Y:S02]  /*25390*/  SYNCS.PHASECHK.TRANS64.TRYWAIT P0, [R5+URZ+0x2a860], R0 ;  /* 0x02a86000050075a7 */ /* 0x000024000800017f */
[----:B0-----:R-:W-:Y:S05]  /*253a0*/  @!P0 NANOSLEEP.SYNCS 0x989680 ;  /* 0x009896800000895d */ /* 0x001fea0003900000 */
[----:B------:R-:W0:Y:S02]  /*253b0*/  @!P0 SYNCS.PHASECHK.TRANS64 P0, [R5+URZ+0x2a860], R0 ;  /* 0x02a86000050085a7 */ /* 0x000e24000800007f */
[----:B0-----:R-:W-:Y:S05]  /*253c0*/  @!P0 BRA `(.L_x_3022) ;  /* 0xfffffffc00f08947 */ /* 0x001fea000383ffff */
.L_x_2653:
[----:B------:R-:W-:Y:S05]  /*253d0*/  BSYNC B9 ;  /* 0x0000000000097941 */ /* 0x000fea0003800000 */
.L_x_2650:
[----:B------:R-:W-:Y:S05]  /*253e0*/  EXIT ;  /* 0x000000000000794d */ /* 0x000fea0003800000 */
.L_x_2673:
[----:B0-----:R0:W1:Y:S02]  /*253f0*/  SYNCS.PHASECHK.TRANS64.TRYWAIT P6, [R84+URZ+0x2a890], R85 ;  /* 0x02a89055540075a7 */ /* 0x00106400080c017f */
[----:B-1----:R-:W-:Y:S05]  /*25400*/  @!P6 NANOSLEEP.SYNCS 0x989680 ;  /* 0x009896800000e95d */ /* 0x002fea0003900000 */
[----:B------:R-:W1:Y:S02]  /*25410*/  @!P6 SYNCS.PHASECHK.TRANS64 P6, [R84+URZ+0x2a890], R85 ;  /* 0x02a890555400e5a7 */ /* 0x000e6400080c007f */
[----:B-1----:R-:W-:Y:S05]  /*25420*/  @!P6 BRA `(.L_x_2673) ;  /* 0xfffffffc00f0e947 */ /* 0x002fea000383ffff */
[----:B------:R-:W-:Y:S05]  /*25430*/  BRA `(.L_x_3023) ;  /* 0xfffffde800007947 */ /* 0x000fea000383ffff */
.L_x_2674:
        /* <DEDUP_REMOVED lines=8> */
.L_x_3025:
[----:B------:R-:W-:Y:S05]  /*254c0*/  BSYNC B1 ;  /* 0x0000000000017941 */ /* 0x000fea0003800000 */
.L_x_3024:
        /* <DEDUP_REMOVED lines=8> */
.L_x_3026:
[----:B------:R-:W-:Y:S01]  /*25550*/  IMAD.MOV.U32 R11, RZ, RZ, R14 ;  /* 0x000000ffff0b7224 */ /* 0x000fe200078e000e */
[----:B------:R-:W-:Y:S06]  /*25560*/  BRA `(.L_x_3027) ;  /* 0xfffffde400c87947 */ /* 0x000fec000383ffff */
.L_x_2699:
        /* <DEDUP_REMOVED lines=8> */
.L_x_3029:
[----:B------:R-:W-:Y:S05]  /*255f0*/  BSYNC B1 ;  /* 0x0000000000017941 */ /* 0x000fea0003800000 */
.L_x_3028:
        /* <DEDUP_REMOVED lines=8> */
.L_x_3030:
[----:B------:R-:W-:Y:S01]  /*25680*/  IMAD.MOV.U32 R119, RZ, RZ, R14 ;  /* 0x000000ffff777224 */ /* 0x000fe200078e000e */
[----:B------:R-:W-:Y:S06]  /*25690*/  BRA `(.L_x_3031) ;  /* 0xfffffdfc00407947 */ /* 0x000fec000383ffff */
.L_x_2729:
[----:B0-----:R0:W1:Y:S02]  /*256a0*/  SYNCS.PHASECHK.TRANS64.TRYWAIT P6, [R84+URZ+0x2a890], R85 ;  /* 0x02a89055540075a7 */ /* 0x00106400080c017f */
[----:B-1----:R-:W-:Y:S05]  /*256b0*/  @!P6 NANOSLEEP.SYNCS 0x989680 ;  /* 0x009896800000e95d */ /* 0x002fea0003900000 */
[----:B------:R-:W1:Y:S02]  /*256c0*/  @!P6 SYNCS.PHASECHK.TRANS64 P6, [R84+URZ+0x2a890], R85 ;  /* 0x02a890555400e5a7 */ /* 0x000e6400080c007f */
[----:B-1----:R-:W-:Y:S05]  /*256d0*/  @!P6 BRA `(.L_x_2729) ;  /* 0xfffffffc00f0e947 */ /* 0x002fea000383ffff */
[----:B------:R-:W-:Y:S05]  /*256e0*/  BRA `(.L_x_3032) ;  /* 0xfffffe1c00b07947 */ /* 0x000fea000383ffff */
.L_x_2730:
        /* <DEDUP_REMOVED lines=8> */
.L_x_3034:
[----:B------:R-:W-:Y:S05]  /*25770*/  BSYNC B1 ;  /* 0x0000000000017941 */ /* 0x000fea0003800000 */
.L_x_3033:
        /* <DEDUP_REMOVED lines=8> */
.L_x_3035:
[----:B------:R-:W-:Y:S01]  /*25800*/  IMAD.MOV.U32 R11, RZ, RZ, R14 ;  /* 0x000000ffff0b7224 */ /* 0x000fe200078e000e */
[----:B------:R-:W-:Y:S06]  /*25810*/  BRA `(.L_x_3036) ;  /* 0xfffffe1c00807947 */ /* 0x000fec000383ffff */
.L_x_2743:
        /* <DEDUP_REMOVED lines=8> */
.L_x_3038:
[----:B------:R-:W-:Y:S05]  /*258a0*/  BSYNC B1 ;  /* 0x0000000000017941 */ /* 0x000fea0003800000 */
.L_x_3037:
        /* <DEDUP_REMOVED lines=8> */
.L_x_3039:
[----:B------:R-:W-:Y:S01]  /*25930*/  IMAD.MOV.U32 R119, RZ, RZ, R14 ;  /* 0x000000ffff777224 */ /* 0x000fe200078e000e */
[----:B------:R-:W-:Y:S06]  /*25940*/  BRA `(.L_x_3040) ;  /* 0xfffffe3400607947 */ /* 0x000fec000383ffff */
.L_x_2756:
[----:B0-----:R0:W1:Y:S02]  /*25950*/  SYNCS.PHASECHK.TRANS64.TRYWAIT P4, [R84+URZ+0x2a890], R85 ;  /* 0x02a89055540075a7 */ /* 0x001064000808017f */
[----:B-1----:R-:W-:Y:S05]  /*25960*/  @!P4 NANOSLEEP.SYNCS 0x989680 ;  /* 0x009896800000c95d */ /* 0x002fea0003900000 */
[----:B------:R-:W1:Y:S02]  /*25970*/  @!P4 SYNCS.PHASECHK.TRANS64 P4, [R84+URZ+0x2a890], R85 ;  /* 0x02a890555400c5a7 */ /* 0x000e64000808007f */
[----:B-1----:R-:W-:Y:S05]  /*25980*/  @!P4 BRA `(.L_x_2756) ;  /* 0xfffffffc00f0c947 */ /* 0x002fea000383ffff */
[----:B------:R-:W-:Y:S05]  /*25990*/  BRA `(.L_x_3041) ;  /* 0xfffffe4c00787947 */ /* 0x000fea000383ffff */
.L_x_2757:
        /* <DEDUP_REMOVED lines=8> */
.L_x_3043:
[----:B------:R-:W-:Y:S05]  /*25a20*/  BSYNC B1 ;  /* 0x0000000000017941 */ /* 0x000fea0003800000 */
.L_x_3042:
        /* <DEDUP_REMOVED lines=8> */
.L_x_3044:
[----:B------:R-:W-:Y:S01]  /*25ab0*/  IMAD.MOV.U32 R37, RZ, RZ, R14 ;  /* 0x000000ffff257224 */ /* 0x000fe200078e000e */
[----:B------:R-:W-:Y:S06]  /*25ac0*/  BRA `(.L_x_3045) ;  /* 0xfffffe4c00947947 */ /* 0x000fec000383ffff */
.L_x_2760:
        /* <DEDUP_REMOVED lines=8> */
.L_x_3047:
[----:B------:R-:W-:Y:S05]  /*25b50*/  BSYNC B1 ;  /* 0x0000000000017941 */ /* 0x000fea0003800000 */
.L_x_3046:
        /* <DEDUP_REMOVED lines=8> */
.L_x_3048:
[----:B------:R-:W-:Y:S01]  /*25be0*/  IMAD.MOV.U32 R37, RZ, RZ, R14 ;  /* 0x000000ffff257224 */ /* 0x000fe200078e000e */
[----:B------:R-:W-:Y:S06]  /*25bf0*/  BRA `(.L_x_3049) ;  /* 0xfffffe4c00f47947 */ /* 0x000fec000383ffff */
.L_x_2764:
[----:B---3--:R3:W0:Y:S02]  /*25c00*/  SYNCS.PHASECHK.TRANS64.TRYWAIT P0, [R84+URZ+0x2a8b0], R85 ;  /* 0x02a8b055540075a7 */ /* 0x008624000800017f */
[----:B0-----:R-:W-:Y:S05]  /*25c10*/  @!P0 NANOSLEEP.SYNCS 0x989680 ;  /* 0x009896800000895d */ /* 0x001fea0003900000 */
[----:B------:R-:W0:Y:S02]  /*25c20*/  @!P0 SYNCS.PHASECHK.TRANS64 P0, [R84+URZ+0x2a8b0], R85 ;  /* 0x02a8b055540085a7 */ /* 0x000e24000800007f */
[----:B0-----:R-:W-:Y:S05]  /*25c30*/  @!P0 BRA `(.L_x_2764) ;  /* 0xfffffffc00f08947 */ /* 0x001fea000383ffff */
[----:B------:R-:W-:Y:S05]  /*25c40*/  BRA `(.L_x_3050) ;  /* 0xfffffe5000d07947 */ /* 0x000fea000383ffff */
.L_x_2784:
[----:B------:R-:W-:Y:S01]  /*25c50*/  BSSY B1, `(.L_x_3051) ;  /* 0x0000008000017945 */ /* 0x000fe20003800000 */
[----:B------:R-:W-:Y:S02]  /*25c60*/  IMAD.MOV.U32 R13, RZ, RZ, R0 ;  /* 0x000000ffff0d7224 */ /* 0x000fe400078e0000 */
[----:B------:R-:W-:Y:S02]  /*25c70*/  IMAD.MOV.U32 R12, RZ, RZ, RZ ;  /* 0x000000ffff0c7224 */ /* 0x000fe400078e00ff */
[----:B------:R-:W-:Y:S02]  /*25c80*/  IMAD.MOV.U32 R11, RZ, RZ, 0x1c1f ;  /* 0x00001c1fff0b7424 */ /* 0x000fe400078e00ff */
[----:B------:R-:W-:-:S07]  /*25c90*/  IMAD.MOV.U32 R15, RZ, RZ, -0x1 ;  /* 0xffffffffff0f7424 */ /* 0x000fce00078e00ff */
[----:B-1--4-:R-:W-:Y:S05]  /*25ca0*/  WARPSYNC.COLLECTIVE R15, `(.L_x_3052) ;  /* 0x000000000f087348 */ /* 0x012fea0003c00000 */
[----:B------:R0:W2:Y:S02]  /*25cb0*/  SHFL.IDX P6, R14, R13, R12, R11 ;  /* 0x0000000c0d0e7389 */ /* 0x0000a400000c000b */
[----:B012-4-:R-:W-:Y:S01]  /*25cc0*/  ENDCOLLECTIVE ;  /* 0x000000000000791b */ /* 0x017fe20003800000 */
.L_x_3052:
[----:B------:R-:W-:Y:S05]  /*25cd0*/  BSYNC B1 ;  /* 0x0000000000017941 */ /* 0x000fea0003800000 */
.L_x_3051:
        /* <DEDUP_REMOVED lines=8> */
.L_x_3053:
[----:B------:R-:W-:Y:S02]  /*25d60*/  IMAD.MOV.U32 R13, RZ, RZ, R63 ;  /* 0x000000ffff0d7224 */ /* 0x000fe400078e003f */
[----:B------:R-:W-:-:S07]  /*25d70*/  IMAD.MOV.U32 R6, RZ, RZ, R14 ;  /* 0x000000ffff067224 */ /* 0x000fce00078e000e */
[----:B------:R-:W-:Y:S05]  /*25d80*/  WARPSYNC.COLLECTIVE R15, `(.L_x_3054) ;  /* 0x000000000f087348 */ /* 0x000fea0003c00000 */
[----:B------:R0:W1:Y:S02]  /*25d90*/  SHFL.IDX P6, R14, R13, R12, R11 ;  /* 0x0000000c0d0e7389 */ /* 0x00006400000c000b */
[----:B01----:R-:W-:Y:S01]  /*25da0*/  ENDCOLLECTIVE ;  /* 0x000000000000791b */ /* 0x003fe20003800000 */
.L_x_3054:
[----:B------:R-:W-:Y:S02]  /*25db0*/  IMAD.MOV.U32 R13, RZ, RZ, R62 ;  /* 0x000000ffff0d7224 */ /* 0x000fe400078e003e */
[----:B------:R-:W-:-:S07]  /*25dc0*/  IMAD.MOV.U32 R9, RZ, RZ, R14 ;  /* 0x000000ffff097224 */ /* 0x000fce00078e000e */
[----:B------:R-:W-:Y:S05]  /*25dd0*/  WARPSYNC.COLLECTIVE R15, `(.L_x_3055) ;  /* 0x000000000f087348 */ /* 0x000fea0003c00000 */
[----:B------:R0:W1:Y:S02]  /*25de0*/  SHFL.IDX P6, R14, R13, R12, R11 ;  /* 0x0000000c0d0e7389 */ /* 0x00006400000c000b */
[----:B01----:R-:W-:Y:S01]  /*25df0*/  ENDCOLLECTIVE ;  /* 0x000000000000791b */ /* 0x003fe20003800000 */
.L_x_3055:
[----:B------:R-:W-:Y:S01]  /*25e00*/  IMAD.MOV.U32 R8, RZ, RZ, R14 ;  /* 0x000000ffff087224 */ /* 0x000fe200078e000e */
[----:B------:R-:W-:Y:S06]  /*25e10*/  BRA `(.L_x_3056) ;  /* 0xfffffe6400107947 */ /* 0x000fec000383ffff */
.L_x_2787:
[----:B------:R-:W-:Y:S01]  /*25e20*/  BSSY B1, `(.L_x_3057) ;  /* 0x0000008000017945 */ /* 0x000fe20003800000 */
[----:B------:R-:W-:Y:S02]  /*25e30*/  IMAD.MOV.U32 R13, RZ, RZ, R0 ;  /* 0x000000ffff0d7224 */ /* 0x000fe400078e0000 */
[----:B------:R-:W-:Y:S02]  /*25e40*/  IMAD.MOV.U32 R12, RZ, RZ, 0x1 ;  /* 0x00000001ff0c7424 */ /* 0x000fe400078e00ff */
[----:B------:R-:W-:Y:S02]  /*25e50*/  IMAD.MOV.U32 R11, RZ, RZ, 0x1c1f ;  /* 0x00001c1fff0b7424 */ /* 0x000fe400078e00ff */
[----:B------:R-:W-:-:S07]  /*25e60*/  IMAD.MOV.U32 R15, RZ, RZ, -0x1 ;  /* 0xffffffffff0f7424 */ /* 0x000fce00078e00ff */
[----:B-1--4-:R-:W-:Y:S05]  /*25e70*/  WARPSYNC.COLLECTIVE R15, `(.L_x_3058) ;  /* 0x000000000f087348 */ /* 0x012fea0003c00000 */
[----:B------:R0:W2:Y:S02]  /*25e80*/  SHFL.IDX P6, R14, R13, R12, R11 ;  /* 0x0000000c0d0e7389 */ /* 0x0000a400000c000b */
[----:B012-4-:R-:W-:Y:S01]  /*25e90*/  ENDCOLLECTIVE ;  /* 0x000000000000791b */ /* 0x017fe20003800000 */
.L_x_3058:
[----:B------:R-:W-:Y:S05]  /*25ea0*/  BSYNC B1 ;  /* 0x0000000000017941 */ /* 0x000fea0003800000 */
.L_x_3057:
        /* <DEDUP_REMOVED lines=8> */
.L_x_3059:
[----:B------:R-:W-:Y:S02]  /*25f30*/  IMAD.MOV.U32 R13, RZ, RZ, R63 ;  /* 0x000000ffff0d7224 */ /* 0x000fe400078e003f */
[----:B------:R-:W-:-:S07]  /*25f40*/  IMAD.MOV.U32 R65, RZ, RZ, R14 ;  /* 0x000000ffff417224 */ /* 0x000fce00078e000e */
[----:B------:R-:W-:Y:S05]  /*25f50*/  WARPSYNC.COLLECTIVE R15, `(.L_x_3060) ;  /* 0x000000000f087348 */ /* 0x000fea0003c00000 */
[----:B------:R0:W1:Y:S02]  /*25f60*/  SHFL.IDX P6, R14, R13, R12, R11 ;  /* 0x0000000c0d0e7389 */ /* 0x00006400000c000b */
[----:B01----:R-:W-:Y:S01]  /*25f70*/  ENDCOLLECTIVE ;  /* 0x000000000000791b */ /* 0x003fe20003800000 */
.L_x_3060:
[----:B------:R-:W-:Y:S02]  /*25f80*/  IMAD.MOV.U32 R13, RZ, RZ, R62 ;  /* 0x000000ffff0d7224 */ /* 0x000fe400078e003e */
[----:B------:R-:W-:-:S07]  /*25f90*/  IMAD.MOV.U32 R63, RZ, RZ, R14 ;  /* 0x000000ffff3f7224 */ /* 0x000fce00078e000e */
[----:B------:R-:W-:Y:S05]  /*25fa0*/  WARPSYNC.COLLECTIVE R15, `(.L_x_3061) ;  /* 0x000000000f087348 */ /* 0x000fea0003c00000 */
[----:B------:R0:W1:Y:S02]  /*25fb0*/  SHFL.IDX P6, R14, R13, R12, R11 ;  /* 0x0000000c0d0e7389 */ /* 0x00006400000c000b */
[----:B01----:R-:W-:Y:S01]  /*25fc0*/  ENDCOLLECTIVE ;  /* 0x000000000000791b */ /* 0x003fe20003800000 */
.L_x_3061:
[----:B------:R-:W-:Y:S01]  /*25fd0*/  IMAD.MOV.U32 R62, RZ, RZ, R14 ;  /* 0x000000ffff3e7224 */ /* 0x000fe200078e000e */
[----:B------:R-:W-:Y:S06]  /*25fe0*/  BRA `(.L_x_3062) ;  /* 0xfffffe6800cc7947 */ /* 0x000fec000383ffff */
.L_x_2791:
[----:B0-----:R0:W1:Y:S02]  /*25ff0*/  SYNCS.PHASECHK.TRANS64.TRYWAIT P0, [R2+URZ+0x2a800], R5 ;  /* 0x02a80005020075a7 */ /* 0x001064000800017f */
[----:B-1----:R-:W-:Y:S05]  /*26000*/  @!P0 NANOSLEEP.SYNCS 0x989680 ;  /* 0x009896800000895d */ /* 0x002fea0003900000 */
[----:B------:R-:W1:Y:S02]  /*26010*/  @!P0 SYNCS.PHASECHK.TRANS64 P0, [R2+URZ+0x2a800], R5 ;  /* 0x02a80005020085a7 */ /* 0x000e64000800007f */
[----:B-1----:R-:W-:Y:S05]  /*26020*/  @!P0 BRA `(.L_x_2791) ;  /* 0xfffffffc00f08947 */ /* 0x002fea000383ffff */
[----:B------:R-:W-:Y:S05]  /*26030*/  BRA `(.L_x_3063) ;  /* 0xfffffe7400007947 */ /* 0x000fea000383ffff */
.L_x_2815:
        /* <DEDUP_REMOVED lines=8> */
.L_x_3065:
[----:B------:R-:W-:Y:S05]  /*260c0*/  BSYNC B1 ;  /* 0x0000000000017941 */ /* 0x000fea0003800000 */
.L_x_3064:
        /* <DEDUP_REMOVED lines=8> */
.L_x_3066:
[----:B------:R-:W-:Y:S02]  /*26150*/  IMAD.MOV.U32 R13, RZ, RZ, R61 ;  /* 0x000000ffff0d7224 */ /* 0x000fe400078e003d */
[----:B------:R-:W-:-:S07]  /*26160*/  IMAD.MOV.U32 R4, RZ, RZ, R14 ;  /* 0x000000ffff047224 */ /* 0x000fce00078e000e */
[----:B------:R-:W-:Y:S05]  /*26170*/  WARPSYNC.COLLECTIVE R15, `(.L_x_3067) ;  /* 0x000000000f087348 */ /* 0x000fea0003c00000 */
[----:B------:R0:W1:Y:S02]  /*26180*/  SHFL.IDX P6, R14, R13, R12, R11 ;  /* 0x0000000c0d0e7389 */ /* 0x00006400000c000b */
[----:B01----:R-:W-:Y:S01]  /*26190*/  ENDCOLLECTIVE ;  /* 0x000000000000791b */ /* 0x003fe20003800000 */
.L_x_3067:
[----:B------:R-:W-:Y:S02]  /*261a0*/  IMAD.MOV.U32 R13, RZ, RZ, R0 ;  /* 0x000000ffff0d7224 */ /* 0x000fe400078e0000 */
[----:B------:R-:W-:-:S07]  /*261b0*/  IMAD.MOV.U32 R7, RZ, RZ, R14 ;  /* 0x000000ffff077224 */ /* 0x000fce00078e000e */
[----:B------:R-:W-:Y:S05]  /*261c0*/  WARPSYNC.COLLECTIVE R15, `(.L_x_3068) ;  /* 0x000000000f087348 */ /* 0x000fea0003c00000 */
[----:B------:R0:W1:Y:S02]  /*261d0*/  SHFL.IDX P6, R14, R13, R12, R11 ;  /* 0x0000000c0d0e7389 */ /* 0x00006400000c000b */
[----:B01----:R-:W-:Y:S01]  /*261e0*/  ENDCOLLECTIVE ;  /* 0x000000000000791b */ /* 0x003fe20003800000 */
.L_x_3068:
[----:B------:R-:W-:Y:S05]  /*261f0*/  BRA `(.L_x_3069) ;  /* 0xfffffe9800947947 */ /* 0x000fea000383ffff */
.L_x_2818:
[----:B------:R-:W-:Y:S01]  /*26200*/  BSSY B1, `(.L_x_3070) ;  /* 0x0000008000017945 */ /* 0x000fe20003800000 */
[----:B------:R-:W-:Y:S02]  /*26210*/  IMAD.MOV.U32 R13, RZ, RZ, R48 ;  /* 0x000000ffff0d7224 */ /* 0x000fe400078e0030 */
[----:B------:R-:W-:Y:S02]  /*26220*/  IMAD.MOV.U32 R12, RZ, RZ, 0x1 ;  /* 0x00000001ff0c7424 */ /* 0x000fe400078e00ff */
[----:B------:R-:W-:Y:S02]  /*26230*/  IMAD.MOV.U32 R11, RZ, RZ, 0x1c1f ;  /* 0x00001c1fff0b7424 */ /* 0x000fe400078e00ff */
[----:B------:R-:W-:-:S07]  /*26240*/  IMAD.MOV.U32 R15, RZ, RZ, -0x1 ;  /* 0xffffffffff0f7424 */ /* 0x000fce00078e00ff */
[----:B------:R-:W-:Y:S05]  /*26250*/  WARPSYNC.COLLECTIVE R15, `(.L_x_3071) ;  /* 0x000000000f087348 */ /* 0x000fea0003c00000 */
[----:B------:R0:W1:Y:S02]  /*26260*/  SHFL.IDX P6, R14, R13, R12, R11 ;  /* 0x0000000c0d0e7389 */ /* 0x00006400000c000b */
[----:B01----:R-:W-:Y:S01]  /*26270*/  ENDCOLLECTIVE ;  /* 0x000000000000791b */ /* 0x003fe20003800000 */
.L_x_3071:
[----:B------:R-:W-:Y:S05]  /*26280*/  BSYNC B1 ;  /* 0x0000000000017941 */ /* 0x000fea0003800000 */
.L_x_3070:
        /* <DEDUP_REMOVED lines=8> */
.L_x_3072:
[----:B------:R-:W-:Y:S02]  /*26310*/  IMAD.MOV.U32 R13, RZ, RZ, R61 ;  /* 0x000000ffff0d7224 */ /* 0x000fe400078e003d */
[----:B------:R-:W-:-:S07]  /*26320*/  IMAD.MOV.U32 R20, RZ, RZ, R14 ;  /* 0x000000ffff147224 */ /* 0x000fce00078e000e */
[----:B------:R-:W-:Y:S05]  /*26330*/  WARPSYNC.COLLECTIVE R15, `(.L_x_3073) ;  /* 0x000000000f087348 */ /* 0x000fea0003c00000 */
[----:B------:R0:W1:Y:S02]  /*26340*/  SHFL.IDX P6, R14, R13, R12, R11 ;  /* 0x0000000c0d0e7389 */ /* 0x00006400000c000b */
[----:B01----:R-:W-:Y:S01]  /*26350*/  ENDCOLLECTIVE ;  /* 0x000000000000791b */ /* 0x003fe20003800000 */
.L_x_3073:
[----:B------:R-:W-:Y:S02]  /*26360*/  IMAD.MOV.U32 R13, RZ, RZ, R0 ;  /* 0x000000ffff0d7224 */ /* 0x000fe400078e0000 */
[----:B------:R-:W-:-:S07]  /*26370*/  IMAD.MOV.U32 R61, RZ, RZ, R14 ;  /* 0x000000ffff3d7224 */ /* 0x000fce00078e000e */
[----:B------:R-:W-:Y:S05]  /*26380*/  WARPSYNC.COLLECTIVE R15, `(.L_x_3074) ;  /* 0x000000000f087348 */ /* 0x000fea0003c00000 */
[----:B------:R0:W1:Y:S02]  /*26390*/  SHFL.IDX P6, R14, R13, R12, R11 ;  /* 0x0000000c0d0e7389 */ /* 0x00006400000c000b */
[----:B01----:R-:W-:Y:S01]  /*263a0*/  ENDCOLLECTIVE ;  /* 0x000000000000791b */ /* 0x003fe20003800000 */
.L_x_3074:
[----:B------:R-:W-:Y:S01]  /*263b0*/  IMAD.MOV.U32 R0, RZ, RZ, R14 ;  /* 0x000000ffff007224 */ /* 0x000fe200078e000e */
[----:B------:R-:W-:Y:S06]  /*263c0*/  BRA `(.L_x_3075) ;  /* 0xfffffe9c00dc7947 */ /* 0x000fec000383ffff */
.L_x_2822:
[----:B0-----:R0:W1:Y:S02]  /*263d0*/  SYNCS.PHASECHK.TRANS64.TRYWAIT P0, [R2+URZ+0x2a800], R61 ;  /* 0x02a8003d020075a7 */ /* 0x001064000800017f */
[----:B-1----:R-:W-:Y:S05]  /*263e0*/  @!P0 NANOSLEEP.SYNCS 0x989680 ;  /* 0x009896800000895d */ /* 0x002fea0003900000 */
[----:B------:R-:W1:Y:S02]  /*263f0*/  @!P0 SYNCS.PHASECHK.TRANS64 P0, [R2+URZ+0x2a800], R61 ;  /* 0x02a8003d020085a7 */ /* 0x000e64000800007f */
[----:B-1----:R-:W-:Y:S05]  /*26400*/  @!P0 BRA `(.L_x_2822) ;  /* 0xfffffffc00f08947 */ /* 0x002fea000383ffff */
[----:B------:R-:W-:Y:S05]  /*26410*/  BRA `(.L_x_3076) ;  /* 0xfffffea400787947 */ /* 0x000fea000383ffff */
.L_x_2836:
[----:B-1----:R1:W3:Y:S02]  /*26420*/  SYNCS.PHASECHK.TRANS64.TRYWAIT P1, [R9+URZ+0x2a830], R0 ;  /* 0x02a83000090075a7 */ /* 0x0022e4000802017f */
[----:B---3--:R-:W-:Y:S05]  /*26430*/  @!P1 NANOSLEEP.SYNCS 0x989680 ;  /* 0x009896800000995d */ /* 0x008fea0003900000 */
[----:B------:R-:W3:Y:S02]  /*26440*/  @!P1 SYNCS.PHASECHK.TRANS64 P1, [R9+URZ+0x2a830], R0 ;  /* 0x02a83000090095a7 */ /* 0x000ee4000802007f */
[----:B---3--:R-:W-:Y:S05]  /*26450*/  @!P1 BRA `(.L_x_2836) ;  /* 0xfffffffc00f09947 */ /* 0x008fea000383ffff */
[----:B------:R-:W-:Y:S05]  /*26460*/  BRA `(.L_x_2835) ;  /* 0xfffffecc00f07947 */ /* 0x000fea000383ffff */
.L_x_2844:
[----:B-1----:R1:W2:Y:S02]  /*26470*/  SYNCS.PHASECHK.TRANS64.TRYWAIT P2, [R9+URZ+0x2a830], R4 ;  /* 0x02a83004090075a7 */ /* 0x0022a4000804017f */
[----:B--2---:R-:W-:Y:S05]  /*26480*/  @!P2 NANOSLEEP.SYNCS 0x989680 ;  /* 0x009896800000a95d */ /* 0x004fea0003900000 */
[----:B------:R-:W2:Y:S02]  /*26490*/  @!P2 SYNCS.PHASECHK.TRANS64 P2, [R9+URZ+0x2a830], R4 ;  /* 0x02a830040900a5a7 */ /* 0x000ea4000804007f */
[----:B--2---:R-:W-:Y:S05]  /*264a0*/  @!P2 BRA `(.L_x_2844) ;  /* 0xfffffffc00f0a947 */ /* 0x004fea000383ffff */
[----:B------:R-:W-:Y:S05]  /*264b0*/  BRA `(.L_x_2843) ;  /* 0xfffffef000947947 */ /* 0x000fea000383ffff */
.L_x_2849:
[----:B-1----:R1:W2:Y:S02]  /*264c0*/  SYNCS.PHASECHK.TRANS64.TRYWAIT P2, [R21+URZ+0x2a850], R0 ;  /* 0x02a85000150075a7 */ /* 0x0022a4000804017f */
[----:B--2---:R-:W-:Y:S05]  /*264d0*/  @!P2 NANOSLEEP.SYNCS 0x989680 ;  /* 0x009896800000a95d */ /* 0x004fea0003900000 */
[----:B------:R-:W2:Y:S02]  /*264e0*/  @!P2 SYNCS.PHASECHK.TRANS64 P2, [R21+URZ+0x2a850], R0 ;  /* 0x02a850001500a5a7 */ /* 0x000ea4000804007f */
[----:B--2---:R-:W-:Y:S05]  /*264f0*/  @!P2 BRA `(.L_x_2849) ;  /* 0xfffffffc00f0a947 */ /* 0x004fea000383ffff */
[----:B------:R-:W-:Y:S05]  /*26500*/  BRA `(.L_x_2848) ;  /* 0xfffffefc00347947 */ /* 0x000fea000383ffff */
.L_x_2859:
[----:B-1----:R1:W2:Y:S02]  /*26510*/  SYNCS.PHASECHK.TRANS64.TRYWAIT P1, [R3+URZ+0x2a830], R4 ;  /* 0x02a83004030075a7 */ /* 0x0022a4000802017f */
[----:B--2---:R-:W-:Y:S05]  /*26520*/  @!P1 NANOSLEEP.SYNCS 0x989680 ;  /* 0x009896800000995d */ /* 0x004fea0003900000 */
[----:B------:R-:W2:Y:S02]  /*26530*/  @!P1 SYNCS.PHASECHK.TRANS64 P1, [R3+URZ+0x2a830], R4 ;  /* 0x02a83004030095a7 */ /* 0x000ea4000802007f */
[----:B--2---:R-:W-:Y:S05]  /*26540*/  @!P1 BRA `(.L_x_2859) ;  /* 0xfffffffc00f09947 */ /* 0x004fea000383ffff */
[----:B------:R-:W-:Y:S05]  /*26550*/  BRA `(.L_x_2858) ;  /* 0xffffff1800047947 */ /* 0x000fea000383ffff */
.L_x_2864:
[----:B-1----:R1:W2:Y:S02]  /*26560*/  SYNCS.PHASECHK.TRANS64.TRYWAIT P1, [R20+URZ+0x2a850], R0 ;  /* 0x02a85000140075a7 */ /* 0x0022a4000802017f */
[----:B--2---:R-:W-:Y:S05]  /*26570*/  @!P1 NANOSLEEP.SYNCS 0x989680 ;  /* 0x009896800000995d */ /* 0x004fea0003900000 */
[----:B------:R-:W2:Y:S02]  /*26580*/  @!P1 SYNCS.PHASECHK.TRANS64 P1, [R20+URZ+0x2a850], R0 ;  /* 0x02a85000140095a7 */ /* 0x000ea4000802007f */
[----:B--2---:R-:W-:Y:S05]  /*26590*/  @!P1 BRA `(.L_x_2864) ;  /* 0xfffffffc00f09947 */ /* 0x004fea000383ffff */
[----:B------:R-:W-:Y:S05]  /*265a0*/  BRA `(.L_x_2863) ;  /* 0xffffff20009c7947 */ /* 0x000fea000383ffff */
.L_x_2872:
[----:B-1----:R1:W2:Y:S02]  /*265b0*/  SYNCS.PHASECHK.TRANS64.TRYWAIT P1, [R5+URZ+0x2a850], R8 ;  /* 0x02a85008050075a7 */ /* 0x0022a4000802017f */
[----:B--2---:R-:W-:Y:S05]  /*265c0*/  @!P1 NANOSLEEP.SYNCS 0x989680 ;  /* 0x009896800000995d */ /* 0x004fea0003900000 */
[----:B------:R-:W2:Y:S02]  /*265d0*/  @!P1 SYNCS.PHASECHK.TRANS64 P1, [R5+URZ+0x2a850], R8 ;  /* 0x02a85008050095a7 */ /* 0x000ea4000802007f */
[----:B--2---:R-:W-:Y:S05]  /*265e0*/  @!P1 BRA `(.L_x_2872) ;  /* 0xfffffffc00f09947 */ /* 0x004fea000383ffff */
[----:B------:R-:W-:Y:S05]  /*265f0*/  BRA `(.L_x_2871) ;  /* 0xffffff38007c7947 */ /* 0x000fea000383ffff */
.L_x_2914:
[----:B-1----:R-:W0:Y:S01]  /*26600*/  S2R R12, SR_TID.X ;  /* 0x00000000000c7919 */ /* 0x002e220000002100 */
        /* <DEDUP_REMOVED lines=10> */
.L_x_3078:
[----:B------:R-:W-:Y:S05]  /*266b0*/  BSYNC B1 ;  /* 0x0000000000017941 */ /* 0x000fea0003800000 */
.L_x_3077:
[----:B------:R-:W-:Y:S05]  /*266c0*/  BRA `(.L_x_3079) ;  /* 0xffffff8c00387947 */ /* 0x000fea000383ffff */
.L_x_2916:
[----:B------:R-:W-:Y:S01]  /*266d0*/  BSSY B1, `(.L_x_3080) ;  /* 0x0000006000017945 */ /* 0x000fe20003800000 */
[----:B------:R-:W-:-:S07]  /*266e0*/  IMAD.MOV.U32 R15, RZ, RZ, -0x1 ;  /* 0xffffffffff0f7424 */ /* 0x000fce00078e00ff */
[----:B01----:R-:W-:Y:S05]  /*266f0*/  WARPSYNC.COLLECTIVE R15, `(.L_x_3081) ;  /* 0x000000000f0c7348 */ /* 0x003fea0003c00000 */
[----:B------:R-:W-:Y:S02]  /*26700*/  ELECT P6, UR62, PT ;  /* 0x00000000003e782f */ /* 0x000fe400038c0000 */
[----:B------:R-:W-:Y:S01]  /*26710*/  MOV R14, UR62 ;  /* 0x0000003e000e7c02 */ /* 0x000fe20008000f00 */
[----:B01----:R-:W-:Y:S10]  /*26720*/  ENDCOLLECTIVE ;  /* 0x000000000000791b */ /* 0x003ff40003800000 */
.L_x_3081:
[----:B------:R-:W-:Y:S05]  /*26730*/  BSYNC B1 ;  /* 0x0000000000017941 */ /* 0x000fea0003800000 */
.L_x_3080:
[----:B------:R-:W-:Y:S05]  /*26740*/  BRA `(.L_x_2915) ;  /* 0xffffff8c00307947 */ /* 0x000fea000383ffff */
.L_x_2918:
[----:B0-----:R0:W2:Y:S02]  /*26750*/  SYNCS.PHASECHK.TRANS64.TRYWAIT P0, [R22+URZ+0x2a820], R9 ;  /* 0x02a82009160075a7 */ /* 0x0010a4000800017f */
[----:B--2---:R-:W-:Y:S05]  /*26760*/  @!P0 NANOSLEEP.SYNCS 0x989680 ;  /* 0x009896800000895d */ /* 0x004fea0003900000 */
[----:B------:R-:W2:Y:S02]  /*26770*/  @!P0 SYNCS.PHASECHK.TRANS64 P0, [R22+URZ+0x2a820], R9 ;  /* 0x02a82009160085a7 */ /* 0x000ea4000800007f */
[----:B--2---:R-:W-:Y:S05]  /*26780*/  @!P0 BRA `(.L_x_2918) ;  /* 0xfffffffc00f08947 */ /* 0x004fea000383ffff */
[----:B------:R-:W-:Y:S05]  /*26790*/  BRA `(.L_x_3082) ;  /* 0xffffff8c00407947 */ /* 0x000fea000383ffff */
.L_x_2922:
[----:B-1----:R1:W2:Y:S02]  /*267a0*/  SYNCS.PHASECHK.TRANS64.TRYWAIT P0, [R13+URZ+0x2a8a0], R12 ;  /* 0x02a8a00c0d0075a7 */ /* 0x0022a4000800017f */
[----:B--2---:R-:W-:Y:S05]  /*267b0*/  @!P0 NANOSLEEP.SYNCS 0x989680 ;  /* 0x009896800000895d */ /* 0x004fea0003900000 */
[----:B------:R-:W2:Y:S02]  /*267c0*/  @!P0 SYNCS.PHASECHK.TRANS64 P0, [R13+URZ+0x2a8a0], R12 ;  /* 0x02a8a00c0d0085a7 */ /* 0x000ea4000800007f */
[----:B--2---:R-:W-:Y:S05]  /*267d0*/  @!P0 BRA `(.L_x_2922) ;  /* 0xfffffffc00f08947 */ /* 0x004fea000383ffff */
[----:B------:R-:W-:Y:S05]  /*267e0*/  BRA `(.L_x_3083) ;  /* 0xffffff8c00587947 */ /* 0x000fea000383ffff */
.L_x_2929:
[----:B0-----:R0:W2:Y:S02]  /*267f0*/  SYNCS.PHASECHK.TRANS64.TRYWAIT P0, [R13+URZ+0x2a8c0], R12 ;  /* 0x02a8c00c0d0075a7 */ /* 0x0010a4000800017f */
[----:B--2---:R-:W-:Y:S05]  /*26800*/  @!P0 NANOSLEEP.SYNCS 0x989680 ;  /* 0x009896800000895d */ /* 0x004fea0003900000 */
[----:B------:R-:W2:Y:S02]  /*26810*/  @!P0 SYNCS.PHASECHK.TRANS64 P0, [R13+URZ+0x2a8c0], R12 ;  /* 0x02a8c00c0d0085a7 */ /* 0x000ea4000800007f */
[----:B--2---:R-:W-:Y:S05]  /*26820*/  @!P0 BRA `(.L_x_2929) ;  /* 0xfffffffc00f08947 */ /* 0x004fea000383ffff */
[----:B------:R-:W-:Y:S05]  /*26830*/  BRA `(.L_x_3084) ;  /* 0xffffff9000507947 */ /* 0x000fea000383ffff */
.L_x_2937:
[----:B-1----:R1:W2:Y:S02]  /*26840*/  SYNCS.PHASECHK.TRANS64.TRYWAIT P1, [R12+URZ+0x2a8a0], R11 ;  /* 0x02a8a00b0c0075a7 */ /* 0x0022a4000802017f */
[----:B--2---:R-:W-:Y:S05]  /*26850*/  @!P1 NANOSLEEP.SYNCS 0x989680 ;  /* 0x009896800000995d */ /* 0x004fea0003900000 */
[----:B------:R-:W2:Y:S02]  /*26860*/  @!P1 SYNCS.PHASECHK.TRANS64 P1, [R12+URZ+0x2a8a0], R11 ;  /* 0x02a8a00b0c0095a7 */ /* 0x000ea4000802007f */
[----:B--2---:R-:W-:Y:S05]  /*26870*/  @!P1 BRA `(.L_x_2937) ;  /* 0xfffffffc00f09947 */ /* 0x004fea000383ffff */
[----:B------:R-:W-:Y:S05]  /*26880*/  BRA `(.L_x_3085) ;  /* 0xffffff94004c7947 */ /* 0x000fea000383ffff */
.L_x_2944:
[----:B0-----:R0:W2:Y:S02]  /*26890*/  SYNCS.PHASECHK.TRANS64.TRYWAIT P1, [R12+URZ+0x2a8c0], R11 ;  /* 0x02a8c00b0c0075a7 */ /* 0x0010a4000802017f */
[----:B--2---:R-:W-:Y:S05]  /*268a0*/  @!P1 NANOSLEEP.SYNCS 0x989680 ;  /* 0x009896800000995d */ /* 0x004fea0003900000 */
[----:B------:R-:W2:Y:S02]  /*268b0*/  @!P1 SYNCS.PHASECHK.TRANS64 P1, [R12+URZ+0x2a8c0], R11 ;  /* 0x02a8c00b0c0095a7 */ /* 0x000ea4000802007f */
[----:B--2---:R-:W-:Y:S05]  /*268c0*/  @!P1 BRA `(.L_x_2944) ;  /* 0xfffffffc00f09947 */ /* 0x004fea000383ffff */
[----:B------:R-:W-:Y:S05]  /*268d0*/  BRA `(.L_x_3086) ;  /* 0xffffff9800407947 */ /* 0x000fea000383ffff */
.L_x_2960:
        /* <DEDUP_REMOVED lines=11> */
.L_x_3088:
[----:B------:R-:W-:Y:S05]  /*26990*/  BSYNC B0 ;  /* 0x0000000000007941 */ /* 0x000fea0003800000 */
.L_x_3087:
[----:B------:R-:W-:Y:S05]  /*269a0*/  BRA `(.L_x_3089) ;  /* 0xffffffa800147947 */ /* 0x000fea000383ffff */
.L_x_2963:
[----:B0-----:R0:W1:Y:S02]  /*269b0*/  SYNCS.PHASECHK.TRANS64.TRYWAIT P0, [R7+URZ+0x2a840], R2 ;  /* 0x02a84002070075a7 */ /* 0x001064000800017f */
[----:B-1----:R-:W-:Y:S05]  /*269c0*/  @!P0 NANOSLEEP.SYNCS 0x989680 ;  /* 0x009896800000895d */ /* 0x002fea0003900000 */
[----:B------:R-:W1:Y:S02]  /*269d0*/  @!P0 SYNCS.PHASECHK.TRANS64 P0, [R7+URZ+0x2a840], R2 ;  /* 0x02a84002070085a7 */ /* 0x000e64000800007f */
[----:B-1----:R-:W-:Y:S05]  /*269e0*/  @!P0 BRA `(.L_x_2963) ;  /* 0xfffffffc00f08947 */ /* 0x002fea000383ffff */
[----:B------:R-:W-:Y:S05]  /*269f0*/  BRA `(.L_x_3090) ;  /* 0xffffffa800647947 */ /* 0x000fea000383ffff */
.L_x_2964:
        /* <DEDUP_REMOVED lines=8> */
.L_x_3092:
[----:B------:R-:W-:Y:S05]  /*26a80*/  BSYNC B0 ;  /* 0x0000000000007941 */ /* 0x000fea0003800000 */
.L_x_3091:
        /* <DEDUP_REMOVED lines=9> */
.L_x_3093:
[----:B------:R-:W-:Y:S01]  /*26b20*/  ULDC.64 UR4, c[0x0][0x208] ;  /* 0x0000820000047ab9 */ /* 0x000fe20000000a00 */
[----:B------:R-:W-:Y:S02]  /*26b30*/  IMAD.MOV.U32 R13, RZ, RZ, R0 ;  /* 0x000000ffff0d7224 */ /* 0x000fe400078e0000 */
[----:B------:R-:W-:Y:S02]  /*26b40*/  IMAD.MOV.U32 R12, RZ, RZ, 0x1 ;  /* 0x00000001ff0c7424 */ /* 0x000fe400078e00ff */
[----:B------:R-:W-:-:S05]  /*26b50*/  IMAD.MOV.U32 R3, RZ, RZ, R14 ;  /* 0x000000ffff037224 */ /* 0x000fca00078e000e */
[----:B------:R-:W-:-:S05]  /*26b60*/  @P0 LEA R3, P1, R9, R3, 0x1 ;  /* 0x0000000309030211 */ /* 0x000fca00078208ff */
[----:B------:R-:W-:Y:S01]  /*26b70*/  @P0 IMAD.X R2, RZ, RZ, R2, P1 ;  /* 0x000000ffff020224 */ /* 0x000fe200008e0602 */
[----:B------:R-:W-:-:S04]  /*26b80*/  ISETP.GE.AND P1, PT, R6, 0x11, PT ;  /* 0x000000110600780c */ /* 0x000fc80003f26270 */
[----:B------:R-:W-:-:S04]  /*26b90*/  @P0 LOP3.LUT R3, R3, R2, RZ, 0x3c, !PT ;  /* 0x0000000203030212 */ /* 0x000fc800078e3cff */
[----:B------:R-:W-:-:S04]  /*26ba0*/  @P0 LOP3.LUT R2, R3, R2, RZ, 0x3c, !PT ;  /* 0x0000000203020212 */ /* 0x000fc800078e3cff */
[----:B------:R-:W-:-:S05]  /*26bb0*/  @P0 LOP3.LUT R3, R3, R2, RZ, 0x3c, !PT ;  /* 0x0000000203030212 */ /* 0x000fca00078e3cff */
[----:B------:R-:W-:Y:S01]  /*26bc0*/  @!PT LDS RZ, [RZ] ;  /* 0x00000000fffff984 */ /* 0x000fe20000000800 */
[----:B------:R-:W-:Y:S01]  /*26bd0*/  @!PT LDS RZ, [RZ] ;  /* 0x00000000fffff984 */ /* 0x000fe20000000800 */
[----:B------:R-:W-:Y:S01]  /*26be0*/  @!PT LDS RZ, [RZ] ;  /* 0x00000000fffff984 */ /* 0x000fe20000000800 */
[----:B------:R0:W-:Y:S04]  /*26bf0*/  @P0 LDGSTS.E.BYPASS.LTC128B.128 [R8+0x18400], desc[UR4][R2.64], !P4 ;  /* 0x1840000002080fae */ /* 0x0001e8000e101d44 */
[----:B------:R0:W-:Y:S04]  /*26c00*/  @P0 LDGSTS.E.BYPASS.LTC128B.128 [R8+0x1b400], desc[UR4][R2.64+0x80], !P3 ;  /* 0x1b40008002080fae */ /* 0x0001e8000d901d44 */
[----:B------:R0:W-:Y:S02]  /*26c10*/  @P0 LDGSTS.E.BYPASS.LTC128B.128 [R8+0x1e400], desc[UR4][R2.64+0x100], !P2 ;  /* 0x1e40010002080fae */ /* 0x0001e4000d101d44 */
[----:B0-----:R-:W-:Y:S05]  /*26c20*/  WARPSYNC.COLLECTIVE R15, `(.L_x_3094) ;  /* 0x000000000f087348 */ /* 0x001fea0003c00000 */
[----:B------:R1:W2:Y:S02]  /*26c30*/  SHFL.IDX P6, R14, R13, R12, R11 ;  /* 0x0000000c0d0e7389 */ /* 0x0002a400000c000b */
[----:B012---:R-:W-:Y:S01]  /*26c40*/  ENDCOLLECTIVE ;  /* 0x000000000000791b */ /* 0x007fe20003800000 */
.L_x_3094:
[----:B------:R-:W-:Y:S02]  /*26c50*/  @P1 IMAD R8, R5, 0x2, R22 ;  /* 0x0000000205081824 */ /* 0x000fe400078e0216 */
[----:B------:R-:W-:Y:S02]  /*26c60*/  IMAD.MOV.U32 R13, RZ, RZ, R4 ;  /* 0x000000ffff0d7224 */ /* 0x000fe400078e0004 */
[----:B------:R-:W-:-:S07]  /*26c70*/  IMAD.MOV.U32 R2, RZ, RZ, R14 ;  /* 0x000000ffff027224 */ /* 0x000fce00078e000e */
[----:B------:R-:W-:Y:S05]  /*26c80*/  WARPSYNC.COLLECTIVE R15, `(.L_x_3095) ;  /* 0x000000000f087348 */ /* 0x000fea0003c00000 */
[----:B------:R0:W1:Y:S02]  /*26c90*/  SHFL.IDX P6, R14, R13, R12, R11 ;  /* 0x0000000c0d0e7389 */ /* 0x00006400000c000b */
[----:B01----:R-:W-:Y:S01]  /*26ca0*/  ENDCOLLECTIVE ;  /* 0x000000000000791b */ /* 0x003fe20003800000 */
.L_x_3095:
[----:B------:R-:W-:Y:S01]  /*26cb0*/  ULDC.64 UR4, c[0x0][0x208] ;  /* 0x0000820000047ab9 */ /* 0x000fe20000000a00 */
[----:B------:R-:W-:Y:S02]  /*26cc0*/  IMAD.MOV.U32 R13, RZ, RZ, R0 ;  /* 0x000000ffff0d7224 */ /* 0x000fe400078e0000 */
[----:B------:R-:W-:Y:S02]  /*26cd0*/  IMAD.MOV.U32 R12, RZ, RZ, 0x2 ;  /* 0x00000002ff0c7424 */ /* 0x000fe400078e00ff */
[----:B------:R-:W-:-:S05]  /*26ce0*/  IMAD.MOV.U32 R3, RZ, RZ, R14 ;  /* 0x000000ffff037224 */ /* 0x000fca00078e000e */
[----:B------:R-:W-:-:S05]  /*26cf0*/  @P1 LEA R3, P0, R9, R3, 0x1 ;  /* 0x0000000309031211 */ /* 0x000fca00078008ff */
[----:B------:R-:W-:-:S05]  /*26d00*/  @P1 IMAD.X R2, RZ, RZ, R2, P0 ;  /* 0x000000ffff021224 */ /* 0x000fca00000e0602 */
        /* <DEDUP_REMOVED lines=8> */
[----:B------:R0:W-:Y:S01]  /*26d90*/  @P1 LDGSTS.E.BYPASS.LTC128B.128 [R8+0x1ec00], desc[UR4][R2.64+0x100], !P2 ;  /* 0x1ec0010002081fae */ /* 0x0001e2000d101d44 */
[----:B------:R-:W-:-:S13]  /*26da0*/  ISETP.GE.AND P1, PT, R6, 0x21, PT ;  /* 0x000000210600780c */ /* 0x000fda0003f26270 */
[----:B0-----:R-:W-:Y:S05]  /*26db0*/  WARPSYNC.COLLECTIVE R15, `(.L_x_3096) ;  /* 0x000000000f087348 */ /* 0x001fea0003c00000 */
[----:B------:R1:W2:Y:S02]  /*26dc0*/  SHFL.IDX P6, R14, R13, R12, R11 ;  /* 0x0000000c0d0e7389 */ /* 0x0002a400000c000b */
[----:B012---:R-:W-:Y:S01]  /*26dd0*/  ENDCOLLECTIVE ;  /* 0x000000000000791b */ /* 0x007fe20003800000 */
.L_x_3096:
[----:B------:R-:W-:Y:S02]  /*26de0*/  @P1 IMAD R8, R5, 0x2, R22 ;  /* 0x0000000205081824 */ /* 0x000fe400078e0216 */
[----:B------:R-:W-:Y:S01]  /*26df0*/  IMAD.MOV.U32 R13, RZ, RZ, R4 ;  /* 0x000000ffff0d7224 */ /* 0x000fe200078e0004 */
[----:B------:R-:W-:-:S07]  /*26e00*/  MOV R2, R14 ;  /* 0x0000000e00027202 */ /* 0x000fce0000000f00 */
[----:B------:R-:W-:Y:S05]  /*26e10*/  WARPSYNC.COLLECTIVE R15, `(.L_x_3097) ;  /* 0x000000000f087348 */ /* 0x000fea0003c00000 */
[----:B------:R0:W1:Y:S02]  /*26e20*/  SHFL.IDX P6, R14, R13, R12, R11 ;  /* 0x0000000c0d0e7389 */ /* 0x00006400000c000b */
[----:B01----:R-:W-:Y:S01]  /*26e30*/  ENDCOLLECTIVE ;  /* 0x000000000000791b */ /* 0x003fe20003800000 */
.L_x_3097:
        /* <DEDUP_REMOVED lines=19> */
.L_x_3098:
[----:B------:R-:W-:Y:S02]  /*26f70*/  @P1 IMAD R8, R5, 0x2, R22 ;  /* 0x0000000205081824 */ /* 0x000fe400078e0216 */
[----:B------:R-:W-:Y:S02]  /*26f80*/  IMAD.MOV.U32 R13, RZ, RZ, R4 ;  /* 0x000000ffff0d7224 */ /* 0x000fe400078e0004 */
[----:B------:R-:W-:-:S07]  /*26f90*/  IMAD.MOV.U32 R2, RZ, RZ, R14 ;  /* 0x000000ffff027224 */ /* 0x000fce00078e000e */
[----:B------:R-:W-:Y:S05]  /*26fa0*/  WARPSYNC.COLLECTIVE R15, `(.L_x_3099) ;  /* 0x000000000f087348 */ /* 0x000fea0003c00000 */
[----:B------:R0:W1:Y:S02]  /*26fb0*/  SHFL.IDX P6, R14, R13, R12, R11 ;  /* 0x0000000c0d0e7389 */ /* 0x00006400000c000b */
[----:B01----:R-:W-:Y:S01]  /*26fc0*/  ENDCOLLECTIVE ;  /* 0x000000000000791b */ /* 0x003fe20003800000 */
.L_x_3099:
        /* <DEDUP_REMOVED lines=19> */
.L_x_3100:
[----:B------:R-:W-:Y:S02]  /*27100*/  @P1 IMAD R8, R5, 0x2, R22 ;  /* 0x0000000205081824 */ /* 0x000fe400078e0216 */
[----:B------:R-:W-:Y:S02]  /*27110*/  IMAD.MOV.U32 R13, RZ, RZ, R4 ;  /* 0x000000ffff0d7224 */ /* 0x000fe400078e0004 */
[----:B------:R-:W-:-:S07]  /*27120*/  IMAD.MOV.U32 R2, RZ, RZ, R14 ;  /* 0x000000ffff027224 */ /* 0x000fce00078e000e */
[----:B------:R-:W-:Y:S05]  /*27130*/  WARPSYNC.COLLECTIVE R15, `(.L_x_3101) ;  /* 0x000000000f087348 */ /* 0x000fea0003c00000 */
[----:B------:R0:W1:Y:S02]  /*27140*/  SHFL.IDX P6, R14, R13, R12, R11 ;  /* 0x0000000c0d0e7389 */ /* 0x00006400000c000b */
[----:B01----:R-:W-:Y:S01]  /*27150*/  ENDCOLLECTIVE ;  /* 0x000000000000791b */ /* 0x003fe20003800000 */
.L_x_3101:
        /* <DEDUP_REMOVED lines=18> */
.L_x_3102:
[----:B------:R-:W-:Y:S02]  /*27280*/  IMAD.MOV.U32 R13, RZ, RZ, R4 ;  /* 0x000000ffff0d7224 */ /* 0x000fe400078e0004 */
[----:B------:R-:W-:-:S07]  /*27290*/  IMAD.MOV.U32 R0, RZ, RZ, R14 ;  /* 0x000000ffff007224 */ /* 0x000fce00078e000e */
[----:B------:R-:W-:Y:S05]  /*272a0*/  WARPSYNC.COLLECTIVE R15, `(.L_x_3103) ;  /* 0x000000000f087348 */ /* 0x000fea0003c00000 */
[----:B------:R0:W1:Y:S02]  /*272b0*/  SHFL.IDX P6, R14, R13, R12, R11 ;  /* 0x0000000c0d0e7389 */ /* 0x00006400000c000b */
[----:B01----:R-:W-:Y:S01]  /*272c0*/  ENDCOLLECTIVE ;  /* 0x000000000000791b */ /* 0x003fe20003800000 */
.L_x_3103:
[----:B------:R-:W-:Y:S01]  /*272d0*/  IMAD.MOV.U32 R2, RZ, RZ, R14 ;  /* 0x000000ffff027224 */ /* 0x000fe200078e000e */
[----:B------:R-:W-:Y:S06]  /*272e0*/  BRA `(.L_x_3104) ;  /* 0xffffffa400a47947 */ /* 0x000fec000383ffff */
.L_x_2969:
[----:B------:R-:W-:Y:S02]  /*272f0*/  IMAD.MOV.U32 R13, RZ, RZ, R4 ;  /* 0x000000ffff0d7224 */ /* 0x000fe400078e0004 */
[----:B------:R-:W-:Y:S02]  /*27300*/  IMAD.MOV.U32 R12, RZ, RZ, RZ ;  /* 0x000000ffff0c7224 */ /* 0x000fe400078e00ff */
[----:B------:R-:W-:Y:S02]  /*27310*/  IMAD.MOV.U32 R11, RZ, RZ, 0x181f ;  /* 0x0000181fff0b7424 */ /* 0x000fe400078e00ff */
[----:B------:R-:W-:Y:S02]  /*27320*/  IMAD.MOV.U32 R15, RZ, RZ, -0x1 ;  /* 0xffffffffff0f7424 */ /* 0x000fe400078e00ff */
[----:B-----5:R-:W-:Y:S02]  /*27330*/  IMAD R5, R10, R7, RZ ;  /* 0x000000070a057224 */ /* 0x020fe400078e02ff */
[----:B------:R-:W-:-:S07]  /*27340*/  IMAD R17, R17, 0x80, R9 ;  /* 0x0000008011117824 */ /* 0x000fce00078e0209 */
[----:B------:R-:W-:Y:S05]  /*27350*/  WARPSYNC.COLLECTIVE R15, `(.L_x_3105) ;  /* 0x000000000f087348 */ /* 0x000fea0003c00000 */
[----:B------:R0:W1:Y:S02]  /*27360*/  SHFL.IDX P6, R14, R13, R12, R11 ;  /* 0x0000000c0d0e7389 */ /* 0x00006400000c000b */
[----:B01----:R-:W-:Y:S01]  /*27370*/  ENDCOLLECTIVE ;  /* 0x000000000000791b */ /* 0x003fe20003800000 */
.L_x_3105:
[----:B------:R-:W-:Y:S01]  /*27380*/  ISETP.GE.AND P2, PT, R17, R5, PT ;  /* 0x000000051100720c */ /* 0x000fe20003f46270 */
[----:B------:R-:W-:Y:S02]  /*27390*/  IMAD.MOV.U32 R13, RZ, RZ, R0 ;  /* 0x000000ffff0d7224 */ /* 0x000fe400078e0000 */
[----:B------:R-:W-:-:S10]  /*273a0*/  IMAD.MOV.U32 R2, RZ, RZ, R14 ;  /* 0x000000ffff027224 */ /* 0x000fd400078e000e */
[----:B------:R-:W-:Y:S05]  /*273b0*/  WARPSYNC.COLLECTIVE R15, `(.L_x_3106) ;  /* 0x000000000f087348 */ /* 0x000fea0003c00000 */
[----:B------:R0:W1:Y:S02]  /*273c0*/  SHFL.IDX P6, R14, R13, R12, R11 ;  /* 0x0000000c0d0e7389 */ /* 0x00006400000c000b */
[----:B01----:R-:W-:Y:S01]  /*273d0*/  ENDCOLLECTIVE ;  /* 0x000000000000791b */ /* 0x003fe20003800000 */
.L_x_3106:
[----:B------:R-:W-:Y:S01]  /*273e0*/  ULDC.64 UR4, c[0x0][0x208] ;  /* 0x0000820000047ab9 */ /* 0x000fe20000000a00 */
[----:B------:R-:W-:Y:S02]  /*273f0*/  IMAD.MOV.U32 R13, RZ, RZ, R4 ;  /* 0x000000ffff0d7224 */ /* 0x000fe400078e0004 */
[----:B------:R-:W-:Y:S02]  /*27400*/  IMAD.MOV.U32 R12, RZ, RZ, 0x1 ;  /* 0x00000001ff0c7424 */ /* 0x000fe400078e00ff */
[----:B------:R-:W-:-:S05]  /*27410*/  IMAD.MOV.U32 R3, RZ, RZ, R14 ;  /* 0x000000ffff037224 */ /* 0x000fca00078e000e */
[----:B------:R-:W-:-:S05]  /*27420*/  @!P2 LEA R6, P4, R8, R3, 0x1 ;  /* 0x000000030806a211 */ /* 0x000fca00078808ff */
[----:B------:R-:W-:Y:S02]  /*27430*/  @!P2 IMAD.X R3, RZ, RZ, R2, P4 ;  /* 0x000000ffff03a224 */ /* 0x000fe400020e0602 */
[----:B------:R-:W-:Y:S02]  /*27440*/  @!P2 IMAD.MOV.U32 R2, RZ, RZ, R6 ;  /* 0x000000ffff02a224 */ /* 0x000fe400078e0006 */
[----:B------:R-:W-:-:S03]  /*27450*/  VIADD R6, R17, 0x10 ;  /* 0x0000001011067836 */ /* 0x000fc60000000000 */
[----:B------:R-:W-:Y:S01]  /*27460*/  @!PT LDS RZ, [RZ] ;  /* 0x00000000fffff984 */ /* 0x000fe20000000800 */
[----:B------:R-:W-:Y:S01]  /*27470*/  @!PT LDS RZ, [RZ] ;  /* 0x00000000fffff984 */ /* 0x000fe20000000800 */
[----:B------:R-:W-:Y:S01]  /*27480*/  @!PT LDS RZ, [RZ] ;  /* 0x00000000fffff984 */ /* 0x000fe20000000800 */
[----:B------:R0:W-:Y:S04]  /*27490*/  @!P2 LDGSTS.E.BYPASS.LTC128B.128 [R36+0xc400], desc[UR4][R2.64], !P3 ;  /* 0x0c4000000224afae */ /* 0x0001e8000d901d44 */
[----:B------:R0:W-:Y:S04]  /*274a0*/  @!P2 LDGSTS.E.BYPASS.LTC128B.128 [R36+0x10400], desc[UR4][R2.64+0x80], !P0 ;  /* 0x104000800224afae */ /* 0x0001e8000c101d44 */
[----:B------:R0:W-:Y:S01]  /*274b0*/  @!P2 LDGSTS.E.BYPASS.LTC128B.128 [R36+0x14400], desc[UR4][R2.64+0x100], !P1 ;  /* 0x144001000224afae */ /* 0x0001e2000c901d44 */
[----:B------:R-:W-:-:S13]  /*274c0*/  ISETP.GE.AND P2, PT, R6, R5, PT ;  /* 0x000000050600720c */ /* 0x000fda0003f46270 */
[----:B0-----:R-:W-:Y:S05]  /*274d0*/  WARPSYNC.COLLECTIVE R15, `(.L_x_3107) ;  /* 0x000000000f087348 */ /* 0x001fea0003c00000 */
[----:B------:R1:W2:Y:S02]  /*274e0*/  SHFL.IDX P6, R14, R13, R12, R11 ;  /* 0x0000000c0d0e7389 */ /* 0x0002a400000c000b */
[----:B012---:R-:W-:Y:S01]  /*274f0*/  ENDCOLLECTIVE ;  /* 0x000000000000791b */ /* 0x007fe20003800000 */
.L_x_3107:
[----:B------:R-:W-:Y:S02]  /*27500*/  IMAD.MOV.U32 R13, RZ, RZ, R0 ;  /* 0x000000ffff0d7224 */ /* 0x000fe400078e0000 */
[----:B------:R-:W-:-:S07]  /*27510*/  IMAD.MOV.U32 R2, RZ, RZ, R14 ;  /* 0x000000ffff027224 */ /* 0x000fce00078e000e */
[----:B------:R-:W-:Y:S05]  /*27520*/  WARPSYNC.COLLECTIVE R15, `(.L_x_3108) ;  /* 0x000000000f087348 */ /* 0x000fea0003c00000 */
[----:B------:R0:W1:Y:S02]  /*27530*/  SHFL.IDX P6, R14, R13, R12, R11 ;  /* 0x0000000c0d0e7389 */ /* 0x00006400000c000b */
[----:B01----:R-:W-:Y:S01]  /*27540*/  ENDCOLLECTIVE ;  /* 0x000000000000791b */ /* 0x003fe20003800000 */
.L_x_3108:
[----:B------:R-:W-:Y:S01]  /*27550*/  ULDC.64 UR4, c[0x0][0x208] ;  /* 0x0000820000047ab9 */ /* 0x000fe20000000a00 */
[----:B------:R-:W-:Y:S02]  /*27560*/  IMAD.MOV.U32 R13, RZ, RZ, R4 ;  /* 0x000000ffff0d7224 */ /* 0x000fe400078e0004 */
[----:B------:R-:W-:Y:S02]  /*27570*/  IMAD.MOV.U32 R12, RZ, RZ, 0x2 ;  /* 0x00000002ff0c7424 */ /* 0x000fe400078e00ff */
[----:B------:R-:W-:-:S05]  /*27580*/  IMAD.MOV.U32 R3, RZ, RZ, R14 ;  /* 0x000000ffff037224 */ /* 0x000fca00078e000e */
[----:B------:R-:W-:-:S05]  /*27590*/  @!P2 LEA R6, P4, R8, R3, 0x1 ;  /* 0x000000030806a211 */ /* 0x000fca00078808ff */
[----:B------:R-:W-:Y:S02]  /*275a0*/  @!P2 IMAD.X R7, RZ, RZ, R2, P4 ;  /* 0x000000ffff07a224 */ /* 0x000fe400020e0602 */
[----:B------:R-:W-:Y:S02]  /*275b0*/  @!P2 IMAD.MOV.U32 R2, RZ, RZ, R6 ;  /* 0x000000ffff02a224 */ /* 0x000fe400078e0006 */
        /* <DEDUP_REMOVED lines=12> */
.L_x_3109:
[----:B------:R-:W-:Y:S02]  /*27680*/  IMAD.MOV.U32 R13, RZ, RZ, R0 ;  /* 0x000000ffff0d7224 */ /* 0x000fe400078e0000 */
[----:B------:R-:W-:-:S07]  /*27690*/  IMAD.MOV.U32 R2, RZ, RZ, R14 ;  /* 0x000000ffff027224 */ /* 0x000fce00078e000e */
[----:B------:R-:W-:Y:S05]  /*276a0*/  WARPSYNC.COLLECTIVE R15, `(.L_x_3110) ;  /* 0x000000000f087348 */ /* 0x000fea0003c00000 */
[----:B------:R0:W1:Y:S02]  /*276b0*/  SHFL.IDX P6, R14, R13, R12, R11 ;  /* 0x0000000c0d0e7389 */ /* 0x00006400000c000b */
[----:B01----:R-:W-:Y:S01]  /*276c0*/  ENDCOLLECTIVE ;  /* 0x000000000000791b */ /* 0x003fe20003800000 */
.L_x_3110:
        /* <DEDUP_REMOVED lines=19> */
.L_x_3111:
[----:B------:R-:W-:Y:S02]  /*27800*/  IMAD.MOV.U32 R13, RZ, RZ, R0 ;  /* 0x000000ffff0d7224 */ /* 0x000fe400078e0000 */
[----:B------:R-:W-:-:S07]  /*27810*/  IMAD.MOV.U32 R2, RZ, RZ, R14 ;  /* 0x000000ffff027224 */ /* 0x000fce00078e000e */
[----:B------:R-:W-:Y:S05]  /*27820*/  WARPSYNC.COLLECTIVE R15, `(.L_x_3112) ;  /* 0x000000000f087348 */ /* 0x000fea0003c00000 */
[----:B------:R0:W1:Y:S02]  /*27830*/  SHFL.IDX P6, R14, R13, R12, R11 ;  /* 0x0000000c0d0e7389 */ /* 0x00006400000c000b */
[----:B01----:R-:W-:Y:S01]  /*27840*/  ENDCOLLECTIVE ;  /* 0x000000000000791b */ /* 0x003fe20003800000 */
.L_x_3112:
        /* <DEDUP_REMOVED lines=19> */
.L_x_3113:
[----:B------:R-:W-:Y:S02]  /*27980*/  IMAD.MOV.U32 R13, RZ, RZ, R0 ;  /* 0x000000ffff0d7224 */ /* 0x000fe400078e0000 */
[----:B------:R-:W-:-:S07]  /*27990*/  IMAD.MOV.U32 R2, RZ, RZ, R14 ;  /* 0x000000ffff027224 */ /* 0x000fce00078e000e */
[----:B------:R-:W-:Y:S05]  /*279a0*/  WARPSYNC.COLLECTIVE R15, `(.L_x_3114) ;  /* 0x000000000f087348 */ /* 0x000fea0003c00000 */
[----:B------:R0:W1:Y:S02]  /*279b0*/  SHFL.IDX P6, R14, R13, R12, R11 ;  /* 0x0000000c0d0e7389 */ /* 0x00006400000c000b */
[----:B01----:R-:W-:Y:S01]  /*279c0*/  ENDCOLLECTIVE ;  /* 0x000000000000791b */ /* 0x003fe20003800000 */
.L_x_3114:
        /* <DEDUP_REMOVED lines=19> */
.L_x_3115:
[----:B------:R-:W-:Y:S02]  /*27b00*/  IMAD.MOV.U32 R13, RZ, RZ, R0 ;  /* 0x000000ffff0d7224 */ /* 0x000fe400078e0000 */
[----:B------:R-:W-:-:S07]  /*27b10*/  IMAD.MOV.U32 R2, RZ, RZ, R14 ;  /* 0x000000ffff027224 */ /* 0x000fce00078e000e */
[----:B------:R-:W-:Y:S05]  /*27b20*/  WARPSYNC.COLLECTIVE R15, `(.L_x_3116) ;  /* 0x000000000f087348 */ /* 0x000fea0003c00000 */
[----:B------:R0:W1:Y:S02]  /*27b30*/  SHFL.IDX P6, R14, R13, R12, R11 ;  /* 0x0000000c0d0e7389 */ /* 0x00006400000c000b */
[----:B01----:R-:W-:Y:S01]  /*27b40*/  ENDCOLLECTIVE ;  /* 0x000000000000791b */ /* 0x003fe20003800000 */
.L_x_3116:
        /* <DEDUP_REMOVED lines=19> */
.L_x_3117:
[----:B------:R-:W-:Y:S02]  /*27c80*/  IMAD.MOV.U32 R13, RZ, RZ, R0 ;  /* 0x000000ffff0d7224 */ /* 0x000fe400078e0000 */
[----:B------:R-:W-:-:S07]  /*27c90*/  IMAD.MOV.U32 R2, RZ, RZ, R14 ;  /* 0x000000ffff027224 */ /* 0x000fce00078e000e */
[----:B------:R-:W-:Y:S05]  /*27ca0*/  WARPSYNC.COLLECTIVE R15, `(.L_x_3118) ;  /* 0x000000000f087348 */ /* 0x000fea0003c00000 */
[----:B------:R0:W1:Y:S02]  /*27cb0*/  SHFL.IDX P6, R14, R13, R12, R11 ;  /* 0x0000000c0d0e7389 */ /* 0x00006400000c000b */
[----:B01----:R-:W-:Y:S01]  /*27cc0*/  ENDCOLLECTIVE ;  /* 0x000000000000791b */ /* 0x003fe20003800000 */
.L_x_3118:
[----:B------:R-:W-:Y:S01]  /*27cd0*/  ULDC.64 UR4, c[0x0][0x208] ;  /* 0x0000820000047ab9 */ /* 0x000fe20000000a00 */
[----:B------:R-:W-:Y:S02]  /*27ce0*/  IMAD.MOV.U32 R13, RZ, RZ, R4 ;  /* 0x000000ffff0d7224 */ /* 0x000fe400078e0004 */
[----:B------:R-:W-:Y:S02]  /*27cf0*/  IMAD.MOV.U32 R12, RZ, RZ, 0x7 ;  /* 0x00000007ff0c7424 */ /* 0x000fe400078e00ff */
[----:B------:R-:W-:-:S05]  /*27d00*/  IMAD.MOV.U32 R3, RZ, RZ, R14 ;  /* 0x000000ffff037224 */ /* 0x000fca00078e000e */
[----:B------:R-:W-:-:S05]  /*27d10*/  @!P2 LEA R6, P4, R8, R3, 0x1 ;  /* 0x000000030806a211 */ /* 0x000fca00078808ff */
[----:B------:R-:W-:Y:S02]  /*27d20*/  @!P2 IMAD.X R7, RZ, RZ, R2, P4 ;  /* 0x000000ffff07a224 */ /* 0x000fe400020e0602 */
[----:B------:R-:W-:Y:S02]  /*27d30*/  @!P2 IMAD.MOV.U32 R2, RZ, RZ, R6 ;  /* 0x000000ffff02a224 */ /* 0x000fe400078e0006 */
[----:B------:R-:W-:-:S05]  /*27d40*/  @!P2 IMAD.MOV.U32 R3, RZ, RZ, R7 ;  /* 0x000000ffff03a224 */ /* 0x000fca00078e0007 */
[----:B------:R-:W-:Y:S01]  /*27d50*/  @!PT LDS RZ, [RZ] ;  /* 0x00000000fffff984 */ /* 0x000fe20000000800 */
[----:B------:R-:W-:Y:S01]  /*27d60*/  @!PT LDS RZ, [RZ] ;  /* 0x00000000fffff984 */ /* 0x000fe20000000800 */
[----:B------:R-:W-:Y:S01]  /*27d70*/  @!PT LDS RZ, [RZ] ;  /* 0x00000000fffff984 */ /* 0x000fe20000000800 */
[----:B------:R0:W-:Y:S04]  /*27d80*/  @!P2 LDGSTS.E.BYPASS.LTC128B.128 [R36+0xf400], desc[UR4][R2.64], !P3 ;  /* 0x0f4000000224afae */ /* 0x0001e8000d901d44 */
[----:B------:R0:W-:Y:S04]  /*27d90*/  @!P2 LDGSTS.E.BYPASS.LTC128B.128 [R36+0x13400], desc[UR4][R2.64+0x80], !P0 ;  /* 0x134000800224afae */ /* 0x0001e8000c101d44 */
[----:B------:R0:W-:Y:S02]  /*27da0*/  @!P2 LDGSTS.E.BYPASS.LTC128B.128 [R36+0x17400], desc[UR4][R2.64+0x100], !P1 ;  /* 0x174001000224afae */ /* 0x0001e4000c901d44 */
[----:B0-----:R-:W-:Y:S05]  /*27db0*/  WARPSYNC.COLLECTIVE R15, `(.L_x_3119) ;  /* 0x000000000f087348 */ /* 0x001fea0003c00000 */
[----:B------:R1:W2:Y:S02]  /*27dc0*/  SHFL.IDX P6, R14, R13, R12, R11 ;  /* 0x0000000c0d0e7389 */ /* 0x0002a400000c000b */
[----:B012---:R-:W-:Y:S01]  /*27dd0*/  ENDCOLLECTIVE ;  /* 0x000000000000791b */ /* 0x007fe20003800000 */
.L_x_3119:
[----:B------:R-:W-:Y:S02]  /*27de0*/  IMAD.MOV.U32 R13, RZ, RZ, R0 ;  /* 0x000000ffff0d7224 */ /* 0x000fe400078e0000 */
[----:B------:R-:W-:-:S07]  /*27df0*/  IMAD.MOV.U32 R4, RZ, RZ, R14 ;  /* 0x000000ffff047224 */ /* 0x000fce00078e000e */
[----:B------:R-:W-:Y:S05]  /*27e00*/  WARPSYNC.COLLECTIVE R15, `(.L_x_3120) ;  /* 0x000000000f087348 */ /* 0x000fea0003c00000 */
[----:B------:R0:W1:Y:S02]  /*27e10*/  SHFL.IDX P6, R14, R13, R12, R11 ;  /* 0x0000000c0d0e7389 */ /* 0x00006400000c000b */
[----:B01----:R-:W-:Y:S01]  /*27e20*/  ENDCOLLECTIVE ;  /* 0x000000000000791b */ /* 0x003fe20003800000 */
.L_x_3120:
[----:B------:R-:W-:Y:S05]  /*27e30*/  BRA `(.L_x_3121) ;  /* 0xffffffa400f87947 */ /* 0x000fea000383ffff */
.L_x_2974:
[----:B0-----:R0:W1:Y:S02]  /*27e40*/  SYNCS.PHASECHK.TRANS64.TRYWAIT P0, [R22+URZ+0x2a820], R3 ;  /* 0x02a82003160075a7 */ /* 0x001064000800017f */
[----:B-1----:R-:W-:Y:S05]  /*27e50*/  @!P0 NANOSLEEP.SYNCS 0x989680 ;  /* 0x009896800000895d */ /* 0x002fea0003900000 */
[----:B------:R-:W1:Y:S02]  /*27e60*/  @!P0 SYNCS.PHASECHK.TRANS64 P0, [R22+URZ+0x2a820], R3 ;  /* 0x02a82003160085a7 */ /* 0x000e64000800007f */
[----:B-1----:R-:W-:Y:S05]  /*27e70*/  @!P0 BRA `(.L_x_2974) ;  /* 0xfffffffc00f08947 */ /* 0x002fea000383ffff */
[----:B------:R-:W-:Y:S05]  /*27e80*/  BRA `(.L_x_3122) ;  /* 0xffffffa800747947 */ /* 0x000fea000383ffff */
.L_x_2979:
[----:B0-----:R0:W1:Y:S02]  /*27e90*/  SYNCS.PHASECHK.TRANS64.TRYWAIT P0, [R6+URZ+0x2a840], R3 ;  /* 0x02a84003060075a7 */ /* 0x001064000800017f */
[----:B-1----:R-:W-:Y:S05]  /*27ea0*/  @!P0 NANOSLEEP.SYNCS 0x989680 ;  /* 0x009896800000895d */ /* 0x002fea0003900000 */
[----:B------:R-:W1:Y:S02]  /*27eb0*/  @!P0 SYNCS.PHASECHK.TRANS64 P0, [R6+URZ+0x2a840], R3 ;  /* 0x02a84003060085a7 */ /* 0x000e64000800007f */
[----:B-1----:R-:W-:Y:S05]  /*27ec0*/  @!P0 BRA `(.L_x_2979) ;  /* 0xfffffffc00f08947 */ /* 0x002fea000383ffff */
[----:B------:R-:W-:Y:S05]  /*27ed0*/  BRA `(.L_x_3123) ;  /* 0xffffffac00407947 */ /* 0x000fea000383ffff */
.L_x_2980:
        /* <DEDUP_REMOVED lines=8> */
.L_x_3125:
[----:B------:R-:W-:Y:S05]  /*27f60*/  BSYNC B1 ;  /* 0x0000000000017941 */ /* 0x000fea0003800000 */
.L_x_3124:
        /* <DEDUP_REMOVED lines=10> */
.L_x_3126:
[----:B------:R-:W-:Y:S01]  /*28010*/  ULDC.64 UR4, c[0x0][0x208] ;  /* 0x0000820000047ab9 */ /* 0x000fe20000000a00 */
[----:B------:R-:W-:Y:S02]  /*28020*/  IMAD.MOV.U32 R13, RZ, RZ, R5 ;  /* 0x000000ffff0d7224 */ /* 0x000fe400078e0005 */
[----:B------:R-:W-:Y:S02]  /*28030*/  IMAD.MOV.U32 R12, RZ, RZ, 0x1 ;  /* 0x00000001ff0c7424 */ /* 0x000fe400078e00ff */
[----:B------:R-:W-:Y:S02]  /*28040*/  IMAD.SHL.U32 R35, R35, 0x8, RZ ;  /* 0x0000000823237824 */ /* 0x000fe400078e00ff */
[----:B------:R-:W-:-:S03]  /*28050*/  IMAD.MOV.U32 R2, RZ, RZ, R14 ;  /* 0x000000ffff027224 */ /* 0x000fc600078e000e */
[----:B------:R-:W-:-:S05]  /*28060*/  LOP3.LUT R35, R35, 0x38, RZ, 0xc0, !PT ;  /* 0x0000003823237812 */ /* 0x000fca00078ec0ff */
[----:B------:R-:W-:-:S05]  /*28070*/  IMAD.SHL.U32 R0, R35, 0x2, RZ ;  /* 0x0000000223007824 */ /* 0x000fca00078e00ff */
[----:B------:R-:W-:-:S05]  /*28080*/  IADD3 R2, P0, R2, R0, RZ ;  /* 0x0000000002027210 */ /* 0x000fca0007f1e0ff */
[----:B------:R-:W-:-:S05]  /*28090*/  IMAD.X R3, RZ, RZ, R3, P0 ;  /* 0x000000ffff037224 */ /* 0x000fca00000e0603 */
[----:B------:R-:W-:Y:S01]  /*280a0*/  @!PT LDS RZ, [RZ] ;  /* 0x00000000fffff984 */ /* 0x000fe20000000800 */
[----:B------:R-:W-:Y:S01]  /*280b0*/  @!PT LDS RZ, [RZ] ;  /* 0x00000000fffff984 */ /* 0x000fe20000000800 */
[----:B------:R-:W-:Y:S01]  /*280c0*/  @!PT LDS RZ, [RZ] ;  /* 0x00000000fffff984 */ /* 0x000fe20000000800 */
[----:B------:R0:W-:Y:S04]  /*280d0*/  LDGSTS.E.BYPASS.LTC128B.128 [R4+0x18400], desc[UR4][R2.64], !P3 ;  /* 0x1840000002047fae */ /* 0x0001e8000d901d44 */
[----:B------:R0:W-:Y:S04]  /*280e0*/  LDGSTS.E.BYPASS.LTC128B.128 [R4+0x1b400], desc[UR4][R2.64+0x80], !P2 ;  /* 0x1b40008002047fae */ /* 0x0001e8000d101d44 */
[----:B------:R0:W-:Y:S02]  /*280f0*/  LDGSTS.E.BYPASS.LTC128B.128 [R4+0x1e400], desc[UR4][R2.64+0x100], !P1 ;  /* 0x1e40010002047fae */ /* 0x0001e4000c901d44 */
[----:B0-----:R-:W-:Y:S05]  /*28100*/  WARPSYNC.COLLECTIVE R15, `(.L_x_3127) ;  /* 0x000000000f087348 */ /* 0x001fea0003c00000 */
[----:B------:R1:W2:Y:S02]  /*28110*/  SHFL.IDX P6, R14, R13, R12, R11 ;  /* 0x0000000c0d0e7389 */ /* 0x0002a400000c000b */
[----:B012---:R-:W-:Y:S01]  /*28120*/  ENDCOLLECTIVE ;  /* 0x000000000000791b */ /* 0x007fe20003800000 */
.L_x_3127:
[----:B------:R-:W-:Y:S02]  /*28130*/  IMAD.MOV.U32 R13, RZ, RZ, R9 ;  /* 0x000000ffff0d7224 */ /* 0x000fe400078e0009 */
[----:B------:R-:W-:-:S07]  /*28140*/  IMAD.MOV.U32 R3, RZ, RZ, R14 ;  /* 0x000000ffff037224 */ /* 0x000fce00078e000e */
[----:B------:R-:W-:Y:S05]  /*28150*/  WARPSYNC.COLLECTIVE R15, `(.L_x_3128) ;  /* 0x000000000f087348 */ /* 0x000fea0003c00000 */
[----:B------:R0:W1:Y:S02]  /*28160*/  SHFL.IDX P6, R14, R13, R12, R11 ;  /* 0x0000000c0d0e7389 */ /* 0x00006400000c000b */
[----:B01----:R-:W-:Y:S01]  /*28170*/  ENDCOLLECTIVE ;  /* 0x000000000000791b */ /* 0x003fe20003800000 */
.L_x_3128:
[----:B------:R-:W-:Y:S01]  /*28180*/  ULDC.64 UR4, c[0x0][0x208] ;  /* 0x0000820000047ab9 */ /* 0x000fe20000000a00 */
[----:B------:R-:W-:Y:S02]  /*28190*/  IMAD.MOV.U32 R13, RZ, RZ, R5 ;  /* 0x000000ffff0d7224 */ /* 0x000fe400078e0005 */
[----:B------:R-:W-:Y:S02]  /*281a0*/  IMAD.MOV.U32 R12, RZ, RZ, 0x2 ;  /* 0x00000002ff0c7424 */ /* 0x000fe400078e00ff */
[----:B------:R-:W-:-:S05]  /*281b0*/  IMAD.MOV.U32 R2, RZ, RZ, R14 ;  /* 0x000000ffff027224 */ /* 0x000fca00078e000e */
        /* <DEDUP_REMOVED lines=11> */
.L_x_3129:
[----:B------:R-:W-:Y:S02]  /*28270*/  IMAD.MOV.U32 R13, RZ, RZ, R9 ;  /* 0x000000ffff0d7224 */ /* 0x000fe400078e0009 */
[----:B------:R-:W-:-:S07]  /*28280*/  IMAD.MOV.U32 R35, RZ, RZ, R14 ;  /* 0x000000ffff237224 */ /* 0x000fce00078e000e */
[----:B------:R-:W-:Y:S05]  /*28290*/  WARPSYNC.COLLECTIVE R15, `(.L_x_3130) ;  /* 0x000000000f087348 */ /* 0x000fea0003c00000 */
[----:B------:R0:W1:Y:S02]  /*282a0*/  SHFL.IDX P6, R14, R13, R12, R11 ;  /* 0x0000000c0d0e7389 */ /* 0x00006400000c000b */
[----:B01----:R-:W-:Y:S01]  /*282b0*/  ENDCOLLECTIVE ;  /* 0x000000000000791b */ /* 0x003fe20003800000 */
.L_x_3130:
        /* <DEDUP_REMOVED lines=15> */
.L_x_3131:
[----:B------:R-:W-:Y:S02]  /*283b0*/  IMAD.MOV.U32 R13, RZ, RZ, R9 ;  /* 0x000000ffff0d7224 */ /* 0x000fe400078e0009 */
[----:B------:R-:W-:-:S07]  /*283c0*/  IMAD.MOV.U32 R35, RZ, RZ, R14 ;  /* 0x000000ffff237224 */ /* 0x000fce00078e000e */
[----:B------:R-:W-:Y:S05]  /*283d0*/  WARPSYNC.COLLECTIVE R15, `(.L_x_3132) ;  /* 0x000000000f087348 */ /* 0x000fea0003c00000 */
[----:B------:R0:W1:Y:S02]  /*283e0*/  SHFL.IDX P6, R14, R13, R12, R11 ;  /* 0x0000000c0d0e7389 */ /* 0x00006400000c000b */
[----:B01----:R-:W-:Y:S01]  /*283f0*/  ENDCOLLECTIVE ;  /* 0x000000000000791b */ /* 0x003fe20003800000 */
.L_x_3132:
        /* <DEDUP_REMOVED lines=15> */
.L_x_3133:
[----:B------:R-:W-:Y:S02]  /*284f0*/  IMAD.MOV.U32 R13, RZ, RZ, R9 ;  /* 0x000000ffff0d7224 */ /* 0x000fe400078e0009 */
[----:B------:R-:W-:-:S07]  /*28500*/  IMAD.MOV.U32 R35, RZ, RZ, R14 ;  /* 0x000000ffff237224 */ /* 0x000fce00078e000e */
[----:B------:R-:W-:Y:S05]  /*28510*/  WARPSYNC.COLLECTIVE R15, `(.L_x_3134) ;  /* 0x000000000f087348 */ /* 0x000fea0003c00000 */
[----:B------:R0:W1:Y:S02]  /*28520*/  SHFL.IDX P6, R14, R13, R12, R11 ;  /* 0x0000000c0d0e7389 */ /* 0x00006400000c000b */
[----:B01----:R-:W-:Y:S01]  /*28530*/  ENDCOLLECTIVE ;  /* 0x000000000000791b */ /* 0x003fe20003800000 */
.L_x_3134:
        /* <DEDUP_REMOVED lines=15> */
.L_x_3135:
[----:B------:R-:W-:Y:S02]  /*28630*/  IMAD.MOV.U32 R13, RZ, RZ, R9 ;  /* 0x000000ffff0d7224 */ /* 0x000fe400078e0009 */
[----:B------:R-:W-:-:S07]  /*28640*/  IMAD.MOV.U32 R35, RZ, RZ, R14 ;  /* 0x000000ffff237224 */ /* 0x000fce00078e000e */
[----:B------:R-:W-:Y:S05]  /*28650*/  WARPSYNC.COLLECTIVE R15, `(.L_x_3136) ;  /* 0x000000000f087348 */ /* 0x000fea0003c00000 */
[----:B------:R0:W1:Y:S02]  /*28660*/  SHFL.IDX P6, R14, R13, R12, R11 ;  /* 0x0000000c0d0e7389 */ /* 0x00006400000c000b */
[----:B01----:R-:W-:Y:S01]  /*28670*/  ENDCOLLECTIVE ;  /* 0x000000000000791b */ /* 0x003fe20003800000 */
.L_x_3136:
[----:B------:R-:W-:Y:S01]  /*28680*/  IMAD.MOV.U32 R2, RZ, RZ, R14 ;  /* 0x000000ffff027224 */ /* 0x000fe200078e000e */
[----:B------:R-:W-:Y:S06]  /*28690*/  BRA `(.L_x_3137) ;  /* 0xffffffa800607947 */ /* 0x000fec000383ffff */
.L_x_2985:
[----:B--2---:R2:W3:Y:S02]  /*286a0*/  SYNCS.PHASECHK.TRANS64.TRYWAIT P0, [R4+URZ+0x2a860], R2 ;  /* 0x02a86002040075a7 */ /* 0x0044e4000800017f */
[----:B---3--:R-:W-:Y:S05]  /*286b0*/  @!P0 NANOSLEEP.SYNCS 0x989680 ;  /* 0x009896800000895d */ /* 0x008fea0003900000 */
[----:B------:R-:W3:Y:S02]  /*286c0*/  @!P0 SYNCS.PHASECHK.TRANS64 P0, [R4+URZ+0x2a860], R2 ;  /* 0x02a86002040085a7 */ /* 0x000ee4000800007f */
[----:B---3--:R-:W-:Y:S05]  /*286d0*/  @!P0 BRA `(.L_x_2985) ;  /* 0xfffffffc00f08947 */ /* 0x008fea000383ffff */
[----:B------:R-:W-:Y:S05]  /*286e0*/  BRA `(.L_x_3138) ;  /* 0xffffffa800c47947 */ /* 0x000fea000383ffff */
.L_x_2986:
[----:B------:R-:W-:Y:S01]  /*286f0*/  BSSY B1, `(.L_x_3139) ;  /* 0x0000008000017945 */ /* 0x000fe20003800000 */
[----:B------:R-:W-:Y:S02]  /*28700*/  IMAD.MOV.U32 R13, RZ, RZ, R24 ;  /* 0x000000ffff0d7224 */ /* 0x000fe400078e0018 */
[----:B------:R-:W-:Y:S02]  /*28710*/  IMAD.MOV.U32 R12, RZ, RZ, RZ ;  /* 0x000000ffff0c7224 */ /* 0x000fe400078e00ff */
[----:B------:R-:W-:Y:S02]  /*28720*/  IMAD.MOV.U32 R11, RZ, RZ, 0x181f ;  /* 0x0000181fff0b7424 */ /* 0x000fe400078e00ff */
[----:B------:R-:W-:-:S07]  /*28730*/  IMAD.MOV.U32 R15, RZ, RZ, -0x1 ;  /* 0xffffffffff0f7424 */ /* 0x000fce00078e00ff */
[----:B--2---:R-:W-:Y:S05]  /*28740*/  WARPSYNC.COLLECTIVE R15, `(.L_x_3140) ;  /* 0x000000000f087348 */ /* 0x004fea0003c00000 */
[----:B------:R0:W1:Y:S02]  /*28750*/  SHFL.IDX P6, R14, R13, R12, R11 ;  /* 0x0000000c0d0e7389 */ /* 0x00006400000c000b */
[----:B012---:R-:W-:Y:S01]  /*28760*/  ENDCOLLECTIVE ;  /* 0x000000000000791b */ /* 0x007fe20003800000 */
.L_x_3140:
[----:B------:R-:W-:Y:S05]  /*28770*/  BSYNC B1 ;  /* 0x0000000000017941 */ /* 0x000fea0003800000 */
.L_x_3139:
        /* <DEDUP_REMOVED lines=9> */
.L_x_3141:
[----:B------:R-:W-:Y:S01]  /*28810*/  ULDC.64 UR4, c[0x0][0x208] ;  /* 0x0000820000047ab9 */ /* 0x000fe20000000a00 */
[----:B------:R-:W-:Y:S02]  /*28820*/  IMAD.MOV.U32 R13, RZ, RZ, R24 ;  /* 0x000000ffff0d7224 */ /* 0x000fe400078e0018 */
[----:B------:R-:W-:Y:S02]  /*28830*/  IMAD.MOV.U32 R12, RZ, RZ, 0x1 ;  /* 0x00000001ff0c7424 */ /* 0x000fe400078e00ff */
[----:B------:R-:W-:-:S05]  /*28840*/  IMAD.MOV.U32 R2, RZ, RZ, R14 ;  /* 0x000000ffff027224 */ /* 0x000fca00078e000e */
[----:B------:R-:W-:-:S05]  /*28850*/  IADD3 R2, P1, R2, R0, RZ ;  /* 0x0000000002027210 */ /* 0x000fca0007f3e0ff */
[----:B------:R-:W-:Y:S01]  /*28860*/  IMAD.X R3, RZ, RZ, R3, P1 ;  /* 0x000000ffff037224 */ /* 0x000fe200008e0603 */
[----:B------:R-:W-:-:S04]  /*28870*/  LOP3.LUT P1, RZ, R30, 0x1, RZ, 0xc0, !PT ;  /* 0x000000011eff7812 */ /* 0x000fc8000782c0ff */
[----:B------:R-:W-:-:S13]  /*28880*/  ISETP.LT.OR P2, PT, R6, 0x1, !P1 ;  /* 0x000000010600780c */ /* 0x000fda0004f41670 */
[----:B------:R-:W-:Y:S01]  /*28890*/  @!PT LDS RZ, [RZ] ;  /* 0x00000000fffff984 */ /* 0x000fe20000000800 */
[----:B------:R-:W-:Y:S01]  /*288a0*/  @!PT LDS RZ, [RZ] ;  /* 0x00000000fffff984 */ /* 0x000fe20000000800 */
[----:B------:R-:W-:Y:S01]  /*288b0*/  @!PT LDS RZ, [RZ] ;  /* 0x00000000fffff984 */ /* 0x000fe20000000800 */
[----:B------:R0:W-:Y:S01]  /*288c0*/  LDGSTS.E.BYPASS.LTC128B.128 [R5+0x400], desc[UR4][R2.64], !P2 ;  /* 0x0040000002057fae */ /* 0x0001e2000d101d44 */
[----:B------:R-:W-:-:S13]  /*288d0*/  ISETP.LT.OR P2, PT, R6, 0x1, !P0 ;  /* 0x000000010600780c */ /* 0x000fda0004741670 */
[----:B------:R0:W-:Y:S02]  /*288e0*/  LDGSTS.E.BYPASS.LTC128B.128 [R5+0x3400], desc[UR4][R2.64+0x80], !P2 ;  /* 0x0340008002057fae */ /* 0x0001e4000d101d44 */
[----:B0-----:R-:W-:Y:S05]  /*288f0*/  WARPSYNC.COLLECTIVE R15, `(.L_x_3142) ;  /* 0x000000000f087348 */ /* 0x001fea0003c00000 */
[----:B------:R1:W2:Y:S02]  /*28900*/  SHFL.IDX P6, R14, R13, R12, R11 ;  /* 0x0000000c0d0e7389 */ /* 0x0002a400000c000b */
[----:B012---:R-:W-:Y:S01]  /*28910*/  ENDCOLLECTIVE ;  /* 0x000000000000791b */ /* 0x007fe20003800000 */
.L_x_3142:
[----:B------:R-:W-:Y:S02]  /*28920*/  IMAD.MOV.U32 R13, RZ, RZ, R23 ;  /* 0x000000ffff0d7224 */ /* 0x000fe400078e0017 */
[----:B------:R-:W-:-:S07]  /*28930*/  IMAD.MOV.U32 R3, RZ, RZ, R14 ;  /* 0x000000ffff037224 */ /* 0x000fce00078e000e */
[----:B------:R-:W-:Y:S05]  /*28940*/  WARPSYNC.COLLECTIVE R15, `(.L_x_3143) ;  /* 0x000000000f087348 */ /* 0x000fea0003c00000 */
[----:B------:R0:W1:Y:S02]  /*28950*/  SHFL.IDX P6, R14, R13, R12, R11 ;  /* 0x0000000c0d0e7389 */ /* 0x00006400000c000b */
[----:B01----:R-:W-:Y:S01]  /*28960*/  ENDCOLLECTIVE ;  /* 0x000000000000791b */ /* 0x003fe20003800000 */
.L_x_3143:
[----:B------:R-:W-:Y:S01]  /*28970*/  ULDC.64 UR4, c[0x0][0x208] ;  /* 0x0000820000047ab9 */ /* 0x000fe20000000a00 */
[----:B------:R-:W-:Y:S02]  /*28980*/  IMAD.MOV.U32 R13, RZ, RZ, R24 ;  /* 0x000000ffff0d7224 */ /* 0x000fe400078e0018 */
[----:B------:R-:W-:Y:S02]  /*28990*/  IMAD.MOV.U32 R12, RZ, RZ, 0x2 ;  /* 0x00000002ff0c7424 */ /* 0x000fe400078e00ff */
[----:B------:R-:W-:-:S05]  /*289a0*/  IMAD.MOV.U32 R2, RZ, RZ, R14 ;  /* 0x000000ffff027224 */ /* 0x000fca00078e000e */
[----:B------:R-:W-:-:S05]  /*289b0*/  IADD3 R2, P2, R2, R0, RZ ;  /* 0x0000000002027210 */ /* 0x000fca0007f5e0ff */
[----:B------:R-:W-:Y:S01]  /*289c0*/  IMAD.X R3, RZ, RZ, R3, P2 ;  /* 0x000000ffff037224 */ /* 0x000fe200010e0603 */
        /* <DEDUP_REMOVED lines=10> */
.L_x_3144:
[----:B------:R-:W-:Y:S02]  /*28a70*/  IMAD.MOV.U32 R13, RZ, RZ, R23 ;  /* 0x000000ffff0d7224 */ /* 0x000fe400078e0017 */
[----:B------:R-:W-:-:S07]  /*28a80*/  IMAD.MOV.U32 R3, RZ, RZ, R14 ;  /* 0x000000ffff037224 */ /* 0x000fce00078e000e */
[----:B------:R-:W-:Y:S05]  /*28a90*/  WARPSYNC.COLLECTIVE R15, `(.L_x_3145) ;  /* 0x000000000f087348 */ /* 0x000fea0003c00000 */
[----:B------:R0:W1:Y:S02]  /*28aa0*/  SHFL.IDX P6, R14, R13, R12, R11 ;  /* 0x0000000c0d0e7389 */ /* 0x00006400000c000b */
[----:B01----:R-:W-:Y:S01]  /*28ab0*/  ENDCOLLECTIVE ;  /* 0x000000000000791b */ /* 0x003fe20003800000 */
.L_x_3145:
        /* <DEDUP_REMOVED lines=16> */
.L_x_3146:
[----:B------:R-:W-:Y:S02]  /*28bc0*/  IMAD.MOV.U32 R13, RZ, RZ, R23 ;  /* 0x000000ffff0d7224 */ /* 0x000fe400078e0017 */
[----:B------:R-:W-:-:S07]  /*28bd0*/  IMAD.MOV.U32 R3, RZ, RZ, R14 ;  /* 0x000000ffff037224 */ /* 0x000fce00078e000e */
[----:B------:R-:W-:Y:S05]  /*28be0*/  WARPSYNC.COLLECTIVE R15, `(.L_x_3147) ;  /* 0x000000000f087348 */ /* 0x000fea0003c00000 */
[----:B------:R0:W1:Y:S02]  /*28bf0*/  SHFL.IDX P6, R14, R13, R12, R11 ;  /* 0x0000000c0d0e7389 */ /* 0x00006400000c000b */
[----:B01----:R-:W-:Y:S01]  /*28c00*/  ENDCOLLECTIVE ;  /* 0x000000000000791b */ /* 0x003fe20003800000 */
.L_x_3147:
        /* <DEDUP_REMOVED lines=16> */
.L_x_3148:
[----:B------:R-:W-:Y:S02]  /*28d10*/  IMAD.MOV.U32 R13, RZ, RZ, R23 ;  /* 0x000000ffff0d7224 */ /* 0x000fe400078e0017 */
[----:B------:R-:W-:-:S07]  /*28d20*/  IMAD.MOV.U32 R3, RZ, RZ, R14 ;  /* 0x000000ffff037224 */ /* 0x000fce00078e000e */
[----:B------:R-:W-:Y:S05]  /*28d30*/  WARPSYNC.COLLECTIVE R15, `(.L_x_3149) ;  /* 0x000000000f087348 */ /* 0x000fea0003c00000 */
[----:B------:R0:W1:Y:S02]  /*28d40*/  SHFL.IDX P6, R14, R13, R12, R11 ;  /* 0x0000000c0d0e7389 */ /* 0x00006400000c000b */
[----:B01----:R-:W-:Y:S01]  /*28d50*/  ENDCOLLECTIVE ;  /* 0x000000000000791b */ /* 0x003fe20003800000 */
.L_x_3149:
        /* <DEDUP_REMOVED lines=16> */
.L_x_3150:
[----:B------:R-:W-:Y:S02]  /*28e60*/  IMAD.MOV.U32 R13, RZ, RZ, R23 ;  /* 0x000000ffff0d7224 */ /* 0x000fe400078e0017 */
[----:B------:R-:W-:-:S07]  /*28e70*/  IMAD.MOV.U32 R24, RZ, RZ, R14 ;  /* 0x000000ffff187224 */ /* 0x000fce00078e000e */
[----:B------:R-:W-:Y:S05]  /*28e80*/  WARPSYNC.COLLECTIVE R15, `(.L_x_3151) ;  /* 0x000000000f087348 */ /* 0x000fea0003c00000 */
[----:B------:R0:W1:Y:S02]  /*28e90*/  SHFL.IDX P6, R14, R13, R12, R11 ;  /* 0x0000000c0d0e7389 */ /* 0x00006400000c000b */
[----:B01----:R-:W-:Y:S01]  /*28ea0*/  ENDCOLLECTIVE ;  /* 0x000000000000791b */ /* 0x003fe20003800000 */
.L_x_3151:
[----:B------:R-:W-:Y:S01]  /*28eb0*/  IMAD.MOV.U32 R2, RZ, RZ, R14 ;  /* 0x000000ffff027224 */ /* 0x000fe200078e000e */
[----:B------:R-:W-:Y:S06]  /*28ec0*/  BRA `(.L_x_3152) ;  /* 0xffffffa400ac7947 */ /* 0x000fec000383ffff */
.L_x_2994:
[----:B0-----:R0:W1:Y:S02]  /*28ed0*/  SYNCS.PHASECHK.TRANS64.TRYWAIT P0, [R0+URZ+0x2a860], R3 ;  /* 0x02a86003000075a7 */ /* 0x001064000800017f */
[----:B-1----:R-:W-:Y:S05]  /*28ee0*/  @!P0 NANOSLEEP.SYNCS 0x989680 ;  /* 0x009896800000895d */ /* 0x002fea0003900000 */
[----:B------:R-:W1:Y:S02]  /*28ef0*/  @!P0 SYNCS.PHASECHK.TRANS64 P0, [R0+URZ+0x2a860], R3 ;  /* 0x02a86003000085a7 */ /* 0x000e64000800007f */
[----:B-1----:R-:W-:Y:S05]  /*28f00*/  @!P0 BRA `(.L_x_2994) ;  /* 0xfffffffc00f08947 */ /* 0x002fea000383ffff */
[----:B------:R-:W-:Y:S05]  /*28f10*/  BRA `(.L_x_3153) ;  /* 0xffffffa800d07947 */ /* 0x000fea000383ffff */
.L_x_2995:
        /* <DEDUP_REMOVED lines=8> */
.L_x_3155:
[----:B------:R-:W-:Y:S05]  /*28fa0*/  BSYNC B0 ;  /* 0x0000000000007941 */ /* 0x000fea0003800000 */
.L_x_3154:
        /* <DEDUP_REMOVED lines=15> */
.L_x_3156:
[----:B------:R-:W-:Y:S01]  /*290a0*/  ULDC.64 UR4, c[0x0][0x208] ;  /* 0x0000820000047ab9 */ /* 0x000fe20000000a00 */
[----:B------:R-:W-:Y:S02]  /*290b0*/  IMAD.MOV.U32 R13, RZ, RZ, R24 ;  /* 0x000000ffff0d7224 */ /* 0x000fe400078e0018 */
[----:B------:R-:W-:Y:S02]  /*290c0*/  IMAD.MOV.U32 R12, RZ, RZ, 0x1 ;  /* 0x00000001ff0c7424 */ /* 0x000fe400078e00ff */
[----:B------:R-:W-:-:S05]  /*290d0*/  IMAD.SHL.U32 R5, R5, 0x8, RZ ;  /* 0x0000000805057824 */ /* 0x000fca00078e00ff */
[----:B------:R-:W-:-:S05]  /*290e0*/  LOP3.LUT R5, R5, 0x38, RZ, 0xc0, !PT ;  /* 0x0000003805057812 */ /* 0x000fca00078ec0ff */
[----:B------:R-:W-:-:S05]  /*290f0*/  IMAD.SHL.U32 R5, R5, 0x2, RZ ;  /* 0x0000000205057824 */ /* 0x000fca00078e00ff */
[----:B------:R-:W-:-:S05]  /*29100*/  IADD3 R2, P2, R14, R5, RZ ;  /* 0x000000050e027210 */ /* 0x000fca0007f5e0ff */
[----:B------:R-:W-:-:S05]  /*29110*/  IMAD.X R3, RZ, RZ, R3, P2 ;  /* 0x000000ffff037224 */ /* 0x000fca00010e0603 */
[----:B------:R-:W-:Y:S01]  /*29120*/  @!PT LDS RZ, [RZ] ;  /* 0x00000000fffff984 */ /* 0x000fe20000000800 */
[----:B------:R-:W-:Y:S01]  /*29130*/  @!PT LDS RZ, [RZ] ;  /* 0x00000000fffff984 */ /* 0x000fe20000000800 */
[----:B------:R-:W-:Y:S01]  /*29140*/  @!PT LDS RZ, [RZ] ;  /* 0x00000000fffff984 */ /* 0x000fe20000000800 */
[----:B------:R0:W-:Y:S01]  /*29150*/  LDGSTS.E.BYPASS.LTC128B.128 [R4+0x400], desc[UR4][R2.64], !P3 ;  /* 0x0040000002047fae */ /* 0x0001e2000d901d44 */
[----:B------:R-:W-:-:S03]  /*29160*/  ISETP.LT.OR P3, PT, R6, 0x11, P1 ;  /* 0x000000110600780c */ /* 0x000fc60000f61670 */
[----:B------:R0:W-:Y:S01]  /*29170*/  LDGSTS.E.BYPASS.LTC128B.128 [R4+0x3400], desc[UR4][R2.64+0x80], !P4 ;  /* 0x0340008002047fae */ /* 0x0001e2000e101d44 */
[----:B------:R-:W-:-:S13]  /*29180*/  ISETP.LT.OR P4, PT, R6, 0x11, !P0 ;  /* 0x000000110600780c */ /* 0x000fda0004781670 */
[----:B0-----:R-:W-:Y:S05]  /*29190*/  WARPSYNC.COLLECTIVE R15, `(.L_x_3157) ;  /* 0x000000000f087348 */ /* 0x001fea0003c00000 */
[----:B------:R1:W2:Y:S02]  /*291a0*/  SHFL.IDX P6, R14, R13, R12, R11 ;  /* 0x0000000c0d0e7389 */ /* 0x0002a400000c000b */
[----:B012---:R-:W-:Y:S01]  /*291b0*/  ENDCOLLECTIVE ;  /* 0x000000000000791b */ /* 0x007fe20003800000 */
.L_x_3157:
[----:B------:R-:W-:Y:S02]  /*291c0*/  IMAD.MOV.U32 R13, RZ, RZ, R23 ;  /* 0x000000ffff0d7224 */ /* 0x000fe400078e0017 */
[----:B------:R-:W-:-:S07]  /*291d0*/  IMAD.MOV.U32 R8, RZ, RZ, R14 ;  /* 0x000000ffff087224 */ /* 0x000fce00078e000e */
[----:B------:R-:W-:Y:S05]  /*291e0*/  WARPSYNC.COLLECTIVE R15, `(.L_x_3158) ;  /* 0x000000000f087348 */ /* 0x000fea0003c00000 */
[----:B------:R0:W1:Y:S02]  /*291f0*/  SHFL.IDX P6, R14, R13, R12, R11 ;  /* 0x0000000c0d0e7389 */ /* 0x00006400000c000b */
[----:B01----:R-:W-:Y:S01]  /*29200*/  ENDCOLLECTIVE ;  /* 0x000000000000791b */ /* 0x003fe20003800000 */
.L_x_3158:
[----:B------:R-:W-:Y:S01]  /*29210*/  ULDC.64 UR4, c[0x0][0x208] ;  /* 0x0000820000047ab9 */ /* 0x000fe20000000a00 */
[----:B------:R-:W-:Y:S02]  /*29220*/  IMAD.MOV.U32 R13, RZ, RZ, R24 ;  /* 0x000000ffff0d7224 */ /* 0x000fe400078e0018 */
[----:B------:R-:W-:Y:S01]  /*29230*/  IMAD.MOV.U32 R12, RZ, RZ, 0x2 ;  /* 0x00000002ff0c7424 */ /* 0x000fe200078e00ff */
        /* <DEDUP_REMOVED lines=12> */
.L_x_3159:
[----:B------:R-:W-:Y:S02]  /*29300*/  IMAD.MOV.U32 R13, RZ, RZ, R23 ;  /* 0x000000ffff0d7224 */ /* 0x000fe400078e0017 */
[----:B------:R-:W-:-:S07]  /*29310*/  IMAD.MOV.U32 R7, RZ, RZ, R14 ;  /* 0x000000ffff077224 */ /* 0x000fce00078e000e */
[----:B------:R-:W-:Y:S05]  /*29320*/  WARPSYNC.COLLECTIVE R15, `(.L_x_3160) ;  /* 0x000000000f087348 */ /* 0x000fea0003c00000 */
[----:B------:R0:W1:Y:S02]  /*29330*/  SHFL.IDX P6, R14, R13, R12, R11 ;  /* 0x0000000c0d0e7389 */ /* 0x00006400000c000b */
[----:B01----:R-:W-:Y:S01]  /*29340*/  ENDCOLLECTIVE ;  /* 0x000000000000791b */ /* 0x003fe20003800000 */
.L_x_3160:
        /* <DEDUP_REMOVED lines=16> */
.L_x_3161:
[----:B------:R-:W-:Y:S02]  /*29450*/  IMAD.MOV.U32 R13, RZ, RZ, R23 ;  /* 0x000000ffff0d7224 */ /* 0x000fe400078e0017 */
[----:B------:R-:W-:-:S07]  /*29460*/  IMAD.MOV.U32 R8, RZ, RZ, R14 ;  /* 0x000000ffff087224 */ /* 0x000fce00078e000e */
[----:B------:R-:W-:Y:S05]  /*29470*/  WARPSYNC.COLLECTIVE R15, `(.L_x_3162) ;  /* 0x000000000f087348 */ /* 0x000fea0003c00000 */
[----:B------:R0:W1:Y:S02]  /*29480*/  SHFL.IDX P6, R14, R13, R12, R11 ;  /* 0x0000000c0d0e7389 */ /* 0x00006400000c000b */
[----:B01----:R-:W-:Y:S01]  /*29490*/  ENDCOLLECTIVE ;  /* 0x000000000000791b */ /* 0x003fe20003800000 */
.L_x_3162:
        /* <DEDUP_REMOVED lines=15> */
.L_x_3163:
[----:B------:R-:W-:Y:S02]  /*29590*/  IMAD.MOV.U32 R13, RZ, RZ, R23 ;  /* 0x000000ffff0d7224 */ /* 0x000fe400078e0017 */
[----:B------:R-:W-:-:S07]  /*295a0*/  IMAD.MOV.U32 R7, RZ, RZ, R14 ;  /* 0x000000ffff077224 */ /* 0x000fce00078e000e */
[----:B------:R-:W-:Y:S05]  /*295b0*/  WARPSYNC.COLLECTIVE R15, `(.L_x_3164) ;  /* 0x000000000f087348 */ /* 0x000fea0003c00000 */
[----:B------:R0:W1:Y:S02]  /*295c0*/  SHFL.IDX P6, R14, R13, R12, R11 ;  /* 0x0000000c0d0e7389 */ /* 0x00006400000c000b */
[----:B01----:R-:W-:Y:S01]  /*295d0*/  ENDCOLLECTIVE ;  /* 0x000000000000791b */ /* 0x003fe20003800000 */
.L_x_3164:
        /* <DEDUP_REMOVED lines=10> */
[----:B------:R0:W-:Y:S02]  /*29680*/  LDGSTS.E.BYPASS.LTC128B.128 [R4+0x5400], desc[UR4][R2.64+0x80], !P4 ;  /* 0x0540008002047fae */ /* 0x0001e4000e101d44 */
[----:B0-----:R-:W-:Y:S05]  /*29690*/  WARPSYNC.COLLECTIVE R15, `(.L_x_3165) ;  /* 0x000000000f087348 */ /* 0x001fea0003c00000 */
[----:B------:R1:W2:Y:S02]  /*296a0*/  SHFL.IDX P6, R14, R13, R12, R11 ;  /* 0x0000000c0d0e7389 */ /* 0x0002a400000c000b */
[----:B012---:R-:W-:Y:S01]  /*296b0*/  ENDCOLLECTIVE ;  /* 0x000000000000791b */ /* 0x007fe20003800000 */
.L_x_3165:
[----:B------:R-:W-:Y:S02]  /*296c0*/  IMAD.MOV.U32 R13, RZ, RZ, R23 ;  /* 0x000000ffff0d7224 */ /* 0x000fe400078e0017 */
[----:B------:R-:W-:-:S07]  /*296d0*/  IMAD.MOV.U32 R24, RZ, RZ, R14 ;  /* 0x000000ffff187224 */ /* 0x000fce00078e000e */
[----:B------:R-:W-:Y:S05]  /*296e0*/  WARPSYNC.COLLECTIVE R15, `(.L_x_3166) ;  /* 0x000000000f087348 */ /* 0x000fea0003c00000 */
[----:B------:R0:W1:Y:S02]  /*296f0*/  SHFL.IDX P6, R14, R13, R12, R11 ;  /* 0x0000000c0d0e7389 */ /* 0x00006400000c000b */
[----:B01----:R-:W-:Y:S01]  /*29700*/  ENDCOLLECTIVE ;  /* 0x000000000000791b */ /* 0x003fe20003800000 */
.L_x_3166:
[----:B------:R-:W-:Y:S05]  /*29710*/  BRA `(.L_x_3167) ;  /* 0xffffffa400bc7947 */ /* 0x000fea000383ffff */
.L_x_3000:
[----:B------:R-:W-:Y:S01]  /*29720*/  BSSY B0, `(.L_x_3168) ;  /* 0x0000008000007945 */ /* 0x000fe20003800000 */
[----:B------:R-:W-:Y:S02]  /*29730*/  IMAD.MOV.U32 R13, RZ, RZ, R16 ;  /* 0x000000ffff0d7224 */ /* 0x000fe400078e0010 */
[----:B-1----:R-:W-:Y:S02]  /*29740*/  IMAD.MOV.U32 R12, RZ, RZ, RZ ;  /* 0x000000ffff0c7224 */ /* 0x002fe400078e00ff */
[----:B------:R-:W-:Y:S02]  /*29750*/  IMAD.MOV.U32 R11, RZ, RZ, 0x1f ;  /* 0x0000001fff0b7424 */ /* 0x000fe400078e00ff */
[----:B------:R-:W-:-:S07]  /*29760*/  IMAD.MOV.U32 R15, RZ, RZ, -0x1 ;  /* 0xffffffffff0f7424 */ /* 0x000fce00078e00ff */
[----:B------:R-:W-:Y:S05]  /*29770*/  WARPSYNC.COLLECTIVE R15, `(.L_x_3169) ;  /* 0x000000000f087348 */ /* 0x000fea0003c00000 */
[----:B------:R0:W1:Y:S02]  /*29780*/  SHFL.IDX P6, R14, R13, R12, R11 ;  /* 0x0000000c0d0e7389 */ /* 0x00006400000c000b */
[----:B01----:R-:W-:Y:S01]  /*29790*/  ENDCOLLECTIVE ;  /* 0x000000000000791b */ /* 0x003fe20003800000 */
.L_x_3169:
[----:B------:R-:W-:Y:S05]  /*297a0*/  BSYNC B0 ;  /* 0x0000000000007941 */ /* 0x000fea0003800000 */
.L_x_3168:
        /* <DEDUP_REMOVED lines=9> */
.L_x_3170:
[----:B------:R-:W-:Y:S01]  /*29840*/  ULDC UR4, c[0x0][0xc3c] ;  /* 0x00030f0000047ab9 */ /* 0x000fe20000000800 */
[----:B------:R-:W-:Y:S01]  /*29850*/  ULDC.64 UR6, c[0x0][0x208] ;  /* 0x0000820000067ab9 */ /* 0x000fe20000000a00 */
        /* <DEDUP_REMOVED lines=23> */
.L_x_3171:
[----:B------:R-:W-:Y:S01]  /*299d0*/  IMAD.MOV.U32 R12, RZ, RZ, 0x2 ;  /* 0x00000002ff0c7424 */ /* 0x000fe200078e00ff */
[----:B------:R-:W-:-:S05]  /*299e0*/  SEL R14, R14, RZ, P1 ;  /* 0x000000ff0e0e7207 */ /* 0x000fca0000800000 */
[----:B------:R-:W-:-:S04]  /*299f0*/  IMAD.IADD R5, R13, 0x1, R14 ;  /* 0x000000010d057824 */ /* 0x000fc800078e020e */
[----:B------:R-:W-:-:S07]  /*29a00*/  IMAD.MOV.U32 R13, RZ, RZ, R5 ;  /* 0x000000ffff0d7224 */ /* 0x000fce00078e0005 */
[----:B------:R-:W-:Y:S05]  /*29a10*/  WARPSYNC.COLLECTIVE R15, `(.L_x_3172) ;  /* 0x000000000f087348 */ /* 0x000fea0003c00000 */
[----:B------:R0:W1:Y:S02]  /*29a20*/  SHFL.UP P6, R14, R13, R12, R11 ;  /* 0x0400000c0d0e7389 */ /* 0x00006400000c000b */
[----:B01----:R-:W-:Y:S01]  /*29a30*/  ENDCOLLECTIVE ;  /* 0x000000000000791b */ /* 0x003fe20003800000 */
.L_x_3172:
[----:B------:R-:W-:Y:S01]  /*29a40*/  IMAD.MOV.U32 R12, RZ, RZ, 0x4 ;  /* 0x00000004ff0c7424 */ /* 0x000fe200078e00ff */
[----:B------:R-:W-:-:S05]  /*29a50*/  SEL R2, R14, RZ, P2 ;  /* 0x000000ff0e027207 */ /* 0x000fca0001000000 */
[----:B------:R-:W-:-:S04]  /*29a60*/  IMAD.IADD R2, R5, 0x1, R2 ;  /* 0x0000000105027824 */ /* 0x000fc800078e0202 */
[----:B------:R-:W-:-:S07]  /*29a70*/  IMAD.MOV.U32 R13, RZ, RZ, R2 ;  /* 0x000000ffff0d7224 */ /* 0x000fce00078e0002 */
[----:B------:R-:W-:Y:S05]  /*29a80*/  WARPSYNC.COLLECTIVE R15, `(.L_x_3173) ;  /* 0x000000000f087348 */ /* 0x000fea0003c00000 */
[----:B------:R0:W1:Y:S02]  /*29a90*/  SHFL.UP P6, R14, R13, R12, R11 ;  /* 0x0400000c0d0e7389 */ /* 0x00006400000c000b */
[----:B01----:R-:W-:Y:S01]  /*29aa0*/  ENDCOLLECTIVE ;  /* 0x000000000000791b */ /* 0x003fe20003800000 */
.L_x_3173:
[----:B------:R-:W-:Y:S01]  /*29ab0*/  IMAD.MOV.U32 R12, RZ, RZ, 0x8 ;  /* 0x00000008ff0c7424 */ /* 0x000fe200078e00ff */
[----:B------:R-:W-:-:S05]  /*29ac0*/  SEL R3, R14, RZ, P3 ;  /* 0x000000ff0e037207 */ /* 0x000fca0001800000 */
[----:B------:R-:W-:-:S04]  /*29ad0*/  IMAD.IADD R3, R2, 0x1, R3 ;  /* 0x0000000102037824 */ /* 0x000fc800078e0203 */
[----:B------:R-:W-:-:S07]  /*29ae0*/  IMAD.MOV.U32 R13, RZ, RZ, R3 ;  /* 0x000000ffff0d7224 */ /* 0x000fce00078e0003 */
[----:B------:R-:W-:Y:S05]  /*29af0*/  WARPSYNC.COLLECTIVE R15, `(.L_x_3174) ;  /* 0x000000000f087348 */ /* 0x000fea0003c00000 */
[----:B------:R0:W1:Y:S02]  /*29b00*/  SHFL.UP P6, R14, R13, R12, R11 ;  /* 0x0400000c0d0e7389 */ /* 0x00006400000c000b */
[----:B01----:R-:W-:Y:S01]  /*29b10*/  ENDCOLLECTIVE ;  /* 0x000000000000791b */ /* 0x003fe20003800000 */
.L_x_3174:
[----:B------:R-:W-:Y:S01]  /*29b20*/  IMAD.MOV.U32 R12, RZ, RZ, 0x10 ;  /* 0x00000010ff0c7424 */ /* 0x000fe200078e00ff */
[----:B------:R-:W-:-:S05]  /*29b30*/  SEL R14, R14, RZ, P4 ;  /* 0x000000ff0e0e7207 */ /* 0x000fca0002000000 */
[----:B------:R-:W-:-:S04]  /*29b40*/  IMAD.IADD R5, R3, 0x1, R14 ;  /* 0x0000000103057824 */ /* 0x000fc800078e020e */
[----:B------:R-:W-:-:S07]  /*29b50*/  IMAD.MOV.U32 R13, RZ, RZ, R5 ;  /* 0x000000ffff0d7224 */ /* 0x000fce00078e0005 */
[----:B------:R-:W-:Y:S05]  /*29b60*/  WARPSYNC.COLLECTIVE R15, `(.L_x_3175) ;  /* 0x000000000f087348 */ /* 0x000fea0003c00000 */
[----:B------:R0:W1:Y:S02]  /*29b70*/  SHFL.UP P6, R14, R13, R12, R11 ;  /* 0x0400000c0d0e7389 */ /* 0x00006400000c000b */
[----:B01----:R-:W-:Y:S01]  /*29b80*/  ENDCOLLECTIVE ;  /* 0x000000000000791b */ /* 0x003fe20003800000 */
.L_x_3175:
        /* <DEDUP_REMOVED lines=8> */
.L_x_3176:
[----:B------:R-:W-:Y:S05]  /*29c10*/  BRA `(.L_x_3177) ;  /* 0xffffffa400d07947 */ /* 0x000fea000383ffff */
.L_x_3003:
[----:B------:R-:W-:Y:S01]  /*29c20*/  BSSY B0, `(.L_x_3178) ;  /* 0x0000007000007945 */ /* 0x000fe20003800000 */
[----:B-1----:R-:W-:Y:S02]  /*29c30*/  IMAD.MOV.U32 R12, RZ, RZ, 0x1 ;  /* 0x00000001ff0c7424 */ /* 0x002fe400078e00ff */
[----:B------:R-:W-:Y:S02]  /*29c40*/  IMAD.MOV.U32 R11, RZ, RZ, RZ ;  /* 0x000000ffff0b7224 */ /* 0x000fe400078e00ff */
[----:B------:R-:W-:-:S07]  /*29c50*/  IMAD.MOV.U32 R15, RZ, RZ, -0x1 ;  /* 0xffffffffff0f7424 */ /* 0x000fce00078e00ff */
[----:B------:R-:W-:Y:S05]  /*29c60*/  WARPSYNC.COLLECTIVE R15, `(.L_x_3179) ;  /* 0x000000000f087348 */ /* 0x000fea0003c00000 */
[----:B------:R0:W1:Y:S02]  /*29c70*/  SHFL.UP P6, R14, R13, R12, R11 ;  /* 0x0400000c0d0e7389 */ /* 0x00006400000c000b */
[----:B01----:R-:W-:Y:S01]  /*29c80*/  ENDCOLLECTIVE ;  /* 0x000000000000791b */ /* 0x003fe20003800000 */
.L_x_3179:
[----:B------:R-:W-:Y:S05]  /*29c90*/  BSYNC B0 ;  /* 0x0000000000007941 */ /* 0x000fea0003800000 */
.L_x_3178:
        /* <DEDUP_REMOVED lines=8> */
.L_x_3180:
[----:B------:R-:W-:Y:S01]  /*29d20*/  IMAD.MOV.U32 R12, RZ, RZ, 0x4 ;  /* 0x00000004ff0c7424 */ /* 0x000fe200078e00ff */
[----:B------:R-:W-:-:S05]  /*29d30*/  SEL R2, R14, RZ, P2 ;  /* 0x000000ff0e027207 */ /* 0x000fca0001000000 */
[----:B------:R-:W-:-:S04]  /*29d40*/  IMAD.IADD R2, R13, 0x1, R2 ;  /* 0x000000010d027824 */ /* 0x000fc800078e0202 */
[----:B------:R-:W-:-:S07]  /*29d50*/  IMAD.MOV.U32 R13, RZ, RZ, R2 ;  /* 0x000000ffff0d7224 */ /* 0x000fce00078e0002 */
[----:B------:R-:W-:Y:S05]  /*29d60*/  WARPSYNC.COLLECTIVE R15, `(.L_x_3181) ;  /* 0x000000000f087348 */ /* 0x000fea0003c00000 */
[----:B------:R0:W1:Y:S02]  /*29d70*/  SHFL.UP P6, R14, R13, R12, R11 ;  /* 0x0400000c0d0e7389 */ /* 0x00006400000c000b */
[----:B01----:R-:W-:Y:S01]  /*29d80*/  ENDCOLLECTIVE ;  /* 0x000000000000791b */ /* 0x003fe20003800000 */
.L_x_3181:
[----:B------:R-:W-:Y:S01]  /*29d90*/  IMAD.MOV.U32 R12, RZ, RZ, 0x8 ;  /* 0x00000008ff0c7424 */ /* 0x000fe200078e00ff */
[----:B------:R-:W-:-:S05]  /*29da0*/  SEL R3, R14, RZ, P3 ;  /* 0x000000ff0e037207 */ /* 0x000fca0001800000 */
[----:B------:R-:W-:-:S04]  /*29db0*/  IMAD.IADD R3, R2, 0x1, R3 ;  /* 0x0000000102037824 */ /* 0x000fc800078e0203 */
[----:B------:R-:W-:-:S07]  /*29dc0*/  IMAD.MOV.U32 R13, RZ, RZ, R3 ;  /* 0x000000ffff0d7224 */ /* 0x000fce00078e0003 */
[----:B------:R-:W-:Y:S05]  /*29dd0*/  WARPSYNC.COLLECTIVE R15, `(.L_x_3182) ;  /* 0x000000000f087348 */ /* 0x000fea0003c00000 */
[----:B------:R0:W1:Y:S02]  /*29de0*/  SHFL.UP P6, R14, R13, R12, R11 ;  /* 0x0400000c0d0e7389 */ /* 0x00006400000c000b */
[----:B01----:R-:W-:Y:S01]  /*29df0*/  ENDCOLLECTIVE ;  /* 0x000000000000791b */ /* 0x003fe20003800000 */
.L_x_3182:
[----:B------:R-:W-:Y:S01]  /*29e00*/  IMAD.MOV.U32 R12, RZ, RZ, 0x10 ;  /* 0x00000010ff0c7424 */ /* 0x000fe200078e00ff */
[----:B------:R-:W-:-:S05]  /*29e10*/  SEL R14, R14, RZ, P4 ;  /* 0x000000ff0e0e7207 */ /* 0x000fca0002000000 */
[----:B------:R-:W-:-:S04]  /*29e20*/  IMAD.IADD R5, R3, 0x1, R14 ;  /* 0x0000000103057824 */ /* 0x000fc800078e020e */
[----:B------:R-:W-:-:S07]  /*29e30*/  IMAD.MOV.U32 R13, RZ, RZ, R5 ;  /* 0x000000ffff0d7224 */ /* 0x000fce00078e0005 */
[----:B------:R-:W-:Y:S05]  /*29e40*/  WARPSYNC.COLLECTIVE R15, `(.L_x_3183) ;  /* 0x000000000f087348 */ /* 0x000fea0003c00000 */
[----:B------:R0:W1:Y:S02]  /*29e50*/  SHFL.UP P6, R14, R13, R12, R11 ;  /* 0x0400000c0d0e7389 */ /* 0x00006400000c000b */
[----:B01----:R-:W-:Y:S01]  /*29e60*/  ENDCOLLECTIVE ;  /* 0x000000000000791b */ /* 0x003fe20003800000 */
.L_x_3183:
        /* <DEDUP_REMOVED lines=8> */
.L_x_3184:
[----:B------:R-:W-:Y:S05]  /*29ef0*/  BRA `(.L_x_3185) ;  /* 0xffffffa400c07947 */ /* 0x000fea000383ffff */
.L_x_3005:
[----:B------:R-:W-:Y:S01]  /*29f00*/  BSSY B0, `(.L_x_3186) ;  /* 0x0000006000007945 */ /* 0x000fe20003800000 */
[----:B------:R-:W-:Y:S01]  /*29f10*/  PLOP3.LUT P6, PT, P6, PT, PT, 0x8, 0x0 ;  /* 0x000000000000781c */ /* 0x000fe200037ce170 */
[----:B------:R-:W-:-:S12]  /*29f20*/  IMAD.MOV.U32 R15, RZ, RZ, -0x1 ;  /* 0xffffffffff0f7424 */ /* 0x000fd800078e00ff */
[----:B01----:R-:W-:Y:S05]  /*29f30*/  WARPSYNC.COLLECTIVE R15, `(.L_x_3187) ;  /* 0x000000000f087348 */ /* 0x003fea0003c00000 */
[----:B------:R-:W-:Y:S01]  /*29f40*/  VOTE.ANY R14, PT, P6 ;  /* 0x00000000000e7806 */ /* 0x000fe200030e0100 */
[----:B01----:R-:W-:Y:S06]  /*29f50*/  ENDCOLLECTIVE ;  /* 0x000000000000791b */ /* 0x003fec0003800000 */
.L_x_3187:
[----:B------:R-:W-:Y:S05]  /*29f60*/  BSYNC B0 ;  /* 0x0000000000007941 */ /* 0x000fea0003800000 */
.L_x_3186:
        /* <DEDUP_REMOVED lines=8> */
.L_x_3188:
[----:B------:R-:W-:Y:S02]  /*29ff0*/  IMAD.IADD R19, R12, 0x1, R19 ;  /* 0x000000010c137824 */ /* 0x000fe400078e0213 */
[----:B------:R-:W-:Y:S02]  /*2a000*/  IMAD.MOV.U32 R13, RZ, RZ, R4 ;  /* 0x000000ffff0d7224 */ /* 0x000fe400078e0004 */
[----:B------:R-:W-:-:S07]  /*2a010*/  IMAD.MOV.U32 R17, RZ, RZ, R14 ;  /* 0x000000ffff117224 */ /* 0x000fce00078e000e */
[----:B------:R-:W-:Y:S05]  /*2a020*/  WARPSYNC.COLLECTIVE R15, `(.L_x_3189) ;  /* 0x000000000f087348 */ /* 0x000fea0003c00000 */
[----:B------:R0:W1:Y:S02]  /*2a030*/  SHFL.IDX P6, R14, R13, R12, R11 ;  /* 0x0000000c0d0e7389 */ /* 0x00006400000c000b */
[----:B01----:R-:W-:Y:S01]  /*2a040*/  ENDCOLLECTIVE ;  /* 0x000000000000791b */ /* 0x003fe20003800000 */
.L_x_3189:
[----:B------:R-:W-:Y:S01]  /*2a050*/  IMAD.MOV.U32 R4, RZ, RZ, R14 ;  /* 0x000000ffff047224 */ /* 0x000fe200078e000e */
[----:B------:R-:W-:Y:S06]  /*2a060*/  BRA `(.L_x_3190) ;  /* 0xffffffa400a47947 */ /* 0x000fec000383ffff */
.L_x_3007:
[----:B------:R-:W-:Y:S01]  /*2a070*/  BSSY B0, `(.L_x_3191) ;  /* 0x0000007000007945 */ /* 0x000fe20003800000 */
[----:B------:R-:W-:Y:S02]  /*2a080*/  IMAD.MOV.U32 R13, RZ, RZ, R2 ;  /* 0x000000ffff0d7224 */ /* 0x000fe400078e0002 */
[----:B------:R-:W-:Y:S02]  /*2a090*/  IMAD.MOV.U32 R11, RZ, RZ, 0x1f ;  /* 0x0000001fff0b7424 */ /* 0x000fe400078e00ff */
[----:B------:R-:W-:-:S07]  /*2a0a0*/  IMAD.MOV.U32 R15, RZ, RZ, -0x1 ;  /* 0xffffffffff0f7424 */ /* 0x000fce00078e00ff */
[----:B0-23--:R-:W-:Y:S05]  /*2a0b0*/  WARPSYNC.COLLECTIVE R15, `(.L_x_3192) ;  /* 0x000000000f087348 */ /* 0x00dfea0003c00000 */
[----:B------:R1:W4:Y:S02]  /*2a0c0*/  SHFL.IDX P6, R14, R13, R12, R11 ;  /* 0x0000000c0d0e7389 */ /* 0x00032400000c000b */
[----:B01234-:R-:W-:Y:S01]  /*2a0d0*/  ENDCOLLECTIVE ;  /* 0x000000000000791b */ /* 0x01ffe20003800000 */
.L_x_3192:
[----:B------:R-:W-:Y:S05]  /*2a0e0*/  BSYNC B0 ;  /* 0x0000000000007941 */ /* 0x000fea0003800000 */
.L_x_3191:
[----:B------:R-:W-:Y:S01]  /*2a0f0*/  IMAD.MOV.U32 R6, RZ, RZ, R14 ;  /* 0x000000ffff067224 */ /* 0x000fe200078e000e */
[----:B------:R-:W-:Y:S06]  /*2a100*/  BRA `(.L_x_3006) ;  /* 0xffffffa400947947 */ /* 0x000fec000383ffff */
.L_x_3013:
[----:B-1----:R1:W2:Y:S02]  /*2a110*/  SYNCS.PHASECHK.TRANS64.TRYWAIT P0, [R5+URZ+0x2a820], R0 ;  /* 0x02a82000050075a7 */ /* 0x0022a4000800017f */
[----:B--2---:R-:W-:Y:S05]  /*2a120*/  @!P0 NANOSLEEP.SYNCS 0x989680 ;  /* 0x009896800000895d */ /* 0x004fea0003900000 */
[----:B------:R-:W2:Y:S02]  /*2a130*/  @!P0 SYNCS.PHASECHK.TRANS64 P0, [R5+URZ+0x2a820], R0 ;  /* 0x02a82000050085a7 */ /* 0x000ea4000800007f */
[----:B--2---:R-:W-:Y:S05]  /*2a140*/  @!P0 BRA `(.L_x_3013) ;  /* 0xfffffffc00f08947 */ /* 0x004fea000383ffff */
[----:B------:R-:W-:Y:S05]  /*2a150*/  BRA `(.L_x_3193) ;  /* 0xffffffac00f07947 */ /* 0x000fea000383ffff */
.L_x_3014:
        /* <DEDUP_REMOVED lines=11> */
.L_x_3195:
[----:B------:R-:W-:Y:S05]  /*2a210*/  BSYNC B0 ;  /* 0x0000000000007941 */ /* 0x000fea0003800000 */
.L_x_3194:
[----:B------:R-:W-:Y:S05]  /*2a220*/  BRA `(.L_x_3196) ;  /* 0xffffffac00d87947 */ /* 0x000fea000383ffff */
.L_x_3015:
[----:B------:R-:W-:Y:S01]  /*2a230*/  BSSY B0, `(.L_x_3197) ;  /* 0x0000006000007945 */ /* 0x000fe20003800000 */
[----:B------:R-:W-:-:S07]  /*2a240*/  IMAD.MOV.U32 R15, RZ, RZ, -0x1 ;  /* 0xffffffffff0f7424 */ /* 0x000fce00078e00ff */
[----:B01-3--:R-:W-:Y:S05]  /*2a250*/  WARPSYNC.COLLECTIVE R15, `(.L_x_3198) ;  /* 0x000000000f0c7348 */ /* 0x00bfea0003c00000 */
[----:B------:R-:W-:Y:S02]  /*2a260*/  ELECT P6, UR62, PT ;  /* 0x00000000003e782f */ /* 0x000fe400038c0000 */
[----:B------:R-:W-:Y:S01]  /*2a270*/  MOV R14, UR62 ;  /* 0x0000003e000e7c02 */ /* 0x000fe20008000f00 */
[----:B01-3--:R-:W-:Y:S10]  /*2a280*/  ENDCOLLECTIVE ;  /* 0x000000000000791b */ /* 0x00bff40003800000 */
.L_x_3198:
[----:B------:R-:W-:Y:S05]  /*2a290*/  BSYNC B0 ;  /* 0x0000000000007941 */ /* 0x000fea0003800000 */
.L_x_3197:
[----:B------:R-:W-:Y:S05]  /*2a2a0*/  BRA `(.L_x_3199) ;  /* 0xffffffac00cc7947 */ /* 0x000fea000383ffff */
.L_x_3017:
[----:B-1----:R1:W2:Y:S02]  /*2a2b0*/  SYNCS.PHASECHK.TRANS64.TRYWAIT P1, [R3+URZ+0x2a840], R2 ;  /* 0x02a84002030075a7 */ /* 0x0022a4000802017f */
[----:B--2---:R-:W-:Y:S05]  /*2a2c0*/  @!P1 NANOSLEEP.SYNCS 0x989680 ;  /* 0x009896800000995d */ /* 0x004fea0003900000 */
[----:B------:R-:W2:Y:S02]  /*2a2d0*/  @!P1 SYNCS.PHASECHK.TRANS64 P1, [R3+URZ+0x2a840], R2 ;  /* 0x02a84002030095a7 */ /* 0x000ea4000802007f */
[----:B--2---:R-:W-:Y:S05]  /*2a2e0*/  @!P1 BRA `(.L_x_3017) ;  /* 0xfffffffc00f09947 */ /* 0x004fea000383ffff */
[----:B------:R-:W-:Y:S05]  /*2a2f0*/  BRA `(.L_x_3200) ;  /* 0xffffffac00ec7947 */ /* 0x000fea000383ffff */
.L_x_3019:
[----:B--2---:R2:W4:Y:S02]  /*2a300*/  SYNCS.PHASECHK.TRANS64.TRYWAIT P1, [R5+URZ+0x2a840], R0 ;  /* 0x02a84000050075a7 */ /* 0x004524000802017f */
[----:B----4-:R-:W-:Y:S05]  /*2a310*/  @!P1 NANOSLEEP.SYNCS 0x989680 ;  /* 0x009896800000995d */ /* 0x010fea0003900000 */
[----:B------:R-:W4:Y:S02]  /*2a320*/  @!P1 SYNCS.PHASECHK.TRANS64 P1, [R5+URZ+0x2a840], R0 ;  /* 0x02a84000050095a7 */ /* 0x000f24000802007f */
[----:B----4-:R-:W-:Y:S05]  /*2a330*/  @!P1 BRA `(.L_x_3019) ;  /* 0xfffffffc00f09947 */ /* 0x010fea000383ffff */
[----:B------:R-:W-:Y:S05]  /*2a340*/  BRA `(.L_x_3201) ;  /* 0xffffffac00f87947 */ /* 0x000fea000383ffff */
.L_x_3021:
[----:B----4-:R4:W0:Y:S02]  /*2a350*/  SYNCS.PHASECHK.TRANS64.TRYWAIT P1, [R3+URZ+0x2a860], R2 ;  /* 0x02a86002030075a7 */ /* 0x010824000802017f */
[----:B0-----:R-:W-:Y:S05]  /*2a360*/  @!P1 NANOSLEEP.SYNCS 0x989680 ;  /* 0x009896800000995d */ /* 0x001fea0003900000 */
[----:B------:R-:W0:Y:S02]  /*2a370*/  @!P1 SYNCS.PHASECHK.TRANS64 P1, [R3+URZ+0x2a860], R2 ;  /* 0x02a86002030095a7 */ /* 0x000e24000802007f */
[----:B0-----:R-:W-:Y:S05]  /*2a380*/  @!P1 BRA `(.L_x_3021) ;  /* 0xfffffffc00f09947 */ /* 0x001fea000383ffff */
[----:B------:R-:W-:Y:S05]  /*2a390*/  BRA `(.L_x_3202) ;  /* 0xffffffac00f47947 */ /* 0x000fea000383ffff */
.L_x_3203:
        /* <DEDUP_REMOVED lines=14> */
.L_x_3212:


//--------------------- .nv.global.init           --------------------------
	.section	.nv.global.init,"aw",@progbits
.nv.global.init:
	.type		$str$23,@object
	.size		$str$23,($str$24 - $str$23)
$str$23:
        /*0000*/ 	.byte	0x28, 0x61, 0x64, 0x64, 0x72, 0x65, 0x73, 0x73, 0x20, 0x26, 0x20, 0x6d, 0x61, 0x73, 0x6b, 0x29
        /*0010*/ 	.byte	0x20, 0x3d, 0x3d, 0x20, 0x30, 0x00
	.type		$str$24,@object
	.size		$str$24,(__unnamed_4 - $str$24)
$str$24:
        /*0016*/ 	.byte	0x2f, 0x74, 0x6d, 0x70, 0x2f, 0x6f, 0x73, 0x73, 0x5f, 0x6b, 0x65, 0x72, 0x6e, 0x65, 0x6c, 0x73
        /*0026*/ 	.byte	0x5f, 0x73, 0x72, 0x63, 0x2f, 0x66, 0x6c, 0x61, 0x73, 0x68, 0x5f, 0x61, 0x74, 0x74, 0x65, 0x6e
        /*0036*/ 	.byte	0x74, 0x69, 0x6f, 0x6e, 0x2f, 0x63, 0x73, 0x72, 0x63, 0x2f, 0x63, 0x75, 0x74, 0x6c, 0x61, 0x73
        /*0046*/ 	.byte	0x73, 0x2f, 0x69, 0x6e, 0x63, 0x6c, 0x75, 0x64, 0x65, 0x2f, 0x63, 0x75, 0x74, 0x65, 0x2f, 0x70
        /*0056*/ 	.byte	0x6f, 0x69, 0x6e, 0x74, 0x65, 0x72, 0x5f, 0x66, 0x6c, 0x61, 0x67, 0x67, 0x65, 0x64, 0x2e, 0x68
        /*0066*/ 	.byte	0x70, 0x70, 0x00
	.type		__unnamed_4,@object
	.size		__unnamed_4,(__unnamed_6 - __unnamed_4)
__unnamed_4:
        /* <DEDUP_REMOVED lines=25> */
	.type		__unnamed_6,@object
	.size		__unnamed_6,(__unnamed_3 - __unnamed_6)
__unnamed_6:
        /* <DEDUP_REMOVED lines=25> */
	.type		__unnamed_3,@object
	.size		__unnamed_3,(__unnamed_5 - __unnamed_3)
__unnamed_3:
        /* <DEDUP_REMOVED lines=29> */
	.type		__unnamed_5,@object
	.size		__unnamed_5,(__unnamed_2 - __unnamed_5)
__unnamed_5:
        /* <DEDUP_REMOVED lines=29> */
	.type		__unnamed_2,@object
	.size		__unnamed_2,(__unnamed_1 - __unnamed_2)
__unnamed_2:
        /* <DEDUP_REMOVED lines=29> */
	.type		__unnamed_1,@object
	.size		__unnamed_1,(.L_0 - __unnamed_1)
__unnamed_1:
        /* <DEDUP_REMOVED lines=29> */
        /*0ab1*/ 	.byte	0x5d, 0x00
.L_0:


//--------------------- .nv.shared._ZN7cutlass13device_kernelIN5flash11enable_sm90INS1_16FlashAttnFwdSm90INS1_25CollectiveMainloopFwdSm90ILi2EN4cute5tupleIJNS5_1CILi1EEES8_S8_EEENS6_IJNS7_ILi128EEENS7_ILi96EEENS7_ILi192EEEEEELi128ENS_10bfloat16_tEfNS_4arch4Sm90ELb0ELb0ELb0ELb0ELb1ELb0ELb0ELb1ELb1ELb1ELb1ELb0EEENS1_21CollectiveEpilogueFwdINS6_IJSA_SA_SB_EEES9_SE_SG_Li256ELb0ELb1ELb1ELb0EEENS1_19SingleTileSchedulerILb0ELb1ELb1ELi128EEEEEEEEEvNT_6ParamsE --------------------------
	.section	.nv.shared._ZN7cutlass13device_kernelIN5flash11enable_sm90INS1_16FlashAttnFwdSm90INS1_25CollectiveMainloopFwdSm90ILi2EN4cute5tupleIJNS5_1CILi1EEES8_S8_EEENS6_IJNS7_ILi128EEENS7_ILi96EEENS7_ILi192EEEEEELi128ENS_10bfloat16_tEfNS_4arch4Sm90ELb0ELb0ELb0ELb0ELb1ELb0ELb0ELb1ELb1ELb1ELb1ELb0EEENS1_21CollectiveEpilogueFwdINS6_IJSA_SA_SB_EEES9_SE_SG_Li256ELb0ELb1ELb1ELb0EEENS1_19SingleTileSchedulerILb0ELb1ELb1ELi128EEEEEEEEEvNT_6ParamsE,"aw",@nobits
	.sectionflags	@""
	.align	16
	.zero		1024


//--------------------- .nv.shared.reserved.0     --------------------------
	.section	.nv.shared.reserved.0,"aw",@nobits
	.weak		__nv_reservedSMEM_offset_0_alias
	.size		__nv_reservedSMEM_offset_0_alias, 0, 0
	.other		__nv_reservedSMEM_offset_0_alias,@"STO_CUDA_RESERVED_SHARED STV_DEFAULT"
__nv_reservedSMEM_offset_0_alias:
	.zero		0


//--------------------- .nv.global                --------------------------
	.section	.nv.global,"aw",@nobits
.nv.global:
	.type		_ZN82_INTERNAL_795d3125_46_flash_fwd_hdim192_128_bf16_paged_split_sm90_cu_c784774a_30774cute1_E,@object
	.size		_ZN82_INTERNAL_795d3125_46_flash_fwd_hdim192_128_bf16_paged_split_sm90_cu_c784774a_30774cute1_E,(_ZN82_INTERNAL_795d3125_46_flash_fwd_hdim192_128_bf16_paged_split_sm90_cu_c784774a_30774cuda3std3__45__cpo6cbeginE - _ZN82_INTERNAL_795d3125_46_flash_fwd_hdim192_128_bf16_paged_split_sm90_cu_c784774a_30774cute1_E)
_ZN82_INTERNAL_795d3125_46_flash_fwd_hdim192_128_bf16_paged_split_sm90_cu_c784774a_30774cute1_E:
	.zero		1
	.type		_ZN82_INTERNAL_795d3125_46_flash_fwd_hdim192_128_bf16_paged_split_sm90_cu_c784774a_30774cuda3std3__45__cpo6cbeginE,@object
	.size		_ZN82_INTERNAL_795d3125_46_flash_fwd_hdim192_128_bf16_paged_split_sm90_cu_c784774a_30774cuda3std3__45__cpo6cbeginE,(_ZN82_INTERNAL_795d3125_46_flash_fwd_hdim192_128_bf16_paged_split_sm90_cu_c784774a_30774cuda3std3__48in_placeE - _ZN82_INTERNAL_795d3125_46_flash_fwd_hdim192_128_bf16_paged_split_sm90_cu_c784774a_30774cuda3std3__45__cpo6cbeginE)
_ZN82_INTERNAL_795d3125_46_flash_fwd_hdim192_128_bf16_paged_split_sm90_cu_c784774a_30774cuda3std3__45__cpo6cbeginE:
	.zero		1
	.type		_ZN82_INTERNAL_795d3125_46_flash_fwd_hdim192_128_bf16_paged_split_sm90_cu_c784774a_30774cuda3std3__48in_placeE,@object
	.size		_ZN82_INTERNAL_795d3125_46_flash_fwd_hdim192_128_bf16_paged_split_sm90_cu_c784774a_30774cuda3std3__48in_placeE,(_ZN82_INTERNAL_795d3125_46_flash_fwd_hdim192_128_bf16_paged_split_sm90_cu_c784774a_30774cuda3std6ranges3__45__cpo9iter_moveE - _ZN82_INTERNAL_795d3125_46_flash_fwd_hdim192_128_bf16_paged_split_sm90_cu_c784774a_30774cuda3std3__48in_placeE)
_ZN82_INTERNAL_795d3125_46_flash_fwd_hdim192_128_bf16_paged_split_sm90_cu_c784774a_30774cuda3std3__48in_placeE:
	.zero		1
	.type		_ZN82_INTERNAL_795d3125_46_flash_fwd_hdim192_128_bf16_paged_split_sm90_cu_c784774a_30774cuda3std6ranges3__45__cpo9iter_moveE,@object
	.size		_ZN82_INTERNAL_795d3125_46_flash_fwd_hdim192_128_bf16_paged_split_sm90_cu_c784774a_30774cuda3std6ranges3__45__cpo9iter_moveE,(_ZN82_INTERNAL_795d3125_46_flash_fwd_hdim192_128_bf16_paged_split_sm90_cu_c784774a_30774cuda3std3__45__cpo5beginE - _ZN82_INTERNAL_795d3125_46_flash_fwd_hdim192_128_bf16_paged_split_sm90_cu_c784774a_30774cuda3std6ranges3__45__cpo9iter_moveE)
_ZN82_INTERNAL_795d3125_46_flash_fwd_hdim192_128_bf16_paged_split_sm90_cu_c784774a_30774cuda3std6ranges3__45__cpo9iter_moveE:
	.zero		1
	.type		_ZN82_INTERNAL_795d3125_46_flash_fwd_hdim192_128_bf16_paged_split_sm90_cu_c784774a_30774cuda3std3__45__cpo5beginE,@object
	.size		_ZN82_INTERNAL_795d3125_46_flash_fwd_hdim192_128_bf16_paged_split_sm90_cu_c784774a_30774cuda3std3__45__cpo5beginE,(_ZN82_INTERNAL_795d3125_46_flash_fwd_hdim192_128_bf16_paged_split_sm90_cu_c784774a_30774cuda3std3__484_GLOBAL__N__795d3125_46_flash_fwd_hdim192_128_bf16_paged_split_sm90_cu_c784774a_30776ignoreE - _ZN82_INTERNAL_795d3125_46_flash_fwd_hdim192_128_bf16_paged_split_sm90_cu_c784774a_30774cuda3std3__45__cpo5beginE)
_ZN82_INTERNAL_795d3125_46_flash_fwd_hdim192_128_bf16_paged_split_sm90_cu_c784774a_30774cuda3std3__45__cpo5beginE:
	.zero		1
	.type		_ZN82_INTERNAL_795d3125_46_flash_fwd_hdim192_128_bf16_paged_split_sm90_cu_c784774a_30774cuda3std3__484_GLOBAL__N__795d3125_46_flash_fwd_hdim192_128_bf16_paged_split_sm90_cu_c784774a_30776ignoreE,@object
	.size		_ZN82_INTERNAL_795d3125_46_flash_fwd_hdim192_128_bf16_paged_split_sm90_cu_c784774a_30774cuda3std3__484_GLOBAL__N__795d3125_46_flash_fwd_hdim192_128_bf16_paged_split_sm90_cu_c784774a_30776ignoreE,(_ZN82_INTERNAL_795d3125_46_flash_fwd_hdim192_128_bf16_paged_split_sm90_cu_c784774a_30774cute7productE - _ZN82_INTERNAL_795d3125_46_flash_fwd_hdim192_128_bf16_paged_split_sm90_cu_c784774a_30774cuda3std3__484_GLOBAL__N__795d3125_46_flash_fwd_hdim192_128_bf16_paged_split_sm90_cu_c784774a_30776ignoreE)
_ZN82_INTERNAL_795d3125_46_flash_fwd_hdim192_128_bf16_paged_split_sm90_cu_c784774a_30774cuda3std3__484_GLOBAL__N__795d3125_46_flash_fwd_hdim192_128_bf16_paged_split_sm90_cu_c784774a_30776ignoreE:
	.zero		1
	.type		_ZN82_INTERNAL_795d3125_46_flash_fwd_hdim192_128_bf16_paged_split_sm90_cu_c784774a_30774cute7productE,@object
	.size		_ZN82_INTERNAL_795d3125_46_flash_fwd_hdim192_128_bf16_paged_split_sm90_cu_c784774a_30774cute7productE,(_ZN82_INTERNAL_795d3125_46_flash_fwd_hdim192_128_bf16_paged_split_sm90_cu_c784774a_30774cuda3std3__45__cpo3endE - _ZN82_INTERNAL_795d3125_46_flash_fwd_hdim192_128_bf16_paged_split_sm90_cu_c784774a_30774cute7productE)
_ZN82_INTERNAL_795d3125_46_flash_fwd_hdim192_128_bf16_paged_split_sm90_cu_c784774a_30774cute7productE:
	.zero		1
	.type		_ZN82_INTERNAL_795d3125_46_flash_fwd_hdim192_128_bf16_paged_split_sm90_cu_c784774a_30774cuda3std3__45__cpo3endE,@object
	.size		_ZN82_INTERNAL_795d3125_46_flash_fwd_hdim192_128_bf16_paged_split_sm90_cu_c784774a_30774cuda3std3__45__cpo3endE,(_ZN82_INTERNAL_795d3125_46_flash_fwd_hdim192_128_bf16_paged_split_sm90_cu_c784774a_30774cuda3std3__419piecewise_constructE - _ZN82_INTERNAL_795d3125_46_flash_fwd_hdim192_128_bf16_paged_split_sm90_cu_c784774a_30774cuda3std3__45__cpo3endE)
_ZN82_INTERNAL_795d3125_46_flash_fwd_hdim192_128_bf16_paged_split_sm90_cu_c784774a_30774cuda3std3__45__cpo3endE:
	.zero		1
	.type		_ZN82_INTERNAL_795d3125_46_flash_fwd_hdim192_128_bf16_paged_split_sm90_cu_c784774a_30774cuda3std3__419piecewise_constructE,@object
	.size		_ZN82_INTERNAL_795d3125_46_flash_fwd_hdim192_128_bf16_paged_split_sm90_cu_c784774a_30774cuda3std3__419piecewise_constructE,(_ZN82_INTERNAL_795d3125_46_flash_fwd_hdim192_128_bf16_paged_split_sm90_cu_c784774a_30774cuda3std3__45__cpo4cendE - _ZN82_INTERNAL_795d3125_46_flash_fwd_hdim192_128_bf16_paged_split_sm90_cu_c784774a_30774cuda3std3__419piecewise_constructE)
_ZN82_INTERNAL_795d3125_46_flash_fwd_hdim192_128_bf16_paged_split_sm90_cu_c784774a_30774cuda3std3__419piecewise_constructE:
	.zero		1
	.type		_ZN82_INTERNAL_795d3125_46_flash_fwd_hdim192_128_bf16_paged_split_sm90_cu_c784774a_30774cuda3std3__45__cpo4cendE,@object
	.size		_ZN82_INTERNAL_795d3125_46_flash_fwd_hdim192_128_bf16_paged_split_sm90_cu_c784774a_30774cuda3std3__45__cpo4cendE,(_ZN82_INTERNAL_795d3125_46_flash_fwd_hdim192_128_bf16_paged_split_sm90_cu_c784774a_30774cuda3std6ranges3__45__cpo4swapE - _ZN82_INTERNAL_795d3125_46_flash_fwd_hdim192_128_bf16_paged_split_sm90_cu_c784774a_30774cuda3std3__45__cpo4cendE)
_ZN82_INTERNAL_795d3125_46_flash_fwd_hdim192_128_bf16_paged_split_sm90_cu_c784774a_30774cuda3std3__45__cpo4cendE:
	.zero		1
	.type		_ZN82_INTERNAL_795d3125_46_flash_fwd_hdim192_128_bf16_paged_split_sm90_cu_c784774a_30774cuda3std6ranges3__45__cpo4swapE,@object
	.size		_ZN82_INTERNAL_795d3125_46_flash_fwd_hdim192_128_bf16_paged_split_sm90_cu_c784774a_30774cuda3std6ranges3__45__cpo4swapE,(.L_13 - _ZN82_INTERNAL_795d3125_46_flash_fwd_hdim192_128_bf16_paged_split_sm90_cu_c784774a_30774cuda3std6ranges3__45__cpo4swapE)
_ZN82_INTERNAL_795d3125_46_flash_fwd_hdim192_128_bf16_paged_split_sm90_cu_c784774a_30774cuda3std6ranges3__45__cpo4swapE:
	.zero		1
.L_13:


//--------------------- .nv.shared._ZN7cutlass13device_kernelIN5flash11enable_sm90INS1_16FlashAttnFwdSm90INS1_25CollectiveMainloopFwdSm90ILi2EN4cute5tupleIJNS5_1CILi1EEES8_S8_EEENS6_IJNS7_ILi128EEENS7_ILi96EEENS7_ILi192EEEEEELi128ENS_10bfloat16_tEfNS_4arch4Sm90ELb0ELb0ELb0ELb1ELb1ELb0ELb0ELb1ELb1ELb1ELb1ELb0EEENS1_21CollectiveEpilogueFwdINS6_IJSA_SA_SB_EEES9_SE_SG_Li256ELb1ELb1ELb1ELb0EEENS1_36VarlenDynamicPersistentTileSchedulerILi128ELi96ELi256ELi128ELb1ELb1ELb1ELb0ELb1ELb1EEEEEEEEEvNT_6ParamsE --------------------------
	.section	.nv.shared._ZN7cutlass13device_kernelIN5flash11enable_sm90INS1_16FlashAttnFwdSm90INS1_25CollectiveMainloopFwdSm90ILi2EN4cute5tupleIJNS5_1CILi1EEES8_S8_EEENS6_IJNS7_ILi128EEENS7_ILi96EEENS7_ILi192EEEEEELi128ENS_10bfloat16_tEfNS_4arch4Sm90ELb0ELb0ELb0ELb1ELb1ELb0ELb0ELb1ELb1ELb1ELb1ELb0EEENS1_21CollectiveEpilogueFwdINS6_IJSA_SA_SB_EEES9_SE_SG_Li256ELb1ELb1ELb1ELb0EEENS1_36VarlenDynamicPersistentTileSchedulerILi128ELi96ELi256ELi128ELb1ELb1ELb1ELb0ELb1ELb1EEEEEEEEEvNT_6ParamsE,"aw",@nobits
	.sectionflags	@""
	.align	16
	.zero		1024


//--------------------- .nv.shared._ZN7cutlass13device_kernelIN5flash11enable_sm90INS1_16FlashAttnFwdSm90INS1_25CollectiveMainloopFwdSm90ILi2EN4cute5tupleIJNS5_1CILi1EEES8_S8_EEENS6_IJNS7_ILi128EEENS7_ILi96EEENS7_ILi192EEEEEELi128ENS_10bfloat16_tEfNS_4arch4Sm90ELb0ELb0ELb0ELb1ELb1ELb1ELb0ELb1ELb1ELb1ELb1ELb0EEENS1_21CollectiveEpilogueFwdINS6_IJSA_SA_SB_EEES9_SE_SG_Li256ELb1ELb1ELb1ELb0EEENS1_36VarlenDynamicPersistentTileSchedulerILi128ELi96ELi256ELi128ELb1ELb1ELb1ELb0ELb1ELb1EEEEEEEEEvNT_6ParamsE --------------------------
	.section	.nv.shared._ZN7cutlass13device_kernelIN5flash11enable_sm90INS1_16FlashAttnFwdSm90INS1_25CollectiveMainloopFwdSm90ILi2EN4cute5tupleIJNS5_1CILi1EEES8_S8_EEENS6_IJNS7_ILi128EEENS7_ILi96EEENS7_ILi192EEEEEELi128ENS_10bfloat16_tEfNS_4arch4Sm90ELb0ELb0ELb0ELb1ELb1ELb1ELb0ELb1ELb1ELb1ELb1ELb0EEENS1_21CollectiveEpilogueFwdINS6_IJSA_SA_SB_EEES9_SE_SG_Li256ELb1ELb1ELb1ELb0EEENS1_36VarlenDynamicPersistentTileSchedulerILi128ELi96ELi256ELi128ELb1ELb1ELb1ELb0ELb1ELb1EEEEEEEEEvNT_6ParamsE,"aw",@nobits
	.sectionflags	@""
	.align	16
	.zero		1024


//--------------------- .nv.shared._ZN7cutlass13device_kernelIN5flash11enable_sm90INS1_16FlashAttnFwdSm90INS1_25CollectiveMainloopFwdSm90ILi2EN4cute5tupleIJNS5_1CILi1EEES8_S8_EEENS6_IJNS7_ILi128EEENS7_ILi96EEENS7_ILi192EEEEEELi128ENS_10bfloat16_tEfNS_4arch4Sm90ELb0ELb1ELb0ELb0ELb1ELb0ELb0ELb1ELb1ELb1ELb1ELb0EEENS1_21CollectiveEpilogueFwdINS6_IJSA_SA_SB_EEES9_SE_SG_Li256ELb0ELb1ELb1ELb0EEENS1_19SingleTileSchedulerILb0ELb1ELb1ELi128EEEEEEEEEvNT_6ParamsE --------------------------
	.section	.nv.shared._ZN7cutlass13device_kernelIN5flash11enable_sm90INS1_16FlashAttnFwdSm90INS1_25CollectiveMainloopFwdSm90ILi2EN4cute5tupleIJNS5_1CILi1EEES8_S8_EEENS6_IJNS7_ILi128EEENS7_ILi96EEENS7_ILi192EEEEEELi128ENS_10bfloat16_tEfNS_4arch4Sm90ELb0ELb1ELb0ELb0ELb1ELb0ELb0ELb1ELb1ELb1ELb1ELb0EEENS1_21CollectiveEpilogueFwdINS6_IJSA_SA_SB_EEES9_SE_SG_Li256ELb0ELb1ELb1ELb0EEENS1_19SingleTileSchedulerILb0ELb1ELb1ELi128EEEEEEEEEvNT_6ParamsE,"aw",@nobits
	.sectionflags	@""
	.align	16
	.zero		1024


//--------------------- .nv.shared._ZN7cutlass13device_kernelIN5flash11enable_sm90INS1_16FlashAttnFwdSm90INS1_25CollectiveMainloopFwdSm90ILi2EN4cute5tupleIJNS5_1CILi1EEES8_S8_EEENS6_IJNS7_ILi128EEENS7_ILi96EEENS7_ILi192EEEEEELi128ENS_10bfloat16_tEfNS_4arch4Sm90ELb0ELb1ELb0ELb1ELb1ELb0ELb0ELb1ELb1ELb1ELb1ELb0EEENS1_21CollectiveEpilogueFwdINS6_IJSA_SA_SB_EEES9_SE_SG_Li256ELb1ELb1ELb1ELb0EEENS1_36VarlenDynamicPersistentTileSchedulerILi128ELi96ELi256ELi128ELb1ELb1ELb1ELb1ELb0ELb1EEEEEEEEEvNT_6ParamsE --------------------------
	.section	.nv.shared._ZN7cutlass13device_kernelIN5flash11enable_sm90INS1_16FlashAttnFwdSm90INS1_25CollectiveMainloopFwdSm90ILi2EN4cute5tupleIJNS5_1CILi1EEES8_S8_EEENS6_IJNS7_ILi128EEENS7_ILi96EEENS7_ILi192EEEEEELi128ENS_10bfloat16_tEfNS_4arch4Sm90ELb0ELb1ELb0ELb1ELb1ELb0ELb0ELb1ELb1ELb1ELb1ELb0EEENS1_21CollectiveEpilogueFwdINS6_IJSA_SA_SB_EEES9_SE_SG_Li256ELb1ELb1ELb1ELb0EEENS1_36VarlenDynamicPersistentTileSchedulerILi128ELi96ELi256ELi128ELb1ELb1ELb1ELb1ELb0ELb1EEEEEEEEEvNT_6ParamsE,"aw",@nobits
	.sectionflags	@""
	.align	16
	.zero		1024


//--------------------- .nv.shared._ZN7cutlass13device_kernelIN5flash11enable_sm90INS1_16FlashAttnFwdSm90INS1_25CollectiveMainloopFwdSm90ILi2EN4cute5tupleIJNS5_1CILi1EEES8_S8_EEENS6_IJNS7_ILi128EEENS7_ILi96EEENS7_ILi192EEEEEELi128ENS_10bfloat16_tEfNS_4arch4Sm90ELb0ELb1ELb0ELb1ELb1ELb1ELb0ELb1ELb1ELb1ELb1ELb0EEENS1_21CollectiveEpilogueFwdINS6_IJSA_SA_SB_EEES9_SE_SG_Li256ELb1ELb1ELb1ELb0EEENS1_36VarlenDynamicPersistentTileSchedulerILi128ELi96ELi256ELi128ELb1ELb1ELb1ELb1ELb0ELb1EEEEEEEEEvNT_6ParamsE --------------------------
	.section	.nv.shared._ZN7cutlass13device_kernelIN5flash11enable_sm90INS1_16FlashAttnFwdSm90INS1_25CollectiveMainloopFwdSm90ILi2EN4cute5tupleIJNS5_1CILi1EEES8_S8_EEENS6_IJNS7_ILi128EEENS7_ILi96EEENS7_ILi192EEEEEELi128ENS_10bfloat16_tEfNS_4arch4Sm90ELb0ELb1ELb0ELb1ELb1ELb1ELb0ELb1ELb1ELb1ELb1ELb0EEENS1_21CollectiveEpilogueFwdINS6_IJSA_SA_SB_EEES9_SE_SG_Li256ELb1ELb1ELb1ELb0EEENS1_36VarlenDynamicPersistentTileSchedulerILi128ELi96ELi256ELi128ELb1ELb1ELb1ELb1ELb0ELb1EEEEEEEEEvNT_6ParamsE,"aw",@nobits
	.sectionflags	@""
	.align	16
	.zero		1024


//--------------------- .nv.shared._ZN7cutlass13device_kernelIN5flash11enable_sm90INS1_16FlashAttnFwdSm90INS1_25CollectiveMainloopFwdSm90ILi2EN4cute5tupleIJNS5_1CILi1EEES8_S8_EEENS6_IJNS7_ILi128EEENS7_ILi96EEENS7_ILi192EEEEEELi128ENS_10bfloat16_tEfNS_4arch4Sm90ELb1ELb0ELb0ELb0ELb1ELb0ELb0ELb1ELb1ELb1ELb1ELb0EEENS1_21CollectiveEpilogueFwdINS6_IJSA_SA_SB_EEES9_SE_SG_Li256ELb0ELb1ELb1ELb0EEENS1_19SingleTileSchedulerILb0ELb1ELb1ELi128EEEEEEEEEvNT_6ParamsE --------------------------
	.section	.nv.shared._ZN7cutlass13device_kernelIN5flash11enable_sm90INS1_16FlashAttnFwdSm90INS1_25CollectiveMainloopFwdSm90ILi2EN4cute5tupleIJNS5_1CILi1EEES8_S8_EEENS6_IJNS7_ILi128EEENS7_ILi96EEENS7_ILi192EEEEEELi128ENS_10bfloat16_tEfNS_4arch4Sm90ELb1ELb0ELb0ELb0ELb1ELb0ELb0ELb1ELb1ELb1ELb1ELb0EEENS1_21CollectiveEpilogueFwdINS6_IJSA_SA_SB_EEES9_SE_SG_Li256ELb0ELb1ELb1ELb0EEENS1_19SingleTileSchedulerILb0ELb1ELb1ELi128EEEEEEEEEvNT_6ParamsE,"aw",@nobits
	.sectionflags	@""
	.align	16
	.zero		1024


//--------------------- .nv.shared._ZN7cutlass13device_kernelIN5flash11enable_sm90INS1_16FlashAttnFwdSm90INS1_25CollectiveMainloopFwdSm90ILi2EN4cute5tupleIJNS5_1CILi1EEES8_S8_EEENS6_IJNS7_ILi128EEENS7_ILi96EEENS7_ILi192EEEEEELi128ENS_10bfloat16_tEfNS_4arch4Sm90ELb1ELb0ELb0ELb1ELb1ELb0ELb0ELb1ELb1ELb1ELb1ELb0EEENS1_21CollectiveEpilogueFwdINS6_IJSA_SA_SB_EEES9_SE_SG_Li256ELb1ELb1ELb1ELb0EEENS1_36VarlenDynamicPersistentTileSchedulerILi128ELi96ELi256ELi128ELb1ELb1ELb1ELb1ELb1ELb1EEEEEEEEEvNT_6ParamsE --------------------------
	.section	.nv.shared._ZN7cutlass13device_kernelIN5flash11enable_sm90INS1_16FlashAttnFwdSm90INS1_25CollectiveMainloopFwdSm90ILi2EN4cute5tupleIJNS5_1CILi1EEES8_S8_EEENS6_IJNS7_ILi128EEENS7_ILi96EEENS7_ILi192EEEEEELi128ENS_10bfloat16_tEfNS_4arch4Sm90ELb1ELb0ELb0ELb1ELb1ELb0ELb0ELb1ELb1ELb1ELb1ELb0EEENS1_21CollectiveEpilogueFwdINS6_IJSA_SA_SB_EEES9_SE_SG_Li256ELb1ELb1ELb1ELb0EEENS1_36VarlenDynamicPersistentTileSchedulerILi128ELi96ELi256ELi128ELb1ELb1ELb1ELb1ELb1ELb1EEEEEEEEEvNT_6ParamsE,"aw",@nobits
	.sectionflags	@""
	.align	16
	.zero		1024


//--------------------- .nv.shared._ZN7cutlass13device_kernelIN5flash11enable_sm90INS1_16FlashAttnFwdSm90INS1_25CollectiveMainloopFwdSm90ILi2EN4cute5tupleIJNS5_1CILi1EEES8_S8_EEENS6_IJNS7_ILi128EEENS7_ILi96EEENS7_ILi192EEEEEELi128ENS_10bfloat16_tEfNS_4arch4Sm90ELb1ELb0ELb0ELb1ELb1ELb1ELb0ELb1ELb1ELb1ELb1ELb0EEENS1_21CollectiveEpilogueFwdINS6_IJSA_SA_SB_EEES9_SE_SG_Li256ELb1ELb1ELb1ELb0EEENS1_36VarlenDynamicPersistentTileSchedulerILi128ELi96ELi256ELi128ELb1ELb1ELb1ELb1ELb1ELb1EEEEEEEEEvNT_6ParamsE --------------------------
	.section	.nv.shared._ZN7cutlass13device_kernelIN5flash11enable_sm90INS1_16FlashAttnFwdSm90INS1_25CollectiveMainloopFwdSm90ILi2EN4cute5tupleIJNS5_1CILi1EEES8_S8_EEENS6_IJNS7_ILi128EEENS7_ILi96EEENS7_ILi192EEEEEELi128ENS_10bfloat16_tEfNS_4arch4Sm90ELb1ELb0ELb0ELb1ELb1ELb1ELb0ELb1ELb1ELb1ELb1ELb0EEENS1_21CollectiveEpilogueFwdINS6_IJSA_SA_SB_EEES9_SE_SG_Li256ELb1ELb1ELb1ELb0EEENS1_36VarlenDynamicPersistentTileSchedulerILi128ELi96ELi256ELi128ELb1ELb1ELb1ELb1ELb1ELb1EEEEEEEEEvNT_6ParamsE,"aw",@nobits
	.sectionflags	@""
	.align	16
	.zero		1024


//--------------------- .nv.constant0._ZN7cutlass13device_kernelIN5flash11enable_sm90INS1_16FlashAttnFwdSm90INS1_25CollectiveMainloopFwdSm90ILi2EN4cute5tupleIJNS5_1CILi1EEES8_S8_EEENS6_IJNS7_ILi128EEENS7_ILi96EEENS7_ILi192EEEEEELi128ENS_10bfloat16_tEfNS_4arch4Sm90ELb0ELb0ELb0ELb0ELb1ELb0ELb0ELb1ELb1ELb1ELb1ELb0EEENS1_21CollectiveEpilogueFwdINS6_IJSA_SA_SB_EEES9_SE_SG_Li256ELb0ELb1ELb1ELb0EEENS1_19SingleTileSchedulerILb0ELb1ELb1ELi128EEEEEEEEEvNT_6ParamsE --------------------------
	.section	.nv.constant0._ZN7cutlass13device_kernelIN5flash11enable_sm90INS1_16FlashAttnFwdSm90INS1_25CollectiveMainloopFwdSm90ILi2EN4cute5tupleIJNS5_1CILi1EEES8_S8_EEENS6_IJNS7_ILi128EEENS7_ILi96EEENS7_ILi192EEEEEELi128ENS_10bfloat16_tEfNS_4arch4Sm90ELb0ELb0ELb0ELb0ELb1ELb0ELb0ELb1ELb1ELb1ELb1ELb0EEENS1_21CollectiveEpilogueFwdINS6_IJSA_SA_SB_EEES9_SE_SG_Li256ELb0ELb1ELb1ELb0EEENS1_19SingleTileSchedulerILb0ELb1ELb1ELi128EEEEEEEEEvNT_6ParamsE,"a",@progbits
	.sectionflags	@""
	.align	4
.nv.constant0._ZN7cutlass13device_kernelIN5flash11enable_sm90INS1_16FlashAttnFwdSm90INS1_25CollectiveMainloopFwdSm90ILi2EN4cute5tupleIJNS5_1CILi1EEES8_S8_EEENS6_IJNS7_ILi128EEENS7_ILi96EEENS7_ILi192EEEEEELi128ENS_10bfloat16_tEfNS_4arch4Sm90ELb0ELb0ELb0ELb0ELb1ELb0ELb0ELb1ELb1ELb1ELb1ELb0EEENS1_21CollectiveEpilogueFwdINS6_IJSA_SA_SB_EEES9_SE_SG_Li256ELb0ELb1ELb1ELb0EEENS1_19SingleTileSchedulerILb0ELb1ELb1ELi128EEEEEEEEEvNT_6ParamsE:
	.zero		3200


//--------------------- .nv.constant0._ZN7cutlass13device_kernelIN5flash11enable_sm90INS1_16FlashAttnFwdSm90INS1_25CollectiveMainloopFwdSm90ILi2EN4cute5tupleIJNS5_1CILi1EEES8_S8_EEENS6_IJNS7_ILi128EEENS7_ILi96EEENS7_ILi192EEEEEELi128ENS_10bfloat16_tEfNS_4arch4Sm90ELb0ELb0ELb0ELb1ELb1ELb0ELb0ELb1ELb1ELb1ELb1ELb0EEENS1_21CollectiveEpilogueFwdINS6_IJSA_SA_SB_EEES9_SE_SG_Li256ELb1ELb1ELb1ELb0EEENS1_36VarlenDynamicPersistentTileSchedulerILi128ELi96ELi256ELi128ELb1ELb1ELb1ELb0ELb1ELb1EEEEEEEEEvNT_6ParamsE --------------------------
	.section	.nv.constant0._ZN7cutlass13device_kernelIN5flash11enable_sm90INS1_16FlashAttnFwdSm90INS1_25CollectiveMainloopFwdSm90ILi2EN4cute5tupleIJNS5_1CILi1EEES8_S8_EEENS6_IJNS7_ILi128EEENS7_ILi96EEENS7_ILi192EEEEEELi128ENS_10bfloat16_tEfNS_4arch4Sm90ELb0ELb0ELb0ELb1ELb1ELb0ELb0ELb1ELb1ELb1ELb1ELb0EEENS1_21CollectiveEpilogueFwdINS6_IJSA_SA_SB_EEES9_SE_SG_Li256ELb1ELb1ELb1ELb0EEENS1_36VarlenDynamicPersistentTileSchedulerILi128ELi96ELi256ELi128ELb1ELb1ELb1ELb0ELb1ELb1EEEEEEEEEvNT_6ParamsE,"a",@progbits
	.sectionflags	@""
	.align	4
.nv.constant0._ZN7cutlass13device_kernelIN5flash11enable_sm90INS1_16FlashAttnFwdSm90INS1_25CollectiveMainloopFwdSm90ILi2EN4cute5tupleIJNS5_1CILi1EEES8_S8_EEENS6_IJNS7_ILi128EEENS7_ILi96EEENS7_ILi192EEEEEELi128ENS_10bfloat16_tEfNS_4arch4Sm90ELb0ELb0ELb0ELb1ELb1ELb0ELb0ELb1ELb1ELb1ELb1ELb0EEENS1_21CollectiveEpilogueFwdINS6_IJSA_SA_SB_EEES9_SE_SG_Li256ELb1ELb1ELb1ELb0EEENS1_36VarlenDynamicPersistentTileSchedulerILi128ELi96ELi256ELi128ELb1ELb1ELb1ELb0ELb1ELb1EEEEEEEEEvNT_6ParamsE:
	.zero		3328


//--------------------- .nv.constant0._ZN7cutlass13device_kernelIN5flash11enable_sm90INS1_16FlashAttnFwdSm90INS1_25CollectiveMainloopFwdSm90ILi2EN4cute5tupleIJNS5_1CILi1EEES8_S8_EEENS6_IJNS7_ILi128EEENS7_ILi96EEENS7_ILi192EEEEEELi128ENS_10bfloat16_tEfNS_4arch4Sm90ELb0ELb0ELb0ELb1ELb1ELb1ELb0ELb1ELb1ELb1ELb1ELb0EEENS1_21CollectiveEpilogueFwdINS6_IJSA_SA_SB_EEES9_SE_SG_Li256ELb1ELb1ELb1ELb0EEENS1_36VarlenDynamicPersistentTileSchedulerILi128ELi96ELi256ELi128ELb1ELb1ELb1ELb0ELb1ELb1EEEEEEEEEvNT_6ParamsE --------------------------
	.section	.nv.constant0._ZN7cutlass13device_kernelIN5flash11enable_sm90INS1_16FlashAttnFwdSm90INS1_25CollectiveMainloopFwdSm90ILi2EN4cute5tupleIJNS5_1CILi1EEES8_S8_EEENS6_IJNS7_ILi128EEENS7_ILi96EEENS7_ILi192EEEEEELi128ENS_10bfloat16_tEfNS_4arch4Sm90ELb0ELb0ELb0ELb1ELb1ELb1ELb0ELb1ELb1ELb1ELb1ELb0EEENS1_21CollectiveEpilogueFwdINS6_IJSA_SA_SB_EEES9_SE_SG_Li256ELb1ELb1ELb1ELb0EEENS1_36VarlenDynamicPersistentTileSchedulerILi128ELi96ELi256ELi128ELb1ELb1ELb1ELb0ELb1ELb1EEEEEEEEEvNT_6ParamsE,"a",@progbits
	.sectionflags	@""
	.align	4
.nv.constant0._ZN7cutlass13device_kernelIN5flash11enable_sm90INS1_16FlashAttnFwdSm90INS1_25CollectiveMainloopFwdSm90ILi2EN4cute5tupleIJNS5_1CILi1EEES8_S8_EEENS6_IJNS7_ILi128EEENS7_ILi96EEENS7_ILi192EEEEEELi128ENS_10bfloat16_tEfNS_4arch4Sm90ELb0ELb0ELb0ELb1ELb1ELb1ELb0ELb1ELb1ELb1ELb1ELb0EEENS1_21CollectiveEpilogueFwdINS6_IJSA_SA_SB_EEES9_SE_SG_Li256ELb1ELb1ELb1ELb0EEENS1_36VarlenDynamicPersistentTileSchedulerILi128ELi96ELi256ELi128ELb1ELb1ELb1ELb0ELb1ELb1EEEEEEEEEvNT_6ParamsE:
	.zero		3328


//--------------------- .nv.constant0._ZN7cutlass13device_kernelIN5flash11enable_sm90INS1_16FlashAttnFwdSm90INS1_25CollectiveMainloopFwdSm90ILi2EN4cute5tupleIJNS5_1CILi1EEES8_S8_EEENS6_IJNS7_ILi128EEENS7_ILi96EEENS7_ILi192EEEEEELi128ENS_10bfloat16_tEfNS_4arch4Sm90ELb0ELb1ELb0ELb0ELb1ELb0ELb0ELb1ELb1ELb1ELb1ELb0EEENS1_21CollectiveEpilogueFwdINS6_IJSA_SA_SB_EEES9_SE_SG_Li256ELb0ELb1ELb1ELb0EEENS1_19SingleTileSchedulerILb0ELb1ELb1ELi128EEEEEEEEEvNT_6ParamsE --------------------------
	.section	.nv.constant0._ZN7cutlass13device_kernelIN5flash11enable_sm90INS1_16FlashAttnFwdSm90INS1_25CollectiveMainloopFwdSm90ILi2EN4cute5tupleIJNS5_1CILi1EEES8_S8_EEENS6_IJNS7_ILi128EEENS7_ILi96EEENS7_ILi192EEEEEELi128ENS_10bfloat16_tEfNS_4arch4Sm90ELb0ELb1ELb0ELb0ELb1ELb0ELb0ELb1ELb1ELb1ELb1ELb0EEENS1_21CollectiveEpilogueFwdINS6_IJSA_SA_SB_EEES9_SE_SG_Li256ELb0ELb1ELb1ELb0EEENS1_19SingleTileSchedulerILb0ELb1ELb1ELi128EEEEEEEEEvNT_6ParamsE,"a",@progbits
	.sectionflags	@""
	.align	4
.nv.constant0._ZN7cutlass13device_kernelIN5flash11enable_sm90INS1_16FlashAttnFwdSm90INS1_25CollectiveMainloopFwdSm90ILi2EN4cute5tupleIJNS5_1CILi1EEES8_S8_EEENS6_IJNS7_ILi128EEENS7_ILi96EEENS7_ILi192EEEEEELi128ENS_10bfloat16_tEfNS_4arch4Sm90ELb0ELb1ELb0ELb0ELb1ELb0ELb0ELb1ELb1ELb1ELb1ELb0EEENS1_21CollectiveEpilogueFwdINS6_IJSA_SA_SB_EEES9_SE_SG_Li256ELb0ELb1ELb1ELb0EEENS1_19SingleTileSchedulerILb0ELb1ELb1ELi128EEEEEEEEEvNT_6ParamsE:
	.zero		3200


//--------------------- .nv.constant0._ZN7cutlass13device_kernelIN5flash11enable_sm90INS1_16FlashAttnFwdSm90INS1_25CollectiveMainloopFwdSm90ILi2EN4cute5tupleIJNS5_1CILi1EEES8_S8_EEENS6_IJNS7_ILi128EEENS7_ILi96EEENS7_ILi192EEEEEELi128ENS_10bfloat16_tEfNS_4arch4Sm90ELb0ELb1ELb0ELb1ELb1ELb0ELb0ELb1ELb1ELb1ELb1ELb0EEENS1_21CollectiveEpilogueFwdINS6_IJSA_SA_SB_EEES9_SE_SG_Li256ELb1ELb1ELb1ELb0EEENS1_36VarlenDynamicPersistentTileSchedulerILi128ELi96ELi256ELi128ELb1ELb1ELb1ELb1ELb0ELb1EEEEEEEEEvNT_6ParamsE --------------------------
	.section	.nv.constant0._ZN7cutlass13device_kernelIN5flash11enable_sm90INS1_16FlashAttnFwdSm90INS1_25CollectiveMainloopFwdSm90ILi2EN4cute5tupleIJNS5_1CILi1EEES8_S8_EEENS6_IJNS7_ILi128EEENS7_ILi96EEENS7_ILi192EEEEEELi128ENS_10bfloat16_tEfNS_4arch4Sm90ELb0ELb1ELb0ELb1ELb1ELb0ELb0ELb1ELb1ELb1ELb1ELb0EEENS1_21CollectiveEpilogueFwdINS6_IJSA_SA_SB_EEES9_SE_SG_Li256ELb1ELb1ELb1ELb0EEENS1_36VarlenDynamicPersistentTileSchedulerILi128ELi96ELi256ELi128ELb1ELb1ELb1ELb1ELb0ELb1EEEEEEEEEvNT_6ParamsE,"a",@progbits
	.sectionflags	@""
	.align	4
.nv.constant0._ZN7cutlass13device_kernelIN5flash11enable_sm90INS1_16FlashAttnFwdSm90INS1_25CollectiveMainloopFwdSm90ILi2EN4cute5tupleIJNS5_1CILi1EEES8_S8_EEENS6_IJNS7_ILi128EEENS7_ILi96EEENS7_ILi192EEEEEELi128ENS_10bfloat16_tEfNS_4arch4Sm90ELb0ELb1ELb0ELb1ELb1ELb0ELb0ELb1ELb1ELb1ELb1ELb0EEENS1_21CollectiveEpilogueFwdINS6_IJSA_SA_SB_EEES9_SE_SG_Li256ELb1ELb1ELb1ELb0EEENS1_36VarlenDynamicPersistentTileSchedulerILi128ELi96ELi256ELi128ELb1ELb1ELb1ELb1ELb0ELb1EEEEEEEEEvNT_6ParamsE:
	.zero		3328


//--------------------- .nv.constant0._ZN7cutlass13device_kernelIN5flash11enable_sm90INS1_16FlashAttnFwdSm90INS1_25CollectiveMainloopFwdSm90ILi2EN4cute5tupleIJNS5_1CILi1EEES8_S8_EEENS6_IJNS7_ILi128EEENS7_ILi96EEENS7_ILi192EEEEEELi128ENS_10bfloat16_tEfNS_4arch4Sm90ELb0ELb1ELb0ELb1ELb1ELb1ELb0ELb1ELb1ELb1ELb1ELb0EEENS1_21CollectiveEpilogueFwdINS6_IJSA_SA_SB_EEES9_SE_SG_Li256ELb1ELb1ELb1ELb0EEENS1_36VarlenDynamicPersistentTileSchedulerILi128ELi96ELi256ELi128ELb1ELb1ELb1ELb1ELb0ELb1EEEEEEEEEvNT_6ParamsE --------------------------
	.section	.nv.constant0._ZN7cutlass13device_kernelIN5flash11enable_sm90INS1_16FlashAttnFwdSm90INS1_25CollectiveMainloopFwdSm90ILi2EN4cute5tupleIJNS5_1CILi1EEES8_S8_EEENS6_IJNS7_ILi128EEENS7_ILi96EEENS7_ILi192EEEEEELi128ENS_10bfloat16_tEfNS_4arch4Sm90ELb0ELb1ELb0ELb1ELb1ELb1ELb0ELb1ELb1ELb1ELb1ELb0EEENS1_21CollectiveEpilogueFwdINS6_IJSA_SA_SB_EEES9_SE_SG_Li256ELb1ELb1ELb1ELb0EEENS1_36VarlenDynamicPersistentTileSchedulerILi128ELi96ELi256ELi128ELb1ELb1ELb1ELb1ELb0ELb1EEEEEEEEEvNT_6ParamsE,"a",@progbits
	.sectionflags	@""
	.align	4
.nv.constant0._ZN7cutlass13device_kernelIN5flash11enable_sm90INS1_16FlashAttnFwdSm90INS1_25CollectiveMainloopFwdSm90ILi2EN4cute5tupleIJNS5_1CILi1EEES8_S8_EEENS6_IJNS7_ILi128EEENS7_ILi96EEENS7_ILi192EEEEEELi128ENS_10bfloat16_tEfNS_4arch4Sm90ELb0ELb1ELb0ELb1ELb1ELb1ELb0ELb1ELb1ELb1ELb1ELb0EEENS1_21CollectiveEpilogueFwdINS6_IJSA_SA_SB_EEES9_SE_SG_Li256ELb1ELb1ELb1ELb0EEENS1_36VarlenDynamicPersistentTileSchedulerILi128ELi96ELi256ELi128ELb1ELb1ELb1ELb1ELb0ELb1EEEEEEEEEvNT_6ParamsE:
	.zero		3328


//--------------------- .nv.constant0._ZN7cutlass13device_kernelIN5flash11enable_sm90INS1_16FlashAttnFwdSm90INS1_25CollectiveMainloopFwdSm90ILi2EN4cute5tupleIJNS5_1CILi1EEES8_S8_EEENS6_IJNS7_ILi128EEENS7_ILi96EEENS7_ILi192EEEEEELi128ENS_10bfloat16_tEfNS_4arch4Sm90ELb1ELb0ELb0ELb0ELb1ELb0ELb0ELb1ELb1ELb1ELb1ELb0EEENS1_21CollectiveEpilogueFwdINS6_IJSA_SA_SB_EEES9_SE_SG_Li256ELb0ELb1ELb1ELb0EEENS1_19SingleTileSchedulerILb0ELb1ELb1ELi128EEEEEEEEEvNT_6ParamsE --------------------------
	.section	.nv.constant0._ZN7cutlass13device_kernelIN5flash11enable_sm90INS1_16FlashAttnFwdSm90INS1_25CollectiveMainloopFwdSm90ILi2EN4cute5tupleIJNS5_1CILi1EEES8_S8_EEENS6_IJNS7_ILi128EEENS7_ILi96EEENS7_ILi192EEEEEELi128ENS_10bfloat16_tEfNS_4arch4Sm90ELb1ELb0ELb0ELb0ELb1ELb0ELb0ELb1ELb1ELb1ELb1ELb0EEENS1_21CollectiveEpilogueFwdINS6_IJSA_SA_SB_EEES9_SE_SG_Li256ELb0ELb1ELb1ELb0EEENS1_19SingleTileSchedulerILb0ELb1ELb1ELi128EEEEEEEEEvNT_6ParamsE,"a",@progbits
	.sectionflags	@""
	.align	4
.nv.constant0._ZN7cutlass13device_kernelIN5flash11enable_sm90INS1_16FlashAttnFwdSm90INS1_25CollectiveMainloopFwdSm90ILi2EN4cute5tupleIJNS5_1CILi1EEES8_S8_EEENS6_IJNS7_ILi128EEENS7_ILi96EEENS7_ILi192EEEEEELi128ENS_10bfloat16_tEfNS_4arch4Sm90ELb1ELb0ELb0ELb0ELb1ELb0ELb0ELb1ELb1ELb1ELb1ELb0EEENS1_21CollectiveEpilogueFwdINS6_IJSA_SA_SB_EEES9_SE_SG_Li256ELb0ELb1ELb1ELb0EEENS1_19SingleTileSchedulerILb0ELb1ELb1ELi128EEEEEEEEEvNT_6ParamsE:
	.zero		3200


//--------------------- .nv.constant0._ZN7cutlass13device_kernelIN5flash11enable_sm90INS1_16FlashAttnFwdSm90INS1_25CollectiveMainloopFwdSm90ILi2EN4cute5tupleIJNS5_1CILi1EEES8_S8_EEENS6_IJNS7_ILi128EEENS7_ILi96EEENS7_ILi192EEEEEELi128ENS_10bfloat16_tEfNS_4arch4Sm90ELb1ELb0ELb0ELb1ELb1ELb0ELb0ELb1ELb1ELb1ELb1ELb0EEENS1_21CollectiveEpilogueFwdINS6_IJSA_SA_SB_EEES9_SE_SG_Li256ELb1ELb1ELb1ELb0EEENS1_36VarlenDynamicPersistentTileSchedulerILi128ELi96ELi256ELi128ELb1ELb1ELb1ELb1ELb1ELb1EEEEEEEEEvNT_6ParamsE --------------------------
	.section	.nv.constant0._ZN7cutlass13device_kernelIN5flash11enable_sm90INS1_16FlashAttnFwdSm90INS1_25CollectiveMainloopFwdSm90ILi2EN4cute5tupleIJNS5_1CILi1EEES8_S8_EEENS6_IJNS7_ILi128EEENS7_ILi96EEENS7_ILi192EEEEEELi128ENS_10bfloat16_tEfNS_4arch4Sm90ELb1ELb0ELb0ELb1ELb1ELb0ELb0ELb1ELb1ELb1ELb1ELb0EEENS1_21CollectiveEpilogueFwdINS6_IJSA_SA_SB_EEES9_SE_SG_Li256ELb1ELb1ELb1ELb0EEENS1_36VarlenDynamicPersistentTileSchedulerILi128ELi96ELi256ELi128ELb1ELb1ELb1ELb1ELb1ELb1EEEEEEEEEvNT_6ParamsE,"a",@progbits
	.sectionflags	@""
	.align	4
.nv.constant0._ZN7cutlass13device_kernelIN5flash11enable_sm90INS1_16FlashAttnFwdSm90INS1_25CollectiveMainloopFwdSm90ILi2EN4cute5tupleIJNS5_1CILi1EEES8_S8_EEENS6_IJNS7_ILi128EEENS7_ILi96EEENS7_ILi192EEEEEELi128ENS_10bfloat16_tEfNS_4arch4Sm90ELb1ELb0ELb0ELb1ELb1ELb0ELb0ELb1ELb1ELb1ELb1ELb0EEENS1_21CollectiveEpilogueFwdINS6_IJSA_SA_SB_EEES9_SE_SG_Li256ELb1ELb1ELb1ELb0EEENS1_36VarlenDynamicPersistentTileSchedulerILi128ELi96ELi256ELi128ELb1ELb1ELb1ELb1ELb1ELb1EEEEEEEEEvNT_6ParamsE:
	.zero		3328


//--------------------- .nv.constant0._ZN7cutlass13device_kernelIN5flash11enable_sm90INS1_16FlashAttnFwdSm90INS1_25CollectiveMainloopFwdSm90ILi2EN4cute5tupleIJNS5_1CILi1EEES8_S8_EEENS6_IJNS7_ILi128EEENS7_ILi96EEENS7_ILi192EEEEEELi128ENS_10bfloat16_tEfNS_4arch4Sm90ELb1ELb0ELb0ELb1ELb1ELb1ELb0ELb1ELb1ELb1ELb1ELb0EEENS1_21CollectiveEpilogueFwdINS6_IJSA_SA_SB_EEES9_SE_SG_Li256ELb1ELb1ELb1ELb0EEENS1_36VarlenDynamicPersistentTileSchedulerILi128ELi96ELi256ELi128ELb1ELb1ELb1ELb1ELb1ELb1EEEEEEEEEvNT_6ParamsE --------------------------
	.section	.nv.constant0._ZN7cutlass13device_kernelIN5flash11enable_sm90INS1_16FlashAttnFwdSm90INS1_25CollectiveMainloopFwdSm90ILi2EN4cute5tupleIJNS5_1CILi1EEES8_S8_EEENS6_IJNS7_ILi128EEENS7_ILi96EEENS7_ILi192EEEEEELi128ENS_10bfloat16_tEfNS_4arch4Sm90ELb1ELb0ELb0ELb1ELb1ELb1ELb0ELb1ELb1ELb1ELb1ELb0EEENS1_21CollectiveEpilogueFwdINS6_IJSA_SA_SB_EEES9_SE_SG_Li256ELb1ELb1ELb1ELb0EEENS1_36VarlenDynamicPersistentTileSchedulerILi128ELi96ELi256ELi128ELb1ELb1ELb1ELb1ELb1ELb1EEEEEEEEEvNT_6ParamsE,"a",@progbits
	.sectionflags	@""
	.align	4
.nv.constant0._ZN7cutlass13device_kernelIN5flash11enable_sm90INS1_16FlashAttnFwdSm90INS1_25CollectiveMainloopFwdSm90ILi2EN4cute5tupleIJNS5_1CILi1EEES8_S8_EEENS6_IJNS7_ILi128EEENS7_ILi96EEENS7_ILi192EEEEEELi128ENS_10bfloat16_tEfNS_4arch4Sm90ELb1ELb0ELb0ELb1ELb1ELb1ELb0ELb1ELb1ELb1ELb1ELb0EEENS1_21CollectiveEpilogueFwdINS6_IJSA_SA_SB_EEES9_SE_SG_Li256ELb1ELb1ELb1ELb0EEENS1_36VarlenDynamicPersistentTileSchedulerILi128ELi96ELi256ELi128ELb1ELb1ELb1ELb1ELb1ELb1EEEEEEEEEvNT_6ParamsE:
	.zero		3328


//--------------------- SYMBOLS --------------------------

	.type		.nv.reservedSmem.offset0,@object
	.size		.nv.reservedSmem.offset0,0x4
	.type		__assertfail,@function
